	.target	sm_80

	.elftype	@"ET_EXEC"


//--------------------- .note.nv.tkinfo           --------------------------
	.section	.note.nv.tkinfo,"",@"SHT_NOTE"
	.sectionflags	@"SHF_NOTE_NV_TKINFO"
	.tkinfo
        /*0018*/ 	.word	0x00000002
        /*0030*/ 	.string	""
        /*0030*/ 	.string	"ptxas"
        /*0030*/ 	.string	"Cuda compilation tools, release 13.0, V13.0.88"
        /*0030*/ 	.string	"Build cuda_13.0.r13.0/compiler.36424714_0"
        /*0030*/ 	.string	"-arch sm_80 -m 64 "



//--------------------- .note.nv.cuinfo           --------------------------
	.section	.note.nv.cuinfo,"",@"SHT_NOTE"
	.sectionflags	@"SHF_NOTE_NV_CUINFO"
        /*0018*/ 	.short	0x0002
        /*001a*/ 	.short	0x0050
        /*001c*/ 	.short	0x0082
	.zero		2


//--------------------- .nv.info                  --------------------------
	.section	.nv.info,"",@"SHT_CUDA_INFO"
	.align	4


	//----- nvinfo : EIATTR_REGCOUNT
	.align		4
        /*0000*/ 	.byte	0x04, 0x2f
        /*0002*/ 	.short	(.L_12 - .L_11)
	.align		4
.L_11:
        /*0004*/ 	.word	index@(_ZN7cutlass13device_kernelIN5flash19enable_sm80_to_sm89INS1_16FlashAttnFwdSm80INS1_25CollectiveMainloopFwdSm80ILi8ELi1ELb1EN4cute5tupleIJNS5_1CILi128EEENS7_ILi112EEES8_EEELi128ENS_10bfloat16_tEfNS_4arch4Sm80ELb1ELb0ELb0ELb1ELb1ELb1ELb1ELb1EEENS1_21CollectiveEpilogueFwdINS6_IJS8_S8_S9_EEENS6_IJNS7_ILi1EEESH_SH_EEESB_SD_Li256ELb1ELb1ELb1ELb0EEENS1_36VarlenDynamicPersistentTileSchedulerILi128ELi112ELi256ELi256ELb1ELb1ELb0ELb1ELb1ELb1EEEEEEEEEvNT_6ParamsE)
        /*0008*/ 	.word	0x000000ff


	//----- nvinfo : EIATTR_FRAME_SIZE
	.align		4
.L_12:
        /*000c*/ 	.byte	0x04, 0x11
        /*000e*/ 	.short	(.L_14 - .L_13)
	.align		4
.L_13:
        /*0010*/ 	.word	index@($__internal_27_$__cuda_sm70_votesync_ballot)
        /*0014*/ 	.word	0x00000000


	//----- nvinfo : EIATTR_FRAME_SIZE
	.align		4
.L_14:
        /*0018*/ 	.byte	0x04, 0x11
        /*001a*/ 	.short	(.L_16 - .L_15)
	.align		4
.L_15:
        /*001c*/ 	.word	index@($__internal_26_$__cuda_sm70_shflsync_up_p)
        /*0020*/ 	.word	0x00000000


	//----- nvinfo : EIATTR_FRAME_SIZE
	.align		4
.L_16:
        /*0024*/ 	.byte	0x04, 0x11
        /*0026*/ 	.short	(.L_18 - .L_17)
	.align		4
.L_17:
        /*0028*/ 	.word	index@($__internal_25_$__cuda_sm70_shflsync_idx_p)
        /*002c*/ 	.word	0x00000000


	//----- nvinfo : EIATTR_FRAME_SIZE
	.align		4
.L_18:
        /*0030*/ 	.byte	0x04, 0x11
        /*0032*/ 	.short	(.L_20 - .L_19)
	.align		4
.L_19:
        /*0034*/ 	.word	index@($__internal_24_$__cuda_sm70_shflsync_bfly_p)
        /*0038*/ 	.word	0x00000000


	//----- nvinfo : EIATTR_FRAME_SIZE
	.align		4
.L_20:
        /*003c*/ 	.byte	0x04, 0x11
        /*003e*/ 	.short	(.L_22 - .L_21)
	.align		4
.L_21:
        /*0040*/ 	.word	index@(_ZN7cutlass13device_kernelIN5flash19enable_sm80_to_sm89INS1_16FlashAttnFwdSm80INS1_25CollectiveMainloopFwdSm80ILi8ELi1ELb1EN4cute5tupleIJNS5_1CILi128EEENS7_ILi112EEES8_EEELi128ENS_10bfloat16_tEfNS_4arch4Sm80ELb1ELb0ELb0ELb1ELb1ELb1ELb1ELb1EEENS1_21CollectiveEpilogueFwdINS6_IJS8_S8_S9_EEENS6_IJNS7_ILi1EEESH_SH_EEESB_SD_Li256ELb1ELb1ELb1ELb0EEENS1_36VarlenDynamicPersistentTileSchedulerILi128ELi112ELi256ELi256ELb1ELb1ELb0ELb1ELb1ELb1EEEEEEEEEvNT_6ParamsE)
        /*0044*/ 	.word	0x00000130


	//----- nvinfo : EIATTR_REGCOUNT
	.align		4
.L_22:
        /*0048*/ 	.byte	0x04, 0x2f
        /*004a*/ 	.short	(.L_24 - .L_23)
	.align		4
.L_23:
        /*004c*/ 	.word	index@(_ZN7cutlass13device_kernelIN5flash19enable_sm80_to_sm89INS1_16FlashAttnFwdSm80INS1_25CollectiveMainloopFwdSm80ILi8ELi1ELb1EN4cute5tupleIJNS5_1CILi128EEENS7_ILi112EEES8_EEELi128ENS_10bfloat16_tEfNS_4arch4Sm80ELb1ELb0ELb0ELb1ELb1ELb0ELb1ELb1EEENS1_21CollectiveEpilogueFwdINS6_IJS8_S8_S9_EEENS6_IJNS7_ILi1EEESH_SH_EEESB_SD_Li256ELb1ELb1ELb1ELb0EEENS1_36VarlenDynamicPersistentTileSchedulerILi128ELi112ELi256ELi256ELb1ELb1ELb0ELb1ELb1ELb1EEEEEEEEEvNT_6ParamsE)
        /*0050*/ 	.word	0x000000ff


	//----- nvinfo : EIATTR_FRAME_SIZE
	.align		4
.L_24:
        /*0054*/ 	.byte	0x04, 0x11
        /*0056*/ 	.short	(.L_26 - .L_25)
	.align		4
.L_25:
        /*0058*/ 	.word	index@($__internal_23_$__cuda_sm70_votesync_ballot)
        /*005c*/ 	.word	0x00000000


	//----- nvinfo : EIATTR_FRAME_SIZE
	.align		4
.L_26:
        /*0060*/ 	.byte	0x04, 0x11
        /*0062*/ 	.short	(.L_28 - .L_27)
	.align		4
.L_27:
        /*0064*/ 	.word	index@($__internal_22_$__cuda_sm70_shflsync_up_p)
        /*0068*/ 	.word	0x00000000


	//----- nvinfo : EIATTR_FRAME_SIZE
	.align		4
.L_28:
        /*006c*/ 	.byte	0x04, 0x11
        /*006e*/ 	.short	(.L_30 - .L_29)
	.align		4
.L_29:
        /*0070*/ 	.word	index@($__internal_21_$__cuda_sm70_shflsync_idx_p)
        /*0074*/ 	.word	0x00000000


	//----- nvinfo : EIATTR_FRAME_SIZE
	.align		4
.L_30:
        /*0078*/ 	.byte	0x04, 0x11
        /*007a*/ 	.short	(.L_32 - .L_31)
	.align		4
.L_31:
        /*007c*/ 	.word	index@($__internal_20_$__cuda_sm70_shflsync_bfly_p)
        /*0080*/ 	.word	0x00000000


	//----- nvinfo : EIATTR_FRAME_SIZE
	.align		4
.L_32:
        /*0084*/ 	.byte	0x04, 0x11
        /*0086*/ 	.short	(.L_34 - .L_33)
	.align		4
.L_33:
        /*0088*/ 	.word	index@(_ZN7cutlass13device_kernelIN5flash19enable_sm80_to_sm89INS1_16FlashAttnFwdSm80INS1_25CollectiveMainloopFwdSm80ILi8ELi1ELb1EN4cute5tupleIJNS5_1CILi128EEENS7_ILi112EEES8_EEELi128ENS_10bfloat16_tEfNS_4arch4Sm80ELb1ELb0ELb0ELb1ELb1ELb0ELb1ELb1EEENS1_21CollectiveEpilogueFwdINS6_IJS8_S8_S9_EEENS6_IJNS7_ILi1EEESH_SH_EEESB_SD_Li256ELb1ELb1ELb1ELb0EEENS1_36VarlenDynamicPersistentTileSchedulerILi128ELi112ELi256ELi256ELb1ELb1ELb0ELb1ELb1ELb1EEEEEEEEEvNT_6ParamsE)
        /*008c*/ 	.word	0x00000118


	//----- nvinfo : EIATTR_REGCOUNT
	.align		4
.L_34:
        /*0090*/ 	.byte	0x04, 0x2f
        /*0092*/ 	.short	(.L_36 - .L_35)
	.align		4
.L_35:
        /*0094*/ 	.word	index@(_ZN7cutlass13device_kernelIN5flash19enable_sm80_to_sm89INS1_16FlashAttnFwdSm80INS1_25CollectiveMainloopFwdSm80ILi4ELi1ELb0EN4cute5tupleIJNS5_1CILi128EEENS7_ILi64EEES8_EEELi128ENS_10bfloat16_tEfNS_4arch4Sm80ELb1ELb0ELb0ELb0ELb1ELb0ELb1ELb1EEENS1_21CollectiveEpilogueFwdINS6_IJS8_S8_S9_EEENS6_IJNS7_ILi1EEESH_SH_EEESB_SD_Li128ELb0ELb1ELb1ELb0EEENS1_30DynamicPersistentTileSchedulerILi128ELi128ELb1ELb1ELb0EEEEEEEEEvNT_6ParamsE)
        /*0098*/ 	.word	0x000000ff


	//----- nvinfo : EIATTR_FRAME_SIZE
	.align		4
.L_36:
        /*009c*/ 	.byte	0x04, 0x11
        /*009e*/ 	.short	(.L_38 - .L_37)
	.align		4
.L_37:
        /*00a0*/ 	.word	index@($__internal_19_$__cuda_sm70_shflsync_idx_p)
        /*00a4*/ 	.word	0x00000000


	//----- nvinfo : EIATTR_FRAME_SIZE
	.align		4
.L_38:
        /*00a8*/ 	.byte	0x04, 0x11
        /*00aa*/ 	.short	(.L_40 - .L_39)
	.align		4
.L_39:
        /*00ac*/ 	.word	index@($__internal_18_$__cuda_sm70_shflsync_bfly_p)
        /*00b0*/ 	.word	0x00000000


	//----- nvinfo : EIATTR_FRAME_SIZE
	.align		4
.L_40:
        /*00b4*/ 	.byte	0x04, 0x11
        /*00b6*/ 	.short	(.L_42 - .L_41)
	.align		4
.L_41:
        /*00b8*/ 	.word	index@(_ZN7cutlass13device_kernelIN5flash19enable_sm80_to_sm89INS1_16FlashAttnFwdSm80INS1_25CollectiveMainloopFwdSm80ILi4ELi1ELb0EN4cute5tupleIJNS5_1CILi128EEENS7_ILi64EEES8_EEELi128ENS_10bfloat16_tEfNS_4arch4Sm80ELb1ELb0ELb0ELb0ELb1ELb0ELb1ELb1EEENS1_21CollectiveEpilogueFwdINS6_IJS8_S8_S9_EEENS6_IJNS7_ILi1EEESH_SH_EEESB_SD_Li128ELb0ELb1ELb1ELb0EEENS1_30DynamicPersistentTileSchedulerILi128ELi128ELb1ELb1ELb0EEEEEEEEEvNT_6ParamsE)
        /*00bc*/ 	.word	0x00000110


	//----- nvinfo : EIATTR_REGCOUNT
	.align		4
.L_42:
        /*00c0*/ 	.byte	0x04, 0x2f
        /*00c2*/ 	.short	(.L_44 - .L_43)
	.align		4
.L_43:
        /*00c4*/ 	.word	index@(_ZN7cutlass13device_kernelIN5flash19enable_sm80_to_sm89INS1_16FlashAttnFwdSm80INS1_25CollectiveMainloopFwdSm80ILi8ELi1ELb1EN4cute5tupleIJNS5_1CILi128EEENS7_ILi96EEES8_EEELi128ENS_10bfloat16_tEfNS_4arch4Sm80ELb0ELb1ELb0ELb1ELb1ELb1ELb1ELb1EEENS1_21CollectiveEpilogueFwdINS6_IJS8_S8_S9_EEENS6_IJNS7_ILi1EEESH_SH_EEESB_SD_Li256ELb1ELb1ELb1ELb0EEENS1_36VarlenDynamicPersistentTileSchedulerILi128ELi96ELi256ELi256ELb1ELb1ELb0ELb1ELb0ELb1EEEEEEEEEvNT_6ParamsE)
        /*00c8*/ 	.word	0x000000ff


	//----- nvinfo : EIATTR_FRAME_SIZE
	.align		4
.L_44:
        /*00cc*/ 	.byte	0x04, 0x11
        /*00ce*/ 	.short	(.L_46 - .L_45)
	.align		4
.L_45:
        /*00d0*/ 	.word	index@($__internal_17_$__cuda_sm70_votesync_ballot)
        /*00d4*/ 	.word	0x00000000


	//----- nvinfo : EIATTR_FRAME_SIZE
	.align		4
.L_46:
        /*00d8*/ 	.byte	0x04, 0x11
        /*00da*/ 	.short	(.L_48 - .L_47)
	.align		4
.L_47:
        /*00dc*/ 	.word	index@($__internal_16_$__cuda_sm70_shflsync_up_p)
        /*00e0*/ 	.word	0x00000000


	//----- nvinfo : EIATTR_FRAME_SIZE
	.align		4
.L_48:
        /*00e4*/ 	.byte	0x04, 0x11
        /*00e6*/ 	.short	(.L_50 - .L_49)
	.align		4
.L_49:
        /*00e8*/ 	.word	index@($__internal_15_$__cuda_sm70_shflsync_idx_p)
        /*00ec*/ 	.word	0x00000000


	//----- nvinfo : EIATTR_FRAME_SIZE
	.align		4
.L_50:
        /*00f0*/ 	.byte	0x04, 0x11
        /*00f2*/ 	.short	(.L_52 - .L_51)
	.align		4
.L_51:
        /*00f4*/ 	.word	index@($__internal_14_$__cuda_sm70_shflsync_bfly_p)
        /*00f8*/ 	.word	0x00000000


	//----- nvinfo : EIATTR_FRAME_SIZE
	.align		4
.L_52:
        /*00fc*/ 	.byte	0x04, 0x11
        /*00fe*/ 	.short	(.L_54 - .L_53)
	.align		4
.L_53:
        /*0100*/ 	.word	index@(_ZN7cutlass13device_kernelIN5flash19enable_sm80_to_sm89INS1_16FlashAttnFwdSm80INS1_25CollectiveMainloopFwdSm80ILi8ELi1ELb1EN4cute5tupleIJNS5_1CILi128EEENS7_ILi96EEES8_EEELi128ENS_10bfloat16_tEfNS_4arch4Sm80ELb0ELb1ELb0ELb1ELb1ELb1ELb1ELb1EEENS1_21CollectiveEpilogueFwdINS6_IJS8_S8_S9_EEENS6_IJNS7_ILi1EEESH_SH_EEESB_SD_Li256ELb1ELb1ELb1ELb0EEENS1_36VarlenDynamicPersistentTileSchedulerILi128ELi96ELi256ELi256ELb1ELb1ELb0ELb1ELb0ELb1EEEEEEEEEvNT_6ParamsE)
        /*0104*/ 	.word	0x00000070


	//----- nvinfo : EIATTR_REGCOUNT
	.align		4
.L_54:
        /*0108*/ 	.byte	0x04, 0x2f
        /*010a*/ 	.short	(.L_56 - .L_55)
	.align		4
.L_55:
        /*010c*/ 	.word	index@(_ZN7cutlass13device_kernelIN5flash19enable_sm80_to_sm89INS1_16FlashAttnFwdSm80INS1_25CollectiveMainloopFwdSm80ILi8ELi1ELb1EN4cute5tupleIJNS5_1CILi128EEENS7_ILi96EEES8_EEELi128ENS_10bfloat16_tEfNS_4arch4Sm80ELb0ELb1ELb0ELb1ELb1ELb0ELb1ELb1EEENS1_21CollectiveEpilogueFwdINS6_IJS8_S8_S9_EEENS6_IJNS7_ILi1EEESH_SH_EEESB_SD_Li256ELb1ELb1ELb1ELb0EEENS1_36VarlenDynamicPersistentTileSchedulerILi128ELi96ELi256ELi256ELb1ELb1ELb0ELb1ELb0ELb1EEEEEEEEEvNT_6ParamsE)
        /*0110*/ 	.word	0x000000ff


	//----- nvinfo : EIATTR_FRAME_SIZE
	.align		4
.L_56:
        /*0114*/ 	.byte	0x04, 0x11
        /*0116*/ 	.short	(.L_58 - .L_57)
	.align		4
.L_57:
        /*0118*/ 	.word	index@($__internal_13_$__cuda_sm70_votesync_ballot)
        /*011c*/ 	.word	0x00000000


	//----- nvinfo : EIATTR_FRAME_SIZE
	.align		4
.L_58:
        /*0120*/ 	.byte	0x04, 0x11
        /*0122*/ 	.short	(.L_60 - .L_59)
	.align		4
.L_59:
        /*0124*/ 	.word	index@($__internal_12_$__cuda_sm70_shflsync_up_p)
        /*0128*/ 	.word	0x00000000


	//----- nvinfo : EIATTR_FRAME_SIZE
	.align		4
.L_60:
        /*012c*/ 	.byte	0x04, 0x11
        /*012e*/ 	.short	(.L_62 - .L_61)
	.align		4
.L_61:
        /*0130*/ 	.word	index@($__internal_11_$__cuda_sm70_shflsync_idx_p)
        /*0134*/ 	.word	0x00000000


	//----- nvinfo : EIATTR_FRAME_SIZE
	.align		4
.L_62:
        /*0138*/ 	.byte	0x04, 0x11
        /*013a*/ 	.short	(.L_64 - .L_63)
	.align		4
.L_63:
        /*013c*/ 	.word	index@($__internal_10_$__cuda_sm70_shflsync_bfly_p)
        /*0140*/ 	.word	0x00000000


	//----- nvinfo : EIATTR_FRAME_SIZE
	.align		4
.L_64:
        /*0144*/ 	.byte	0x04, 0x11
        /*0146*/ 	.short	(.L_66 - .L_65)
	.align		4
.L_65:
        /*0148*/ 	.word	index@(_ZN7cutlass13device_kernelIN5flash19enable_sm80_to_sm89INS1_16FlashAttnFwdSm80INS1_25CollectiveMainloopFwdSm80ILi8ELi1ELb1EN4cute5tupleIJNS5_1CILi128EEENS7_ILi96EEES8_EEELi128ENS_10bfloat16_tEfNS_4arch4Sm80ELb0ELb1ELb0ELb1ELb1ELb0ELb1ELb1EEENS1_21CollectiveEpilogueFwdINS6_IJS8_S8_S9_EEENS6_IJNS7_ILi1EEESH_SH_EEESB_SD_Li256ELb1ELb1ELb1ELb0EEENS1_36VarlenDynamicPersistentTileSchedulerILi128ELi96ELi256ELi256ELb1ELb1ELb0ELb1ELb0ELb1EEEEEEEEEvNT_6ParamsE)
        /*014c*/ 	.word	0x00000028


	//----- nvinfo : EIATTR_REGCOUNT
	.align		4
.L_66:
        /*0150*/ 	.byte	0x04, 0x2f
        /*0152*/ 	.short	(.L_68 - .L_67)
	.align		4
.L_67:
        /*0154*/ 	.word	index@(_ZN7cutlass13device_kernelIN5flash19enable_sm80_to_sm89INS1_16FlashAttnFwdSm80INS1_25CollectiveMainloopFwdSm80ILi4ELi1ELb0EN4cute5tupleIJNS5_1CILi128EEENS7_ILi48EEES8_EEELi128ENS_10bfloat16_tEfNS_4arch4Sm80ELb0ELb1ELb0ELb0ELb1ELb0ELb1ELb1EEENS1_21CollectiveEpilogueFwdINS6_IJS8_S8_S9_EEENS6_IJNS7_ILi1EEESH_SH_EEESB_SD_Li128ELb0ELb1ELb1ELb0EEENS1_19SingleTileSchedulerILb0ELb1ELb1ELi128EEEEEEEEEvNT_6ParamsE)
        /*0158*/ 	.word	0x000000ff


	//----- nvinfo : EIATTR_FRAME_SIZE
	.align		4
.L_68:
        /*015c*/ 	.byte	0x04, 0x11
        /*015e*/ 	.short	(.L_70 - .L_69)
	.align		4
.L_69:
        /*0160*/ 	.word	index@(_ZN7cutlass13device_kernelIN5flash19enable_sm80_to_sm89INS1_16FlashAttnFwdSm80INS1_25CollectiveMainloopFwdSm80ILi4ELi1ELb0EN4cute5tupleIJNS5_1CILi128EEENS7_ILi48EEES8_EEELi128ENS_10bfloat16_tEfNS_4arch4Sm80ELb0ELb1ELb0ELb0ELb1ELb0ELb1ELb1EEENS1_21CollectiveEpilogueFwdINS6_IJS8_S8_S9_EEENS6_IJNS7_ILi1EEESH_SH_EEESB_SD_Li128ELb0ELb1ELb1ELb0EEENS1_19SingleTileSchedulerILb0ELb1ELb1ELi128EEEEEEEEEvNT_6ParamsE)
        /*0164*/ 	.word	0x00000070


	//----- nvinfo : EIATTR_REGCOUNT
	.align		4
.L_70:
        /*0168*/ 	.byte	0x04, 0x2f
        /*016a*/ 	.short	(.L_72 - .L_71)
	.align		4
.L_71:
        /*016c*/ 	.word	index@(_ZN7cutlass13device_kernelIN5flash19enable_sm80_to_sm89INS1_16FlashAttnFwdSm80INS1_25CollectiveMainloopFwdSm80ILi8ELi1ELb1EN4cute5tupleIJNS5_1CILi128EEENS7_ILi112EEES8_EEELi128ENS_10bfloat16_tEfNS_4arch4Sm80ELb0ELb0ELb0ELb1ELb1ELb1ELb1ELb1EEENS1_21CollectiveEpilogueFwdINS6_IJS8_S8_S9_EEENS6_IJNS7_ILi1EEESH_SH_EEESB_SD_Li256ELb1ELb1ELb1ELb0EEENS1_36VarlenDynamicPersistentTileSchedulerILi128ELi112ELi256ELi256ELb1ELb1ELb0ELb0ELb1ELb1EEEEEEEEEvNT_6ParamsE)
        /*0170*/ 	.word	0x000000ff


	//----- nvinfo : EIATTR_FRAME_SIZE
	.align		4
.L_72:
        /*0174*/ 	.byte	0x04, 0x11
        /*0176*/ 	.short	(.L_74 - .L_73)
	.align		4
.L_73:
        /*0178*/ 	.word	index@($__internal_9_$__cuda_sm70_votesync_ballot)
        /*017c*/ 	.word	0x00000000


	//----- nvinfo : EIATTR_FRAME_SIZE
	.align		4
.L_74:
        /*0180*/ 	.byte	0x04, 0x11
        /*0182*/ 	.short	(.L_76 - .L_75)
	.align		4
.L_75:
        /*0184*/ 	.word	index@($__internal_8_$__cuda_sm70_shflsync_up_p)
        /*0188*/ 	.word	0x00000000


	//----- nvinfo : EIATTR_FRAME_SIZE
	.align		4
.L_76:
        /*018c*/ 	.byte	0x04, 0x11
        /*018e*/ 	.short	(.L_78 - .L_77)
	.align		4
.L_77:
        /*0190*/ 	.word	index@($__internal_7_$__cuda_sm70_shflsync_idx_p)
        /*0194*/ 	.word	0x00000000


	//----- nvinfo : EIATTR_FRAME_SIZE
	.align		4
.L_78:
        /*0198*/ 	.byte	0x04, 0x11
        /*019a*/ 	.short	(.L_80 - .L_79)
	.align		4
.L_79:
        /*019c*/ 	.word	index@($__internal_6_$__cuda_sm70_shflsync_bfly_p)
        /*01a0*/ 	.word	0x00000000


	//----- nvinfo : EIATTR_FRAME_SIZE
	.align		4
.L_80:
        /*01a4*/ 	.byte	0x04, 0x11
        /*01a6*/ 	.short	(.L_82 - .L_81)
	.align		4
.L_81:
        /*01a8*/ 	.word	index@(_ZN7cutlass13device_kernelIN5flash19enable_sm80_to_sm89INS1_16FlashAttnFwdSm80INS1_25CollectiveMainloopFwdSm80ILi8ELi1ELb1EN4cute5tupleIJNS5_1CILi128EEENS7_ILi112EEES8_EEELi128ENS_10bfloat16_tEfNS_4arch4Sm80ELb0ELb0ELb0ELb1ELb1ELb1ELb1ELb1EEENS1_21CollectiveEpilogueFwdINS6_IJS8_S8_S9_EEENS6_IJNS7_ILi1EEESH_SH_EEESB_SD_Li256ELb1ELb1ELb1ELb0EEENS1_36VarlenDynamicPersistentTileSchedulerILi128ELi112ELi256ELi256ELb1ELb1ELb0ELb0ELb1ELb1EEEEEEEEEvNT_6ParamsE)
        /*01ac*/ 	.word	0x00000110


	//----- nvinfo : EIATTR_REGCOUNT
	.align		4
.L_82:
        /*01b0*/ 	.byte	0x04, 0x2f
        /*01b2*/ 	.short	(.L_84 - .L_83)
	.align		4
.L_83:
        /*01b4*/ 	.word	index@(_ZN7cutlass13device_kernelIN5flash19enable_sm80_to_sm89INS1_16FlashAttnFwdSm80INS1_25CollectiveMainloopFwdSm80ILi8ELi1ELb1EN4cute5tupleIJNS5_1CILi128EEENS7_ILi112EEES8_EEELi128ENS_10bfloat16_tEfNS_4arch4Sm80ELb0ELb0ELb0ELb1ELb1ELb0ELb1ELb1EEENS1_21CollectiveEpilogueFwdINS6_IJS8_S8_S9_EEENS6_IJNS7_ILi1EEESH_SH_EEESB_SD_Li256ELb1ELb1ELb1ELb0EEENS1_36VarlenDynamicPersistentTileSchedulerILi128ELi112ELi256ELi256ELb1ELb1ELb0ELb0ELb1ELb1EEEEEEEEEvNT_6ParamsE)
        /*01b8*/ 	.word	0x000000ff


	//----- nvinfo : EIATTR_FRAME_SIZE
	.align		4
.L_84:
        /*01bc*/ 	.byte	0x04, 0x11
        /*01be*/ 	.short	(.L_86 - .L_85)
	.align		4
.L_85:
        /*01c0*/ 	.word	index@($__internal_5_$__cuda_sm70_votesync_ballot)
        /*01c4*/ 	.word	0x00000000


	//----- nvinfo : EIATTR_FRAME_SIZE
	.align		4
.L_86:
        /*01c8*/ 	.byte	0x04, 0x11
        /*01ca*/ 	.short	(.L_88 - .L_87)
	.align		4
.L_87:
        /*01cc*/ 	.word	index@($__internal_4_$__cuda_sm70_shflsync_up_p)
        /*01d0*/ 	.word	0x00000000


	//----- nvinfo : EIATTR_FRAME_SIZE
	.align		4
.L_88:
        /*01d4*/ 	.byte	0x04, 0x11
        /*01d6*/ 	.short	(.L_90 - .L_89)
	.align		4
.L_89:
        /*01d8*/ 	.word	index@($__internal_3_$__cuda_sm70_shflsync_idx_p)
        /*01dc*/ 	.word	0x00000000


	//----- nvinfo : EIATTR_FRAME_SIZE
	.align		4
.L_90:
        /*01e0*/ 	.byte	0x04, 0x11
        /*01e2*/ 	.short	(.L_92 - .L_91)
	.align		4
.L_91:
        /*01e4*/ 	.word	index@($__internal_2_$__cuda_sm70_shflsync_bfly_p)
        /*01e8*/ 	.word	0x00000000


	//----- nvinfo : EIATTR_FRAME_SIZE
	.align		4
.L_92:
        /*01ec*/ 	.byte	0x04, 0x11
        /*01ee*/ 	.short	(.L_94 - .L_93)
	.align		4
.L_93:
        /*01f0*/ 	.word	index@(_ZN7cutlass13device_kernelIN5flash19enable_sm80_to_sm89INS1_16FlashAttnFwdSm80INS1_25CollectiveMainloopFwdSm80ILi8ELi1ELb1EN4cute5tupleIJNS5_1CILi128EEENS7_ILi112EEES8_EEELi128ENS_10bfloat16_tEfNS_4arch4Sm80ELb0ELb0ELb0ELb1ELb1ELb0ELb1ELb1EEENS1_21CollectiveEpilogueFwdINS6_IJS8_S8_S9_EEENS6_IJNS7_ILi1EEESH_SH_EEESB_SD_Li256ELb1ELb1ELb1ELb0EEENS1_36VarlenDynamicPersistentTileSchedulerILi128ELi112ELi256ELi256ELb1ELb1ELb0ELb0ELb1ELb1EEEEEEEEEvNT_6ParamsE)
        /*01f4*/ 	.word	0x000000c0


	//----- nvinfo : EIATTR_REGCOUNT
	.align		4
.L_94:
        /*01f8*/ 	.byte	0x04, 0x2f
        /*01fa*/ 	.short	(.L_96 - .L_95)
	.align		4
.L_95:
        /*01fc*/ 	.word	index@(_ZN7cutlass13device_kernelIN5flash19enable_sm80_to_sm89INS1_16FlashAttnFwdSm80INS1_25CollectiveMainloopFwdSm80ILi4ELi1ELb0EN4cute5tupleIJNS5_1CILi128EEENS7_ILi64EEES8_EEELi128ENS_10bfloat16_tEfNS_4arch4Sm80ELb0ELb0ELb0ELb0ELb1ELb0ELb1ELb1EEENS1_21CollectiveEpilogueFwdINS6_IJS8_S8_S9_EEENS6_IJNS7_ILi1EEESH_SH_EEESB_SD_Li128ELb0ELb1ELb1ELb0EEENS1_19SingleTileSchedulerILb0ELb1ELb1ELi128EEEEEEEEEvNT_6ParamsE)
        /*0200*/ 	.word	0x000000ff


	//----- nvinfo : EIATTR_FRAME_SIZE
	.align		4
.L_96:
        /*0204*/ 	.byte	0x04, 0x11
        /*0206*/ 	.short	(.L_98 - .L_97)
	.align		4
.L_97:
        /*0208*/ 	.word	index@(_ZN7cutlass13device_kernelIN5flash19enable_sm80_to_sm89INS1_16FlashAttnFwdSm80INS1_25CollectiveMainloopFwdSm80ILi4ELi1ELb0EN4cute5tupleIJNS5_1CILi128EEENS7_ILi64EEES8_EEELi128ENS_10bfloat16_tEfNS_4arch4Sm80ELb0ELb0ELb0ELb0ELb1ELb0ELb1ELb1EEENS1_21CollectiveEpilogueFwdINS6_IJS8_S8_S9_EEENS6_IJNS7_ILi1EEESH_SH_EEESB_SD_Li128ELb0ELb1ELb1ELb0EEENS1_19SingleTileSchedulerILb0ELb1ELb1ELi128EEEEEEEEEvNT_6ParamsE)
        /*020c*/ 	.word	0x00000028


	//----- nvinfo : EIATTR_REGCOUNT
	.align		4
.L_98:
        /*0210*/ 	.byte	0x04, 0x2f
        /*0212*/ 	.short	(.L_100 - .L_99)
	.align		4
.L_99:
        /*0214*/ 	.word	index@(_ZN7cutlass13device_kernelIN5flash19enable_sm80_to_sm89INS1_16FlashAttnFwdSm80INS1_25CollectiveMainloopFwdSm80ILi8ELi1ELb1EN4cute5tupleIJNS5_1CILi128EEES8_S8_EEELi128ENS_10bfloat16_tEfNS_4arch4Sm80ELb1ELb0ELb0ELb0ELb1ELb0ELb1ELb1EEENS1_21CollectiveEpilogueFwdIS9_NS6_IJNS7_ILi1EEESF_SF_EEESA_SC_Li256ELb0ELb1ELb1ELb0EEENS1_30DynamicPersistentTileSchedulerILi256ELi256ELb1ELb1ELb0EEEEEEEEEvNT_6ParamsE)
        /*0218*/ 	.word	0x000000ff


	//----- nvinfo : EIATTR_FRAME_SIZE
	.align		4
.L_100:
        /*021c*/ 	.byte	0x04, 0x11
        /*021e*/ 	.short	(.L_102 - .L_101)
	.align		4
.L_101:
        /*0220*/ 	.word	index@($__internal_1_$__cuda_sm70_shflsync_idx_p)
        /*0224*/ 	.word	0x00000000


	//----- nvinfo : EIATTR_FRAME_SIZE
	.align		4
.L_102:
        /*0228*/ 	.byte	0x04, 0x11
        /*022a*/ 	.short	(.L_104 - .L_103)
	.align		4
.L_103:
        /*022c*/ 	.word	index@($__internal_0_$__cuda_sm70_shflsync_bfly_p)
        /*0230*/ 	.word	0x00000000


	//----- nvinfo : EIATTR_FRAME_SIZE
	.align		4
.L_104:
        /*0234*/ 	.byte	0x04, 0x11
        /*0236*/ 	.short	(.L_106 - .L_105)
	.align		4
.L_105:
        /*0238*/ 	.word	index@(_ZN7cutlass13device_kernelIN5flash19enable_sm80_to_sm89INS1_16FlashAttnFwdSm80INS1_25CollectiveMainloopFwdSm80ILi8ELi1ELb1EN4cute5tupleIJNS5_1CILi128EEES8_S8_EEELi128ENS_10bfloat16_tEfNS_4arch4Sm80ELb1ELb0ELb0ELb0ELb1ELb0ELb1ELb1EEENS1_21CollectiveEpilogueFwdIS9_NS6_IJNS7_ILi1EEESF_SF_EEESA_SC_Li256ELb0ELb1ELb1ELb0EEENS1_30DynamicPersistentTileSchedulerILi256ELi256ELb1ELb1ELb0EEEEEEEEEvNT_6ParamsE)
        /*023c*/ 	.word	0x000000d8


	//----- nvinfo : EIATTR_REGCOUNT
	.align		4
.L_106:
        /*0240*/ 	.byte	0x04, 0x2f
        /*0242*/ 	.short	(.L_108 - .L_107)
	.align		4
.L_107:
        /*0244*/ 	.word	index@(_ZN7cutlass13device_kernelIN5flash19enable_sm80_to_sm89INS1_16FlashAttnFwdSm80INS1_25CollectiveMainloopFwdSm80ILi8ELi1ELb1EN4cute5tupleIJNS5_1CILi128EEENS7_ILi96EEES8_EEELi128ENS_10bfloat16_tEfNS_4arch4Sm80ELb0ELb1ELb0ELb0ELb1ELb0ELb1ELb1EEENS1_21CollectiveEpilogueFwdINS6_IJS8_S8_S9_EEENS6_IJNS7_ILi1EEESH_SH_EEESB_SD_Li256ELb0ELb1ELb1ELb0EEENS1_19SingleTileSchedulerILb0ELb1ELb1ELi128EEEEEEEEEvNT_6ParamsE)
        /*0248*/ 	.word	0x000000fe


	//----- nvinfo : EIATTR_FRAME_SIZE
	.align		4
.L_108:
        /*024c*/ 	.byte	0x04, 0x11
        /*024e*/ 	.short	(.L_110 - .L_109)
	.align		4
.L_109:
        /*0250*/ 	.word	index@(_ZN7cutlass13device_kernelIN5flash19enable_sm80_to_sm89INS1_16FlashAttnFwdSm80INS1_25CollectiveMainloopFwdSm80ILi8ELi1ELb1EN4cute5tupleIJNS5_1CILi128EEENS7_ILi96EEES8_EEELi128ENS_10bfloat16_tEfNS_4arch4Sm80ELb0ELb1ELb0ELb0ELb1ELb0ELb1ELb1EEENS1_21CollectiveEpilogueFwdINS6_IJS8_S8_S9_EEENS6_IJNS7_ILi1EEESH_SH_EEESB_SD_Li256ELb0ELb1ELb1ELb0EEENS1_19SingleTileSchedulerILb0ELb1ELb1ELi128EEEEEEEEEvNT_6ParamsE)
        /*0254*/ 	.word	0x00000000


	//----- nvinfo : EIATTR_REGCOUNT
	.align		4
.L_110:
        /*0258*/ 	.byte	0x04, 0x2f
        /*025a*/ 	.short	(.L_112 - .L_111)
	.align		4
.L_111:
        /*025c*/ 	.word	index@(_ZN7cutlass13device_kernelIN5flash19enable_sm80_to_sm89INS1_16FlashAttnFwdSm80INS1_25CollectiveMainloopFwdSm80ILi8ELi1ELb1EN4cute5tupleIJNS5_1CILi128EEES8_S8_EEELi128ENS_10bfloat16_tEfNS_4arch4Sm80ELb0ELb0ELb0ELb0ELb1ELb0ELb1ELb1EEENS1_21CollectiveEpilogueFwdIS9_NS6_IJNS7_ILi1EEESF_SF_EEESA_SC_Li256ELb0ELb1ELb1ELb0EEENS1_19SingleTileSchedulerILb0ELb1ELb1ELi128EEEEEEEEEvNT_6ParamsE)
        /*0260*/ 	.word	0x000000fc


	//----- nvinfo : EIATTR_FRAME_SIZE
	.align		4
.L_112:
        /*0264*/ 	.byte	0x04, 0x11
        /*0266*/ 	.short	(.L_114 - .L_113)
	.align		4
.L_113:
        /*0268*/ 	.word	index@(_ZN7cutlass13device_kernelIN5flash19enable_sm80_to_sm89INS1_16FlashAttnFwdSm80INS1_25CollectiveMainloopFwdSm80ILi8ELi1ELb1EN4cute5tupleIJNS5_1CILi128EEES8_S8_EEELi128ENS_10bfloat16_tEfNS_4arch4Sm80ELb0ELb0ELb0ELb0ELb1ELb0ELb1ELb1EEENS1_21CollectiveEpilogueFwdIS9_NS6_IJNS7_ILi1EEESF_SF_EEESA_SC_Li256ELb0ELb1ELb1ELb0EEENS1_19SingleTileSchedulerILb0ELb1ELb1ELi128EEEEEEEEEvNT_6ParamsE)
        /*026c*/ 	.word	0x00000000


	//----- nvinfo : EIATTR_MIN_STACK_SIZE
	.align		4
.L_114:
        /*0270*/ 	.byte	0x04, 0x12
        /*0272*/ 	.short	(.L_116 - .L_115)
	.align		4
.L_115:
        /*0274*/ 	.word	index@(_ZN7cutlass13device_kernelIN5flash19enable_sm80_to_sm89INS1_16FlashAttnFwdSm80INS1_25CollectiveMainloopFwdSm80ILi8ELi1ELb1EN4cute5tupleIJNS5_1CILi128EEES8_S8_EEELi128ENS_10bfloat16_tEfNS_4arch4Sm80ELb0ELb0ELb0ELb0ELb1ELb0ELb1ELb1EEENS1_21CollectiveEpilogueFwdIS9_NS6_IJNS7_ILi1EEESF_SF_EEESA_SC_Li256ELb0ELb1ELb1ELb0EEENS1_19SingleTileSchedulerILb0ELb1ELb1ELi128EEEEEEEEEvNT_6ParamsE)
        /*0278*/ 	.word	0x00000000


	//----- nvinfo : EIATTR_MIN_STACK_SIZE
	.align		4
.L_116:
        /*027c*/ 	.byte	0x04, 0x12
        /*027e*/ 	.short	(.L_118 - .L_117)
	.align		4
.L_117:
        /*0280*/ 	.word	index@(_ZN7cutlass13device_kernelIN5flash19enable_sm80_to_sm89INS1_16FlashAttnFwdSm80INS1_25CollectiveMainloopFwdSm80ILi8ELi1ELb1EN4cute5tupleIJNS5_1CILi128EEENS7_ILi96EEES8_EEELi128ENS_10bfloat16_tEfNS_4arch4Sm80ELb0ELb1ELb0ELb0ELb1ELb0ELb1ELb1EEENS1_21CollectiveEpilogueFwdINS6_IJS8_S8_S9_EEENS6_IJNS7_ILi1EEESH_SH_EEESB_SD_Li256ELb0ELb1ELb1ELb0EEENS1_19SingleTileSchedulerILb0ELb1ELb1ELi128EEEEEEEEEvNT_6ParamsE)
        /*0284*/ 	.word	0x00000000


	//----- nvinfo : EIATTR_MIN_STACK_SIZE
	.align		4
.L_118:
        /*0288*/ 	.byte	0x04, 0x12
        /*028a*/ 	.short	(.L_120 - .L_119)
	.align		4
.L_119:
        /*028c*/ 	.word	index@(_ZN7cutlass13device_kernelIN5flash19enable_sm80_to_sm89INS1_16FlashAttnFwdSm80INS1_25CollectiveMainloopFwdSm80ILi8ELi1ELb1EN4cute5tupleIJNS5_1CILi128EEES8_S8_EEELi128ENS_10bfloat16_tEfNS_4arch4Sm80ELb1ELb0ELb0ELb0ELb1ELb0ELb1ELb1EEENS1_21CollectiveEpilogueFwdIS9_NS6_IJNS7_ILi1EEESF_SF_EEESA_SC_Li256ELb0ELb1ELb1ELb0EEENS1_30DynamicPersistentTileSchedulerILi256ELi256ELb1ELb1ELb0EEEEEEEEEvNT_6ParamsE)
        /*0290*/ 	.word	0x000000d8


	//----- nvinfo : EIATTR_MIN_STACK_SIZE
	.align		4
.L_120:
        /*0294*/ 	.byte	0x04, 0x12
        /*0296*/ 	.short	(.L_122 - .L_121)
	.align		4
.L_121:
        /*0298*/ 	.word	index@(_ZN7cutlass13device_kernelIN5flash19enable_sm80_to_sm89INS1_16FlashAttnFwdSm80INS1_25CollectiveMainloopFwdSm80ILi4ELi1ELb0EN4cute5tupleIJNS5_1CILi128EEENS7_ILi64EEES8_EEELi128ENS_10bfloat16_tEfNS_4arch4Sm80ELb0ELb0ELb0ELb0ELb1ELb0ELb1ELb1EEENS1_21CollectiveEpilogueFwdINS6_IJS8_S8_S9_EEENS6_IJNS7_ILi1EEESH_SH_EEESB_SD_Li128ELb0ELb1ELb1ELb0EEENS1_19SingleTileSchedulerILb0ELb1ELb1ELi128EEEEEEEEEvNT_6ParamsE)
        /*029c*/ 	.word	0x00000028


	//----- nvinfo : EIATTR_MIN_STACK_SIZE
	.align		4
.L_122:
        /*02a0*/ 	.byte	0x04, 0x12
        /*02a2*/ 	.short	(.L_124 - .L_123)
	.align		4
.L_123:
        /*02a4*/ 	.word	index@(_ZN7cutlass13device_kernelIN5flash19enable_sm80_to_sm89INS1_16FlashAttnFwdSm80INS1_25CollectiveMainloopFwdSm80ILi8ELi1ELb1EN4cute5tupleIJNS5_1CILi128EEENS7_ILi112EEES8_EEELi128ENS_10bfloat16_tEfNS_4arch4Sm80ELb0ELb0ELb0ELb1ELb1ELb0ELb1ELb1EEENS1_21CollectiveEpilogueFwdINS6_IJS8_S8_S9_EEENS6_IJNS7_ILi1EEESH_SH_EEESB_SD_Li256ELb1ELb1ELb1ELb0EEENS1_36VarlenDynamicPersistentTileSchedulerILi128ELi112ELi256ELi256ELb1ELb1ELb0ELb0ELb1ELb1EEEEEEEEEvNT_6ParamsE)
        /*02a8*/ 	.word	0x000000c0


	//----- nvinfo : EIATTR_MIN_STACK_SIZE
	.align		4
.L_124:
        /*02ac*/ 	.byte	0x04, 0x12
        /*02ae*/ 	.short	(.L_126 - .L_125)
	.align		4
.L_125:
        /*02b0*/ 	.word	index@(_ZN7cutlass13device_kernelIN5flash19enable_sm80_to_sm89INS1_16FlashAttnFwdSm80INS1_25CollectiveMainloopFwdSm80ILi8ELi1ELb1EN4cute5tupleIJNS5_1CILi128EEENS7_ILi112EEES8_EEELi128ENS_10bfloat16_tEfNS_4arch4Sm80ELb0ELb0ELb0ELb1ELb1ELb1ELb1ELb1EEENS1_21CollectiveEpilogueFwdINS6_IJS8_S8_S9_EEENS6_IJNS7_ILi1EEESH_SH_EEESB_SD_Li256ELb1ELb1ELb1ELb0EEENS1_36VarlenDynamicPersistentTileSchedulerILi128ELi112ELi256ELi256ELb1ELb1ELb0ELb0ELb1ELb1EEEEEEEEEvNT_6ParamsE)
        /*02b4*/ 	.word	0x00000110


	//----- nvinfo : EIATTR_MIN_STACK_SIZE
	.align		4
.L_126:
        /*02b8*/ 	.byte	0x04, 0x12
        /*02ba*/ 	.short	(.L_128 - .L_127)
	.align		4
.L_127:
        /*02bc*/ 	.word	index@(_ZN7cutlass13device_kernelIN5flash19enable_sm80_to_sm89INS1_16FlashAttnFwdSm80INS1_25CollectiveMainloopFwdSm80ILi4ELi1ELb0EN4cute5tupleIJNS5_1CILi128EEENS7_ILi48EEES8_EEELi128ENS_10bfloat16_tEfNS_4arch4Sm80ELb0ELb1ELb0ELb0ELb1ELb0ELb1ELb1EEENS1_21CollectiveEpilogueFwdINS6_IJS8_S8_S9_EEENS6_IJNS7_ILi1EEESH_SH_EEESB_SD_Li128ELb0ELb1ELb1ELb0EEENS1_19SingleTileSchedulerILb0ELb1ELb1ELi128EEEEEEEEEvNT_6ParamsE)
        /*02c0*/ 	.word	0x00000070


	//----- nvinfo : EIATTR_MIN_STACK_SIZE
	.align		4
.L_128:
        /*02c4*/ 	.byte	0x04, 0x12
        /*02c6*/ 	.short	(.L_130 - .L_129)
	.align		4
.L_129:
        /*02c8*/ 	.word	index@(_ZN7cutlass13device_kernelIN5flash19enable_sm80_to_sm89INS1_16FlashAttnFwdSm80INS1_25CollectiveMainloopFwdSm80ILi8ELi1ELb1EN4cute5tupleIJNS5_1CILi128EEENS7_ILi96EEES8_EEELi128ENS_10bfloat16_tEfNS_4arch4Sm80ELb0ELb1ELb0ELb1ELb1ELb0ELb1ELb1EEENS1_21CollectiveEpilogueFwdINS6_IJS8_S8_S9_EEENS6_IJNS7_ILi1EEESH_SH_EEESB_SD_Li256ELb1ELb1ELb1ELb0EEENS1_36VarlenDynamicPersistentTileSchedulerILi128ELi96ELi256ELi256ELb1ELb1ELb0ELb1ELb0ELb1EEEEEEEEEvNT_6ParamsE)
        /*02cc*/ 	.word	0x00000028


	//----- nvinfo : EIATTR_MIN_STACK_SIZE
	.align		4
.L_130:
        /*02d0*/ 	.byte	0x04, 0x12
        /*02d2*/ 	.short	(.L_132 - .L_131)
	.align		4
.L_131:
        /*02d4*/ 	.word	index@(_ZN7cutlass13device_kernelIN5flash19enable_sm80_to_sm89INS1_16FlashAttnFwdSm80INS1_25CollectiveMainloopFwdSm80ILi8ELi1ELb1EN4cute5tupleIJNS5_1CILi128EEENS7_ILi96EEES8_EEELi128ENS_10bfloat16_tEfNS_4arch4Sm80ELb0ELb1ELb0ELb1ELb1ELb1ELb1ELb1EEENS1_21CollectiveEpilogueFwdINS6_IJS8_S8_S9_EEENS6_IJNS7_ILi1EEESH_SH_EEESB_SD_Li256ELb1ELb1ELb1ELb0EEENS1_36VarlenDynamicPersistentTileSchedulerILi128ELi96ELi256ELi256ELb1ELb1ELb0ELb1ELb0ELb1EEEEEEEEEvNT_6ParamsE)
        /*02d8*/ 	.word	0x00000070


	//----- nvinfo : EIATTR_MIN_STACK_SIZE
	.align		4
.L_132:
        /*02dc*/ 	.byte	0x04, 0x12
        /*02de*/ 	.short	(.L_134 - .L_133)
	.align		4
.L_133:
        /*02e0*/ 	.word	index@(_ZN7cutlass13device_kernelIN5flash19enable_sm80_to_sm89INS1_16FlashAttnFwdSm80INS1_25CollectiveMainloopFwdSm80ILi4ELi1ELb0EN4cute5tupleIJNS5_1CILi128EEENS7_ILi64EEES8_EEELi128ENS_10bfloat16_tEfNS_4arch4Sm80ELb1ELb0ELb0ELb0ELb1ELb0ELb1ELb1EEENS1_21CollectiveEpilogueFwdINS6_IJS8_S8_S9_EEENS6_IJNS7_ILi1EEESH_SH_EEESB_SD_Li128ELb0ELb1ELb1ELb0EEENS1_30DynamicPersistentTileSchedulerILi128ELi128ELb1ELb1ELb0EEEEEEEEEvNT_6ParamsE)
        /*02e4*/ 	.word	0x00000110


	//----- nvinfo : EIATTR_MIN_STACK_SIZE
	.align		4
.L_134:
        /*02e8*/ 	.byte	0x04, 0x12
        /*02ea*/ 	.short	(.L_136 - .L_135)
	.align		4
.L_135:
        /*02ec*/ 	.word	index@(_ZN7cutlass13device_kernelIN5flash19enable_sm80_to_sm89INS1_16FlashAttnFwdSm80INS1_25CollectiveMainloopFwdSm80ILi8ELi1ELb1EN4cute5tupleIJNS5_1CILi128EEENS7_ILi112EEES8_EEELi128ENS_10bfloat16_tEfNS_4arch4Sm80ELb1ELb0ELb0ELb1ELb1ELb0ELb1ELb1EEENS1_21CollectiveEpilogueFwdINS6_IJS8_S8_S9_EEENS6_IJNS7_ILi1EEESH_SH_EEESB_SD_Li256ELb1ELb1ELb1ELb0EEENS1_36VarlenDynamicPersistentTileSchedulerILi128ELi112ELi256ELi256ELb1ELb1ELb0ELb1ELb1ELb1EEEEEEEEEvNT_6ParamsE)
        /*02f0*/ 	.word	0x00000118


	//----- nvinfo : EIATTR_MIN_STACK_SIZE
	.align		4
.L_136:
        /*02f4*/ 	.byte	0x04, 0x12
        /*02f6*/ 	.short	(.L_138 - .L_137)
	.align		4
.L_137:
        /*02f8*/ 	.word	index@(_ZN7cutlass13device_kernelIN5flash19enable_sm80_to_sm89INS1_16FlashAttnFwdSm80INS1_25CollectiveMainloopFwdSm80ILi8ELi1ELb1EN4cute5tupleIJNS5_1CILi128EEENS7_ILi112EEES8_EEELi128ENS_10bfloat16_tEfNS_4arch4Sm80ELb1ELb0ELb0ELb1ELb1ELb1ELb1ELb1EEENS1_21CollectiveEpilogueFwdINS6_IJS8_S8_S9_EEENS6_IJNS7_ILi1EEESH_SH_EEESB_SD_Li256ELb1ELb1ELb1ELb0EEENS1_36VarlenDynamicPersistentTileSchedulerILi128ELi112ELi256ELi256ELb1ELb1ELb0ELb1ELb1ELb1EEEEEEEEEvNT_6ParamsE)
        /*02fc*/ 	.word	0x00000130
.L_138:


//--------------------- .nv.info._ZN7cutlass13device_kernelIN5flash19enable_sm80_to_sm89INS1_16FlashAttnFwdSm80INS1_25CollectiveMainloopFwdSm80ILi8ELi1ELb1EN4cute5tupleIJNS5_1CILi128EEES8_S8_EEELi128ENS_10bfloat16_tEfNS_4arch4Sm80ELb0ELb0ELb0ELb0ELb1ELb0ELb1ELb1EEENS1_21CollectiveEpilogueFwdIS9_NS6_IJNS7_ILi1EEESF_SF_EEESA_SC_Li256ELb0ELb1ELb1ELb0EEENS1_19SingleTileSchedulerILb0ELb1ELb1ELi128EEEEEEEEEvNT_6ParamsE --------------------------
	.section	.nv.info._ZN7cutlass13device_kernelIN5flash19enable_sm80_to_sm89INS1_16FlashAttnFwdSm80INS1_25CollectiveMainloopFwdSm80ILi8ELi1ELb1EN4cute5tupleIJNS5_1CILi128EEES8_S8_EEELi128ENS_10bfloat16_tEfNS_4arch4Sm80ELb0ELb0ELb0ELb0ELb1ELb0ELb1ELb1EEENS1_21CollectiveEpilogueFwdIS9_NS6_IJNS7_ILi1EEESF_SF_EEESA_SC_Li256ELb0ELb1ELb1ELb0EEENS1_19SingleTileSchedulerILb0ELb1ELb1ELi128EEEEEEEEEvNT_6ParamsE,"",@"SHT_CUDA_INFO"
	.sectionflags	@""
	.align	4


	//----- nvinfo : EIATTR_CUDA_API_VERSION
	.align		4
        /*0000*/ 	.byte	0x04, 0x37
        /*0002*/ 	.short	(.L_140 - .L_139)
.L_139:
        /*0004*/ 	.word	0x00000082


	//----- nvinfo : EIATTR_SW2861232_WAR
	.align		4
.L_140:
        /*0008*/ 	.byte	0x01, 0x35
	.zero		2


	//----- nvinfo : EIATTR_PARAM_CBANK
	.align		4
        /*000c*/ 	.byte	0x04, 0x0a
        /*000e*/ 	.short	(.L_142 - .L_141)
	.align		4
.L_141:
        /*0010*/ 	.word	index@(.nv.constant0._ZN7cutlass13device_kernelIN5flash19enable_sm80_to_sm89INS1_16FlashAttnFwdSm80INS1_25CollectiveMainloopFwdSm80ILi8ELi1ELb1EN4cute5tupleIJNS5_1CILi128EEES8_S8_EEELi128ENS_10bfloat16_tEfNS_4arch4Sm80ELb0ELb0ELb0ELb0ELb1ELb0ELb1ELb1EEENS1_21CollectiveEpilogueFwdIS9_NS6_IJNS7_ILi1EEESF_SF_EEESA_SC_Li256ELb0ELb1ELb1ELb0EEENS1_19SingleTileSchedulerILb0ELb1ELb1ELi128EEEEEEEEEvNT_6ParamsE)
        /*0014*/ 	.short	0x0160
        /*0016*/ 	.short	0x0418


	//----- nvinfo : EIATTR_CBANK_PARAM_SIZE
	.align		4
.L_142:
        /*0018*/ 	.byte	0x03, 0x19
        /*001a*/ 	.short	0x0418


	//----- nvinfo : EIATTR_KPARAM_INFO
	.align		4
        /*001c*/ 	.byte	0x04, 0x17
        /*001e*/ 	.short	(.L_144 - .L_143)
.L_143:
        /*0020*/ 	.word	0x00000000
        /*0024*/ 	.short	0x0000
        /*0026*/ 	.short	0x0000
        /*0028*/ 	.byte	0x00, 0xf0, 0x61, 0x10


	//----- nvinfo : EIATTR_MAXREG_COUNT
	.align		4
.L_144:
        /*002c*/ 	.byte	0x03, 0x1b
        /*002e*/ 	.short	0x00ff


	//----- nvinfo : EIATTR_NUM_BARRIERS
	.align		4
        /*0030*/ 	.byte	0x02, 0x4c
        /*0032*/ 	.byte	0x02
	.zero		1


	//----- nvinfo : EIATTR_MERCURY_ISA_VERSION
	.align		4
        /*0034*/ 	.byte	0x03, 0x5f
        /*0036*/ 	.short	0x0000


	//----- nvinfo : EIATTR_COOP_GROUP_MASK_REGIDS
	.align		4
        /*0038*/ 	.byte	0x04, 0x29
        /*003a*/ 	.short	(.L_146 - .L_145)


	//   ....[0]....
.L_145:
        /*003c*/ 	.word	0xffffffff


	//   ....[1]....
        /*0040*/ 	.word	0xffffffff


	//   ....[2]....
        /*0044*/ 	.word	0xffffffff


	//   ....[3]....
        /*0048*/ 	.word	0xffffffff


	//   ....[4]....
        /*004c*/ 	.word	0xffffffff


	//   ....[5]....
        /*0050*/ 	.word	0xffffffff


	//   ....[6]....
        /*0054*/ 	.word	0xffffffff


	//   ....[7]....
        /*0058*/ 	.word	0xffffffff


	//   ....[8]....
        /*005c*/ 	.word	0xffffffff


	//   ....[9]....
        /*0060*/ 	.word	0xffffffff


	//   ....[10]....
        /*0064*/ 	.word	0xffffffff


	//   ....[11]....
        /*0068*/ 	.word	0xffffffff


	//   ....[12]....
        /*006c*/ 	.word	0xffffffff


	//   ....[13]....
        /*0070*/ 	.word	0xffffffff


	//   ....[14]....
        /*0074*/ 	.word	0xffffffff


	//   ....[15]....
        /*0078*/ 	.word	0xffffffff


	//   ....[16]....
        /*007c*/ 	.word	0xffffffff


	//   ....[17]....
        /*0080*/ 	.word	0xffffffff


	//   ....[18]....
        /*0084*/ 	.word	0xffffffff


	//   ....[19]....
        /*0088*/ 	.word	0xffffffff


	//   ....[20]....
        /*008c*/ 	.word	0xffffffff


	//   ....[21]....
        /*0090*/ 	.word	0xffffffff


	//   ....[22]....
        /*0094*/ 	.word	0xffffffff


	//   ....[23]....
        /*0098*/ 	.word	0xffffffff


	//   ....[24]....
        /*009c*/ 	.word	0xffffffff


	//   ....[25]....
        /*00a0*/ 	.word	0xffffffff


	//   ....[26]....
        /*00a4*/ 	.word	0xffffffff


	//   ....[27]....
        /*00a8*/ 	.word	0xffffffff


	//   ....[28]....
        /*00ac*/ 	.word	0xffffffff


	//   ....[29]....
        /*00b0*/ 	.word	0xffffffff


	//   ....[30]....
        /*00b4*/ 	.word	0xffffffff


	//   ....[31]....
        /*00b8*/ 	.word	0xffffffff


	//   ....[32]....
        /*00bc*/ 	.word	0xffffffff


	//   ....[33]....
        /*00c0*/ 	.word	0xffffffff


	//   ....[34]....
        /*00c4*/ 	.word	0xffffffff


	//   ....[35]....
        /*00c8*/ 	.word	0xffffffff


	//   ....[36]....
        /*00cc*/ 	.word	0xffffffff


	//   ....[37]....
        /*00d0*/ 	.word	0xffffffff


	//   ....[38]....
        /*00d4*/ 	.word	0xffffffff


	//   ....[39]....
        /*00d8*/ 	.word	0xffffffff


	//   ....[40]....
        /*00dc*/ 	.word	0xffffffff


	//   ....[41]....
        /*00e0*/ 	.word	0xffffffff


	//   ....[42]....
        /*00e4*/ 	.word	0xffffffff


	//   ....[43]....
        /*00e8*/ 	.word	0xffffffff


	//   ....[44]....
        /*00ec*/ 	.word	0xffffffff


	//   ....[45]....
        /*00f0*/ 	.word	0xffffffff


	//   ....[46]....
        /*00f4*/ 	.word	0xffffffff


	//   ....[47]....
        /*00f8*/ 	.word	0xffffffff


	//   ....[48]....
        /*00fc*/ 	.word	0xffffffff


	//   ....[49]....
        /*0100*/ 	.word	0xffffffff


	//   ....[50]....
        /*0104*/ 	.word	0xffffffff


	//   ....[51]....
        /*0108*/ 	.word	0xffffffff


	//   ....[52]....
        /*010c*/ 	.word	0xffffffff


	//   ....[53]....
        /*0110*/ 	.word	0xffffffff


	//   ....[54]....
        /*0114*/ 	.word	0xffffffff


	//   ....[55]....
        /*0118*/ 	.word	0xffffffff


	//   ....[56]....
        /*011c*/ 	.word	0xffffffff


	//   ....[57]....
        /*0120*/ 	.word	0xffffffff


	//   ....[58]....
        /*0124*/ 	.word	0xffffffff


	//   ....[59]....
        /*0128*/ 	.word	0xffffffff


	//   ....[60]....
        /*012c*/ 	.word	0xffffffff


	//   ....[61]....
        /*0130*/ 	.word	0xffffffff


	//   ....[62]....
        /*0134*/ 	.word	0xffffffff


	//   ....[63]....
        /*0138*/ 	.word	0xffffffff


	//   ....[64]....
        /*013c*/ 	.word	0xffffffff


	//   ....[65]....
        /*0140*/ 	.word	0xffffffff


	//   ....[66]....
        /*0144*/ 	.word	0xffffffff


	//   ....[67]....
        /*0148*/ 	.word	0xffffffff


	//   ....[68]....
        /*014c*/ 	.word	0xffffffff


	//----- nvinfo : EIATTR_COOP_GROUP_INSTR_OFFSETS
	.align		4
.L_146:
        /*0150*/ 	.byte	0x04, 0x28
        /*0152*/ 	.short	(.L_148 - .L_147)


	//   ....[0]....
.L_147:
        /*0154*/ 	.word	0x00000050


	//   ....[1]....
        /*0158*/ 	.word	0x00000f70


	//   ....[2]....
        /*015c*/ 	.word	0x00000fa0


	//   ....[3]....
        /*0160*/ 	.word	0x00000fc0


	//   ....[4]....
        /*0164*/ 	.word	0x00000ff0


	//   ....[5]....
        /*0168*/ 	.word	0x00001020


	//   ....[6]....
        /*016c*/ 	.word	0x000010f0


	//   ....[7]....
        /*0170*/ 	.word	0x00001120


	//   ....[8]....
        /*0174*/ 	.word	0x00001190


	//   ....[9]....
        /*0178*/ 	.word	0x00001330


	//   ....[10]....
        /*017c*/ 	.word	0x00001370


	//   ....[11]....
        /*0180*/ 	.word	0x000013a0


	//   ....[12]....
        /*0184*/ 	.word	0x000013d0


	//   ....[13]....
        /*0188*/ 	.word	0x000013e0


	//   ....[14]....
        /*018c*/ 	.word	0x000013f0


	//   ....[15]....
        /*0190*/ 	.word	0x00001400


	//   ....[16]....
        /*0194*/ 	.word	0x00001410


	//   ....[17]....
        /*0198*/ 	.word	0x00001b30


	//   ....[18]....
        /*019c*/ 	.word	0x00001b50


	//   ....[19]....
        /*01a0*/ 	.word	0x00001b60


	//   ....[20]....
        /*01a4*/ 	.word	0x00001b80


	//   ....[21]....
        /*01a8*/ 	.word	0x00001b90


	//   ....[22]....
        /*01ac*/ 	.word	0x00001bb0


	//   ....[23]....
        /*01b0*/ 	.word	0x00001bc0


	//   ....[24]....
        /*01b4*/ 	.word	0x00001bf0


	//   ....[25]....
        /*01b8*/ 	.word	0x00002b50


	//   ....[26]....
        /*01bc*/ 	.word	0x00002b70


	//   ....[27]....
        /*01c0*/ 	.word	0x00002b80


	//   ....[28]....
        /*01c4*/ 	.word	0x00002b90


	//   ....[29]....
        /*01c8*/ 	.word	0x00002ba0


	//   ....[30]....
        /*01cc*/ 	.word	0x00002bb0


	//   ....[31]....
        /*01d0*/ 	.word	0x00002bc0


	//   ....[32]....
        /*01d4*/ 	.word	0x00002be0


	//   ....[33]....
        /*01d8*/ 	.word	0x00003860


	//   ....[34]....
        /*01dc*/ 	.word	0x00003910


	//   ....[35]....
        /*01e0*/ 	.word	0x00003920


	//   ....[36]....
        /*01e4*/ 	.word	0x00003950


	//   ....[37]....
        /*01e8*/ 	.word	0x00005550


	//   ....[38]....
        /*01ec*/ 	.word	0x00005560


	//   ....[39]....
        /*01f0*/ 	.word	0x00005570


	//   ....[40]....
        /*01f4*/ 	.word	0x00005580


	//   ....[41]....
        /*01f8*/ 	.word	0x00005590


	//   ....[42]....
        /*01fc*/ 	.word	0x000055a0


	//   ....[43]....
        /*0200*/ 	.word	0x000055b0


	//   ....[44]....
        /*0204*/ 	.word	0x000055e0


	//   ....[45]....
        /*0208*/ 	.word	0x00005970


	//   ....[46]....
        /*020c*/ 	.word	0x00005990


	//   ....[47]....
        /*0210*/ 	.word	0x000059a0


	//   ....[48]....
        /*0214*/ 	.word	0x000059c0


	//   ....[49]....
        /*0218*/ 	.word	0x000059e0


	//   ....[50]....
        /*021c*/ 	.word	0x00005a10


	//   ....[51]....
        /*0220*/ 	.word	0x00005a80


	//   ....[52]....
        /*0224*/ 	.word	0x00005ab0


	//   ....[53]....
        /*0228*/ 	.word	0x00006b50


	//   ....[54]....
        /*022c*/ 	.word	0x00006b60


	//   ....[55]....
        /*0230*/ 	.word	0x00006b90


	//   ....[56]....
        /*0234*/ 	.word	0x00006ba0


	//   ....[57]....
        /*0238*/ 	.word	0x00008a50


	//   ....[58]....
        /*023c*/ 	.word	0x00008a80


	//   ....[59]....
        /*0240*/ 	.word	0x00008ac0


	//   ....[60]....
        /*0244*/ 	.word	0x00008ad0


	//   ....[61]....
        /*0248*/ 	.word	0x000095e0


	//   ....[62]....
        /*024c*/ 	.word	0x00009620


	//   ....[63]....
        /*0250*/ 	.word	0x00009650


	//   ....[64]....
        /*0254*/ 	.word	0x00009670


	//   ....[65]....
        /*0258*/ 	.word	0x000096e0


	//   ....[66]....
        /*025c*/ 	.word	0x00009700


	//   ....[67]....
        /*0260*/ 	.word	0x00009d40


	//   ....[68]....
        /*0264*/ 	.word	0x00009d50


	//----- nvinfo : EIATTR_EXIT_INSTR_OFFSETS
	.align		4
.L_148:
        /*0268*/ 	.byte	0x04, 0x1c
        /*026a*/ 	.short	(.L_150 - .L_149)


	//   ....[0]....
.L_149:
        /*026c*/ 	.word	0x000001b0


	//   ....[1]....
        /*0270*/ 	.word	0x00009d60


	//   ....[2]....
        /*0274*/ 	.word	0x0000a300


	//   ....[3]....
        /*0278*/ 	.word	0x0000a350


	//   ....[4]....
        /*027c*/ 	.word	0x0000a380


	//   ....[5]....
        /*0280*/ 	.word	0x0000a3e0


	//   ....[6]....
        /*0284*/ 	.word	0x0000a670


	//----- nvinfo : EIATTR_CTAIDZ_USED
	.align		4
.L_150:
        /*0288*/ 	.byte	0x01, 0x04
	.zero		2


	//----- nvinfo : EIATTR_MAX_THREADS
	.align		4
        /*028c*/ 	.byte	0x04, 0x05
        /*028e*/ 	.short	(.L_152 - .L_151)
.L_151:
        /*0290*/ 	.word	0x00000100
        /*0294*/ 	.word	0x00000001
        /*0298*/ 	.word	0x00000001


	//----- nvinfo : EIATTR_CRS_STACK_SIZE
	.align		4
.L_152:
        /*029c*/ 	.byte	0x04, 0x1e
        /*029e*/ 	.short	(.L_154 - .L_153)
.L_153:
        /*02a0*/ 	.word	0x00000000
.L_154:


//--------------------- .nv.info._ZN7cutlass13device_kernelIN5flash19enable_sm80_to_sm89INS1_16FlashAttnFwdSm80INS1_25CollectiveMainloopFwdSm80ILi8ELi1ELb1EN4cute5tupleIJNS5_1CILi128EEENS7_ILi96EEES8_EEELi128ENS_10bfloat16_tEfNS_4arch4Sm80ELb0ELb1ELb0ELb0ELb1ELb0ELb1ELb1EEENS1_21CollectiveEpilogueFwdINS6_IJS8_S8_S9_EEENS6_IJNS7_ILi1EEESH_SH_EEESB_SD_Li256ELb0ELb1ELb1ELb0EEENS1_19SingleTileSchedulerILb0ELb1ELb1ELi128EEEEEEEEEvNT_6ParamsE --------------------------
	.section	.nv.info._ZN7cutlass13device_kernelIN5flash19enable_sm80_to_sm89INS1_16FlashAttnFwdSm80INS1_25CollectiveMainloopFwdSm80ILi8ELi1ELb1EN4cute5tupleIJNS5_1CILi128EEENS7_ILi96EEES8_EEELi128ENS_10bfloat16_tEfNS_4arch4Sm80ELb0ELb1ELb0ELb0ELb1ELb0ELb1ELb1EEENS1_21CollectiveEpilogueFwdINS6_IJS8_S8_S9_EEENS6_IJNS7_ILi1EEESH_SH_EEESB_SD_Li256ELb0ELb1ELb1ELb0EEENS1_19SingleTileSchedulerILb0ELb1ELb1ELi128EEEEEEEEEvNT_6ParamsE,"",@"SHT_CUDA_INFO"
	.sectionflags	@""
	.align	4


	//----- nvinfo : EIATTR_CUDA_API_VERSION
	.align		4
        /*0000*/ 	.byte	0x04, 0x37
        /*0002*/ 	.short	(.L_156 - .L_155)
.L_155:
        /*0004*/ 	.word	0x00000082


	//----- nvinfo : EIATTR_SW2861232_WAR
	.align		4
.L_156:
        /*0008*/ 	.byte	0x01, 0x35
	.zero		2


	//----- nvinfo : EIATTR_PARAM_CBANK
	.align		4
        /*000c*/ 	.byte	0x04, 0x0a
        /*000e*/ 	.short	(.L_158 - .L_157)
	.align		4
.L_157:
        /*0010*/ 	.word	index@(.nv.constant0._ZN7cutlass13device_kernelIN5flash19enable_sm80_to_sm89INS1_16FlashAttnFwdSm80INS1_25CollectiveMainloopFwdSm80ILi8ELi1ELb1EN4cute5tupleIJNS5_1CILi128EEENS7_ILi96EEES8_EEELi128ENS_10bfloat16_tEfNS_4arch4Sm80ELb0ELb1ELb0ELb0ELb1ELb0ELb1ELb1EEENS1_21CollectiveEpilogueFwdINS6_IJS8_S8_S9_EEENS6_IJNS7_ILi1EEESH_SH_EEESB_SD_Li256ELb0ELb1ELb1ELb0EEENS1_19SingleTileSchedulerILb0ELb1ELb1ELi128EEEEEEEEEvNT_6ParamsE)
        /*0014*/ 	.short	0x0160
        /*0016*/ 	.short	0x0418


	//----- nvinfo : EIATTR_CBANK_PARAM_SIZE
	.align		4
.L_158:
        /*0018*/ 	.byte	0x03, 0x19
        /*001a*/ 	.short	0x0418


	//----- nvinfo : EIATTR_KPARAM_INFO
	.align		4
        /*001c*/ 	.byte	0x04, 0x17
        /*001e*/ 	.short	(.L_160 - .L_159)
.L_159:
        /*0020*/ 	.word	0x00000000
        /*0024*/ 	.short	0x0000
        /*0026*/ 	.short	0x0000
        /*0028*/ 	.byte	0x00, 0xf0, 0x61, 0x10


	//----- nvinfo : EIATTR_MAXREG_COUNT
	.align		4
.L_160:
        /*002c*/ 	.byte	0x03, 0x1b
        /*002e*/ 	.short	0x00ff


	//----- nvinfo : EIATTR_NUM_BARRIERS
	.align		4
        /*0030*/ 	.byte	0x02, 0x4c
        /*0032*/ 	.byte	0x02
	.zero		1


	//----- nvinfo : EIATTR_MERCURY_ISA_VERSION
	.align		4
        /*0034*/ 	.byte	0x03, 0x5f
        /*0036*/ 	.short	0x0000


	//----- nvinfo : EIATTR_COOP_GROUP_MASK_REGIDS
	.align		4
        /*0038*/ 	.byte	0x04, 0x29
        /*003a*/ 	.short	(.L_162 - .L_161)


	//   ....[0]....
.L_161:
        /*003c*/ 	.word	0xffffffff


	//   ....[1]....
        /*0040*/ 	.word	0xffffffff


	//   ....[2]....
        /*0044*/ 	.word	0xffffffff


	//   ....[3]....
        /*0048*/ 	.word	0xffffffff


	//   ....[4]....
        /*004c*/ 	.word	0xffffffff


	//   ....[5]....
        /*0050*/ 	.word	0xffffffff


	//   ....[6]....
        /*0054*/ 	.word	0xffffffff


	//   ....[7]....
        /*0058*/ 	.word	0xffffffff


	//   ....[8]....
        /*005c*/ 	.word	0xffffffff


	//   ....[9]....
        /*0060*/ 	.word	0xffffffff


	//   ....[10]....
        /*0064*/ 	.word	0xffffffff


	//   ....[11]....
        /*0068*/ 	.word	0xffffffff


	//   ....[12]....
        /*006c*/ 	.word	0xffffffff


	//   ....[13]....
        /*0070*/ 	.word	0xffffffff


	//   ....[14]....
        /*0074*/ 	.word	0xffffffff


	//   ....[15]....
        /*0078*/ 	.word	0xffffffff


	//   ....[16]....
        /*007c*/ 	.word	0xffffffff


	//   ....[17]....
        /*0080*/ 	.word	0xffffffff


	//   ....[18]....
        /*0084*/ 	.word	0xffffffff


	//   ....[19]....
        /*0088*/ 	.word	0xffffffff


	//   ....[20]....
        /*008c*/ 	.word	0xffffffff


	//   ....[21]....
        /*0090*/ 	.word	0xffffffff


	//   ....[22]....
        /*0094*/ 	.word	0xffffffff


	//   ....[23]....
        /*0098*/ 	.word	0xffffffff


	//   ....[24]....
        /*009c*/ 	.word	0xffffffff


	//   ....[25]....
        /*00a0*/ 	.word	0xffffffff


	//   ....[26]....
        /*00a4*/ 	.word	0xffffffff


	//   ....[27]....
        /*00a8*/ 	.word	0xffffffff


	//   ....[28]....
        /*00ac*/ 	.word	0xffffffff


	//   ....[29]....
        /*00b0*/ 	.word	0xffffffff


	//   ....[30]....
        /*00b4*/ 	.word	0xffffffff


	//   ....[31]....
        /*00b8*/ 	.word	0xffffffff


	//   ....[32]....
        /*00bc*/ 	.word	0xffffffff


	//   ....[33]....
        /*00c0*/ 	.word	0xffffffff


	//   ....[34]....
        /*00c4*/ 	.word	0xffffffff


	//   ....[35]....
        /*00c8*/ 	.word	0xffffffff


	//   ....[36]....
        /*00cc*/ 	.word	0xffffffff


	//   ....[37]....
        /*00d0*/ 	.word	0xffffffff


	//   ....[38]....
        /*00d4*/ 	.word	0xffffffff


	//   ....[39]....
        /*00d8*/ 	.word	0xffffffff


	//   ....[40]....
        /*00dc*/ 	.word	0xffffffff


	//   ....[41]....
        /*00e0*/ 	.word	0xffffffff


	//   ....[42]....
        /*00e4*/ 	.word	0xffffffff


	//   ....[43]....
        /*00e8*/ 	.word	0xffffffff


	//   ....[44]....
        /*00ec*/ 	.word	0xffffffff


	//   ....[45]....
        /*00f0*/ 	.word	0xffffffff


	//   ....[46]....
        /*00f4*/ 	.word	0xffffffff


	//   ....[47]....
        /*00f8*/ 	.word	0xffffffff


	//   ....[48]....
        /*00fc*/ 	.word	0xffffffff


	//   ....[49]....
        /*0100*/ 	.word	0xffffffff


	//   ....[50]....
        /*0104*/ 	.word	0xffffffff


	//   ....[51]....
        /*0108*/ 	.word	0xffffffff


	//   ....[52]....
        /*010c*/ 	.word	0xffffffff


	//   ....[53]....
        /*0110*/ 	.word	0xffffffff


	//   ....[54]....
        /*0114*/ 	.word	0xffffffff


	//   ....[55]....
        /*0118*/ 	.word	0xffffffff


	//   ....[56]....
        /*011c*/ 	.word	0xffffffff


	//   ....[57]....
        /*0120*/ 	.word	0xffffffff


	//   ....[58]....
        /*0124*/ 	.word	0xffffffff


	//   ....[59]....
        /*0128*/ 	.word	0xffffffff


	//   ....[60]....
        /*012c*/ 	.word	0xffffffff


	//   ....[61]....
        /*0130*/ 	.word	0xffffffff


	//   ....[62]....
        /*0134*/ 	.word	0xffffffff


	//   ....[63]....
        /*0138*/ 	.word	0xffffffff


	//   ....[64]....
        /*013c*/ 	.word	0xffffffff


	//   ....[65]....
        /*0140*/ 	.word	0xffffffff


	//   ....[66]....
        /*0144*/ 	.word	0xffffffff


	//   ....[67]....
        /*0148*/ 	.word	0xffffffff


	//   ....[68]....
        /*014c*/ 	.word	0xffffffff


	//   ....[69]....
        /*0150*/ 	.word	0xffffffff


	//   ....[70]....
        /*0154*/ 	.word	0xffffffff


	//   ....[71]....
        /*0158*/ 	.word	0xffffffff


	//   ....[72]....
        /*015c*/ 	.word	0xffffffff


	//   ....[73]....
        /*0160*/ 	.word	0xffffffff


	//   ....[74]....
        /*0164*/ 	.word	0xffffffff


	//   ....[75]....
        /*0168*/ 	.word	0xffffffff


	//   ....[76]....
        /*016c*/ 	.word	0xffffffff


	//   ....[77]....
        /*0170*/ 	.word	0xffffffff


	//   ....[78]....
        /*0174*/ 	.word	0xffffffff


	//   ....[79]....
        /*0178*/ 	.word	0xffffffff


	//   ....[80]....
        /*017c*/ 	.word	0xffffffff


	//   ....[81]....
        /*0180*/ 	.word	0xffffffff


	//   ....[82]....
        /*0184*/ 	.word	0xffffffff


	//   ....[83]....
        /*0188*/ 	.word	0xffffffff


	//   ....[84]....
        /*018c*/ 	.word	0xffffffff


	//   ....[85]....
        /*0190*/ 	.word	0xffffffff


	//   ....[86]....
        /*0194*/ 	.word	0xffffffff


	//   ....[87]....
        /*0198*/ 	.word	0xffffffff


	//   ....[88]....
        /*019c*/ 	.word	0xffffffff


	//   ....[89]....
        /*01a0*/ 	.word	0xffffffff


	//   ....[90]....
        /*01a4*/ 	.word	0xffffffff


	//   ....[91]....
        /*01a8*/ 	.word	0xffffffff


	//   ....[92]....
        /*01ac*/ 	.word	0xffffffff


	//   ....[93]....
        /*01b0*/ 	.word	0xffffffff


	//   ....[94]....
        /*01b4*/ 	.word	0xffffffff


	//   ....[95]....
        /*01b8*/ 	.word	0xffffffff


	//   ....[96]....
        /*01bc*/ 	.word	0xffffffff


	//----- nvinfo : EIATTR_COOP_GROUP_INSTR_OFFSETS
	.align		4
.L_162:
        /*01c0*/ 	.byte	0x04, 0x28
        /*01c2*/ 	.short	(.L_164 - .L_163)


	//   ....[0]....
.L_163:
        /*01c4*/ 	.word	0x00000050


	//   ....[1]....
        /*01c8*/ 	.word	0x000012f0


	//   ....[2]....
        /*01cc*/ 	.word	0x00001330


	//   ....[3]....
        /*01d0*/ 	.word	0x00001360


	//   ....[4]....
        /*01d4*/ 	.word	0x00001390


	//   ....[5]....
        /*01d8*/ 	.word	0x00001630


	//   ....[6]....
        /*01dc*/ 	.word	0x00001650


	//   ....[7]....
        /*01e0*/ 	.word	0x00001660


	//   ....[8]....
        /*01e4*/ 	.word	0x00001670


	//   ....[9]....
        /*01e8*/ 	.word	0x00001850


	//   ....[10]....
        /*01ec*/ 	.word	0x00001880


	//   ....[11]....
        /*01f0*/ 	.word	0x000018b0


	//   ....[12]....
        /*01f4*/ 	.word	0x000018c0


	//   ....[13]....
        /*01f8*/ 	.word	0x000018d0


	//   ....[14]....
        /*01fc*/ 	.word	0x000018e0


	//   ....[15]....
        /*0200*/ 	.word	0x00001ec0


	//   ....[16]....
        /*0204*/ 	.word	0x00001ef0


	//   ....[17]....
        /*0208*/ 	.word	0x00001f00


	//   ....[18]....
        /*020c*/ 	.word	0x00001f20


	//   ....[19]....
        /*0210*/ 	.word	0x00001f30


	//   ....[20]....
        /*0214*/ 	.word	0x00001f50


	//   ....[21]....
        /*0218*/ 	.word	0x00002bb0


	//   ....[22]....
        /*021c*/ 	.word	0x00002bd0


	//   ....[23]....
        /*0220*/ 	.word	0x00002be0


	//   ....[24]....
        /*0224*/ 	.word	0x00002bf0


	//   ....[25]....
        /*0228*/ 	.word	0x00002c00


	//   ....[26]....
        /*022c*/ 	.word	0x00002c10


	//   ....[27]....
        /*0230*/ 	.word	0x00002f50


	//   ....[28]....
        /*0234*/ 	.word	0x00003170


	//   ....[29]....
        /*0238*/ 	.word	0x00004200


	//   ....[30]....
        /*023c*/ 	.word	0x000042b0


	//   ....[31]....
        /*0240*/ 	.word	0x000046b0


	//   ....[32]....
        /*0244*/ 	.word	0x00004710


	//   ....[33]....
        /*0248*/ 	.word	0x00005c80


	//   ....[34]....
        /*024c*/ 	.word	0x00005c90


	//   ....[35]....
        /*0250*/ 	.word	0x00005ca0


	//   ....[36]....
        /*0254*/ 	.word	0x00005cb0


	//   ....[37]....
        /*0258*/ 	.word	0x00005cc0


	//   ....[38]....
        /*025c*/ 	.word	0x00005cd0


	//   ....[39]....
        /*0260*/ 	.word	0x00006840


	//   ....[40]....
        /*0264*/ 	.word	0x00006860


	//   ....[41]....
        /*0268*/ 	.word	0x00006880


	//   ....[42]....
        /*026c*/ 	.word	0x00006890


	//   ....[43]....
        /*0270*/ 	.word	0x000068a0


	//   ....[44]....
        /*0274*/ 	.word	0x000068b0


	//   ....[45]....
        /*0278*/ 	.word	0x00006a90


	//   ....[46]....
        /*027c*/ 	.word	0x00006d60


	//   ....[47]....
        /*0280*/ 	.word	0x00007cd0


	//   ....[48]....
        /*0284*/ 	.word	0x00007f00


	//   ....[49]....
        /*0288*/ 	.word	0x000080d0


	//   ....[50]....
        /*028c*/ 	.word	0x000081c0


	//   ....[51]....
        /*0290*/ 	.word	0x00009e10


	//   ....[52]....
        /*0294*/ 	.word	0x00009e30


	//   ....[53]....
        /*0298*/ 	.word	0x00009e50


	//   ....[54]....
        /*029c*/ 	.word	0x00009e60


	//   ....[55]....
        /*02a0*/ 	.word	0x00009e70


	//   ....[56]....
        /*02a4*/ 	.word	0x00009e80


	//   ....[57]....
        /*02a8*/ 	.word	0x0000a9f0


	//   ....[58]....
        /*02ac*/ 	.word	0x0000aa10


	//   ....[59]....
        /*02b0*/ 	.word	0x0000aa30


	//   ....[60]....
        /*02b4*/ 	.word	0x0000aa40


	//   ....[61]....
        /*02b8*/ 	.word	0x0000aa50


	//   ....[62]....
        /*02bc*/ 	.word	0x0000aa60


	//   ....[63]....
        /*02c0*/ 	.word	0x0000aee0


	//   ....[64]....
        /*02c4*/ 	.word	0x0000af00


	//   ....[65]....
        /*02c8*/ 	.word	0x0000af30


	//   ....[66]....
        /*02cc*/ 	.word	0x0000af40


	//   ....[67]....
        /*02d0*/ 	.word	0x0000ca40


	//   ....[68]....
        /*02d4*/ 	.word	0x0000ca80


	//   ....[69]....
        /*02d8*/ 	.word	0x0000caa0


	//   ....[70]....
        /*02dc*/ 	.word	0x0000cac0


	//   ....[71]....
        /*02e0*/ 	.word	0x0000cae0


	//   ....[72]....
        /*02e4*/ 	.word	0x0000cb00


	//   ....[73]....
        /*02e8*/ 	.word	0x0000d5c0


	//   ....[74]....
        /*02ec*/ 	.word	0x0000d5d0


	//   ....[75]....
        /*02f0*/ 	.word	0x0000d5e0


	//   ....[76]....
        /*02f4*/ 	.word	0x0000d5f0


	//   ....[77]....
        /*02f8*/ 	.word	0x0000d600


	//   ....[78]....
        /*02fc*/ 	.word	0x0000d610


	//   ....[79]....
        /*0300*/ 	.word	0x0000d820


	//   ....[80]....
        /*0304*/ 	.word	0x0000dc10


	//   ....[81]....
        /*0308*/ 	.word	0x0000e9d0


	//   ....[82]....
        /*030c*/ 	.word	0x0000ec40


	//   ....[83]....
        /*0310*/ 	.word	0x0000ede0


	//   ....[84]....
        /*0314*/ 	.word	0x0000eef0


	//   ....[85]....
        /*0318*/ 	.word	0x000106c0


	//   ....[86]....
        /*031c*/ 	.word	0x000106f0


	//   ....[87]....
        /*0320*/ 	.word	0x00010730


	//   ....[88]....
        /*0324*/ 	.word	0x00010740


	//   ....[89]....
        /*0328*/ 	.word	0x00011250


	//   ....[90]....
        /*032c*/ 	.word	0x00011290


	//   ....[91]....
        /*0330*/ 	.word	0x000112b0


	//   ....[92]....
        /*0334*/ 	.word	0x000112e0


	//   ....[93]....
        /*0338*/ 	.word	0x00011350


	//   ....[94]....
        /*033c*/ 	.word	0x000113c0


	//   ....[95]....
        /*0340*/ 	.word	0x000119d0


	//   ....[96]....
        /*0344*/ 	.word	0x000119e0


	//----- nvinfo : EIATTR_EXIT_INSTR_OFFSETS
	.align		4
.L_164:
        /*0348*/ 	.byte	0x04, 0x1c
        /*034a*/ 	.short	(.L_166 - .L_165)


	//   ....[0]....
.L_165:
        /*034c*/ 	.word	0x000001b0


	//   ....[1]....
        /*0350*/ 	.word	0x000119f0


	//   ....[2]....
        /*0354*/ 	.word	0x00011f90


	//   ....[3]....
        /*0358*/ 	.word	0x00011fe0


	//   ....[4]....
        /*035c*/ 	.word	0x00012010


	//   ....[5]....
        /*0360*/ 	.word	0x00012070


	//   ....[6]....
        /*0364*/ 	.word	0x00012300


	//----- nvinfo : EIATTR_CTAIDZ_USED
	.align		4
.L_166:
        /*0368*/ 	.byte	0x01, 0x04
	.zero		2


	//----- nvinfo : EIATTR_MAX_THREADS
	.align		4
        /*036c*/ 	.byte	0x04, 0x05
        /*036e*/ 	.short	(.L_168 - .L_167)
.L_167:
        /*0370*/ 	.word	0x00000100
        /*0374*/ 	.word	0x00000001
        /*0378*/ 	.word	0x00000001


	//----- nvinfo : EIATTR_CRS_STACK_SIZE
	.align		4
.L_168:
        /*037c*/ 	.byte	0x04, 0x1e
        /*037e*/ 	.short	(.L_170 - .L_169)
.L_169:
        /*0380*/ 	.word	0x00000000
.L_170:


//--------------------- .nv.info._ZN7cutlass13device_kernelIN5flash19enable_sm80_to_sm89INS1_16FlashAttnFwdSm80INS1_25CollectiveMainloopFwdSm80ILi8ELi1ELb1EN4cute5tupleIJNS5_1CILi128EEES8_S8_EEELi128ENS_10bfloat16_tEfNS_4arch4Sm80ELb1ELb0ELb0ELb0ELb1ELb0ELb1ELb1EEENS1_21CollectiveEpilogueFwdIS9_NS6_IJNS7_ILi1EEESF_SF_EEESA_SC_Li256ELb0ELb1ELb1ELb0EEENS1_30DynamicPersistentTileSchedulerILi256ELi256ELb1ELb1ELb0EEEEEEEEEvNT_6ParamsE --------------------------
	.section	.nv.info._ZN7cutlass13device_kernelIN5flash19enable_sm80_to_sm89INS1_16FlashAttnFwdSm80INS1_25CollectiveMainloopFwdSm80ILi8ELi1ELb1EN4cute5tupleIJNS5_1CILi128EEES8_S8_EEELi128ENS_10bfloat16_tEfNS_4arch4Sm80ELb1ELb0ELb0ELb0ELb1ELb0ELb1ELb1EEENS1_21CollectiveEpilogueFwdIS9_NS6_IJNS7_ILi1EEESF_SF_EEESA_SC_Li256ELb0ELb1ELb1ELb0EEENS1_30DynamicPersistentTileSchedulerILi256ELi256ELb1ELb1ELb0EEEEEEEEEvNT_6ParamsE,"",@"SHT_CUDA_INFO"
	.sectionflags	@""
	.align	4


	//----- nvinfo : EIATTR_CUDA_API_VERSION
	.align		4
        /*0000*/ 	.byte	0x04, 0x37
        /*0002*/ 	.short	(.L_172 - .L_171)
.L_171:
        /*0004*/ 	.word	0x00000082


	//----- nvinfo : EIATTR_SW2861232_WAR
	.align		4
.L_172:
        /*0008*/ 	.byte	0x01, 0x35
	.zero		2


	//----- nvinfo : EIATTR_PARAM_CBANK
	.align		4
        /*000c*/ 	.byte	0x04, 0x0a
        /*000e*/ 	.short	(.L_174 - .L_173)
	.align		4
.L_173:
        /*0010*/ 	.word	index@(.nv.constant0._ZN7cutlass13device_kernelIN5flash19enable_sm80_to_sm89INS1_16FlashAttnFwdSm80INS1_25CollectiveMainloopFwdSm80ILi8ELi1ELb1EN4cute5tupleIJNS5_1CILi128EEES8_S8_EEELi128ENS_10bfloat16_tEfNS_4arch4Sm80ELb1ELb0ELb0ELb0ELb1ELb0ELb1ELb1EEENS1_21CollectiveEpilogueFwdIS9_NS6_IJNS7_ILi1EEESF_SF_EEESA_SC_Li256ELb0ELb1ELb1ELb0EEENS1_30DynamicPersistentTileSchedulerILi256ELi256ELb1ELb1ELb0EEEEEEEEEvNT_6ParamsE)
        /*0014*/ 	.short	0x0160
        /*0016*/ 	.short	0x0428


	//----- nvinfo : EIATTR_CBANK_PARAM_SIZE
	.align		4
.L_174:
        /*0018*/ 	.byte	0x03, 0x19
        /*001a*/ 	.short	0x0428


	//----- nvinfo : EIATTR_KPARAM_INFO
	.align		4
        /*001c*/ 	.byte	0x04, 0x17
        /*001e*/ 	.short	(.L_176 - .L_175)
.L_175:
        /*0020*/ 	.word	0x00000000
        /*0024*/ 	.short	0x0000
        /*0026*/ 	.short	0x0000
        /*0028*/ 	.byte	0x00, 0xf0, 0xa1, 0x10


	//----- nvinfo : EIATTR_MAXREG_COUNT
	.align		4
.L_176:
        /*002c*/ 	.byte	0x03, 0x1b
        /*002e*/ 	.short	0x00ff


	//----- nvinfo : EIATTR_NUM_BARRIERS
	.align		4
        /*0030*/ 	.byte	0x02, 0x4c
        /*0032*/ 	.byte	0x06
	.zero		1


	//----- nvinfo : EIATTR_ANNOTATIONS
	.align		4
        /*0034*/ 	.byte	0x04, 0x55
        /*0036*/ 	.short	(.L_178 - .L_177)


	//   ....[0]....
.L_177:
        /*0038*/ 	.word	0x00000001
        /*003c*/ 	.byte	0x70, 0x00, 0x00, 0x00, 0x01, 0x00, 0x00, 0x00, 0x40, 0x05, 0x00, 0x00, 0x01, 0x00, 0x00, 0x00
        /* <DEDUP_REMOVED lines=64> */
        /*044c*/ 	.byte	0x00, 0x29, 0x01, 0x00, 0x01, 0x00, 0x00, 0x00, 0x50, 0x29, 0x01, 0x00


	//----- nvinfo : EIATTR_MERCURY_ISA_VERSION
	.align		4
.L_178:
        /*0458*/ 	.byte	0x03, 0x5f
        /*045a*/ 	.short	0x0000


	//----- nvinfo : EIATTR_INT_WARP_WIDE_INSTR_OFFSETS
	.align		4
        /*045c*/ 	.byte	0x04, 0x31
        /*045e*/ 	.short	(.L_180 - .L_179)


	//   ....[0]....
.L_179:
        /*0460*/ 	.word	0x0000e6f0


	//   ....[1]....
        /*0464*/ 	.word	0x0000e770


	//----- nvinfo : EIATTR_COOP_GROUP_MASK_REGIDS
	.align		4
.L_180:
        /*0468*/ 	.byte	0x04, 0x29
        /*046a*/ 	.short	(.L_182 - .L_181)


	//   ....[0]....
.L_181:
        /*046c*/ 	.word	0xffffffff


	//   ....[1]....
        /*0470*/ 	.word	0xffffffff


	//   ....[2]....
        /*0474*/ 	.word	0xffffffff


	//   ....[3]....
        /*0478*/ 	.word	0xffffffff


	//   ....[4]....
        /*047c*/ 	.word	0xffffffff


	//   ....[5]....
        /*0480*/ 	.word	0xffffffff


	//   ....[6]....
        /*0484*/ 	.word	0xffffffff


	//   ....[7]....
        /*0488*/ 	.word	0xffffffff


	//   ....[8]....
        /*048c*/ 	.word	0xffffffff


	//   ....[9]....
        /*0490*/ 	.word	0xffffffff


	//   ....[10]....
        /*0494*/ 	.word	0xffffffff


	//   ....[11]....
        /*0498*/ 	.word	0xffffffff


	//   ....[12]....
        /*049c*/ 	.word	0xffffffff


	//   ....[13]....
        /*04a0*/ 	.word	0xffffffff


	//   ....[14]....
        /*04a4*/ 	.word	0xffffffff


	//   ....[15]....
        /*04a8*/ 	.word	0xffffffff


	//   ....[16]....
        /*04ac*/ 	.word	0xffffffff


	//   ....[17]....
        /*04b0*/ 	.word	0xffffffff


	//   ....[18]....
        /*04b4*/ 	.word	0xffffffff


	//   ....[19]....
        /*04b8*/ 	.word	0xffffffff


	//   ....[20]....
        /*04bc*/ 	.word	0xffffffff


	//   ....[21]....
        /*04c0*/ 	.word	0xffffffff


	//   ....[22]....
        /*04c4*/ 	.word	0xffffffff


	//   ....[23]....
        /*04c8*/ 	.word	0xffffffff


	//   ....[24]....
        /*04cc*/ 	.word	0xffffffff


	//   ....[25]....
        /*04d0*/ 	.word	0xffffffff


	//   ....[26]....
        /*04d4*/ 	.word	0xffffffff


	//   ....[27]....
        /*04d8*/ 	.word	0xffffffff


	//   ....[28]....
        /*04dc*/ 	.word	0xffffffff


	//   ....[29]....
        /*04e0*/ 	.word	0xffffffff


	//   ....[30]....
        /*04e4*/ 	.word	0xffffffff


	//   ....[31]....
        /*04e8*/ 	.word	0xffffffff


	//   ....[32]....
        /*04ec*/ 	.word	0xffffffff


	//   ....[33]....
        /*04f0*/ 	.word	0xffffffff


	//   ....[34]....
        /*04f4*/ 	.word	0xffffffff


	//   ....[35]....
        /*04f8*/ 	.word	0xffffffff


	//   ....[36]....
        /*04fc*/ 	.word	0xffffffff


	//   ....[37]....
        /*0500*/ 	.word	0xffffffff


	//   ....[38]....
        /*0504*/ 	.word	0xffffffff


	//   ....[39]....
        /*0508*/ 	.word	0xffffffff


	//   ....[40]....
        /*050c*/ 	.word	0xffffffff


	//   ....[41]....
        /*0510*/ 	.word	0xffffffff


	//   ....[42]....
        /*0514*/ 	.word	0xffffffff


	//   ....[43]....
        /*0518*/ 	.word	0xffffffff


	//   ....[44]....
        /*051c*/ 	.word	0xffffffff


	//   ....[45]....
        /*0520*/ 	.word	0xffffffff


	//   ....[46]....
        /*0524*/ 	.word	0xffffffff


	//   ....[47]....
        /*0528*/ 	.word	0xffffffff


	//   ....[48]....
        /*052c*/ 	.word	0xffffffff


	//   ....[49]....
        /*0530*/ 	.word	0xffffffff


	//   ....[50]....
        /*0534*/ 	.word	0xffffffff


	//   ....[51]....
        /*0538*/ 	.word	0xffffffff


	//   ....[52]....
        /*053c*/ 	.word	0xffffffff


	//   ....[53]....
        /*0540*/ 	.word	0xffffffff


	//   ....[54]....
        /*0544*/ 	.word	0xffffffff


	//   ....[55]....
        /*0548*/ 	.word	0xffffffff


	//   ....[56]....
        /*054c*/ 	.word	0xffffffff


	//   ....[57]....
        /*0550*/ 	.word	0xffffffff


	//   ....[58]....
        /*0554*/ 	.word	0xffffffff


	//   ....[59]....
        /*0558*/ 	.word	0xffffffff


	//   ....[60]....
        /*055c*/ 	.word	0xffffffff


	//   ....[61]....
        /*0560*/ 	.word	0xffffffff


	//   ....[62]....
        /*0564*/ 	.word	0xffffffff


	//   ....[63]....
        /*0568*/ 	.word	0xffffffff


	//   ....[64]....
        /*056c*/ 	.word	0xffffffff


	//   ....[65]....
        /*0570*/ 	.word	0xffffffff


	//   ....[66]....
        /*0574*/ 	.word	0xffffffff


	//   ....[67]....
        /*0578*/ 	.word	0xffffffff


	//   ....[68]....
        /*057c*/ 	.word	0xffffffff


	//   ....[69]....
        /*0580*/ 	.word	0xffffffff


	//   ....[70]....
        /*0584*/ 	.word	0xffffffff


	//   ....[71]....
        /*0588*/ 	.word	0xffffffff


	//   ....[72]....
        /*058c*/ 	.word	0xffffffff


	//   ....[73]....
        /*0590*/ 	.word	0xffffffff


	//   ....[74]....
        /*0594*/ 	.word	0xffffffff


	//   ....[75]....
        /*0598*/ 	.word	0xffffffff


	//   ....[76]....
        /*059c*/ 	.word	0xffffffff


	//   ....[77]....
        /*05a0*/ 	.word	0xffffffff


	//   ....[78]....
        /*05a4*/ 	.word	0xffffffff


	//   ....[79]....
        /*05a8*/ 	.word	0xffffffff


	//   ....[80]....
        /*05ac*/ 	.word	0xffffffff


	//   ....[81]....
        /*05b0*/ 	.word	0xffffffff


	//   ....[82]....
        /*05b4*/ 	.word	0xffffffff


	//   ....[83]....
        /*05b8*/ 	.word	0xffffffff


	//   ....[84]....
        /*05bc*/ 	.word	0xffffffff


	//   ....[85]....
        /*05c0*/ 	.word	0xffffffff


	//   ....[86]....
        /*05c4*/ 	.word	0xffffffff


	//   ....[87]....
        /*05c8*/ 	.word	0xffffffff


	//   ....[88]....
        /*05cc*/ 	.word	0xffffffff


	//   ....[89]....
        /*05d0*/ 	.word	0xffffffff


	//   ....[90]....
        /*05d4*/ 	.word	0xffffffff


	//   ....[91]....
        /*05d8*/ 	.word	0xffffffff


	//   ....[92]....
        /*05dc*/ 	.word	0xffffffff


	//   ....[93]....
        /*05e0*/ 	.word	0xffffffff


	//   ....[94]....
        /*05e4*/ 	.word	0xffffffff


	//   ....[95]....
        /*05e8*/ 	.word	0xffffffff


	//   ....[96]....
        /*05ec*/ 	.word	0xffffffff


	//   ....[97]....
        /*05f0*/ 	.word	0xffffffff


	//   ....[98]....
        /*05f4*/ 	.word	0xffffffff


	//   ....[99]....
        /*05f8*/ 	.word	0xffffffff


	//   ....[100]....
        /*05fc*/ 	.word	0xffffffff


	//   ....[101]....
        /*0600*/ 	.word	0xffffffff


	//   ....[102]....
        /*0604*/ 	.word	0xffffffff


	//   ....[103]....
        /*0608*/ 	.word	0xffffffff


	//   ....[104]....
        /*060c*/ 	.word	0xffffffff


	//   ....[105]....
        /*0610*/ 	.word	0xffffffff


	//   ....[106]....
        /*0614*/ 	.word	0xffffffff


	//   ....[107]....
        /*0618*/ 	.word	0xffffffff


	//   ....[108]....
        /*061c*/ 	.word	0xffffffff


	//   ....[109]....
        /*0620*/ 	.word	0xffffffff


	//   ....[110]....
        /*0624*/ 	.word	0xffffffff


	//   ....[111]....
        /*0628*/ 	.word	0xffffffff


	//   ....[112]....
        /*062c*/ 	.word	0xffffffff


	//   ....[113]....
        /*0630*/ 	.word	0xffffffff


	//   ....[114]....
        /*0634*/ 	.word	0xffffffff


	//   ....[115]....
        /*0638*/ 	.word	0xffffffff


	//   ....[116]....
        /*063c*/ 	.word	0xffffffff


	//   ....[117]....
        /*0640*/ 	.word	0xffffffff


	//   ....[118]....
        /*0644*/ 	.word	0xffffffff


	//   ....[119]....
        /*0648*/ 	.word	0xffffffff


	//   ....[120]....
        /*064c*/ 	.word	0xffffffff


	//   ....[121]....
        /*0650*/ 	.word	0xffffffff


	//   ....[122]....
        /*0654*/ 	.word	0xffffffff


	//   ....[123]....
        /*0658*/ 	.word	0xffffffff


	//   ....[124]....
        /*065c*/ 	.word	0xffffffff


	//   ....[125]....
        /*0660*/ 	.word	0xffffffff


	//   ....[126]....
        /*0664*/ 	.word	0xffffffff


	//   ....[127]....
        /*0668*/ 	.word	0xffffffff


	//   ....[128]....
        /*066c*/ 	.word	0xffffffff


	//   ....[129]....
        /*0670*/ 	.word	0xffffffff


	//   ....[130]....
        /*0674*/ 	.word	0xffffffff


	//   ....[131]....
        /*0678*/ 	.word	0xffffffff


	//   ....[132]....
        /*067c*/ 	.word	0xffffffff


	//   ....[133]....
        /*0680*/ 	.word	0xffffffff


	//   ....[134]....
        /*0684*/ 	.word	0xffffffff


	//   ....[135]....
        /*0688*/ 	.word	0xffffffff


	//   ....[136]....
        /*068c*/ 	.word	0xffffffff


	//   ....[137]....
        /*0690*/ 	.word	0xffffffff


	//   ....[138]....
        /*0694*/ 	.word	0xffffffff


	//   ....[139]....
        /*0698*/ 	.word	0xffffffff


	//   ....[140]....
        /*069c*/ 	.word	0xffffffff


	//   ....[141]....
        /*06a0*/ 	.word	0xffffffff


	//   ....[142]....
        /*06a4*/ 	.word	0xffffffff


	//   ....[143]....
        /*06a8*/ 	.word	0xffffffff


	//   ....[144]....
        /*06ac*/ 	.word	0xffffffff


	//   ....[145]....
        /*06b0*/ 	.word	0xffffffff


	//   ....[146]....
        /*06b4*/ 	.word	0xffffffff


	//   ....[147]....
        /*06b8*/ 	.word	0xffffffff


	//   ....[148]....
        /*06bc*/ 	.word	0xffffffff


	//----- nvinfo : EIATTR_COOP_GROUP_INSTR_OFFSETS
	.align		4
.L_182:
        /*06c0*/ 	.byte	0x04, 0x28
        /*06c2*/ 	.short	(.L_184 - .L_183)


	//   ....[0]....
.L_183:
        /*06c4*/ 	.word	0x00000050


	//   ....[1]....
        /*06c8*/ 	.word	0x000018b0


	//   ....[2]....
        /*06cc*/ 	.word	0x000018f0


	//   ....[3]....
        /*06d0*/ 	.word	0x00001910


	//   ....[4]....
        /*06d4*/ 	.word	0x00001930


	//   ....[5]....
        /*06d8*/ 	.word	0x00001940


	//   ....[6]....
        /*06dc*/ 	.word	0x00001950


	//   ....[7]....
        /*06e0*/ 	.word	0x00001990


	//   ....[8]....
        /*06e4*/ 	.word	0x000019b0


	//   ....[9]....
        /*06e8*/ 	.word	0x00001bf0


	//   ....[10]....
        /*06ec*/ 	.word	0x00001c10


	//   ....[11]....
        /*06f0*/ 	.word	0x00001c20


	//   ....[12]....
        /*06f4*/ 	.word	0x00001c50


	//   ....[13]....
        /*06f8*/ 	.word	0x00001c60


	//   ....[14]....
        /*06fc*/ 	.word	0x00001ca0


	//   ....[15]....
        /*0700*/ 	.word	0x00001ce0


	//   ....[16]....
        /*0704*/ 	.word	0x00001d10


	//   ....[17]....
        /*0708*/ 	.word	0x00002370


	//   ....[18]....
        /*070c*/ 	.word	0x00002390


	//   ....[19]....
        /*0710*/ 	.word	0x000023a0


	//   ....[20]....
        /*0714*/ 	.word	0x000023c0


	//   ....[21]....
        /*0718*/ 	.word	0x000023d0


	//   ....[22]....
        /*071c*/ 	.word	0x000023f0


	//   ....[23]....
        /*0720*/ 	.word	0x00002410


	//   ....[24]....
        /*0724*/ 	.word	0x00002430


	//   ....[25]....
        /*0728*/ 	.word	0x00003370


	//   ....[26]....
        /*072c*/ 	.word	0x00003390


	//   ....[27]....
        /*0730*/ 	.word	0x000033c0


	//   ....[28]....
        /*0734*/ 	.word	0x000033d0


	//   ....[29]....
        /*0738*/ 	.word	0x000033e0


	//   ....[30]....
        /*073c*/ 	.word	0x000033f0


	//   ....[31]....
        /*0740*/ 	.word	0x00003400


	//   ....[32]....
        /*0744*/ 	.word	0x00003540


	//   ....[33]....
        /*0748*/ 	.word	0x00003750


	//   ....[34]....
        /*074c*/ 	.word	0x00003b90


	//   ....[35]....
        /*0750*/ 	.word	0x00004390


	//   ....[36]....
        /*0754*/ 	.word	0x000043b0


	//   ....[37]....
        /*0758*/ 	.word	0x000043d0


	//   ....[38]....
        /*075c*/ 	.word	0x000043f0


	//   ....[39]....
        /*0760*/ 	.word	0x00006300


	//   ....[40]....
        /*0764*/ 	.word	0x00006320


	//   ....[41]....
        /*0768*/ 	.word	0x00006390


	//   ....[42]....
        /*076c*/ 	.word	0x000063d0


	//   ....[43]....
        /*0770*/ 	.word	0x000063e0


	//   ....[44]....
        /*0774*/ 	.word	0x000063f0


	//   ....[45]....
        /*0778*/ 	.word	0x00006460


	//   ....[46]....
        /*077c*/ 	.word	0x00006470


	//   ....[47]....
        /*0780*/ 	.word	0x00007480


	//   ....[48]....
        /*0784*/ 	.word	0x000074a0


	//   ....[49]....
        /*0788*/ 	.word	0x00007510


	//   ....[50]....
        /*078c*/ 	.word	0x00007550


	//   ....[51]....
        /*0790*/ 	.word	0x00007560


	//   ....[52]....
        /*0794*/ 	.word	0x00007570


	//   ....[53]....
        /*0798*/ 	.word	0x000075e0


	//   ....[54]....
        /*079c*/ 	.word	0x000075f0


	//   ....[55]....
        /*07a0*/ 	.word	0x00007850


	//   ....[56]....
        /*07a4*/ 	.word	0x00007c80


	//   ....[57]....
        /*07a8*/ 	.word	0x000082a0


	//   ....[58]....
        /*07ac*/ 	.word	0x000082c0


	//   ....[59]....
        /*07b0*/ 	.word	0x000084e0


	//   ....[60]....
        /*07b4*/ 	.word	0x00008500


	//   ....[61]....
        /*07b8*/ 	.word	0x0000a830


	//   ....[62]....
        /*07bc*/ 	.word	0x0000a850


	//   ....[63]....
        /*07c0*/ 	.word	0x0000a890


	//   ....[64]....
        /*07c4*/ 	.word	0x0000a8d0


	//   ....[65]....
        /*07c8*/ 	.word	0x0000a900


	//   ....[66]....
        /*07cc*/ 	.word	0x0000a920


	//   ....[67]....
        /*07d0*/ 	.word	0x0000a950


	//   ....[68]....
        /*07d4*/ 	.word	0x0000a970


	//   ....[69]....
        /*07d8*/ 	.word	0x0000b940


	//   ....[70]....
        /*07dc*/ 	.word	0x0000b960


	//   ....[71]....
        /*07e0*/ 	.word	0x0000b990


	//   ....[72]....
        /*07e4*/ 	.word	0x0000ba10


	//   ....[73]....
        /*07e8*/ 	.word	0x0000ba80


	//   ....[74]....
        /*07ec*/ 	.word	0x0000baa0


	//   ....[75]....
        /*07f0*/ 	.word	0x0000bac0


	//   ....[76]....
        /*07f4*/ 	.word	0x0000bad0


	//   ....[77]....
        /*07f8*/ 	.word	0x0000c020


	//   ....[78]....
        /*07fc*/ 	.word	0x0000c040


	//   ....[79]....
        /*0800*/ 	.word	0x0000c060


	//   ....[80]....
        /*0804*/ 	.word	0x0000c080


	//   ....[81]....
        /*0808*/ 	.word	0x0000e0b0


	//   ....[82]....
        /*080c*/ 	.word	0x0000e0f0


	//   ....[83]....
        /*0810*/ 	.word	0x0000e110


	//   ....[84]....
        /*0814*/ 	.word	0x0000e130


	//   ....[85]....
        /*0818*/ 	.word	0x0000e8c0


	//   ....[86]....
        /*081c*/ 	.word	0x0000ef00


	//   ....[87]....
        /*0820*/ 	.word	0x0000ef20


	//   ....[88]....
        /*0824*/ 	.word	0x0000ef40


	//   ....[89]....
        /*0828*/ 	.word	0x0000ef50


	//   ....[90]....
        /*082c*/ 	.word	0x0000f050


	//   ....[91]....
        /*0830*/ 	.word	0x0000f070


	//   ....[92]....
        /*0834*/ 	.word	0x0000f490


	//   ....[93]....
        /*0838*/ 	.word	0x0000f4a0


	//   ....[94]....
        /*083c*/ 	.word	0x0000fc30


	//   ....[95]....
        /*0840*/ 	.word	0x0000fd20


	//   ....[96]....
        /*0844*/ 	.word	0x0000fd90


	//   ....[97]....
        /*0848*/ 	.word	0x0000feb0


	//   ....[98]....
        /*084c*/ 	.word	0x0000ff10


	//   ....[99]....
        /*0850*/ 	.word	0x00010050


	//   ....[100]....
        /*0854*/ 	.word	0x000100b0


	//   ....[101]....
        /*0858*/ 	.word	0x000101f0


	//   ....[102]....
        /*085c*/ 	.word	0x00010250


	//   ....[103]....
        /*0860*/ 	.word	0x000102c0


	//   ....[104]....
        /*0864*/ 	.word	0x00010330


	//   ....[105]....
        /*0868*/ 	.word	0x00010b70


	//   ....[106]....
        /*086c*/ 	.word	0x00010bc0


	//   ....[107]....
        /*0870*/ 	.word	0x00010c10


	//   ....[108]....
        /*0874*/ 	.word	0x00010c60


	//   ....[109]....
        /*0878*/ 	.word	0x00010cd0


	//   ....[110]....
        /*087c*/ 	.word	0x00010d40


	//   ....[111]....
        /*0880*/ 	.word	0x00010e60


	//   ....[112]....
        /*0884*/ 	.word	0x00010ec0


	//   ....[113]....
        /*0888*/ 	.word	0x00011000


	//   ....[114]....
        /*088c*/ 	.word	0x00011060


	//   ....[115]....
        /*0890*/ 	.word	0x000111a0


	//   ....[116]....
        /*0894*/ 	.word	0x00011200


	//   ....[117]....
        /*0898*/ 	.word	0x00011270


	//   ....[118]....
        /*089c*/ 	.word	0x000112e0


	//   ....[119]....
        /*08a0*/ 	.word	0x00011400


	//   ....[120]....
        /*08a4*/ 	.word	0x00011460


	//   ....[121]....
        /*08a8*/ 	.word	0x000115a0


	//   ....[122]....
        /*08ac*/ 	.word	0x00011600


	//   ....[123]....
        /*08b0*/ 	.word	0x00011740


	//   ....[124]....
        /*08b4*/ 	.word	0x000117a0


	//   ....[125]....
        /*08b8*/ 	.word	0x00011810


	//   ....[126]....
        /*08bc*/ 	.word	0x00011880


	//   ....[127]....
        /*08c0*/ 	.word	0x000120c0


	//   ....[128]....
        /*08c4*/ 	.word	0x00012100


	//   ....[129]....
        /*08c8*/ 	.word	0x00012150


	//   ....[130]....
        /*08cc*/ 	.word	0x00012190


	//   ....[131]....
        /*08d0*/ 	.word	0x000121f0


	//   ....[132]....
        /*08d4*/ 	.word	0x00012260


	//   ....[133]....
        /*08d8*/ 	.word	0x000122d0


	//   ....[134]....
        /*08dc*/ 	.word	0x000123e0


	//   ....[135]....
        /*08e0*/ 	.word	0x00012440


	//   ....[136]....
        /*08e4*/ 	.word	0x00012550


	//   ....[137]....
        /*08e8*/ 	.word	0x000125b0


	//   ....[138]....
        /*08ec*/ 	.word	0x000126c0


	//   ....[139]....
        /*08f0*/ 	.word	0x00012720


	//   ....[140]....
        /*08f4*/ 	.word	0x00012770


	//   ....[141]....
        /*08f8*/ 	.word	0x000127b0


	//   ....[142]....
        /*08fc*/ 	.word	0x00012800


	//   ....[143]....
        /*0900*/ 	.word	0x00012840


	//   ....[144]....
        /*0904*/ 	.word	0x00012890


	//   ....[145]....
        /*0908*/ 	.word	0x000128f0


	//   ....[146]....
        /*090c*/ 	.word	0x00012940


	//   ....[147]....
        /*0910*/ 	.word	0x000129a0


	//   ....[148]....
        /*0914*/ 	.word	0x00012a10


	//----- nvinfo : EIATTR_EXIT_INSTR_OFFSETS
	.align		4
.L_184:
        /*0918*/ 	.byte	0x04, 0x1c
        /*091a*/ 	.short	(.L_186 - .L_185)


	//   ....[0]....
.L_185:
        /*091c*/ 	.word	0x000000a0


	//   ....[1]....
        /*0920*/ 	.word	0x0000fcd0


	//----- nvinfo : EIATTR_MAX_THREADS
	.align		4
.L_186:
        /*0924*/ 	.byte	0x04, 0x05
        /*0926*/ 	.short	(.L_188 - .L_187)
.L_187:
        /*0928*/ 	.word	0x00000100
        /*092c*/ 	.word	0x00000001
        /*0930*/ 	.word	0x00000001


	//----- nvinfo : EIATTR_CRS_STACK_SIZE
	.align		4
.L_188:
        /*0934*/ 	.byte	0x04, 0x1e
        /*0936*/ 	.short	(.L_190 - .L_189)
.L_189:
        /*0938*/ 	.word	0x00000000
.L_190:


//--------------------- .nv.info._ZN7cutlass13device_kernelIN5flash19enable_sm80_to_sm89INS1_16FlashAttnFwdSm80INS1_25CollectiveMainloopFwdSm80ILi4ELi1ELb0EN4cute5tupleIJNS5_1CILi128EEENS7_ILi64EEES8_EEELi128ENS_10bfloat16_tEfNS_4arch4Sm80ELb0ELb0ELb0ELb0ELb1ELb0ELb1ELb1EEENS1_21CollectiveEpilogueFwdINS6_IJS8_S8_S9_EEENS6_IJNS7_ILi1EEESH_SH_EEESB_SD_Li128ELb0ELb1ELb1ELb0EEENS1_19SingleTileSchedulerILb0ELb1ELb1ELi128EEEEEEEEEvNT_6ParamsE --------------------------
	.section	.nv.info._ZN7cutlass13device_kernelIN5flash19enable_sm80_to_sm89INS1_16FlashAttnFwdSm80INS1_25CollectiveMainloopFwdSm80ILi4ELi1ELb0EN4cute5tupleIJNS5_1CILi128EEENS7_ILi64EEES8_EEELi128ENS_10bfloat16_tEfNS_4arch4Sm80ELb0ELb0ELb0ELb0ELb1ELb0ELb1ELb1EEENS1_21CollectiveEpilogueFwdINS6_IJS8_S8_S9_EEENS6_IJNS7_ILi1EEESH_SH_EEESB_SD_Li128ELb0ELb1ELb1ELb0EEENS1_19SingleTileSchedulerILb0ELb1ELb1ELi128EEEEEEEEEvNT_6ParamsE,"",@"SHT_CUDA_INFO"
	.sectionflags	@""
	.align	4


	//----- nvinfo : EIATTR_CUDA_API_VERSION
	.align		4
        /*0000*/ 	.byte	0x04, 0x37
        /*0002*/ 	.short	(.L_192 - .L_191)
.L_191:
        /*0004*/ 	.word	0x00000082


	//----- nvinfo : EIATTR_SW2861232_WAR
	.align		4
.L_192:
        /*0008*/ 	.byte	0x01, 0x35
	.zero		2


	//----- nvinfo : EIATTR_PARAM_CBANK
	.align		4
        /*000c*/ 	.byte	0x04, 0x0a
        /*000e*/ 	.short	(.L_194 - .L_193)
	.align		4
.L_193:
        /*0010*/ 	.word	index@(.nv.constant0._ZN7cutlass13device_kernelIN5flash19enable_sm80_to_sm89INS1_16FlashAttnFwdSm80INS1_25CollectiveMainloopFwdSm80ILi4ELi1ELb0EN4cute5tupleIJNS5_1CILi128EEENS7_ILi64EEES8_EEELi128ENS_10bfloat16_tEfNS_4arch4Sm80ELb0ELb0ELb0ELb0ELb1ELb0ELb1ELb1EEENS1_21CollectiveEpilogueFwdINS6_IJS8_S8_S9_EEENS6_IJNS7_ILi1EEESH_SH_EEESB_SD_Li128ELb0ELb1ELb1ELb0EEENS1_19SingleTileSchedulerILb0ELb1ELb1ELi128EEEEEEEEEvNT_6ParamsE)
        /*0014*/ 	.short	0x0160
        /*0016*/ 	.short	0x0418


	//----- nvinfo : EIATTR_CBANK_PARAM_SIZE
	.align		4
.L_194:
        /*0018*/ 	.byte	0x03, 0x19
        /*001a*/ 	.short	0x0418


	//----- nvinfo : EIATTR_KPARAM_INFO
	.align		4
        /*001c*/ 	.byte	0x04, 0x17
        /*001e*/ 	.short	(.L_196 - .L_195)
.L_195:
        /*0020*/ 	.word	0x00000000
        /*0024*/ 	.short	0x0000
        /*0026*/ 	.short	0x0000
        /*0028*/ 	.byte	0x00, 0xf0, 0x61, 0x10


	//----- nvinfo : EIATTR_MAXREG_COUNT
	.align		4
.L_196:
        /*002c*/ 	.byte	0x03, 0x1b
        /*002e*/ 	.short	0x00ff


	//----- nvinfo : EIATTR_NUM_BARRIERS
	.align		4
        /*0030*/ 	.byte	0x02, 0x4c
        /*0032*/ 	.byte	0x02
	.zero		1


	//----- nvinfo : EIATTR_ANNOTATIONS
	.align		4
        /*0034*/ 	.byte	0x04, 0x55
        /*0036*/ 	.short	(.L_198 - .L_197)


	//   ....[0]....
.L_197:
        /* <DEDUP_REMOVED lines=16> */


	//----- nvinfo : EIATTR_MERCURY_ISA_VERSION
	.align		4
.L_198:
        /*0128*/ 	.byte	0x03, 0x5f
        /*012a*/ 	.short	0x0000


	//----- nvinfo : EIATTR_COOP_GROUP_MASK_REGIDS
	.align		4
        /*012c*/ 	.byte	0x04, 0x29
        /*012e*/ 	.short	(.L_200 - .L_199)


	//   ....[0]....
.L_199:
        /*0130*/ 	.word	0xffffffff


	//   ....[1]....
        /*0134*/ 	.word	0xffffffff


	//   ....[2]....
        /*0138*/ 	.word	0xffffffff


	//   ....[3]....
        /*013c*/ 	.word	0xffffffff


	//   ....[4]....
        /*0140*/ 	.word	0xffffffff


	//   ....[5]....
        /*0144*/ 	.word	0xffffffff


	//   ....[6]....
        /*0148*/ 	.word	0xffffffff


	//   ....[7]....
        /*014c*/ 	.word	0xffffffff


	//   ....[8]....
        /*0150*/ 	.word	0xffffffff


	//   ....[9]....
        /*0154*/ 	.word	0xffffffff


	//   ....[10]....
        /*0158*/ 	.word	0xffffffff


	//   ....[11]....
        /*015c*/ 	.word	0xffffffff


	//   ....[12]....
        /*0160*/ 	.word	0xffffffff


	//   ....[13]....
        /*0164*/ 	.word	0xffffffff


	//   ....[14]....
        /*0168*/ 	.word	0xffffffff


	//   ....[15]....
        /*016c*/ 	.word	0xffffffff


	//   ....[16]....
        /*0170*/ 	.word	0xffffffff


	//   ....[17]....
        /*0174*/ 	.word	0xffffffff


	//   ....[18]....
        /*0178*/ 	.word	0xffffffff


	//   ....[19]....
        /*017c*/ 	.word	0xffffffff


	//   ....[20]....
        /*0180*/ 	.word	0xffffffff


	//   ....[21]....
        /*0184*/ 	.word	0xffffffff


	//   ....[22]....
        /*0188*/ 	.word	0xffffffff


	//   ....[23]....
        /*018c*/ 	.word	0xffffffff


	//   ....[24]....
        /*0190*/ 	.word	0xffffffff


	//   ....[25]....
        /*0194*/ 	.word	0xffffffff


	//   ....[26]....
        /*0198*/ 	.word	0xffffffff


	//   ....[27]....
        /*019c*/ 	.word	0xffffffff


	//   ....[28]....
        /*01a0*/ 	.word	0xffffffff


	//   ....[29]....
        /*01a4*/ 	.word	0xffffffff


	//   ....[30]....
        /*01a8*/ 	.word	0xffffffff


	//   ....[31]....
        /*01ac*/ 	.word	0xffffffff


	//   ....[32]....
        /*01b0*/ 	.word	0xffffffff


	//   ....[33]....
        /*01b4*/ 	.word	0xffffffff


	//   ....[34]....
        /*01b8*/ 	.word	0xffffffff


	//   ....[35]....
        /*01bc*/ 	.word	0xffffffff


	//   ....[36]....
        /*01c0*/ 	.word	0xffffffff


	//   ....[37]....
        /*01c4*/ 	.word	0xffffffff


	//   ....[38]....
        /*01c8*/ 	.word	0xffffffff


	//   ....[39]....
        /*01cc*/ 	.word	0xffffffff


	//   ....[40]....
        /*01d0*/ 	.word	0xffffffff


	//   ....[41]....
        /*01d4*/ 	.word	0xffffffff


	//   ....[42]....
        /*01d8*/ 	.word	0xffffffff


	//   ....[43]....
        /*01dc*/ 	.word	0xffffffff


	//   ....[44]....
        /*01e0*/ 	.word	0xffffffff


	//   ....[45]....
        /*01e4*/ 	.word	0xffffffff


	//   ....[46]....
        /*01e8*/ 	.word	0xffffffff


	//   ....[47]....
        /*01ec*/ 	.word	0xffffffff


	//   ....[48]....
        /*01f0*/ 	.word	0xffffffff


	//   ....[49]....
        /*01f4*/ 	.word	0xffffffff


	//   ....[50]....
        /*01f8*/ 	.word	0xffffffff


	//   ....[51]....
        /*01fc*/ 	.word	0xffffffff


	//   ....[52]....
        /*0200*/ 	.word	0xffffffff


	//   ....[53]....
        /*0204*/ 	.word	0xffffffff


	//   ....[54]....
        /*0208*/ 	.word	0xffffffff


	//   ....[55]....
        /*020c*/ 	.word	0xffffffff


	//   ....[56]....
        /*0210*/ 	.word	0xffffffff


	//   ....[57]....
        /*0214*/ 	.word	0xffffffff


	//   ....[58]....
        /*0218*/ 	.word	0xffffffff


	//   ....[59]....
        /*021c*/ 	.word	0xffffffff


	//   ....[60]....
        /*0220*/ 	.word	0xffffffff


	//   ....[61]....
        /*0224*/ 	.word	0xffffffff


	//   ....[62]....
        /*0228*/ 	.word	0xffffffff


	//   ....[63]....
        /*022c*/ 	.word	0xffffffff


	//   ....[64]....
        /*0230*/ 	.word	0xffffffff


	//   ....[65]....
        /*0234*/ 	.word	0xffffffff


	//   ....[66]....
        /*0238*/ 	.word	0xffffffff


	//   ....[67]....
        /*023c*/ 	.word	0xffffffff


	//   ....[68]....
        /*0240*/ 	.word	0xffffffff


	//   ....[69]....
        /*0244*/ 	.word	0xffffffff


	//   ....[70]....
        /*0248*/ 	.word	0xffffffff


	//   ....[71]....
        /*024c*/ 	.word	0xffffffff


	//   ....[72]....
        /*0250*/ 	.word	0xffffffff


	//   ....[73]....
        /*0254*/ 	.word	0xffffffff


	//   ....[74]....
        /*0258*/ 	.word	0xffffffff


	//   ....[75]....
        /*025c*/ 	.word	0xffffffff


	//   ....[76]....
        /*0260*/ 	.word	0xffffffff


	//   ....[77]....
        /*0264*/ 	.word	0xffffffff


	//   ....[78]....
        /*0268*/ 	.word	0xffffffff


	//   ....[79]....
        /*026c*/ 	.word	0xffffffff


	//   ....[80]....
        /*0270*/ 	.word	0xffffffff


	//   ....[81]....
        /*0274*/ 	.word	0xffffffff


	//   ....[82]....
        /*0278*/ 	.word	0xffffffff


	//   ....[83]....
        /*027c*/ 	.word	0xffffffff


	//   ....[84]....
        /*0280*/ 	.word	0xffffffff


	//   ....[85]....
        /*0284*/ 	.word	0xffffffff


	//   ....[86]....
        /*0288*/ 	.word	0xffffffff


	//   ....[87]....
        /*028c*/ 	.word	0xffffffff


	//   ....[88]....
        /*0290*/ 	.word	0xffffffff


	//   ....[89]....
        /*0294*/ 	.word	0xffffffff


	//   ....[90]....
        /*0298*/ 	.word	0xffffffff


	//   ....[91]....
        /*029c*/ 	.word	0xffffffff


	//   ....[92]....
        /*02a0*/ 	.word	0xffffffff


	//   ....[93]....
        /*02a4*/ 	.word	0xffffffff


	//   ....[94]....
        /*02a8*/ 	.word	0xffffffff


	//   ....[95]....
        /*02ac*/ 	.word	0xffffffff


	//   ....[96]....
        /*02b0*/ 	.word	0xffffffff


	//----- nvinfo : EIATTR_COOP_GROUP_INSTR_OFFSETS
	.align		4
.L_200:
        /*02b4*/ 	.byte	0x04, 0x28
        /*02b6*/ 	.short	(.L_202 - .L_201)


	//   ....[0]....
.L_201:
        /*02b8*/ 	.word	0x00000060


	//   ....[1]....
        /*02bc*/ 	.word	0x00000eb0


	//   ....[2]....
        /*02c0*/ 	.word	0x00000ee0


	//   ....[3]....
        /*02c4*/ 	.word	0x00001060


	//   ....[4]....
        /*02c8*/ 	.word	0x00001090


	//   ....[5]....
        /*02cc*/ 	.word	0x00001160


	//   ....[6]....
        /*02d0*/ 	.word	0x00001190


	//   ....[7]....
        /*02d4*/ 	.word	0x00001260


	//   ....[8]....
        /*02d8*/ 	.word	0x00001290


	//   ....[9]....
        /*02dc*/ 	.word	0x00001360


	//   ....[10]....
        /*02e0*/ 	.word	0x00001390


	//   ....[11]....
        /*02e4*/ 	.word	0x00001460


	//   ....[12]....
        /*02e8*/ 	.word	0x00001490


	//   ....[13]....
        /*02ec*/ 	.word	0x00001560


	//   ....[14]....
        /*02f0*/ 	.word	0x00001590


	//   ....[15]....
        /*02f4*/ 	.word	0x00001650


	//   ....[16]....
        /*02f8*/ 	.word	0x00001690


	//   ....[17]....
        /*02fc*/ 	.word	0x00001b10


	//   ....[18]....
        /*0300*/ 	.word	0x00001b30


	//   ....[19]....
        /*0304*/ 	.word	0x00001b60


	//   ....[20]....
        /*0308*/ 	.word	0x00001b90


	//   ....[21]....
        /*030c*/ 	.word	0x00001ba0


	//   ....[22]....
        /*0310*/ 	.word	0x00001bb0


	//   ....[23]....
        /*0314*/ 	.word	0x00001bc0


	//   ....[24]....
        /*0318*/ 	.word	0x00001bd0


	//   ....[25]....
        /*031c*/ 	.word	0x00001f00


	//   ....[26]....
        /*0320*/ 	.word	0x00001f30


	//   ....[27]....
        /*0324*/ 	.word	0x00001f50


	//   ....[28]....
        /*0328*/ 	.word	0x00001f80


	//   ....[29]....
        /*032c*/ 	.word	0x00001fb0


	//   ....[30]....
        /*0330*/ 	.word	0x00001fe0


	//   ....[31]....
        /*0334*/ 	.word	0x00002010


	//   ....[32]....
        /*0338*/ 	.word	0x00002050


	//   ....[33]....
        /*033c*/ 	.word	0x00003100


	//   ....[34]....
        /*0340*/ 	.word	0x00003120


	//   ....[35]....
        /*0344*/ 	.word	0x00003130


	//   ....[36]....
        /*0348*/ 	.word	0x00003140


	//   ....[37]....
        /*034c*/ 	.word	0x00003150


	//   ....[38]....
        /*0350*/ 	.word	0x00003160


	//   ....[39]....
        /*0354*/ 	.word	0x00003170


	//   ....[40]....
        /*0358*/ 	.word	0x00003190


	//   ....[41]....
        /*035c*/ 	.word	0x00003a50


	//   ....[42]....
        /*0360*/ 	.word	0x00003b50


	//   ....[43]....
        /*0364*/ 	.word	0x00003ed0


	//   ....[44]....
        /*0368*/ 	.word	0x00003f80


	//   ....[45]....
        /*036c*/ 	.word	0x00004160


	//   ....[46]....
        /*0370*/ 	.word	0x00004240


	//   ....[47]....
        /*0374*/ 	.word	0x00004320


	//   ....[48]....
        /*0378*/ 	.word	0x00004460


	//   ....[49]....
        /*037c*/ 	.word	0x00005ba0


	//   ....[50]....
        /*0380*/ 	.word	0x00005bb0


	//   ....[51]....
        /*0384*/ 	.word	0x00005bc0


	//   ....[52]....
        /*0388*/ 	.word	0x00005bd0


	//   ....[53]....
        /*038c*/ 	.word	0x00005be0


	//   ....[54]....
        /*0390*/ 	.word	0x00005bf0


	//   ....[55]....
        /*0394*/ 	.word	0x00005c00


	//   ....[56]....
        /*0398*/ 	.word	0x00005c30


	//   ....[57]....
        /*039c*/ 	.word	0x00005f40


	//   ....[58]....
        /*03a0*/ 	.word	0x00005f90


	//   ....[59]....
        /*03a4*/ 	.word	0x00005fb0


	//   ....[60]....
        /*03a8*/ 	.word	0x00005fe0


	//   ....[61]....
        /*03ac*/ 	.word	0x00006070


	//   ....[62]....
        /*03b0*/ 	.word	0x00006090


	//   ....[63]....
        /*03b4*/ 	.word	0x000060a0


	//   ....[64]....
        /*03b8*/ 	.word	0x000060b0


	//   ....[65]....
        /*03bc*/ 	.word	0x00006e90


	//   ....[66]....
        /*03c0*/ 	.word	0x00006fd0


	//   ....[67]....
        /*03c4*/ 	.word	0x00007090


	//   ....[68]....
        /*03c8*/ 	.word	0x000070e0


	//   ....[69]....
        /*03cc*/ 	.word	0x00007120


	//   ....[70]....
        /*03d0*/ 	.word	0x00007190


	//   ....[71]....
        /*03d4*/ 	.word	0x000071c0


	//   ....[72]....
        /*03d8*/ 	.word	0x000071f0


	//   ....[73]....
        /*03dc*/ 	.word	0x00009580


	//   ....[74]....
        /*03e0*/ 	.word	0x00009590


	//   ....[75]....
        /*03e4*/ 	.word	0x000095a0


	//   ....[76]....
        /*03e8*/ 	.word	0x000095b0


	//   ....[77]....
        /*03ec*/ 	.word	0x000095e0


	//   ....[78]....
        /*03f0*/ 	.word	0x00009600


	//   ....[79]....
        /*03f4*/ 	.word	0x00009620


	//   ....[80]....
        /*03f8*/ 	.word	0x00009650


	//   ....[81]....
        /*03fc*/ 	.word	0x0000a720


	//   ....[82]....
        /*0400*/ 	.word	0x0000a750


	//   ....[83]....
        /*0404*/ 	.word	0x0000a780


	//   ....[84]....
        /*0408*/ 	.word	0x0000a7b0


	//   ....[85]....
        /*040c*/ 	.word	0x0000a7f0


	//   ....[86]....
        /*0410*/ 	.word	0x0000a820


	//   ....[87]....
        /*0414*/ 	.word	0x0000a840


	//   ....[88]....
        /*0418*/ 	.word	0x0000a850


	//   ....[89]....
        /*041c*/ 	.word	0x0000a8d0


	//   ....[90]....
        /*0420*/ 	.word	0x0000a8f0


	//   ....[91]....
        /*0424*/ 	.word	0x0000af00


	//   ....[92]....
        /*0428*/ 	.word	0x0000af20


	//   ....[93]....
        /*042c*/ 	.word	0x0000b520


	//   ....[94]....
        /*0430*/ 	.word	0x0000b540


	//   ....[95]....
        /*0434*/ 	.word	0x0000bb40


	//   ....[96]....
        /*0438*/ 	.word	0x0000bb50


	//----- nvinfo : EIATTR_EXIT_INSTR_OFFSETS
	.align		4
.L_202:
        /*043c*/ 	.byte	0x04, 0x1c
        /*043e*/ 	.short	(.L_204 - .L_203)


	//   ....[0]....
.L_203:
        /*0440*/ 	.word	0x000001c0


	//   ....[1]....
        /*0444*/ 	.word	0x0000bb60


	//   ....[2]....
        /*0448*/ 	.word	0x0000c100


	//   ....[3]....
        /*044c*/ 	.word	0x0000c150


	//   ....[4]....
        /*0450*/ 	.word	0x0000c180


	//   ....[5]....
        /*0454*/ 	.word	0x0000c1e0


	//   ....[6]....
        /*0458*/ 	.word	0x0000c470


	//----- nvinfo : EIATTR_CTAIDZ_USED
	.align		4
.L_204:
        /*045c*/ 	.byte	0x01, 0x04
	.zero		2


	//----- nvinfo : EIATTR_MAX_THREADS
	.align		4
        /*0460*/ 	.byte	0x04, 0x05
        /*0462*/ 	.short	(.L_206 - .L_205)
.L_205:
        /*0464*/ 	.word	0x00000080
        /*0468*/ 	.word	0x00000001
        /*046c*/ 	.word	0x00000001


	//----- nvinfo : EIATTR_CRS_STACK_SIZE
	.align		4
.L_206:
        /*0470*/ 	.byte	0x04, 0x1e
        /*0472*/ 	.short	(.L_208 - .L_207)
.L_207:
        /*0474*/ 	.word	0x00000000
.L_208:


//--------------------- .nv.info._ZN7cutlass13device_kernelIN5flash19enable_sm80_to_sm89INS1_16FlashAttnFwdSm80INS1_25CollectiveMainloopFwdSm80ILi8ELi1ELb1EN4cute5tupleIJNS5_1CILi128EEENS7_ILi112EEES8_EEELi128ENS_10bfloat16_tEfNS_4arch4Sm80ELb0ELb0ELb0ELb1ELb1ELb0ELb1ELb1EEENS1_21CollectiveEpilogueFwdINS6_IJS8_S8_S9_EEENS6_IJNS7_ILi1EEESH_SH_EEESB_SD_Li256ELb1ELb1ELb1ELb0EEENS1_36VarlenDynamicPersistentTileSchedulerILi128ELi112ELi256ELi256ELb1ELb1ELb0ELb0ELb1ELb1EEEEEEEEEvNT_6ParamsE --------------------------
	.section	.nv.info._ZN7cutlass13device_kernelIN5flash19enable_sm80_to_sm89INS1_16FlashAttnFwdSm80INS1_25CollectiveMainloopFwdSm80ILi8ELi1ELb1EN4cute5tupleIJNS5_1CILi128EEENS7_ILi112EEES8_EEELi128ENS_10bfloat16_tEfNS_4arch4Sm80ELb0ELb0ELb0ELb1ELb1ELb0ELb1ELb1EEENS1_21CollectiveEpilogueFwdINS6_IJS8_S8_S9_EEENS6_IJNS7_ILi1EEESH_SH_EEESB_SD_Li256ELb1ELb1ELb1ELb0EEENS1_36VarlenDynamicPersistentTileSchedulerILi128ELi112ELi256ELi256ELb1ELb1ELb0ELb0ELb1ELb1EEEEEEEEEvNT_6ParamsE,"",@"SHT_CUDA_INFO"
	.sectionflags	@""
	.align	4


	//----- nvinfo : EIATTR_CUDA_API_VERSION
	.align		4
        /*0000*/ 	.byte	0x04, 0x37
        /*0002*/ 	.short	(.L_210 - .L_209)
.L_209:
        /*0004*/ 	.word	0x00000082


	//----- nvinfo : EIATTR_SW2861232_WAR
	.align		4
.L_210:
        /*0008*/ 	.byte	0x01, 0x35
	.zero		2


	//----- nvinfo : EIATTR_PARAM_CBANK
	.align		4
        /*000c*/ 	.byte	0x04, 0x0a
        /*000e*/ 	.short	(.L_212 - .L_211)
	.align		4
.L_211:
        /*0010*/ 	.word	index@(.nv.constant0._ZN7cutlass13device_kernelIN5flash19enable_sm80_to_sm89INS1_16FlashAttnFwdSm80INS1_25CollectiveMainloopFwdSm80ILi8ELi1ELb1EN4cute5tupleIJNS5_1CILi128EEENS7_ILi112EEES8_EEELi128ENS_10bfloat16_tEfNS_4arch4Sm80ELb0ELb0ELb0ELb1ELb1ELb0ELb1ELb1EEENS1_21CollectiveEpilogueFwdINS6_IJS8_S8_S9_EEENS6_IJNS7_ILi1EEESH_SH_EEESB_SD_Li256ELb1ELb1ELb1ELb0EEENS1_36VarlenDynamicPersistentTileSchedulerILi128ELi112ELi256ELi256ELb1ELb1ELb0ELb0ELb1ELb1EEEEEEEEEvNT_6ParamsE)
        /*0014*/ 	.short	0x0160
        /*0016*/ 	.short	0x0438


	//----- nvinfo : EIATTR_CBANK_PARAM_SIZE
	.align		4
.L_212:
        /*0018*/ 	.byte	0x03, 0x19
        /*001a*/ 	.short	0x0438


	//----- nvinfo : EIATTR_KPARAM_INFO
	.align		4
        /*001c*/ 	.byte	0x04, 0x17
        /*001e*/ 	.short	(.L_214 - .L_213)
.L_213:
        /*0020*/ 	.word	0x00000000
        /*0024*/ 	.short	0x0000
        /*0026*/ 	.short	0x0000
        /*0028*/ 	.byte	0x00, 0xf0, 0xe1, 0x10


	//----- nvinfo : EIATTR_MAXREG_COUNT
	.align		4
.L_214:
        /*002c*/ 	.byte	0x03, 0x1b
        /*002e*/ 	.short	0x00ff


	//----- nvinfo : EIATTR_NUM_BARRIERS
	.align		4
        /*0030*/ 	.byte	0x02, 0x4c
        /*0032*/ 	.byte	0x06
	.zero		1


	//----- nvinfo : EIATTR_ANNOTATIONS
	.align		4
        /*0034*/ 	.byte	0x04, 0x55
        /*0036*/ 	.short	(.L_216 - .L_215)


	//   ....[0]....
.L_215:
        /* <DEDUP_REMOVED lines=68> */
        /*046c*/ 	.byte	0x50, 0xc4, 0x00, 0x00


	//----- nvinfo : EIATTR_MERCURY_ISA_VERSION
	.align		4
.L_216:
        /*0470*/ 	.byte	0x03, 0x5f
        /*0472*/ 	.short	0x0000


	//----- nvinfo : EIATTR_INT_WARP_WIDE_INSTR_OFFSETS
	.align		4
        /*0474*/ 	.byte	0x04, 0x31
        /*0476*/ 	.short	(.L_218 - .L_217)


	//   ....[0]....
.L_217:
        /*0478*/ 	.word	0x0000a090


	//   ....[1]....
        /*047c*/ 	.word	0x0000a110


	//----- nvinfo : EIATTR_COOP_GROUP_MASK_REGIDS
	.align		4
.L_218:
        /*0480*/ 	.byte	0x04, 0x29
        /*0482*/ 	.short	(.L_220 - .L_219)


	//   ....[0]....
.L_219:
        /*0484*/ 	.word	0xffffffff


	//   ....[1]....
        /*0488*/ 	.word	0xffffffff


	//   ....[2]....
        /*048c*/ 	.word	0xffffffff


	//   ....[3]....
        /*0490*/ 	.word	0xffffffff


	//   ....[4]....
        /*0494*/ 	.word	0xffffffff


	//   ....[5]....
        /*0498*/ 	.word	0xffffffff


	//   ....[6]....
        /*049c*/ 	.word	0xffffffff


	//   ....[7]....
        /*04a0*/ 	.word	0xffffffff


	//   ....[8]....
        /*04a4*/ 	.word	0xffffffff


	//   ....[9]....
        /*04a8*/ 	.word	0xffffffff


	//   ....[10]....
        /*04ac*/ 	.word	0xffffffff


	//   ....[11]....
        /*04b0*/ 	.word	0xffffffff


	//   ....[12]....
        /*04b4*/ 	.word	0xffffffff


	//   ....[13]....
        /*04b8*/ 	.word	0xffffffff


	//   ....[14]....
        /*04bc*/ 	.word	0xffffffff


	//   ....[15]....
        /*04c0*/ 	.word	0xffffffff


	//   ....[16]....
        /*04c4*/ 	.word	0xffffffff


	//   ....[17]....
        /*04c8*/ 	.word	0xffffffff


	//   ....[18]....
        /*04cc*/ 	.word	0xffffffff


	//   ....[19]....
        /*04d0*/ 	.word	0xffffffff


	//   ....[20]....
        /*04d4*/ 	.word	0xffffffff


	//   ....[21]....
        /*04d8*/ 	.word	0xffffffff


	//   ....[22]....
        /*04dc*/ 	.word	0xffffffff


	//   ....[23]....
        /*04e0*/ 	.word	0xffffffff


	//   ....[24]....
        /*04e4*/ 	.word	0xffffffff


	//   ....[25]....
        /*04e8*/ 	.word	0xffffffff


	//   ....[26]....
        /*04ec*/ 	.word	0xffffffff


	//   ....[27]....
        /*04f0*/ 	.word	0xffffffff


	//   ....[28]....
        /*04f4*/ 	.word	0xffffffff


	//   ....[29]....
        /*04f8*/ 	.word	0xffffffff


	//   ....[30]....
        /*04fc*/ 	.word	0xffffffff


	//   ....[31]....
        /*0500*/ 	.word	0xffffffff


	//   ....[32]....
        /*0504*/ 	.word	0xffffffff


	//   ....[33]....
        /*0508*/ 	.word	0xffffffff


	//   ....[34]....
        /*050c*/ 	.word	0xffffffff


	//   ....[35]....
        /*0510*/ 	.word	0xffffffff


	//   ....[36]....
        /*0514*/ 	.word	0xffffffff


	//   ....[37]....
        /*0518*/ 	.word	0xffffffff


	//   ....[38]....
        /*051c*/ 	.word	0xffffffff


	//   ....[39]....
        /*0520*/ 	.word	0xffffffff


	//   ....[40]....
        /*0524*/ 	.word	0xffffffff


	//   ....[41]....
        /*0528*/ 	.word	0xffffffff


	//   ....[42]....
        /*052c*/ 	.word	0xffffffff


	//   ....[43]....
        /*0530*/ 	.word	0xffffffff


	//   ....[44]....
        /*0534*/ 	.word	0xffffffff


	//   ....[45]....
        /*0538*/ 	.word	0xffffffff


	//   ....[46]....
        /*053c*/ 	.word	0xffffffff


	//   ....[47]....
        /*0540*/ 	.word	0xffffffff


	//   ....[48]....
        /*0544*/ 	.word	0xffffffff


	//   ....[49]....
        /*0548*/ 	.word	0xffffffff


	//   ....[50]....
        /*054c*/ 	.word	0xffffffff


	//   ....[51]....
        /*0550*/ 	.word	0xffffffff


	//   ....[52]....
        /*0554*/ 	.word	0xffffffff


	//   ....[53]....
        /*0558*/ 	.word	0xffffffff


	//   ....[54]....
        /*055c*/ 	.word	0xffffffff


	//   ....[55]....
        /*0560*/ 	.word	0xffffffff


	//   ....[56]....
        /*0564*/ 	.word	0xffffffff


	//   ....[57]....
        /*0568*/ 	.word	0xffffffff


	//   ....[58]....
        /*056c*/ 	.word	0xffffffff


	//   ....[59]....
        /*0570*/ 	.word	0xffffffff


	//   ....[60]....
        /*0574*/ 	.word	0xffffffff


	//   ....[61]....
        /*0578*/ 	.word	0xffffffff


	//   ....[62]....
        /*057c*/ 	.word	0xffffffff


	//   ....[63]....
        /*0580*/ 	.word	0xffffffff


	//   ....[64]....
        /*0584*/ 	.word	0xffffffff


	//   ....[65]....
        /*0588*/ 	.word	0xffffffff


	//   ....[66]....
        /*058c*/ 	.word	0xffffffff


	//   ....[67]....
        /*0590*/ 	.word	0xffffffff


	//   ....[68]....
        /*0594*/ 	.word	0xffffffff


	//   ....[69]....
        /*0598*/ 	.word	0xffffffff


	//   ....[70]....
        /*059c*/ 	.word	0xffffffff


	//   ....[71]....
        /*05a0*/ 	.word	0xffffffff


	//   ....[72]....
        /*05a4*/ 	.word	0xffffffff


	//   ....[73]....
        /*05a8*/ 	.word	0xffffffff


	//   ....[74]....
        /*05ac*/ 	.word	0xffffffff


	//   ....[75]....
        /*05b0*/ 	.word	0xffffffff


	//   ....[76]....
        /*05b4*/ 	.word	0xffffffff


	//   ....[77]....
        /*05b8*/ 	.word	0xffffffff


	//   ....[78]....
        /*05bc*/ 	.word	0xffffffff


	//   ....[79]....
        /*05c0*/ 	.word	0xffffffff


	//   ....[80]....
        /*05c4*/ 	.word	0xffffffff


	//   ....[81]....
        /*05c8*/ 	.word	0xffffffff


	//   ....[82]....
        /*05cc*/ 	.word	0xffffffff


	//   ....[83]....
        /*05d0*/ 	.word	0xffffffff


	//   ....[84]....
        /*05d4*/ 	.word	0xffffffff


	//   ....[85]....
        /*05d8*/ 	.word	0xffffffff


	//   ....[86]....
        /*05dc*/ 	.word	0xffffffff


	//   ....[87]....
        /*05e0*/ 	.word	0xffffffff


	//   ....[88]....
        /*05e4*/ 	.word	0xffffffff


	//   ....[89]....
        /*05e8*/ 	.word	0xffffffff


	//   ....[90]....
        /*05ec*/ 	.word	0xffffffff


	//   ....[91]....
        /*05f0*/ 	.word	0xffffffff


	//   ....[92]....
        /*05f4*/ 	.word	0xffffffff


	//   ....[93]....
        /*05f8*/ 	.word	0xffffffff


	//   ....[94]....
        /*05fc*/ 	.word	0xffffffff


	//   ....[95]....
        /*0600*/ 	.word	0xffffffff


	//   ....[96]....
        /*0604*/ 	.word	0xffffffff


	//   ....[97]....
        /*0608*/ 	.word	0xffffffff


	//   ....[98]....
        /*060c*/ 	.word	0xffffffff


	//   ....[99]....
        /*0610*/ 	.word	0xffffffff


	//   ....[100]....
        /*0614*/ 	.word	0xffffffff


	//   ....[101]....
        /*0618*/ 	.word	0xffffffff


	//   ....[102]....
        /*061c*/ 	.word	0xffffffff


	//   ....[103]....
        /*0620*/ 	.word	0xffffffff


	//   ....[104]....
        /*0624*/ 	.word	0xffffffff


	//   ....[105]....
        /*0628*/ 	.word	0xffffffff


	//   ....[106]....
        /*062c*/ 	.word	0xffffffff


	//   ....[107]....
        /*0630*/ 	.word	0xffffffff


	//   ....[108]....
        /*0634*/ 	.word	0xffffffff


	//   ....[109]....
        /*0638*/ 	.word	0xffffffff


	//   ....[110]....
        /*063c*/ 	.word	0xffffffff


	//   ....[111]....
        /*0640*/ 	.word	0xffffffff


	//   ....[112]....
        /*0644*/ 	.word	0xffffffff


	//   ....[113]....
        /*0648*/ 	.word	0xffffffff


	//   ....[114]....
        /*064c*/ 	.word	0xffffffff


	//   ....[115]....
        /*0650*/ 	.word	0xffffffff


	//   ....[116]....
        /*0654*/ 	.word	0xffffffff


	//   ....[117]....
        /*0658*/ 	.word	0xffffffff


	//   ....[118]....
        /*065c*/ 	.word	0xffffffff


	//   ....[119]....
        /*0660*/ 	.word	0xffffffff


	//   ....[120]....
        /*0664*/ 	.word	0xffffffff


	//   ....[121]....
        /*0668*/ 	.word	0xffffffff


	//   ....[122]....
        /*066c*/ 	.word	0xffffffff


	//   ....[123]....
        /*0670*/ 	.word	0xffffffff


	//   ....[124]....
        /*0674*/ 	.word	0xffffffff


	//   ....[125]....
        /*0678*/ 	.word	0xffffffff


	//   ....[126]....
        /*067c*/ 	.word	0xffffffff


	//   ....[127]....
        /*0680*/ 	.word	0xffffffff


	//   ....[128]....
        /*0684*/ 	.word	0xffffffff


	//   ....[129]....
        /*0688*/ 	.word	0xffffffff


	//   ....[130]....
        /*068c*/ 	.word	0xffffffff


	//   ....[131]....
        /*0690*/ 	.word	0xffffffff


	//   ....[132]....
        /*0694*/ 	.word	0xffffffff


	//   ....[133]....
        /*0698*/ 	.word	0xffffffff


	//   ....[134]....
        /*069c*/ 	.word	0xffffffff


	//   ....[135]....
        /*06a0*/ 	.word	0xffffffff


	//   ....[136]....
        /*06a4*/ 	.word	0xffffffff


	//   ....[137]....
        /*06a8*/ 	.word	0xffffffff


	//   ....[138]....
        /*06ac*/ 	.word	0xffffffff


	//   ....[139]....
        /*06b0*/ 	.word	0xffffffff


	//   ....[140]....
        /*06b4*/ 	.word	0xffffffff


	//   ....[141]....
        /*06b8*/ 	.word	0xffffffff


	//   ....[142]....
        /*06bc*/ 	.word	0xffffffff


	//   ....[143]....
        /*06c0*/ 	.word	0xffffffff


	//   ....[144]....
        /*06c4*/ 	.word	0xffffffff


	//   ....[145]....
        /*06c8*/ 	.word	0xffffffff


	//   ....[146]....
        /*06cc*/ 	.word	0xffffffff


	//   ....[147]....
        /*06d0*/ 	.word	0xffffffff


	//   ....[148]....
        /*06d4*/ 	.word	0xffffffff


	//   ....[149]....
        /*06d8*/ 	.word	0xffffffff


	//   ....[150]....
        /*06dc*/ 	.word	0xffffffff


	//   ....[151]....
        /*06e0*/ 	.word	0xffffffff


	//   ....[152]....
        /*06e4*/ 	.word	0xffffffff


	//   ....[153]....
        /*06e8*/ 	.word	0xffffffff


	//   ....[154]....
        /*06ec*/ 	.word	0xffffffff


	//   ....[155]....
        /*06f0*/ 	.word	0xffffffff


	//   ....[156]....
        /*06f4*/ 	.word	0xffffffff


	//   ....[157]....
        /*06f8*/ 	.word	0xffffffff


	//   ....[158]....
        /*06fc*/ 	.word	0xffffffff


	//   ....[159]....
        /*0700*/ 	.word	0xffffffff


	//   ....[160]....
        /*0704*/ 	.word	0xffffffff


	//   ....[161]....
        /*0708*/ 	.word	0xffffffff


	//   ....[162]....
        /*070c*/ 	.word	0xffffffff


	//   ....[163]....
        /*0710*/ 	.word	0xffffffff


	//   ....[164]....
        /*0714*/ 	.word	0xffffffff


	//   ....[165]....
        /*0718*/ 	.word	0xffffffff


	//   ....[166]....
        /*071c*/ 	.word	0xffffffff


	//   ....[167]....
        /*0720*/ 	.word	0xffffffff


	//   ....[168]....
        /*0724*/ 	.word	0xffffffff


	//   ....[169]....
        /*0728*/ 	.word	0xffffffff


	//   ....[170]....
        /*072c*/ 	.word	0xffffffff


	//   ....[171]....
        /*0730*/ 	.word	0xffffffff


	//   ....[172]....
        /*0734*/ 	.word	0xffffffff


	//   ....[173]....
        /*0738*/ 	.word	0xffffffff


	//   ....[174]....
        /*073c*/ 	.word	0xffffffff


	//   ....[175]....
        /*0740*/ 	.word	0xffffffff


	//   ....[176]....
        /*0744*/ 	.word	0xffffffff


	//   ....[177]....
        /*0748*/ 	.word	0xffffffff


	//   ....[178]....
        /*074c*/ 	.word	0xffffffff


	//   ....[179]....
        /*0750*/ 	.word	0xffffffff


	//   ....[180]....
        /*0754*/ 	.word	0xffffffff


	//   ....[181]....
        /*0758*/ 	.word	0xffffffff


	//   ....[182]....
        /*075c*/ 	.word	0xffffffff


	//   ....[183]....
        /*0760*/ 	.word	0xffffffff


	//   ....[184]....
        /*0764*/ 	.word	0xffffffff


	//   ....[185]....
        /*0768*/ 	.word	0xffffffff


	//   ....[186]....
        /*076c*/ 	.word	0xffffffff


	//   ....[187]....
        /*0770*/ 	.word	0xffffffff


	//   ....[188]....
        /*0774*/ 	.word	0xffffffff


	//   ....[189]....
        /*0778*/ 	.word	0xffffffff


	//   ....[190]....
        /*077c*/ 	.word	0xffffffff


	//   ....[191]....
        /*0780*/ 	.word	0xffffffff


	//   ....[192]....
        /*0784*/ 	.word	0xffffffff


	//   ....[193]....
        /*0788*/ 	.word	0xffffffff


	//   ....[194]....
        /*078c*/ 	.word	0xffffffff


	//   ....[195]....
        /*0790*/ 	.word	0xffffffff


	//   ....[196]....
        /*0794*/ 	.word	0xffffffff


	//   ....[197]....
        /*0798*/ 	.word	0xffffffff


	//   ....[198]....
        /*079c*/ 	.word	0xffffffff


	//   ....[199]....
        /*07a0*/ 	.word	0xffffffff


	//----- nvinfo : EIATTR_COOP_GROUP_INSTR_OFFSETS
	.align		4
.L_220:
        /*07a4*/ 	.byte	0x04, 0x28
        /*07a6*/ 	.short	(.L_222 - .L_221)


	//   ....[0]....
.L_221:
        /*07a8*/ 	.word	0x00000050


	//   ....[1]....
        /*07ac*/ 	.word	0x000001e0


	//   ....[2]....
        /*07b0*/ 	.word	0x00000210


	//   ....[3]....
        /*07b4*/ 	.word	0x00000240


	//   ....[4]....
        /*07b8*/ 	.word	0x00000270


	//   ....[5]....
        /*07bc*/ 	.word	0x000002a0


	//   ....[6]....
        /*07c0*/ 	.word	0x000002d0


	//   ....[7]....
        /*07c4*/ 	.word	0x00000440


	//   ....[8]....
        /*07c8*/ 	.word	0x00000480


	//   ....[9]....
        /*07cc*/ 	.word	0x000004b0


	//   ....[10]....
        /*07d0*/ 	.word	0x000004e0


	//   ....[11]....
        /*07d4*/ 	.word	0x00000510


	//   ....[12]....
        /*07d8*/ 	.word	0x00000540


	//   ....[13]....
        /*07dc*/ 	.word	0x000005d0


	//   ....[14]....
        /*07e0*/ 	.word	0x00000600


	//   ....[15]....
        /*07e4*/ 	.word	0x00000620


	//   ....[16]....
        /*07e8*/ 	.word	0x00000680


	//   ....[17]....
        /*07ec*/ 	.word	0x00002450


	//   ....[18]....
        /*07f0*/ 	.word	0x00002480


	//   ....[19]....
        /*07f4*/ 	.word	0x000024b0


	//   ....[20]....
        /*07f8*/ 	.word	0x000024e0


	//   ....[21]....
        /*07fc*/ 	.word	0x00002530


	//   ....[22]....
        /*0800*/ 	.word	0x000025f0


	//   ....[23]....
        /*0804*/ 	.word	0x000026e0


	//   ....[24]....
        /*0808*/ 	.word	0x000026f0


	//   ....[25]....
        /*080c*/ 	.word	0x000027f0


	//   ....[26]....
        /*0810*/ 	.word	0x00002820


	//   ....[27]....
        /*0814*/ 	.word	0x00002850


	//   ....[28]....
        /*0818*/ 	.word	0x00002880


	//   ....[29]....
        /*081c*/ 	.word	0x00002900


	//   ....[30]....
        /*0820*/ 	.word	0x00002930


	//   ....[31]....
        /*0824*/ 	.word	0x00002950


	//   ....[32]....
        /*0828*/ 	.word	0x000029f0


	//   ....[33]....
        /*082c*/ 	.word	0x00002b40


	//   ....[34]....
        /*0830*/ 	.word	0x00002bc0


	//   ....[35]....
        /*0834*/ 	.word	0x00002bd0


	//   ....[36]....
        /*0838*/ 	.word	0x00002be0


	//   ....[37]....
        /*083c*/ 	.word	0x00002bf0


	//   ....[38]....
        /*0840*/ 	.word	0x00002c80


	//   ....[39]....
        /*0844*/ 	.word	0x00002fd0


	//   ....[40]....
        /*0848*/ 	.word	0x00002fe0


	//   ....[41]....
        /*084c*/ 	.word	0x00003d50


	//   ....[42]....
        /*0850*/ 	.word	0x00003d70


	//   ....[43]....
        /*0854*/ 	.word	0x00003e80


	//   ....[44]....
        /*0858*/ 	.word	0x00003e90


	//   ....[45]....
        /*085c*/ 	.word	0x00003fb0


	//   ....[46]....
        /*0860*/ 	.word	0x00003fd0


	//   ....[47]....
        /*0864*/ 	.word	0x000040e0


	//   ....[48]....
        /*0868*/ 	.word	0x000040f0


	//   ....[49]....
        /*086c*/ 	.word	0x00004ab0


	//   ....[50]....
        /*0870*/ 	.word	0x00004ae0


	//   ....[51]....
        /*0874*/ 	.word	0x00004af0


	//   ....[52]....
        /*0878*/ 	.word	0x00004b20


	//   ....[53]....
        /*087c*/ 	.word	0x00006500


	//   ....[54]....
        /*0880*/ 	.word	0x00006510


	//   ....[55]....
        /*0884*/ 	.word	0x000065f0


	//   ....[56]....
        /*0888*/ 	.word	0x00006610


	//   ....[57]....
        /*088c*/ 	.word	0x00006660


	//   ....[58]....
        /*0890*/ 	.word	0x00006680


	//   ....[59]....
        /*0894*/ 	.word	0x000067a0


	//   ....[60]....
        /*0898*/ 	.word	0x000067b0


	//   ....[61]....
        /*089c*/ 	.word	0x00007530


	//   ....[62]....
        /*08a0*/ 	.word	0x00007550


	//   ....[63]....
        /*08a4*/ 	.word	0x00007690


	//   ....[64]....
        /*08a8*/ 	.word	0x000076a0


	//   ....[65]....
        /*08ac*/ 	.word	0x000077f0


	//   ....[66]....
        /*08b0*/ 	.word	0x00007810


	//   ....[67]....
        /*08b4*/ 	.word	0x00007950


	//   ....[68]....
        /*08b8*/ 	.word	0x00007960


	//   ....[69]....
        /*08bc*/ 	.word	0x00007e30


	//   ....[70]....
        /*08c0*/ 	.word	0x00007e60


	//   ....[71]....
        /*08c4*/ 	.word	0x00007e80


	//   ....[72]....
        /*08c8*/ 	.word	0x00007ea0


	//   ....[73]....
        /*08cc*/ 	.word	0x00009a80


	//   ....[74]....
        /*08d0*/ 	.word	0x00009a90


	//   ....[75]....
        /*08d4*/ 	.word	0x00009ac0


	//   ....[76]....
        /*08d8*/ 	.word	0x00009ad0


	//   ....[77]....
        /*08dc*/ 	.word	0x0000ab50


	//   ....[78]....
        /*08e0*/ 	.word	0x0000ab60


	//   ....[79]....
        /*08e4*/ 	.word	0x0000ab80


	//   ....[80]....
        /*08e8*/ 	.word	0x0000ab90


	//   ....[81]....
        /*08ec*/ 	.word	0x0000aec0


	//   ....[82]....
        /*08f0*/ 	.word	0x0000aee0


	//   ....[83]....
        /*08f4*/ 	.word	0x0000aff0


	//   ....[84]....
        /*08f8*/ 	.word	0x0000b000


	//   ....[85]....
        /*08fc*/ 	.word	0x0000b110


	//   ....[86]....
        /*0900*/ 	.word	0x0000b130


	//   ....[87]....
        /*0904*/ 	.word	0x0000b240


	//   ....[88]....
        /*0908*/ 	.word	0x0000b250


	//   ....[89]....
        /*090c*/ 	.word	0x0000b550


	//   ....[90]....
        /*0910*/ 	.word	0x0000b570


	//   ....[91]....
        /*0914*/ 	.word	0x0000bbc0


	//   ....[92]....
        /*0918*/ 	.word	0x0000bbd0


	//   ....[93]....
        /*091c*/ 	.word	0x0000c940


	//   ....[94]....
        /*0920*/ 	.word	0x0000c960


	//   ....[95]....
        /*0924*/ 	.word	0x0000ca80


	//   ....[96]....
        /*0928*/ 	.word	0x0000ca90


	//   ....[97]....
        /*092c*/ 	.word	0x0000cba0


	//   ....[98]....
        /*0930*/ 	.word	0x0000cbc0


	//   ....[99]....
        /*0934*/ 	.word	0x0000ccd0


	//   ....[100]....
        /*0938*/ 	.word	0x0000cce0


	//   ....[101]....
        /*093c*/ 	.word	0x0000ce80


	//   ....[102]....
        /*0940*/ 	.word	0x0000cea0


	//   ....[103]....
        /*0944*/ 	.word	0x0000cfc0


	//   ....[104]....
        /*0948*/ 	.word	0x0000d000


	//   ....[105]....
        /*094c*/ 	.word	0x0000d030


	//   ....[106]....
        /*0950*/ 	.word	0x0000d060


	//   ....[107]....
        /*0954*/ 	.word	0x0000d090


	//   ....[108]....
        /*0958*/ 	.word	0x0000d0c0


	//   ....[109]....
        /*095c*/ 	.word	0x0000d210


	//   ....[110]....
        /*0960*/ 	.word	0x0000d250


	//   ....[111]....
        /*0964*/ 	.word	0x0000d280


	//   ....[112]....
        /*0968*/ 	.word	0x0000d2b0


	//   ....[113]....
        /*096c*/ 	.word	0x0000d2e0


	//   ....[114]....
        /*0970*/ 	.word	0x0000d310


	//   ....[115]....
        /*0974*/ 	.word	0x0000d3a0


	//   ....[116]....
        /*0978*/ 	.word	0x0000d3d0


	//   ....[117]....
        /*097c*/ 	.word	0x0000d3e0


	//   ....[118]....
        /*0980*/ 	.word	0x0000d440


	//   ....[119]....
        /*0984*/ 	.word	0x0000d970


	//   ....[120]....
        /*0988*/ 	.word	0x0000d9d0


	//   ....[121]....
        /*098c*/ 	.word	0x0000da20


	//   ....[122]....
        /*0990*/ 	.word	0x0000da70


	//   ....[123]....
        /*0994*/ 	.word	0x0000dac0


	//   ....[124]....
        /*0998*/ 	.word	0x0000db30


	//   ....[125]....
        /*099c*/ 	.word	0x0000db80


	//   ....[126]....
        /*09a0*/ 	.word	0x0000dbe0


	//   ....[127]....
        /*09a4*/ 	.word	0x0000dc50


	//   ....[128]....
        /*09a8*/ 	.word	0x0000dcb0


	//   ....[129]....
        /*09ac*/ 	.word	0x0000dd20


	//   ....[130]....
        /*09b0*/ 	.word	0x0000dd80


	//   ....[131]....
        /*09b4*/ 	.word	0x0000ddf0


	//   ....[132]....
        /*09b8*/ 	.word	0x0000de60


	//   ....[133]....
        /*09bc*/ 	.word	0x0000ded0


	//   ....[134]....
        /*09c0*/ 	.word	0x0000df30


	//   ....[135]....
        /*09c4*/ 	.word	0x0000dfa0


	//   ....[136]....
        /*09c8*/ 	.word	0x0000e010


	//   ....[137]....
        /*09cc*/ 	.word	0x0000e080


	//   ....[138]....
        /*09d0*/ 	.word	0x0000e0e0


	//   ....[139]....
        /*09d4*/ 	.word	0x0000e140


	//   ....[140]....
        /*09d8*/ 	.word	0x0000e190


	//   ....[141]....
        /*09dc*/ 	.word	0x0000e1e0


	//   ....[142]....
        /*09e0*/ 	.word	0x0000e230


	//   ....[143]....
        /*09e4*/ 	.word	0x0000e2a0


	//   ....[144]....
        /*09e8*/ 	.word	0x0000e310


	//   ....[145]....
        /*09ec*/ 	.word	0x0000e370


	//   ....[146]....
        /*09f0*/ 	.word	0x0000e3e0


	//   ....[147]....
        /*09f4*/ 	.word	0x0000e450


	//   ....[148]....
        /*09f8*/ 	.word	0x0000e4c0


	//   ....[149]....
        /*09fc*/ 	.word	0x0000e520


	//   ....[150]....
        /*0a00*/ 	.word	0x0000e590


	//   ....[151]....
        /*0a04*/ 	.word	0x0000e600


	//   ....[152]....
        /*0a08*/ 	.word	0x0000e670


	//   ....[153]....
        /*0a0c*/ 	.word	0x0000e6d0


	//   ....[154]....
        /*0a10*/ 	.word	0x0000e720


	//   ....[155]....
        /*0a14*/ 	.word	0x0000e760


	//   ....[156]....
        /*0a18*/ 	.word	0x0000e7b0


	//   ....[157]....
        /*0a1c*/ 	.word	0x0000e7f0


	//   ....[158]....
        /*0a20*/ 	.word	0x0000e840


	//   ....[159]....
        /*0a24*/ 	.word	0x0000e880


	//   ....[160]....
        /*0a28*/ 	.word	0x0000e8d0


	//   ....[161]....
        /*0a2c*/ 	.word	0x0000e920


	//   ....[162]....
        /*0a30*/ 	.word	0x0000e990


	//   ....[163]....
        /*0a34*/ 	.word	0x0000ea00


	//   ....[164]....
        /*0a38*/ 	.word	0x0000ea70


	//   ....[165]....
        /*0a3c*/ 	.word	0x0000ead0


	//   ....[166]....
        /*0a40*/ 	.word	0x0000eb40


	//   ....[167]....
        /*0a44*/ 	.word	0x0000ebb0


	//   ....[168]....
        /*0a48*/ 	.word	0x0000ec20


	//   ....[169]....
        /*0a4c*/ 	.word	0x0000ec80


	//   ....[170]....
        /*0a50*/ 	.word	0x0000ecf0


	//   ....[171]....
        /*0a54*/ 	.word	0x0000ed60


	//   ....[172]....
        /*0a58*/ 	.word	0x0000edd0


	//   ....[173]....
        /*0a5c*/ 	.word	0x0000ee30


	//   ....[174]....
        /*0a60*/ 	.word	0x0000eea0


	//   ....[175]....
        /*0a64*/ 	.word	0x0000ef10


	//   ....[176]....
        /*0a68*/ 	.word	0x0000ef80


	//   ....[177]....
        /*0a6c*/ 	.word	0x0000efe0


	//   ....[178]....
        /*0a70*/ 	.word	0x0000f050


	//   ....[179]....
        /*0a74*/ 	.word	0x0000f0c0


	//   ....[180]....
        /*0a78*/ 	.word	0x0000f130


	//   ....[181]....
        /*0a7c*/ 	.word	0x0000f190


	//   ....[182]....
        /*0a80*/ 	.word	0x0000f200


	//   ....[183]....
        /*0a84*/ 	.word	0x0000f270


	//   ....[184]....
        /*0a88*/ 	.word	0x0000f2c0


	//   ....[185]....
        /*0a8c*/ 	.word	0x0000f300


	//   ....[186]....
        /*0a90*/ 	.word	0x0000f350


	//   ....[187]....
        /*0a94*/ 	.word	0x0000f3a0


	//   ....[188]....
        /*0a98*/ 	.word	0x0000f3f0


	//   ....[189]....
        /*0a9c*/ 	.word	0x0000f460


	//   ....[190]....
        /*0aa0*/ 	.word	0x0000f4b0


	//   ....[191]....
        /*0aa4*/ 	.word	0x0000f500


	//   ....[192]....
        /*0aa8*/ 	.word	0x0000f550


	//   ....[193]....
        /*0aac*/ 	.word	0x0000f5a0


	//   ....[194]....
        /*0ab0*/ 	.word	0x0000f5f0


	//   ....[195]....
        /*0ab4*/ 	.word	0x0000f660


	//   ....[196]....
        /*0ab8*/ 	.word	0x0000f6b0


	//   ....[197]....
        /*0abc*/ 	.word	0x0000f710


	//   ....[198]....
        /*0ac0*/ 	.word	0x0000f770


	//   ....[199]....
        /*0ac4*/ 	.word	0x0000f7e0


	//----- nvinfo : EIATTR_EXIT_INSTR_OFFSETS
	.align		4
.L_222:
        /*0ac8*/ 	.byte	0x04, 0x1c
        /*0aca*/ 	.short	(.L_224 - .L_223)


	//   ....[0]....
.L_223:
        /*0acc*/ 	.word	0x00000b40


	//   ....[1]....
        /*0ad0*/ 	.word	0x0000d930


	//----- nvinfo : EIATTR_MAX_THREADS
	.align		4
.L_224:
        /*0ad4*/ 	.byte	0x04, 0x05
        /*0ad6*/ 	.short	(.L_226 - .L_225)
.L_225:
        /*0ad8*/ 	.word	0x00000100
        /*0adc*/ 	.word	0x00000001
        /*0ae0*/ 	.word	0x00000001


	//----- nvinfo : EIATTR_CRS_STACK_SIZE
	.align		4
.L_226:
        /*0ae4*/ 	.byte	0x04, 0x1e
        /*0ae6*/ 	.short	(.L_228 - .L_227)
.L_227:
        /*0ae8*/ 	.word	0x00000000
.L_228:


//--------------------- .nv.info._ZN7cutlass13device_kernelIN5flash19enable_sm80_to_sm89INS1_16FlashAttnFwdSm80INS1_25CollectiveMainloopFwdSm80ILi8ELi1ELb1EN4cute5tupleIJNS5_1CILi128EEENS7_ILi112EEES8_EEELi128ENS_10bfloat16_tEfNS_4arch4Sm80ELb0ELb0ELb0ELb1ELb1ELb1ELb1ELb1EEENS1_21CollectiveEpilogueFwdINS6_IJS8_S8_S9_EEENS6_IJNS7_ILi1EEESH_SH_EEESB_SD_Li256ELb1ELb1ELb1ELb0EEENS1_36VarlenDynamicPersistentTileSchedulerILi128ELi112ELi256ELi256ELb1ELb1ELb0ELb0ELb1ELb1EEEEEEEEEvNT_6ParamsE --------------------------
	.section	.nv.info._ZN7cutlass13device_kernelIN5flash19enable_sm80_to_sm89INS1_16FlashAttnFwdSm80INS1_25CollectiveMainloopFwdSm80ILi8ELi1ELb1EN4cute5tupleIJNS5_1CILi128EEENS7_ILi112EEES8_EEELi128ENS_10bfloat16_tEfNS_4arch4Sm80ELb0ELb0ELb0ELb1ELb1ELb1ELb1ELb1EEENS1_21CollectiveEpilogueFwdINS6_IJS8_S8_S9_EEENS6_IJNS7_ILi1EEESH_SH_EEESB_SD_Li256ELb1ELb1ELb1ELb0EEENS1_36VarlenDynamicPersistentTileSchedulerILi128ELi112ELi256ELi256ELb1ELb1ELb0ELb0ELb1ELb1EEEEEEEEEvNT_6ParamsE,"",@"SHT_CUDA_INFO"
	.sectionflags	@""
	.align	4


	//----- nvinfo : EIATTR_CUDA_API_VERSION
	.align		4
        /*0000*/ 	.byte	0x04, 0x37
        /*0002*/ 	.short	(.L_230 - .L_229)
.L_229:
        /*0004*/ 	.word	0x00000082


	//----- nvinfo : EIATTR_SW2861232_WAR
	.align		4
.L_230:
        /*0008*/ 	.byte	0x01, 0x35
	.zero		2


	//----- nvinfo : EIATTR_PARAM_CBANK
	.align		4
        /*000c*/ 	.byte	0x04, 0x0a
        /*000e*/ 	.short	(.L_232 - .L_231)
	.align		4
.L_231:
        /*0010*/ 	.word	index@(.nv.constant0._ZN7cutlass13device_kernelIN5flash19enable_sm80_to_sm89INS1_16FlashAttnFwdSm80INS1_25CollectiveMainloopFwdSm80ILi8ELi1ELb1EN4cute5tupleIJNS5_1CILi128EEENS7_ILi112EEES8_EEELi128ENS_10bfloat16_tEfNS_4arch4Sm80ELb0ELb0ELb0ELb1ELb1ELb1ELb1ELb1EEENS1_21CollectiveEpilogueFwdINS6_IJS8_S8_S9_EEENS6_IJNS7_ILi1EEESH_SH_EEESB_SD_Li256ELb1ELb1ELb1ELb0EEENS1_36VarlenDynamicPersistentTileSchedulerILi128ELi112ELi256ELi256ELb1ELb1ELb0ELb0ELb1ELb1EEEEEEEEEvNT_6ParamsE)
        /*0014*/ 	.short	0x0160
        /*0016*/ 	.short	0x0438


	//----- nvinfo : EIATTR_CBANK_PARAM_SIZE
	.align		4
.L_232:
        /*0018*/ 	.byte	0x03, 0x19
        /*001a*/ 	.short	0x0438


	//----- nvinfo : EIATTR_KPARAM_INFO
	.align		4
        /*001c*/ 	.byte	0x04, 0x17
        /*001e*/ 	.short	(.L_234 - .L_233)
.L_233:
        /*0020*/ 	.word	0x00000000
        /*0024*/ 	.short	0x0000
        /*0026*/ 	.short	0x0000
        /*0028*/ 	.byte	0x00, 0xf0, 0xe1, 0x10


	//----- nvinfo : EIATTR_MAXREG_COUNT
	.align		4
.L_234:
        /*002c*/ 	.byte	0x03, 0x1b
        /*002e*/ 	.short	0x00ff


	//----- nvinfo : EIATTR_NUM_BARRIERS
	.align		4
        /*0030*/ 	.byte	0x02, 0x4c
        /*0032*/ 	.byte	0x06
	.zero		1


	//----- nvinfo : EIATTR_ANNOTATIONS
	.align		4
        /*0034*/ 	.byte	0x04, 0x55
        /*0036*/ 	.short	(.L_236 - .L_235)


	//   ....[0]....
.L_235:
        /* <DEDUP_REMOVED lines=109> */


	//----- nvinfo : EIATTR_MERCURY_ISA_VERSION
	.align		4
.L_236:
        /*06f0*/ 	.byte	0x03, 0x5f
        /*06f2*/ 	.short	0x0000


	//----- nvinfo : EIATTR_INT_WARP_WIDE_INSTR_OFFSETS
	.align		4
        /*06f4*/ 	.byte	0x04, 0x31
        /*06f6*/ 	.short	(.L_238 - .L_237)


	//   ....[0]....
.L_237:
        /*06f8*/ 	.word	0x000150c0


	//   ....[1]....
        /*06fc*/ 	.word	0x00015140


	//----- nvinfo : EIATTR_COOP_GROUP_MASK_REGIDS
	.align		4
.L_238:
        /*0700*/ 	.byte	0x04, 0x29
        /*0702*/ 	.short	(.L_240 - .L_239)


	//   ....[0]....
.L_239:
        /*0704*/ 	.word	0xffffffff


	//   ....[1]....
        /*0708*/ 	.word	0xffffffff


	//   ....[2]....
        /*070c*/ 	.word	0xffffffff


	//   ....[3]....
        /*0710*/ 	.word	0xffffffff


	//   ....[4]....
        /*0714*/ 	.word	0xffffffff


	//   ....[5]....
        /*0718*/ 	.word	0xffffffff


	//   ....[6]....
        /*071c*/ 	.word	0xffffffff


	//   ....[7]....
        /*0720*/ 	.word	0xffffffff


	//   ....[8]....
        /*0724*/ 	.word	0xffffffff


	//   ....[9]....
        /*0728*/ 	.word	0xffffffff


	//   ....[10]....
        /*072c*/ 	.word	0xffffffff


	//   ....[11]....
        /*0730*/ 	.word	0xffffffff


	//   ....[12]....
        /*0734*/ 	.word	0xffffffff


	//   ....[13]....
        /*0738*/ 	.word	0xffffffff


	//   ....[14]....
        /*073c*/ 	.word	0xffffffff


	//   ....[15]....
        /*0740*/ 	.word	0xffffffff


	//   ....[16]....
        /*0744*/ 	.word	0xffffffff


	//   ....[17]....
        /*0748*/ 	.word	0xffffffff


	//   ....[18]....
        /*074c*/ 	.word	0xffffffff


	//   ....[19]....
        /*0750*/ 	.word	0xffffffff


	//   ....[20]....
        /*0754*/ 	.word	0xffffffff


	//   ....[21]....
        /*0758*/ 	.word	0xffffffff


	//   ....[22]....
        /*075c*/ 	.word	0xffffffff


	//   ....[23]....
        /*0760*/ 	.word	0xffffffff


	//   ....[24]....
        /*0764*/ 	.word	0xffffffff


	//   ....[25]....
        /*0768*/ 	.word	0xffffffff


	//   ....[26]....
        /*076c*/ 	.word	0xffffffff


	//   ....[27]....
        /*0770*/ 	.word	0xffffffff


	//   ....[28]....
        /*0774*/ 	.word	0xffffffff


	//   ....[29]....
        /*0778*/ 	.word	0xffffffff


	//   ....[30]....
        /*077c*/ 	.word	0xffffffff


	//   ....[31]....
        /*0780*/ 	.word	0xffffffff


	//   ....[32]....
        /*0784*/ 	.word	0xffffffff


	//   ....[33]....
        /*0788*/ 	.word	0xffffffff


	//   ....[34]....
        /*078c*/ 	.word	0xffffffff


	//   ....[35]....
        /*0790*/ 	.word	0xffffffff


	//   ....[36]....
        /*0794*/ 	.word	0xffffffff


	//   ....[37]....
        /*0798*/ 	.word	0xffffffff


	//   ....[38]....
        /*079c*/ 	.word	0xffffffff


	//   ....[39]....
        /*07a0*/ 	.word	0xffffffff


	//   ....[40]....
        /*07a4*/ 	.word	0xffffffff


	//   ....[41]....
        /*07a8*/ 	.word	0xffffffff


	//   ....[42]....
        /*07ac*/ 	.word	0xffffffff


	//   ....[43]....
        /*07b0*/ 	.word	0xffffffff


	//   ....[44]....
        /*07b4*/ 	.word	0xffffffff


	//   ....[45]....
        /*07b8*/ 	.word	0xffffffff


	//   ....[46]....
        /*07bc*/ 	.word	0xffffffff


	//   ....[47]....
        /*07c0*/ 	.word	0xffffffff


	//   ....[48]....
        /*07c4*/ 	.word	0xffffffff


	//   ....[49]....
        /*07c8*/ 	.word	0xffffffff


	//   ....[50]....
        /*07cc*/ 	.word	0xffffffff


	//   ....[51]....
        /*07d0*/ 	.word	0xffffffff


	//   ....[52]....
        /*07d4*/ 	.word	0xffffffff


	//   ....[53]....
        /*07d8*/ 	.word	0xffffffff


	//   ....[54]....
        /*07dc*/ 	.word	0xffffffff


	//   ....[55]....
        /*07e0*/ 	.word	0xffffffff


	//   ....[56]....
        /*07e4*/ 	.word	0xffffffff


	//   ....[57]....
        /*07e8*/ 	.word	0xffffffff


	//   ....[58]....
        /*07ec*/ 	.word	0xffffffff


	//   ....[59]....
        /*07f0*/ 	.word	0xffffffff


	//   ....[60]....
        /*07f4*/ 	.word	0xffffffff


	//   ....[61]....
        /*07f8*/ 	.word	0xffffffff


	//   ....[62]....
        /*07fc*/ 	.word	0xffffffff


	//   ....[63]....
        /*0800*/ 	.word	0xffffffff


	//   ....[64]....
        /*0804*/ 	.word	0xffffffff


	//   ....[65]....
        /*0808*/ 	.word	0xffffffff


	//   ....[66]....
        /*080c*/ 	.word	0xffffffff


	//   ....[67]....
        /*0810*/ 	.word	0xffffffff


	//   ....[68]....
        /*0814*/ 	.word	0xffffffff


	//   ....[69]....
        /*0818*/ 	.word	0xffffffff


	//   ....[70]....
        /*081c*/ 	.word	0xffffffff


	//   ....[71]....
        /*0820*/ 	.word	0xffffffff


	//   ....[72]....
        /*0824*/ 	.word	0xffffffff


	//   ....[73]....
        /*0828*/ 	.word	0xffffffff


	//   ....[74]....
        /*082c*/ 	.word	0xffffffff


	//   ....[75]....
        /*0830*/ 	.word	0xffffffff


	//   ....[76]....
        /*0834*/ 	.word	0xffffffff


	//   ....[77]....
        /*0838*/ 	.word	0xffffffff


	//   ....[78]....
        /*083c*/ 	.word	0xffffffff


	//   ....[79]....
        /*0840*/ 	.word	0xffffffff


	//   ....[80]....
        /*0844*/ 	.word	0xffffffff


	//   ....[81]....
        /*0848*/ 	.word	0xffffffff


	//   ....[82]....
        /*084c*/ 	.word	0xffffffff


	//   ....[83]....
        /*0850*/ 	.word	0xffffffff


	//   ....[84]....
        /*0854*/ 	.word	0xffffffff


	//   ....[85]....
        /*0858*/ 	.word	0xffffffff


	//   ....[86]....
        /*085c*/ 	.word	0xffffffff


	//   ....[87]....
        /*0860*/ 	.word	0xffffffff


	//   ....[88]....
        /*0864*/ 	.word	0xffffffff


	//   ....[89]....
        /*0868*/ 	.word	0xffffffff


	//   ....[90]....
        /*086c*/ 	.word	0xffffffff


	//   ....[91]....
        /*0870*/ 	.word	0xffffffff


	//   ....[92]....
        /*0874*/ 	.word	0xffffffff


	//   ....[93]....
        /*0878*/ 	.word	0xffffffff


	//   ....[94]....
        /*087c*/ 	.word	0xffffffff


	//   ....[95]....
        /*0880*/ 	.word	0xffffffff


	//   ....[96]....
        /*0884*/ 	.word	0xffffffff


	//   ....[97]....
        /*0888*/ 	.word	0xffffffff


	//   ....[98]....
        /*088c*/ 	.word	0xffffffff


	//   ....[99]....
        /*0890*/ 	.word	0xffffffff


	//   ....[100]....
        /*0894*/ 	.word	0xffffffff


	//   ....[101]....
        /*0898*/ 	.word	0xffffffff


	//   ....[102]....
        /*089c*/ 	.word	0xffffffff


	//   ....[103]....
        /*08a0*/ 	.word	0xffffffff


	//   ....[104]....
        /*08a4*/ 	.word	0xffffffff


	//   ....[105]....
        /*08a8*/ 	.word	0xffffffff


	//   ....[106]....
        /*08ac*/ 	.word	0xffffffff


	//   ....[107]....
        /*08b0*/ 	.word	0xffffffff


	//   ....[108]....
        /*08b4*/ 	.word	0xffffffff


	//   ....[109]....
        /*08b8*/ 	.word	0xffffffff


	//   ....[110]....
        /*08bc*/ 	.word	0xffffffff


	//   ....[111]....
        /*08c0*/ 	.word	0xffffffff


	//   ....[112]....
        /*08c4*/ 	.word	0xffffffff


	//   ....[113]....
        /*08c8*/ 	.word	0xffffffff


	//   ....[114]....
        /*08cc*/ 	.word	0xffffffff


	//   ....[115]....
        /*08d0*/ 	.word	0xffffffff


	//   ....[116]....
        /*08d4*/ 	.word	0xffffffff


	//   ....[117]....
        /*08d8*/ 	.word	0xffffffff


	//   ....[118]....
        /*08dc*/ 	.word	0xffffffff


	//   ....[119]....
        /*08e0*/ 	.word	0xffffffff


	//   ....[120]....
        /*08e4*/ 	.word	0xffffffff


	//   ....[121]....
        /*08e8*/ 	.word	0xffffffff


	//   ....[122]....
        /*08ec*/ 	.word	0xffffffff


	//   ....[123]....
        /*08f0*/ 	.word	0xffffffff


	//   ....[124]....
        /*08f4*/ 	.word	0xffffffff


	//   ....[125]....
        /*08f8*/ 	.word	0xffffffff


	//   ....[126]....
        /*08fc*/ 	.word	0xffffffff


	//   ....[127]....
        /*0900*/ 	.word	0xffffffff


	//   ....[128]....
        /*0904*/ 	.word	0xffffffff


	//   ....[129]....
        /*0908*/ 	.word	0xffffffff


	//   ....[130]....
        /*090c*/ 	.word	0xffffffff


	//   ....[131]....
        /*0910*/ 	.word	0xffffffff


	//   ....[132]....
        /*0914*/ 	.word	0xffffffff


	//   ....[133]....
        /*0918*/ 	.word	0xffffffff


	//   ....[134]....
        /*091c*/ 	.word	0xffffffff


	//   ....[135]....
        /*0920*/ 	.word	0xffffffff


	//   ....[136]....
        /*0924*/ 	.word	0xffffffff


	//   ....[137]....
        /*0928*/ 	.word	0xffffffff


	//   ....[138]....
        /*092c*/ 	.word	0xffffffff


	//   ....[139]....
        /*0930*/ 	.word	0xffffffff


	//   ....[140]....
        /*0934*/ 	.word	0xffffffff


	//   ....[141]....
        /*0938*/ 	.word	0xffffffff


	//   ....[142]....
        /*093c*/ 	.word	0xffffffff


	//   ....[143]....
        /*0940*/ 	.word	0xffffffff


	//   ....[144]....
        /*0944*/ 	.word	0xffffffff


	//   ....[145]....
        /*0948*/ 	.word	0xffffffff


	//   ....[146]....
        /*094c*/ 	.word	0xffffffff


	//   ....[147]....
        /*0950*/ 	.word	0xffffffff


	//   ....[148]....
        /*0954*/ 	.word	0xffffffff


	//   ....[149]....
        /*0958*/ 	.word	0xffffffff


	//   ....[150]....
        /*095c*/ 	.word	0xffffffff


	//   ....[151]....
        /*0960*/ 	.word	0xffffffff


	//   ....[152]....
        /*0964*/ 	.word	0xffffffff


	//   ....[153]....
        /*0968*/ 	.word	0xffffffff


	//   ....[154]....
        /*096c*/ 	.word	0xffffffff


	//   ....[155]....
        /*0970*/ 	.word	0xffffffff


	//   ....[156]....
        /*0974*/ 	.word	0xffffffff


	//   ....[157]....
        /*0978*/ 	.word	0xffffffff


	//   ....[158]....
        /*097c*/ 	.word	0xffffffff


	//   ....[159]....
        /*0980*/ 	.word	0xffffffff


	//   ....[160]....
        /*0984*/ 	.word	0xffffffff


	//   ....[161]....
        /*0988*/ 	.word	0xffffffff


	//   ....[162]....
        /*098c*/ 	.word	0xffffffff


	//   ....[163]....
        /*0990*/ 	.word	0xffffffff


	//   ....[164]....
        /*0994*/ 	.word	0xffffffff


	//   ....[165]....
        /*0998*/ 	.word	0xffffffff


	//   ....[166]....
        /*099c*/ 	.word	0xffffffff


	//   ....[167]....
        /*09a0*/ 	.word	0xffffffff


	//   ....[168]....
        /*09a4*/ 	.word	0xffffffff


	//   ....[169]....
        /*09a8*/ 	.word	0xffffffff


	//   ....[170]....
        /*09ac*/ 	.word	0xffffffff


	//   ....[171]....
        /*09b0*/ 	.word	0xffffffff


	//   ....[172]....
        /*09b4*/ 	.word	0xffffffff


	//   ....[173]....
        /*09b8*/ 	.word	0xffffffff


	//   ....[174]....
        /*09bc*/ 	.word	0xffffffff


	//   ....[175]....
        /*09c0*/ 	.word	0xffffffff


	//   ....[176]....
        /*09c4*/ 	.word	0xffffffff


	//   ....[177]....
        /*09c8*/ 	.word	0xffffffff


	//   ....[178]....
        /*09cc*/ 	.word	0xffffffff


	//   ....[179]....
        /*09d0*/ 	.word	0xffffffff


	//   ....[180]....
        /*09d4*/ 	.word	0xffffffff


	//   ....[181]....
        /*09d8*/ 	.word	0xffffffff


	//   ....[182]....
        /*09dc*/ 	.word	0xffffffff


	//   ....[183]....
        /*09e0*/ 	.word	0xffffffff


	//   ....[184]....
        /*09e4*/ 	.word	0xffffffff


	//   ....[185]....
        /*09e8*/ 	.word	0xffffffff


	//   ....[186]....
        /*09ec*/ 	.word	0xffffffff


	//   ....[187]....
        /*09f0*/ 	.word	0xffffffff


	//   ....[188]....
        /*09f4*/ 	.word	0xffffffff


	//   ....[189]....
        /*09f8*/ 	.word	0xffffffff


	//   ....[190]....
        /*09fc*/ 	.word	0xffffffff


	//   ....[191]....
        /*0a00*/ 	.word	0xffffffff


	//   ....[192]....
        /*0a04*/ 	.word	0xffffffff


	//   ....[193]....
        /*0a08*/ 	.word	0xffffffff


	//   ....[194]....
        /*0a0c*/ 	.word	0xffffffff


	//   ....[195]....
        /*0a10*/ 	.word	0xffffffff


	//   ....[196]....
        /*0a14*/ 	.word	0xffffffff


	//   ....[197]....
        /*0a18*/ 	.word	0xffffffff


	//   ....[198]....
        /*0a1c*/ 	.word	0xffffffff


	//   ....[199]....
        /*0a20*/ 	.word	0xffffffff


	//   ....[200]....
        /*0a24*/ 	.word	0xffffffff


	//   ....[201]....
        /*0a28*/ 	.word	0xffffffff


	//   ....[202]....
        /*0a2c*/ 	.word	0xffffffff


	//   ....[203]....
        /*0a30*/ 	.word	0xffffffff


	//   ....[204]....
        /*0a34*/ 	.word	0xffffffff


	//   ....[205]....
        /*0a38*/ 	.word	0xffffffff


	//   ....[206]....
        /*0a3c*/ 	.word	0xffffffff


	//   ....[207]....
        /*0a40*/ 	.word	0xffffffff


	//   ....[208]....
        /*0a44*/ 	.word	0xffffffff


	//   ....[209]....
        /*0a48*/ 	.word	0xffffffff


	//   ....[210]....
        /*0a4c*/ 	.word	0xffffffff


	//   ....[211]....
        /*0a50*/ 	.word	0xffffffff


	//   ....[212]....
        /*0a54*/ 	.word	0xffffffff


	//   ....[213]....
        /*0a58*/ 	.word	0xffffffff


	//   ....[214]....
        /*0a5c*/ 	.word	0xffffffff


	//   ....[215]....
        /*0a60*/ 	.word	0xffffffff


	//   ....[216]....
        /*0a64*/ 	.word	0xffffffff


	//   ....[217]....
        /*0a68*/ 	.word	0xffffffff


	//   ....[218]....
        /*0a6c*/ 	.word	0xffffffff


	//   ....[219]....
        /*0a70*/ 	.word	0xffffffff


	//   ....[220]....
        /*0a74*/ 	.word	0xffffffff


	//   ....[221]....
        /*0a78*/ 	.word	0xffffffff


	//   ....[222]....
        /*0a7c*/ 	.word	0xffffffff


	//   ....[223]....
        /*0a80*/ 	.word	0xffffffff


	//   ....[224]....
        /*0a84*/ 	.word	0xffffffff


	//   ....[225]....
        /*0a88*/ 	.word	0xffffffff


	//   ....[226]....
        /*0a8c*/ 	.word	0xffffffff


	//   ....[227]....
        /*0a90*/ 	.word	0xffffffff


	//   ....[228]....
        /*0a94*/ 	.word	0xffffffff


	//   ....[229]....
        /*0a98*/ 	.word	0xffffffff


	//   ....[230]....
        /*0a9c*/ 	.word	0xffffffff


	//   ....[231]....
        /*0aa0*/ 	.word	0xffffffff


	//   ....[232]....
        /*0aa4*/ 	.word	0xffffffff


	//   ....[233]....
        /*0aa8*/ 	.word	0xffffffff


	//   ....[234]....
        /*0aac*/ 	.word	0xffffffff


	//   ....[235]....
        /*0ab0*/ 	.word	0xffffffff


	//   ....[236]....
        /*0ab4*/ 	.word	0xffffffff


	//   ....[237]....
        /*0ab8*/ 	.word	0xffffffff


	//   ....[238]....
        /*0abc*/ 	.word	0xffffffff


	//   ....[239]....
        /*0ac0*/ 	.word	0xffffffff


	//----- nvinfo : EIATTR_COOP_GROUP_INSTR_OFFSETS
	.align		4
.L_240:
        /*0ac4*/ 	.byte	0x04, 0x28
        /*0ac6*/ 	.short	(.L_242 - .L_241)


	//   ....[0]....
.L_241:
        /*0ac8*/ 	.word	0x00000050


	//   ....[1]....
        /*0acc*/ 	.word	0x00000200


	//   ....[2]....
        /*0ad0*/ 	.word	0x00000230


	//   ....[3]....
        /*0ad4*/ 	.word	0x00000260


	//   ....[4]....
        /*0ad8*/ 	.word	0x00000290


	//   ....[5]....
        /*0adc*/ 	.word	0x000002c0


	//   ....[6]....
        /*0ae0*/ 	.word	0x000002f0


	//   ....[7]....
        /*0ae4*/ 	.word	0x00000460


	//   ....[8]....
        /*0ae8*/ 	.word	0x000004a0


	//   ....[9]....
        /*0aec*/ 	.word	0x000004d0


	//   ....[10]....
        /*0af0*/ 	.word	0x00000500


	//   ....[11]....
        /*0af4*/ 	.word	0x00000530


	//   ....[12]....
        /*0af8*/ 	.word	0x00000560


	//   ....[13]....
        /*0afc*/ 	.word	0x000005f0


	//   ....[14]....
        /*0b00*/ 	.word	0x00000620


	//   ....[15]....
        /*0b04*/ 	.word	0x00000640


	//   ....[16]....
        /*0b08*/ 	.word	0x000006a0


	//   ....[17]....
        /*0b0c*/ 	.word	0x00003e80


	//   ....[18]....
        /*0b10*/ 	.word	0x00003ed0


	//   ....[19]....
        /*0b14*/ 	.word	0x000046a0


	//   ....[20]....
        /*0b18*/ 	.word	0x000046d0


	//   ....[21]....
        /*0b1c*/ 	.word	0x00004e20


	//   ....[22]....
        /*0b20*/ 	.word	0x00004e40


	//   ....[23]....
        /*0b24*/ 	.word	0x00005590


	//   ....[24]....
        /*0b28*/ 	.word	0x000055a0


	//   ....[25]....
        /*0b2c*/ 	.word	0x00005e10


	//   ....[26]....
        /*0b30*/ 	.word	0x00005e50


	//   ....[27]....
        /*0b34*/ 	.word	0x00006c20


	//   ....[28]....
        /*0b38*/ 	.word	0x00006c50


	//   ....[29]....
        /*0b3c*/ 	.word	0x00007440


	//   ....[30]....
        /*0b40*/ 	.word	0x00007470


	//   ....[31]....
        /*0b44*/ 	.word	0x00007c60


	//   ....[32]....
        /*0b48*/ 	.word	0x00007c80


	//   ....[33]....
        /*0b4c*/ 	.word	0x00008490


	//   ....[34]....
        /*0b50*/ 	.word	0x000084c0


	//   ....[35]....
        /*0b54*/ 	.word	0x000085d0


	//   ....[36]....
        /*0b58*/ 	.word	0x00008600


	//   ....[37]....
        /*0b5c*/ 	.word	0x000086d0


	//   ....[38]....
        /*0b60*/ 	.word	0x00008700


	//   ....[39]....
        /*0b64*/ 	.word	0x000087d0


	//   ....[40]....
        /*0b68*/ 	.word	0x000087f0


	//   ....[41]....
        /*0b6c*/ 	.word	0x00008cb0


	//   ....[42]....
        /*0b70*/ 	.word	0x00008cd0


	//   ....[43]....
        /*0b74*/ 	.word	0x00008e50


	//   ....[44]....
        /*0b78*/ 	.word	0x00008e70


	//   ....[45]....
        /*0b7c*/ 	.word	0x00008f40


	//   ....[46]....
        /*0b80*/ 	.word	0x00008f60


	//   ....[47]....
        /*0b84*/ 	.word	0x00009030


	//   ....[48]....
        /*0b88*/ 	.word	0x00009050


	//   ....[49]....
        /*0b8c*/ 	.word	0x00009de0


	//   ....[50]....
        /*0b90*/ 	.word	0x00009e00


	//   ....[51]....
        /*0b94*/ 	.word	0x00009e30


	//   ....[52]....
        /*0b98*/ 	.word	0x00009e60


	//   ....[53]....
        /*0b9c*/ 	.word	0x00009f30


	//   ....[54]....
        /*0ba0*/ 	.word	0x00009fd0


	//   ....[55]....
        /*0ba4*/ 	.word	0x00009fe0


	//   ....[56]....
        /*0ba8*/ 	.word	0x0000a020


	//   ....[57]....
        /*0bac*/ 	.word	0x0000a180


	//   ....[58]....
        /*0bb0*/ 	.word	0x0000a1a0


	//   ....[59]....
        /*0bb4*/ 	.word	0x0000a200


	//   ....[60]....
        /*0bb8*/ 	.word	0x0000a240


	//   ....[61]....
        /*0bbc*/ 	.word	0x0000a250


	//   ....[62]....
        /*0bc0*/ 	.word	0x0000a270


	//   ....[63]....
        /*0bc4*/ 	.word	0x0000a400


	//   ....[64]....
        /*0bc8*/ 	.word	0x0000a410


	//   ....[65]....
        /*0bcc*/ 	.word	0x0000a600


	//   ....[66]....
        /*0bd0*/ 	.word	0x0000a640


	//   ....[67]....
        /*0bd4*/ 	.word	0x0000a650


	//   ....[68]....
        /*0bd8*/ 	.word	0x0000a660


	//   ....[69]....
        /*0bdc*/ 	.word	0x0000bf10


	//   ....[70]....
        /*0be0*/ 	.word	0x0000bf50


	//   ....[71]....
        /*0be4*/ 	.word	0x0000bf70


	//   ....[72]....
        /*0be8*/ 	.word	0x0000bf80


	//   ....[73]....
        /*0bec*/ 	.word	0x0000dd50


	//   ....[74]....
        /*0bf0*/ 	.word	0x0000dd80


	//   ....[75]....
        /*0bf4*/ 	.word	0x0000dda0


	//   ....[76]....
        /*0bf8*/ 	.word	0x0000ddb0


	//   ....[77]....
        /*0bfc*/ 	.word	0x0000de70


	//   ....[78]....
        /*0c00*/ 	.word	0x0000de80


	//   ....[79]....
        /*0c04*/ 	.word	0x0000e080


	//   ....[80]....
        /*0c08*/ 	.word	0x0000e090


	//   ....[81]....
        /*0c0c*/ 	.word	0x0000ee10


	//   ....[82]....
        /*0c10*/ 	.word	0x0000ee30


	//   ....[83]....
        /*0c14*/ 	.word	0x0000ef20


	//   ....[84]....
        /*0c18*/ 	.word	0x0000ef30


	//   ....[85]....
        /*0c1c*/ 	.word	0x0000f020


	//   ....[86]....
        /*0c20*/ 	.word	0x0000f040


	//   ....[87]....
        /*0c24*/ 	.word	0x0000f130


	//   ....[88]....
        /*0c28*/ 	.word	0x0000f140


	//   ....[89]....
        /*0c2c*/ 	.word	0x0000faf0


	//   ....[90]....
        /*0c30*/ 	.word	0x0000fb20


	//   ....[91]....
        /*0c34*/ 	.word	0x0000fb30


	//   ....[92]....
        /*0c38*/ 	.word	0x0000fb60


	//   ....[93]....
        /*0c3c*/ 	.word	0x000115a0


	//   ....[94]....
        /*0c40*/ 	.word	0x000115b0


	//   ....[95]....
        /*0c44*/ 	.word	0x000115f0


	//   ....[96]....
        /*0c48*/ 	.word	0x00011690


	//   ....[97]....
        /*0c4c*/ 	.word	0x000116e0


	//   ....[98]....
        /*0c50*/ 	.word	0x00011700


	//   ....[99]....
        /*0c54*/ 	.word	0x00011800


	//   ....[100]....
        /*0c58*/ 	.word	0x00011810


	//   ....[101]....
        /*0c5c*/ 	.word	0x000125a0


	//   ....[102]....
        /*0c60*/ 	.word	0x000125c0


	//   ....[103]....
        /*0c64*/ 	.word	0x000126f0


	//   ....[104]....
        /*0c68*/ 	.word	0x00012700


	//   ....[105]....
        /*0c6c*/ 	.word	0x00012830


	//   ....[106]....
        /*0c70*/ 	.word	0x00012850


	//   ....[107]....
        /*0c74*/ 	.word	0x00012980


	//   ....[108]....
        /*0c78*/ 	.word	0x00012990


	//   ....[109]....
        /*0c7c*/ 	.word	0x00012e60


	//   ....[110]....
        /*0c80*/ 	.word	0x00012e90


	//   ....[111]....
        /*0c84*/ 	.word	0x00012eb0


	//   ....[112]....
        /*0c88*/ 	.word	0x00012ed0


	//   ....[113]....
        /*0c8c*/ 	.word	0x00014ab0


	//   ....[114]....
        /*0c90*/ 	.word	0x00014ac0


	//   ....[115]....
        /*0c94*/ 	.word	0x00014af0


	//   ....[116]....
        /*0c98*/ 	.word	0x00014b00


	//   ....[117]....
        /*0c9c*/ 	.word	0x00015bb0


	//   ....[118]....
        /*0ca0*/ 	.word	0x00015bc0


	//   ....[119]....
        /*0ca4*/ 	.word	0x00015be0


	//   ....[120]....
        /*0ca8*/ 	.word	0x00015c00


	//   ....[121]....
        /*0cac*/ 	.word	0x00015f30


	//   ....[122]....
        /*0cb0*/ 	.word	0x00015f50


	//   ....[123]....
        /*0cb4*/ 	.word	0x00016030


	//   ....[124]....
        /*0cb8*/ 	.word	0x00016040


	//   ....[125]....
        /*0cbc*/ 	.word	0x00016130


	//   ....[126]....
        /*0cc0*/ 	.word	0x00016150


	//   ....[127]....
        /*0cc4*/ 	.word	0x00016240


	//   ....[128]....
        /*0cc8*/ 	.word	0x00016250


	//   ....[129]....
        /*0ccc*/ 	.word	0x00016540


	//   ....[130]....
        /*0cd0*/ 	.word	0x00016560


	//   ....[131]....
        /*0cd4*/ 	.word	0x00016ba0


	//   ....[132]....
        /*0cd8*/ 	.word	0x00016bb0


	//   ....[133]....
        /*0cdc*/ 	.word	0x000179b0


	//   ....[134]....
        /*0ce0*/ 	.word	0x000179d0


	//   ....[135]....
        /*0ce4*/ 	.word	0x00017ac0


	//   ....[136]....
        /*0ce8*/ 	.word	0x00017ad0


	//   ....[137]....
        /*0cec*/ 	.word	0x00017bc0


	//   ....[138]....
        /*0cf0*/ 	.word	0x00017be0


	//   ....[139]....
        /*0cf4*/ 	.word	0x00017cd0


	//   ....[140]....
        /*0cf8*/ 	.word	0x00017ce0


	//   ....[141]....
        /*0cfc*/ 	.word	0x00017e80


	//   ....[142]....
        /*0d00*/ 	.word	0x00017ea0


	//   ....[143]....
        /*0d04*/ 	.word	0x00017fd0


	//   ....[144]....
        /*0d08*/ 	.word	0x00018010


	//   ....[145]....
        /*0d0c*/ 	.word	0x00018040


	//   ....[146]....
        /*0d10*/ 	.word	0x00018070


	//   ....[147]....
        /*0d14*/ 	.word	0x000180a0


	//   ....[148]....
        /*0d18*/ 	.word	0x000180d0


	//   ....[149]....
        /*0d1c*/ 	.word	0x00018240


	//   ....[150]....
        /*0d20*/ 	.word	0x00018280


	//   ....[151]....
        /*0d24*/ 	.word	0x000182b0


	//   ....[152]....
        /*0d28*/ 	.word	0x000182e0


	//   ....[153]....
        /*0d2c*/ 	.word	0x00018310


	//   ....[154]....
        /*0d30*/ 	.word	0x00018340


	//   ....[155]....
        /*0d34*/ 	.word	0x000183d0


	//   ....[156]....
        /*0d38*/ 	.word	0x00018400


	//   ....[157]....
        /*0d3c*/ 	.word	0x00018410


	//   ....[158]....
        /*0d40*/ 	.word	0x00018470


	//   ....[159]....
        /*0d44*/ 	.word	0x00018a40


	//   ....[160]....
        /*0d48*/ 	.word	0x00018a90


	//   ....[161]....
        /*0d4c*/ 	.word	0x00018af0


	//   ....[162]....
        /*0d50*/ 	.word	0x00018b50


	//   ....[163]....
        /*0d54*/ 	.word	0x00018bb0


	//   ....[164]....
        /*0d58*/ 	.word	0x00018c20


	//   ....[165]....
        /*0d5c*/ 	.word	0x00018c70


	//   ....[166]....
        /*0d60*/ 	.word	0x00018cd0


	//   ....[167]....
        /*0d64*/ 	.word	0x00018d40


	//   ....[168]....
        /*0d68*/ 	.word	0x00018da0


	//   ....[169]....
        /*0d6c*/ 	.word	0x00018e10


	//   ....[170]....
        /*0d70*/ 	.word	0x00018e70


	//   ....[171]....
        /*0d74*/ 	.word	0x00018ee0


	//   ....[172]....
        /*0d78*/ 	.word	0x00018f50


	//   ....[173]....
        /*0d7c*/ 	.word	0x00018fc0


	//   ....[174]....
        /*0d80*/ 	.word	0x00019020


	//   ....[175]....
        /*0d84*/ 	.word	0x00019090


	//   ....[176]....
        /*0d88*/ 	.word	0x00019100


	//   ....[177]....
        /*0d8c*/ 	.word	0x00019170


	//   ....[178]....
        /*0d90*/ 	.word	0x000191d0


	//   ....[179]....
        /*0d94*/ 	.word	0x00019230


	//   ....[180]....
        /*0d98*/ 	.word	0x00019290


	//   ....[181]....
        /*0d9c*/ 	.word	0x000192e0


	//   ....[182]....
        /*0da0*/ 	.word	0x00019330


	//   ....[183]....
        /*0da4*/ 	.word	0x000193a0


	//   ....[184]....
        /*0da8*/ 	.word	0x00019410


	//   ....[185]....
        /*0dac*/ 	.word	0x00019470


	//   ....[186]....
        /*0db0*/ 	.word	0x000194e0


	//   ....[187]....
        /*0db4*/ 	.word	0x00019550


	//   ....[188]....
        /*0db8*/ 	.word	0x000195c0


	//   ....[189]....
        /*0dbc*/ 	.word	0x00019620


	//   ....[190]....
        /*0dc0*/ 	.word	0x00019690


	//   ....[191]....
        /*0dc4*/ 	.word	0x00019700


	//   ....[192]....
        /*0dc8*/ 	.word	0x00019770


	//   ....[193]....
        /*0dcc*/ 	.word	0x000197d0


	//   ....[194]....
        /*0dd0*/ 	.word	0x00019820


	//   ....[195]....
        /*0dd4*/ 	.word	0x00019870


	//   ....[196]....
        /*0dd8*/ 	.word	0x000198c0


	//   ....[197]....
        /*0ddc*/ 	.word	0x00019900


	//   ....[198]....
        /*0de0*/ 	.word	0x00019960


	//   ....[199]....
        /*0de4*/ 	.word	0x000199a0


	//   ....[200]....
        /*0de8*/ 	.word	0x000199f0


	//   ....[201]....
        /*0dec*/ 	.word	0x00019a30


	//   ....[202]....
        /*0df0*/ 	.word	0x00019aa0


	//   ....[203]....
        /*0df4*/ 	.word	0x00019b10


	//   ....[204]....
        /*0df8*/ 	.word	0x00019b80


	//   ....[205]....
        /*0dfc*/ 	.word	0x00019be0


	//   ....[206]....
        /*0e00*/ 	.word	0x00019c50


	//   ....[207]....
        /*0e04*/ 	.word	0x00019cc0


	//   ....[208]....
        /*0e08*/ 	.word	0x00019d30


	//   ....[209]....
        /*0e0c*/ 	.word	0x00019d90


	//   ....[210]....
        /*0e10*/ 	.word	0x00019e00


	//   ....[211]....
        /*0e14*/ 	.word	0x00019e70


	//   ....[212]....
        /*0e18*/ 	.word	0x00019ee0


	//   ....[213]....
        /*0e1c*/ 	.word	0x00019f40


	//   ....[214]....
        /*0e20*/ 	.word	0x00019fb0


	//   ....[215]....
        /*0e24*/ 	.word	0x0001a020


	//   ....[216]....
        /*0e28*/ 	.word	0x0001a090


	//   ....[217]....
        /*0e2c*/ 	.word	0x0001a0f0


	//   ....[218]....
        /*0e30*/ 	.word	0x0001a160


	//   ....[219]....
        /*0e34*/ 	.word	0x0001a1d0


	//   ....[220]....
        /*0e38*/ 	.word	0x0001a240


	//   ....[221]....
        /*0e3c*/ 	.word	0x0001a2a0


	//   ....[222]....
        /*0e40*/ 	.word	0x0001a310


	//   ....[223]....
        /*0e44*/ 	.word	0x0001a380


	//   ....[224]....
        /*0e48*/ 	.word	0x0001a3d0


	//   ....[225]....
        /*0e4c*/ 	.word	0x0001a410


	//   ....[226]....
        /*0e50*/ 	.word	0x0001a460


	//   ....[227]....
        /*0e54*/ 	.word	0x0001a4b0


	//   ....[228]....
        /*0e58*/ 	.word	0x0001a500


	//   ....[229]....
        /*0e5c*/ 	.word	0x0001a570


	//   ....[230]....
        /*0e60*/ 	.word	0x0001a5c0


	//   ....[231]....
        /*0e64*/ 	.word	0x0001a600


	//   ....[232]....
        /*0e68*/ 	.word	0x0001a650


	//   ....[233]....
        /*0e6c*/ 	.word	0x0001a6a0


	//   ....[234]....
        /*0e70*/ 	.word	0x0001a6f0


	//   ....[235]....
        /*0e74*/ 	.word	0x0001a760


	//   ....[236]....
        /*0e78*/ 	.word	0x0001a7b0


	//   ....[237]....
        /*0e7c*/ 	.word	0x0001a820


	//   ....[238]....
        /*0e80*/ 	.word	0x0001a880


	//   ....[239]....
        /*0e84*/ 	.word	0x0001a8f0


	//----- nvinfo : EIATTR_EXIT_INSTR_OFFSETS
	.align		4
.L_242:
        /*0e88*/ 	.byte	0x04, 0x1c
        /*0e8a*/ 	.short	(.L_244 - .L_243)


	//   ....[0]....
.L_243:
        /*0e8c*/ 	.word	0x00000c10


	//   ....[1]....
        /*0e90*/ 	.word	0x00018a10


	//----- nvinfo : EIATTR_MAX_THREADS
	.align		4
.L_244:
        /*0e94*/ 	.byte	0x04, 0x05
        /*0e96*/ 	.short	(.L_246 - .L_245)
.L_245:
        /*0e98*/ 	.word	0x00000100
        /*0e9c*/ 	.word	0x00000001
        /*0ea0*/ 	.word	0x00000001


	//----- nvinfo : EIATTR_CRS_STACK_SIZE
	.align		4
.L_246:
        /*0ea4*/ 	.byte	0x04, 0x1e
        /*0ea6*/ 	.short	(.L_248 - .L_247)
.L_247:
        /*0ea8*/ 	.word	0x00000000
.L_248:


//--------------------- .nv.info._ZN7cutlass13device_kernelIN5flash19enable_sm80_to_sm89INS1_16FlashAttnFwdSm80INS1_25CollectiveMainloopFwdSm80ILi4ELi1ELb0EN4cute5tupleIJNS5_1CILi128EEENS7_ILi48EEES8_EEELi128ENS_10bfloat16_tEfNS_4arch4Sm80ELb0ELb1ELb0ELb0ELb1ELb0ELb1ELb1EEENS1_21CollectiveEpilogueFwdINS6_IJS8_S8_S9_EEENS6_IJNS7_ILi1EEESH_SH_EEESB_SD_Li128ELb0ELb1ELb1ELb0EEENS1_19SingleTileSchedulerILb0ELb1ELb1ELi128EEEEEEEEEvNT_6ParamsE --------------------------
	.section	.nv.info._ZN7cutlass13device_kernelIN5flash19enable_sm80_to_sm89INS1_16FlashAttnFwdSm80INS1_25CollectiveMainloopFwdSm80ILi4ELi1ELb0EN4cute5tupleIJNS5_1CILi128EEENS7_ILi48EEES8_EEELi128ENS_10bfloat16_tEfNS_4arch4Sm80ELb0ELb1ELb0ELb0ELb1ELb0ELb1ELb1EEENS1_21CollectiveEpilogueFwdINS6_IJS8_S8_S9_EEENS6_IJNS7_ILi1EEESH_SH_EEESB_SD_Li128ELb0ELb1ELb1ELb0EEENS1_19SingleTileSchedulerILb0ELb1ELb1ELi128EEEEEEEEEvNT_6ParamsE,"",@"SHT_CUDA_INFO"
	.sectionflags	@""
	.align	4


	//----- nvinfo : EIATTR_CUDA_API_VERSION
	.align		4
        /*0000*/ 	.byte	0x04, 0x37
        /*0002*/ 	.short	(.L_250 - .L_249)
.L_249:
        /*0004*/ 	.word	0x00000082


	//----- nvinfo : EIATTR_SW2861232_WAR
	.align		4
.L_250:
        /*0008*/ 	.byte	0x01, 0x35
	.zero		2


	//----- nvinfo : EIATTR_PARAM_CBANK
	.align		4
        /*000c*/ 	.byte	0x04, 0x0a
        /*000e*/ 	.short	(.L_252 - .L_251)
	.align		4
.L_251:
        /*0010*/ 	.word	index@(.nv.constant0._ZN7cutlass13device_kernelIN5flash19enable_sm80_to_sm89INS1_16FlashAttnFwdSm80INS1_25CollectiveMainloopFwdSm80ILi4ELi1ELb0EN4cute5tupleIJNS5_1CILi128EEENS7_ILi48EEES8_EEELi128ENS_10bfloat16_tEfNS_4arch4Sm80ELb0ELb1ELb0ELb0ELb1ELb0ELb1ELb1EEENS1_21CollectiveEpilogueFwdINS6_IJS8_S8_S9_EEENS6_IJNS7_ILi1EEESH_SH_EEESB_SD_Li128ELb0ELb1ELb1ELb0EEENS1_19SingleTileSchedulerILb0ELb1ELb1ELi128EEEEEEEEEvNT_6ParamsE)
        /*0014*/ 	.short	0x0160
        /*0016*/ 	.short	0x0418


	//----- nvinfo : EIATTR_CBANK_PARAM_SIZE
	.align		4
.L_252:
        /*0018*/ 	.byte	0x03, 0x19
        /*001a*/ 	.short	0x0418


	//----- nvinfo : EIATTR_KPARAM_INFO
	.align		4
        /*001c*/ 	.byte	0x04, 0x17
        /*001e*/ 	.short	(.L_254 - .L_253)
.L_253:
        /*0020*/ 	.word	0x00000000
        /*0024*/ 	.short	0x0000
        /*0026*/ 	.short	0x0000
        /*0028*/ 	.byte	0x00, 0xf0, 0x61, 0x10


	//----- nvinfo : EIATTR_MAXREG_COUNT
	.align		4
.L_254:
        /*002c*/ 	.byte	0x03, 0x1b
        /*002e*/ 	.short	0x00ff


	//----- nvinfo : EIATTR_NUM_BARRIERS
	.align		4
        /*0030*/ 	.byte	0x02, 0x4c
        /*0032*/ 	.byte	0x02
	.zero		1


	//----- nvinfo : EIATTR_ANNOTATIONS
	.align		4
        /*0034*/ 	.byte	0x04, 0x55
        /*0036*/ 	.short	(.L_256 - .L_255)


	//   ....[0]....
.L_255:
        /* <DEDUP_REMOVED lines=45> */


	//----- nvinfo : EIATTR_MERCURY_ISA_VERSION
	.align		4
.L_256:
        /*02f8*/ 	.byte	0x03, 0x5f
        /*02fa*/ 	.short	0x0000


	//----- nvinfo : EIATTR_COOP_GROUP_MASK_REGIDS
	.align		4
        /*02fc*/ 	.byte	0x04, 0x29
        /*02fe*/ 	.short	(.L_258 - .L_257)


	//   ....[0]....
.L_257:
        /*0300*/ 	.word	0xffffffff


	//   ....[1]....
        /*0304*/ 	.word	0xffffffff


	//   ....[2]....
        /*0308*/ 	.word	0xffffffff


	//   ....[3]....
        /*030c*/ 	.word	0xffffffff


	//   ....[4]....
        /*0310*/ 	.word	0xffffffff


	//   ....[5]....
        /*0314*/ 	.word	0xffffffff


	//   ....[6]....
        /*0318*/ 	.word	0xffffffff


	//   ....[7]....
        /*031c*/ 	.word	0xffffffff


	//   ....[8]....
        /*0320*/ 	.word	0xffffffff


	//   ....[9]....
        /*0324*/ 	.word	0xffffffff


	//   ....[10]....
        /*0328*/ 	.word	0xffffffff


	//   ....[11]....
        /*032c*/ 	.word	0xffffffff


	//   ....[12]....
        /*0330*/ 	.word	0xffffffff


	//   ....[13]....
        /*0334*/ 	.word	0xffffffff


	//   ....[14]....
        /*0338*/ 	.word	0xffffffff


	//   ....[15]....
        /*033c*/ 	.word	0xffffffff


	//   ....[16]....
        /*0340*/ 	.word	0xffffffff


	//   ....[17]....
        /*0344*/ 	.word	0xffffffff


	//   ....[18]....
        /*0348*/ 	.word	0xffffffff


	//   ....[19]....
        /*034c*/ 	.word	0xffffffff


	//   ....[20]....
        /*0350*/ 	.word	0xffffffff


	//   ....[21]....
        /*0354*/ 	.word	0xffffffff


	//   ....[22]....
        /*0358*/ 	.word	0xffffffff


	//   ....[23]....
        /*035c*/ 	.word	0xffffffff


	//   ....[24]....
        /*0360*/ 	.word	0xffffffff


	//   ....[25]....
        /*0364*/ 	.word	0xffffffff


	//   ....[26]....
        /*0368*/ 	.word	0xffffffff


	//   ....[27]....
        /*036c*/ 	.word	0xffffffff


	//   ....[28]....
        /*0370*/ 	.word	0xffffffff


	//   ....[29]....
        /*0374*/ 	.word	0xffffffff


	//   ....[30]....
        /*0378*/ 	.word	0xffffffff


	//   ....[31]....
        /*037c*/ 	.word	0xffffffff


	//   ....[32]....
        /*0380*/ 	.word	0xffffffff


	//   ....[33]....
        /*0384*/ 	.word	0xffffffff


	//   ....[34]....
        /*0388*/ 	.word	0xffffffff


	//   ....[35]....
        /*038c*/ 	.word	0xffffffff


	//   ....[36]....
        /*0390*/ 	.word	0xffffffff


	//   ....[37]....
        /*0394*/ 	.word	0xffffffff


	//   ....[38]....
        /*0398*/ 	.word	0xffffffff


	//   ....[39]....
        /*039c*/ 	.word	0xffffffff


	//   ....[40]....
        /*03a0*/ 	.word	0xffffffff


	//   ....[41]....
        /*03a4*/ 	.word	0xffffffff


	//   ....[42]....
        /*03a8*/ 	.word	0xffffffff


	//   ....[43]....
        /*03ac*/ 	.word	0xffffffff


	//   ....[44]....
        /*03b0*/ 	.word	0xffffffff


	//   ....[45]....
        /*03b4*/ 	.word	0xffffffff


	//   ....[46]....
        /*03b8*/ 	.word	0xffffffff


	//   ....[47]....
        /*03bc*/ 	.word	0xffffffff


	//   ....[48]....
        /*03c0*/ 	.word	0xffffffff


	//   ....[49]....
        /*03c4*/ 	.word	0xffffffff


	//   ....[50]....
        /*03c8*/ 	.word	0xffffffff


	//   ....[51]....
        /*03cc*/ 	.word	0xffffffff


	//   ....[52]....
        /*03d0*/ 	.word	0xffffffff


	//   ....[53]....
        /*03d4*/ 	.word	0xffffffff


	//   ....[54]....
        /*03d8*/ 	.word	0xffffffff


	//   ....[55]....
        /*03dc*/ 	.word	0xffffffff


	//   ....[56]....
        /*03e0*/ 	.word	0xffffffff


	//   ....[57]....
        /*03e4*/ 	.word	0xffffffff


	//   ....[58]....
        /*03e8*/ 	.word	0xffffffff


	//   ....[59]....
        /*03ec*/ 	.word	0xffffffff


	//   ....[60]....
        /*03f0*/ 	.word	0xffffffff


	//   ....[61]....
        /*03f4*/ 	.word	0xffffffff


	//   ....[62]....
        /*03f8*/ 	.word	0xffffffff


	//   ....[63]....
        /*03fc*/ 	.word	0xffffffff


	//   ....[64]....
        /*0400*/ 	.word	0xffffffff


	//   ....[65]....
        /*0404*/ 	.word	0xffffffff


	//   ....[66]....
        /*0408*/ 	.word	0xffffffff


	//   ....[67]....
        /*040c*/ 	.word	0xffffffff


	//   ....[68]....
        /*0410*/ 	.word	0xffffffff


	//   ....[69]....
        /*0414*/ 	.word	0xffffffff


	//   ....[70]....
        /*0418*/ 	.word	0xffffffff


	//   ....[71]....
        /*041c*/ 	.word	0xffffffff


	//   ....[72]....
        /*0420*/ 	.word	0xffffffff


	//   ....[73]....
        /*0424*/ 	.word	0xffffffff


	//   ....[74]....
        /*0428*/ 	.word	0xffffffff


	//   ....[75]....
        /*042c*/ 	.word	0xffffffff


	//   ....[76]....
        /*0430*/ 	.word	0xffffffff


	//   ....[77]....
        /*0434*/ 	.word	0xffffffff


	//   ....[78]....
        /*0438*/ 	.word	0xffffffff


	//   ....[79]....
        /*043c*/ 	.word	0xffffffff


	//   ....[80]....
        /*0440*/ 	.word	0xffffffff


	//   ....[81]....
        /*0444*/ 	.word	0xffffffff


	//   ....[82]....
        /*0448*/ 	.word	0xffffffff


	//   ....[83]....
        /*044c*/ 	.word	0xffffffff


	//   ....[84]....
        /*0450*/ 	.word	0xffffffff


	//   ....[85]....
        /*0454*/ 	.word	0xffffffff


	//   ....[86]....
        /*0458*/ 	.word	0xffffffff


	//   ....[87]....
        /*045c*/ 	.word	0xffffffff


	//   ....[88]....
        /*0460*/ 	.word	0xffffffff


	//   ....[89]....
        /*0464*/ 	.word	0xffffffff


	//   ....[90]....
        /*0468*/ 	.word	0xffffffff


	//   ....[91]....
        /*046c*/ 	.word	0xffffffff


	//   ....[92]....
        /*0470*/ 	.word	0xffffffff


	//   ....[93]....
        /*0474*/ 	.word	0xffffffff


	//   ....[94]....
        /*0478*/ 	.word	0xffffffff


	//   ....[95]....
        /*047c*/ 	.word	0xffffffff


	//   ....[96]....
        /*0480*/ 	.word	0xffffffff


	//   ....[97]....
        /*0484*/ 	.word	0xffffffff


	//   ....[98]....
        /*0488*/ 	.word	0xffffffff


	//   ....[99]....
        /*048c*/ 	.word	0xffffffff


	//   ....[100]....
        /*0490*/ 	.word	0xffffffff


	//   ....[101]....
        /*0494*/ 	.word	0xffffffff


	//   ....[102]....
        /*0498*/ 	.word	0xffffffff


	//   ....[103]....
        /*049c*/ 	.word	0xffffffff


	//   ....[104]....
        /*04a0*/ 	.word	0xffffffff


	//   ....[105]....
        /*04a4*/ 	.word	0xffffffff


	//   ....[106]....
        /*04a8*/ 	.word	0xffffffff


	//   ....[107]....
        /*04ac*/ 	.word	0xffffffff


	//   ....[108]....
        /*04b0*/ 	.word	0xffffffff


	//   ....[109]....
        /*04b4*/ 	.word	0xffffffff


	//   ....[110]....
        /*04b8*/ 	.word	0xffffffff


	//   ....[111]....
        /*04bc*/ 	.word	0xffffffff


	//   ....[112]....
        /*04c0*/ 	.word	0xffffffff


	//   ....[113]....
        /*04c4*/ 	.word	0xffffffff


	//   ....[114]....
        /*04c8*/ 	.word	0xffffffff


	//   ....[115]....
        /*04cc*/ 	.word	0xffffffff


	//   ....[116]....
        /*04d0*/ 	.word	0xffffffff


	//   ....[117]....
        /*04d4*/ 	.word	0xffffffff


	//   ....[118]....
        /*04d8*/ 	.word	0xffffffff


	//   ....[119]....
        /*04dc*/ 	.word	0xffffffff


	//   ....[120]....
        /*04e0*/ 	.word	0xffffffff


	//   ....[121]....
        /*04e4*/ 	.word	0xffffffff


	//   ....[122]....
        /*04e8*/ 	.word	0xffffffff


	//   ....[123]....
        /*04ec*/ 	.word	0xffffffff


	//   ....[124]....
        /*04f0*/ 	.word	0xffffffff


	//   ....[125]....
        /*04f4*/ 	.word	0xffffffff


	//   ....[126]....
        /*04f8*/ 	.word	0xffffffff


	//   ....[127]....
        /*04fc*/ 	.word	0xffffffff


	//   ....[128]....
        /*0500*/ 	.word	0xffffffff


	//   ....[129]....
        /*0504*/ 	.word	0xffffffff


	//   ....[130]....
        /*0508*/ 	.word	0xffffffff


	//   ....[131]....
        /*050c*/ 	.word	0xffffffff


	//   ....[132]....
        /*0510*/ 	.word	0xffffffff


	//   ....[133]....
        /*0514*/ 	.word	0xffffffff


	//   ....[134]....
        /*0518*/ 	.word	0xffffffff


	//   ....[135]....
        /*051c*/ 	.word	0xffffffff


	//   ....[136]....
        /*0520*/ 	.word	0xffffffff


	//   ....[137]....
        /*0524*/ 	.word	0xffffffff


	//   ....[138]....
        /*0528*/ 	.word	0xffffffff


	//----- nvinfo : EIATTR_COOP_GROUP_INSTR_OFFSETS
	.align		4
.L_258:
        /*052c*/ 	.byte	0x04, 0x28
        /*052e*/ 	.short	(.L_260 - .L_259)


	//   ....[0]....
.L_259:
        /*0530*/ 	.word	0x00000060


	//   ....[1]....
        /*0534*/ 	.word	0x00001440


	//   ....[2]....
        /*0538*/ 	.word	0x00001470


	//   ....[3]....
        /*053c*/ 	.word	0x00001630


	//   ....[4]....
        /*0540*/ 	.word	0x00001660


	//   ....[5]....
        /*0544*/ 	.word	0x00001730


	//   ....[6]....
        /*0548*/ 	.word	0x00001760


	//   ....[7]....
        /*054c*/ 	.word	0x00001830


	//   ....[8]....
        /*0550*/ 	.word	0x00001860


	//   ....[9]....
        /*0554*/ 	.word	0x00001930


	//   ....[10]....
        /*0558*/ 	.word	0x00001960


	//   ....[11]....
        /*055c*/ 	.word	0x00001a30


	//   ....[12]....
        /*0560*/ 	.word	0x00001a60


	//   ....[13]....
        /*0564*/ 	.word	0x00001b30


	//   ....[14]....
        /*0568*/ 	.word	0x00001b60


	//   ....[15]....
        /*056c*/ 	.word	0x00001c40


	//   ....[16]....
        /*0570*/ 	.word	0x00001c90


	//   ....[17]....
        /*0574*/ 	.word	0x00002190


	//   ....[18]....
        /*0578*/ 	.word	0x000021b0


	//   ....[19]....
        /*057c*/ 	.word	0x000021d0


	//   ....[20]....
        /*0580*/ 	.word	0x000021e0


	//   ....[21]....
        /*0584*/ 	.word	0x000021f0


	//   ....[22]....
        /*0588*/ 	.word	0x00002200


	//   ....[23]....
        /*058c*/ 	.word	0x00002670


	//   ....[24]....
        /*0590*/ 	.word	0x000026a0


	//   ....[25]....
        /*0594*/ 	.word	0x000026e0


	//   ....[26]....
        /*0598*/ 	.word	0x00002710


	//   ....[27]....
        /*059c*/ 	.word	0x00002730


	//   ....[28]....
        /*05a0*/ 	.word	0x00002740


	//   ....[29]....
        /*05a4*/ 	.word	0x00003350


	//   ....[30]....
        /*05a8*/ 	.word	0x00003370


	//   ....[31]....
        /*05ac*/ 	.word	0x00003380


	//   ....[32]....
        /*05b0*/ 	.word	0x00003390


	//   ....[33]....
        /*05b4*/ 	.word	0x000033a0


	//   ....[34]....
        /*05b8*/ 	.word	0x000033b0


	//   ....[35]....
        /*05bc*/ 	.word	0x00003790


	//   ....[36]....
        /*05c0*/ 	.word	0x000039e0


	//   ....[37]....
        /*05c4*/ 	.word	0x00003bb0


	//   ....[38]....
        /*05c8*/ 	.word	0x000041a0


	//   ....[39]....
        /*05cc*/ 	.word	0x00004d30


	//   ....[40]....
        /*05d0*/ 	.word	0x00004d70


	//   ....[41]....
        /*05d4*/ 	.word	0x00004ef0


	//   ....[42]....
        /*05d8*/ 	.word	0x00004f20


	//   ....[43]....
        /*05dc*/ 	.word	0x00005360


	//   ....[44]....
        /*05e0*/ 	.word	0x00005460


	//   ....[45]....
        /*05e4*/ 	.word	0x000054f0


	//   ....[46]....
        /*05e8*/ 	.word	0x00005600


	//   ....[47]....
        /*05ec*/ 	.word	0x00007760


	//   ....[48]....
        /*05f0*/ 	.word	0x00007770


	//   ....[49]....
        /*05f4*/ 	.word	0x00007780


	//   ....[50]....
        /*05f8*/ 	.word	0x00007790


	//   ....[51]....
        /*05fc*/ 	.word	0x000077a0


	//   ....[52]....
        /*0600*/ 	.word	0x000077b0


	//   ....[53]....
        /*0604*/ 	.word	0x00008310


	//   ....[54]....
        /*0608*/ 	.word	0x00008320


	//   ....[55]....
        /*060c*/ 	.word	0x00008330


	//   ....[56]....
        /*0610*/ 	.word	0x00008340


	//   ....[57]....
        /*0614*/ 	.word	0x00008350


	//   ....[58]....
        /*0618*/ 	.word	0x00008360


	//   ....[59]....
        /*061c*/ 	.word	0x00008580


	//   ....[60]....
        /*0620*/ 	.word	0x000087b0


	//   ....[61]....
        /*0624*/ 	.word	0x000089b0


	//   ....[62]....
        /*0628*/ 	.word	0x000092b0


	//   ....[63]....
        /*062c*/ 	.word	0x00009b10


	//   ....[64]....
        /*0630*/ 	.word	0x00009b70


	//   ....[65]....
        /*0634*/ 	.word	0x00009c90


	//   ....[66]....
        /*0638*/ 	.word	0x00009d00


	//   ....[67]....
        /*063c*/ 	.word	0x00009e40


	//   ....[68]....
        /*0640*/ 	.word	0x00009f70


	//   ....[69]....
        /*0644*/ 	.word	0x0000a2f0


	//   ....[70]....
        /*0648*/ 	.word	0x0000a370


	//   ....[71]....
        /*064c*/ 	.word	0x0000c770


	//   ....[72]....
        /*0650*/ 	.word	0x0000c780


	//   ....[73]....
        /*0654*/ 	.word	0x0000c790


	//   ....[74]....
        /*0658*/ 	.word	0x0000c7a0


	//   ....[75]....
        /*065c*/ 	.word	0x0000c7b0


	//   ....[76]....
        /*0660*/ 	.word	0x0000c7c0


	//   ....[77]....
        /*0664*/ 	.word	0x0000d320


	//   ....[78]....
        /*0668*/ 	.word	0x0000d330


	//   ....[79]....
        /*066c*/ 	.word	0x0000d340


	//   ....[80]....
        /*0670*/ 	.word	0x0000d350


	//   ....[81]....
        /*0674*/ 	.word	0x0000d360


	//   ....[82]....
        /*0678*/ 	.word	0x0000d370


	//   ....[83]....
        /*067c*/ 	.word	0x0000d6c0


	//   ....[84]....
        /*0680*/ 	.word	0x0000d780


	//   ....[85]....
        /*0684*/ 	.word	0x0000d7a0


	//   ....[86]....
        /*0688*/ 	.word	0x0000d7e0


	//   ....[87]....
        /*068c*/ 	.word	0x0000d830


	//   ....[88]....
        /*0690*/ 	.word	0x0000d870


	//   ....[89]....
        /*0694*/ 	.word	0x0000d930


	//   ....[90]....
        /*0698*/ 	.word	0x0000dce0


	//   ....[91]....
        /*069c*/ 	.word	0x0000f710


	//   ....[92]....
        /*06a0*/ 	.word	0x0000f720


	//   ....[93]....
        /*06a4*/ 	.word	0x0000f730


	//   ....[94]....
        /*06a8*/ 	.word	0x0000f740


	//   ....[95]....
        /*06ac*/ 	.word	0x0000f790


	//   ....[96]....
        /*06b0*/ 	.word	0x0000f8f0


	//   ....[97]....
        /*06b4*/ 	.word	0x00010310


	//   ....[98]....
        /*06b8*/ 	.word	0x00010320


	//   ....[99]....
        /*06bc*/ 	.word	0x00010330


	//   ....[100]....
        /*06c0*/ 	.word	0x00010340


	//   ....[101]....
        /*06c4*/ 	.word	0x00010350


	//   ....[102]....
        /*06c8*/ 	.word	0x00010360


	//   ....[103]....
        /*06cc*/ 	.word	0x00010580


	//   ....[104]....
        /*06d0*/ 	.word	0x00010790


	//   ....[105]....
        /*06d4*/ 	.word	0x00010b00


	//   ....[106]....
        /*06d8*/ 	.word	0x00011430


	//   ....[107]....
        /*06dc*/ 	.word	0x00011be0


	//   ....[108]....
        /*06e0*/ 	.word	0x00011c30


	//   ....[109]....
        /*06e4*/ 	.word	0x00011d50


	//   ....[110]....
        /*06e8*/ 	.word	0x00011da0


	//   ....[111]....
        /*06ec*/ 	.word	0x00011e10


	//   ....[112]....
        /*06f0*/ 	.word	0x00011ff0


	//   ....[113]....
        /*06f4*/ 	.word	0x00012410


	//   ....[114]....
        /*06f8*/ 	.word	0x00012490


	//   ....[115]....
        /*06fc*/ 	.word	0x00014090


	//   ....[116]....
        /*0700*/ 	.word	0x000140a0


	//   ....[117]....
        /*0704*/ 	.word	0x000140b0


	//   ....[118]....
        /*0708*/ 	.word	0x000140c0


	//   ....[119]....
        /*070c*/ 	.word	0x000140f0


	//   ....[120]....
        /*0710*/ 	.word	0x00014110


	//   ....[121]....
        /*0714*/ 	.word	0x00014130


	//   ....[122]....
        /*0718*/ 	.word	0x00014140


	//   ....[123]....
        /*071c*/ 	.word	0x000151c0


	//   ....[124]....
        /*0720*/ 	.word	0x000151f0


	//   ....[125]....
        /*0724*/ 	.word	0x00015220


	//   ....[126]....
        /*0728*/ 	.word	0x00015250


	//   ....[127]....
        /*072c*/ 	.word	0x00015290


	//   ....[128]....
        /*0730*/ 	.word	0x000152c0


	//   ....[129]....
        /*0734*/ 	.word	0x000152e0


	//   ....[130]....
        /*0738*/ 	.word	0x000152f0


	//   ....[131]....
        /*073c*/ 	.word	0x00015310


	//   ....[132]....
        /*0740*/ 	.word	0x00015320


	//   ....[133]....
        /*0744*/ 	.word	0x000159d0


	//   ....[134]....
        /*0748*/ 	.word	0x000159f0


	//   ....[135]....
        /*074c*/ 	.word	0x00015ff0


	//   ....[136]....
        /*0750*/ 	.word	0x00016010


	//   ....[137]....
        /*0754*/ 	.word	0x00016610


	//   ....[138]....
        /*0758*/ 	.word	0x00016620


	//----- nvinfo : EIATTR_EXIT_INSTR_OFFSETS
	.align		4
.L_260:
        /*075c*/ 	.byte	0x04, 0x1c
        /*075e*/ 	.short	(.L_262 - .L_261)


	//   ....[0]....
.L_261:
        /*0760*/ 	.word	0x000001c0


	//   ....[1]....
        /*0764*/ 	.word	0x00016630


	//   ....[2]....
        /*0768*/ 	.word	0x00016bd0


	//   ....[3]....
        /*076c*/ 	.word	0x00016c20


	//   ....[4]....
        /*0770*/ 	.word	0x00016c50


	//   ....[5]....
        /*0774*/ 	.word	0x00016cb0


	//   ....[6]....
        /*0778*/ 	.word	0x00016f40


	//----- nvinfo : EIATTR_CTAIDZ_USED
	.align		4
.L_262:
        /*077c*/ 	.byte	0x01, 0x04
	.zero		2


	//----- nvinfo : EIATTR_MAX_THREADS
	.align		4
        /*0780*/ 	.byte	0x04, 0x05
        /*0782*/ 	.short	(.L_264 - .L_263)
.L_263:
        /*0784*/ 	.word	0x00000080
        /*0788*/ 	.word	0x00000001
        /*078c*/ 	.word	0x00000001


	//----- nvinfo : EIATTR_CRS_STACK_SIZE
	.align		4
.L_264:
        /*0790*/ 	.byte	0x04, 0x1e
        /*0792*/ 	.short	(.L_266 - .L_265)
.L_265:
        /*0794*/ 	.word	0x00000000
.L_266:


//--------------------- .nv.info._ZN7cutlass13device_kernelIN5flash19enable_sm80_to_sm89INS1_16FlashAttnFwdSm80INS1_25CollectiveMainloopFwdSm80ILi8ELi1ELb1EN4cute5tupleIJNS5_1CILi128EEENS7_ILi96EEES8_EEELi128ENS_10bfloat16_tEfNS_4arch4Sm80ELb0ELb1ELb0ELb1ELb1ELb0ELb1ELb1EEENS1_21CollectiveEpilogueFwdINS6_IJS8_S8_S9_EEENS6_IJNS7_ILi1EEESH_SH_EEESB_SD_Li256ELb1ELb1ELb1ELb0EEENS1_36VarlenDynamicPersistentTileSchedulerILi128ELi96ELi256ELi256ELb1ELb1ELb0ELb1ELb0ELb1EEEEEEEEEvNT_6ParamsE --------------------------
	.section	.nv.info._ZN7cutlass13device_kernelIN5flash19enable_sm80_to_sm89INS1_16FlashAttnFwdSm80INS1_25CollectiveMainloopFwdSm80ILi8ELi1ELb1EN4cute5tupleIJNS5_1CILi128EEENS7_ILi96EEES8_EEELi128ENS_10bfloat16_tEfNS_4arch4Sm80ELb0ELb1ELb0ELb1ELb1ELb0ELb1ELb1EEENS1_21CollectiveEpilogueFwdINS6_IJS8_S8_S9_EEENS6_IJNS7_ILi1EEESH_SH_EEESB_SD_Li256ELb1ELb1ELb1ELb0EEENS1_36VarlenDynamicPersistentTileSchedulerILi128ELi96ELi256ELi256ELb1ELb1ELb0ELb1ELb0ELb1EEEEEEEEEvNT_6ParamsE,"",@"SHT_CUDA_INFO"
	.sectionflags	@""
	.align	4


	//----- nvinfo : EIATTR_CUDA_API_VERSION
	.align		4
        /*0000*/ 	.byte	0x04, 0x37
        /*0002*/ 	.short	(.L_268 - .L_267)
.L_267:
        /*0004*/ 	.word	0x00000082


	//----- nvinfo : EIATTR_SW2861232_WAR
	.align		4
.L_268:
        /*0008*/ 	.byte	0x01, 0x35
	.zero		2


	//----- nvinfo : EIATTR_PARAM_CBANK
	.align		4
        /*000c*/ 	.byte	0x04, 0x0a
        /*000e*/ 	.short	(.L_270 - .L_269)
	.align		4
.L_269:
        /*0010*/ 	.word	index@(.nv.constant0._ZN7cutlass13device_kernelIN5flash19enable_sm80_to_sm89INS1_16FlashAttnFwdSm80INS1_25CollectiveMainloopFwdSm80ILi8ELi1ELb1EN4cute5tupleIJNS5_1CILi128EEENS7_ILi96EEES8_EEELi128ENS_10bfloat16_tEfNS_4arch4Sm80ELb0ELb1ELb0ELb1ELb1ELb0ELb1ELb1EEENS1_21CollectiveEpilogueFwdINS6_IJS8_S8_S9_EEENS6_IJNS7_ILi1EEESH_SH_EEESB_SD_Li256ELb1ELb1ELb1ELb0EEENS1_36VarlenDynamicPersistentTileSchedulerILi128ELi96ELi256ELi256ELb1ELb1ELb0ELb1ELb0ELb1EEEEEEEEEvNT_6ParamsE)
        /*0014*/ 	.short	0x0160
        /*0016*/ 	.short	0x0438


	//----- nvinfo : EIATTR_CBANK_PARAM_SIZE
	.align		4
.L_270:
        /*0018*/ 	.byte	0x03, 0x19
        /*001a*/ 	.short	0x0438


	//----- nvinfo : EIATTR_KPARAM_INFO
	.align		4
        /*001c*/ 	.byte	0x04, 0x17
        /*001e*/ 	.short	(.L_272 - .L_271)
.L_271:
        /*0020*/ 	.word	0x00000000
        /*0024*/ 	.short	0x0000
        /*0026*/ 	.short	0x0000
        /*0028*/ 	.byte	0x00, 0xf0, 0xe1, 0x10


	//----- nvinfo : EIATTR_MAXREG_COUNT
	.align		4
.L_272:
        /*002c*/ 	.byte	0x03, 0x1b
        /*002e*/ 	.short	0x00ff


	//----- nvinfo : EIATTR_NUM_BARRIERS
	.align		4
        /*0030*/ 	.byte	0x02, 0x4c
        /*0032*/ 	.byte	0x06
	.zero		1


	//----- nvinfo : EIATTR_ANNOTATIONS
	.align		4
        /*0034*/ 	.byte	0x04, 0x55
        /*0036*/ 	.short	(.L_274 - .L_273)


	//   ....[0]....
.L_273:
        /* <DEDUP_REMOVED lines=11> */


	//----- nvinfo : EIATTR_MERCURY_ISA_VERSION
	.align		4
.L_274:
        /*00d8*/ 	.byte	0x03, 0x5f
        /*00da*/ 	.short	0x0000


	//----- nvinfo : EIATTR_INT_WARP_WIDE_INSTR_OFFSETS
	.align		4
        /*00dc*/ 	.byte	0x04, 0x31
        /*00de*/ 	.short	(.L_276 - .L_275)


	//   ....[0]....
.L_275:
        /*00e0*/ 	.word	0x000127c0


	//   ....[1]....
        /*00e4*/ 	.word	0x00012840


	//----- nvinfo : EIATTR_COOP_GROUP_MASK_REGIDS
	.align		4
.L_276:
        /*00e8*/ 	.byte	0x04, 0x29
        /*00ea*/ 	.short	(.L_278 - .L_277)


	//   ....[0]....
.L_277:
        /*00ec*/ 	.word	0xffffffff


	//   ....[1]....
        /*00f0*/ 	.word	0xffffffff


	//   ....[2]....
        /*00f4*/ 	.word	0xffffffff


	//   ....[3]....
        /*00f8*/ 	.word	0xffffffff


	//   ....[4]....
        /*00fc*/ 	.word	0xffffffff


	//   ....[5]....
        /*0100*/ 	.word	0xffffffff


	//   ....[6]....
        /*0104*/ 	.word	0xffffffff


	//   ....[7]....
        /*0108*/ 	.word	0xffffffff


	//   ....[8]....
        /*010c*/ 	.word	0xffffffff


	//   ....[9]....
        /*0110*/ 	.word	0xffffffff


	//   ....[10]....
        /*0114*/ 	.word	0xffffffff


	//   ....[11]....
        /*0118*/ 	.word	0xffffffff


	//   ....[12]....
        /*011c*/ 	.word	0xffffffff


	//   ....[13]....
        /*0120*/ 	.word	0xffffffff


	//   ....[14]....
        /*0124*/ 	.word	0xffffffff


	//   ....[15]....
        /*0128*/ 	.word	0xffffffff


	//   ....[16]....
        /*012c*/ 	.word	0xffffffff


	//   ....[17]....
        /*0130*/ 	.word	0xffffffff


	//   ....[18]....
        /*0134*/ 	.word	0xffffffff


	//   ....[19]....
        /*0138*/ 	.word	0xffffffff


	//   ....[20]....
        /*013c*/ 	.word	0xffffffff


	//   ....[21]....
        /*0140*/ 	.word	0xffffffff


	//   ....[22]....
        /*0144*/ 	.word	0xffffffff


	//   ....[23]....
        /*0148*/ 	.word	0xffffffff


	//   ....[24]....
        /*014c*/ 	.word	0xffffffff


	//   ....[25]....
        /*0150*/ 	.word	0xffffffff


	//   ....[26]....
        /*0154*/ 	.word	0xffffffff


	//   ....[27]....
        /*0158*/ 	.word	0xffffffff


	//   ....[28]....
        /*015c*/ 	.word	0xffffffff


	//   ....[29]....
        /*0160*/ 	.word	0xffffffff


	//   ....[30]....
        /*0164*/ 	.word	0xffffffff


	//   ....[31]....
        /*0168*/ 	.word	0xffffffff


	//   ....[32]....
        /*016c*/ 	.word	0xffffffff


	//   ....[33]....
        /*0170*/ 	.word	0xffffffff


	//   ....[34]....
        /*0174*/ 	.word	0xffffffff


	//   ....[35]....
        /*0178*/ 	.word	0xffffffff


	//   ....[36]....
        /*017c*/ 	.word	0xffffffff


	//   ....[37]....
        /*0180*/ 	.word	0xffffffff


	//   ....[38]....
        /*0184*/ 	.word	0xffffffff


	//   ....[39]....
        /*0188*/ 	.word	0xffffffff


	//   ....[40]....
        /*018c*/ 	.word	0xffffffff


	//   ....[41]....
        /*0190*/ 	.word	0xffffffff


	//   ....[42]....
        /*0194*/ 	.word	0xffffffff


	//   ....[43]....
        /*0198*/ 	.word	0xffffffff


	//   ....[44]....
        /*019c*/ 	.word	0xffffffff


	//   ....[45]....
        /*01a0*/ 	.word	0xffffffff


	//   ....[46]....
        /*01a4*/ 	.word	0xffffffff


	//   ....[47]....
        /*01a8*/ 	.word	0xffffffff


	//   ....[48]....
        /*01ac*/ 	.word	0xffffffff


	//   ....[49]....
        /*01b0*/ 	.word	0xffffffff


	//   ....[50]....
        /*01b4*/ 	.word	0xffffffff


	//   ....[51]....
        /*01b8*/ 	.word	0xffffffff


	//   ....[52]....
        /*01bc*/ 	.word	0xffffffff


	//   ....[53]....
        /*01c0*/ 	.word	0xffffffff


	//   ....[54]....
        /*01c4*/ 	.word	0xffffffff


	//   ....[55]....
        /*01c8*/ 	.word	0xffffffff


	//   ....[56]....
        /*01cc*/ 	.word	0xffffffff


	//   ....[57]....
        /*01d0*/ 	.word	0xffffffff


	//   ....[58]....
        /*01d4*/ 	.word	0xffffffff


	//   ....[59]....
        /*01d8*/ 	.word	0xffffffff


	//   ....[60]....
        /*01dc*/ 	.word	0xffffffff


	//   ....[61]....
        /*01e0*/ 	.word	0xffffffff


	//   ....[62]....
        /*01e4*/ 	.word	0xffffffff


	//   ....[63]....
        /*01e8*/ 	.word	0xffffffff


	//   ....[64]....
        /*01ec*/ 	.word	0xffffffff


	//   ....[65]....
        /*01f0*/ 	.word	0xffffffff


	//   ....[66]....
        /*01f4*/ 	.word	0xffffffff


	//   ....[67]....
        /*01f8*/ 	.word	0xffffffff


	//   ....[68]....
        /*01fc*/ 	.word	0xffffffff


	//   ....[69]....
        /*0200*/ 	.word	0xffffffff


	//   ....[70]....
        /*0204*/ 	.word	0xffffffff


	//   ....[71]....
        /*0208*/ 	.word	0xffffffff


	//   ....[72]....
        /*020c*/ 	.word	0xffffffff


	//   ....[73]....
        /*0210*/ 	.word	0xffffffff


	//   ....[74]....
        /*0214*/ 	.word	0xffffffff


	//   ....[75]....
        /*0218*/ 	.word	0xffffffff


	//   ....[76]....
        /*021c*/ 	.word	0xffffffff


	//   ....[77]....
        /*0220*/ 	.word	0xffffffff


	//   ....[78]....
        /*0224*/ 	.word	0xffffffff


	//   ....[79]....
        /*0228*/ 	.word	0xffffffff


	//   ....[80]....
        /*022c*/ 	.word	0xffffffff


	//   ....[81]....
        /*0230*/ 	.word	0xffffffff


	//   ....[82]....
        /*0234*/ 	.word	0xffffffff


	//   ....[83]....
        /*0238*/ 	.word	0xffffffff


	//   ....[84]....
        /*023c*/ 	.word	0xffffffff


	//   ....[85]....
        /*0240*/ 	.word	0xffffffff


	//   ....[86]....
        /*0244*/ 	.word	0xffffffff


	//   ....[87]....
        /*0248*/ 	.word	0xffffffff


	//   ....[88]....
        /*024c*/ 	.word	0xffffffff


	//   ....[89]....
        /*0250*/ 	.word	0xffffffff


	//   ....[90]....
        /*0254*/ 	.word	0xffffffff


	//   ....[91]....
        /*0258*/ 	.word	0xffffffff


	//   ....[92]....
        /*025c*/ 	.word	0xffffffff


	//   ....[93]....
        /*0260*/ 	.word	0xffffffff


	//   ....[94]....
        /*0264*/ 	.word	0xffffffff


	//   ....[95]....
        /*0268*/ 	.word	0xffffffff


	//   ....[96]....
        /*026c*/ 	.word	0xffffffff


	//   ....[97]....
        /*0270*/ 	.word	0xffffffff


	//   ....[98]....
        /*0274*/ 	.word	0xffffffff


	//   ....[99]....
        /*0278*/ 	.word	0xffffffff


	//   ....[100]....
        /*027c*/ 	.word	0xffffffff


	//   ....[101]....
        /*0280*/ 	.word	0xffffffff


	//   ....[102]....
        /*0284*/ 	.word	0xffffffff


	//   ....[103]....
        /*0288*/ 	.word	0xffffffff


	//   ....[104]....
        /*028c*/ 	.word	0xffffffff


	//   ....[105]....
        /*0290*/ 	.word	0xffffffff


	//   ....[106]....
        /*0294*/ 	.word	0xffffffff


	//   ....[107]....
        /*0298*/ 	.word	0xffffffff


	//   ....[108]....
        /*029c*/ 	.word	0xffffffff


	//   ....[109]....
        /*02a0*/ 	.word	0xffffffff


	//   ....[110]....
        /*02a4*/ 	.word	0xffffffff


	//   ....[111]....
        /*02a8*/ 	.word	0xffffffff


	//   ....[112]....
        /*02ac*/ 	.word	0xffffffff


	//   ....[113]....
        /*02b0*/ 	.word	0xffffffff


	//   ....[114]....
        /*02b4*/ 	.word	0xffffffff


	//   ....[115]....
        /*02b8*/ 	.word	0xffffffff


	//   ....[116]....
        /*02bc*/ 	.word	0xffffffff


	//   ....[117]....
        /*02c0*/ 	.word	0xffffffff


	//   ....[118]....
        /*02c4*/ 	.word	0xffffffff


	//   ....[119]....
        /*02c8*/ 	.word	0xffffffff


	//   ....[120]....
        /*02cc*/ 	.word	0xffffffff


	//   ....[121]....
        /*02d0*/ 	.word	0xffffffff


	//   ....[122]....
        /*02d4*/ 	.word	0xffffffff


	//   ....[123]....
        /*02d8*/ 	.word	0xffffffff


	//   ....[124]....
        /*02dc*/ 	.word	0xffffffff


	//   ....[125]....
        /*02e0*/ 	.word	0xffffffff


	//   ....[126]....
        /*02e4*/ 	.word	0xffffffff


	//   ....[127]....
        /*02e8*/ 	.word	0xffffffff


	//   ....[128]....
        /*02ec*/ 	.word	0xffffffff


	//   ....[129]....
        /*02f0*/ 	.word	0xffffffff


	//   ....[130]....
        /*02f4*/ 	.word	0xffffffff


	//   ....[131]....
        /*02f8*/ 	.word	0xffffffff


	//   ....[132]....
        /*02fc*/ 	.word	0xffffffff


	//   ....[133]....
        /*0300*/ 	.word	0xffffffff


	//   ....[134]....
        /*0304*/ 	.word	0xffffffff


	//   ....[135]....
        /*0308*/ 	.word	0xffffffff


	//   ....[136]....
        /*030c*/ 	.word	0xffffffff


	//   ....[137]....
        /*0310*/ 	.word	0xffffffff


	//   ....[138]....
        /*0314*/ 	.word	0xffffffff


	//   ....[139]....
        /*0318*/ 	.word	0xffffffff


	//   ....[140]....
        /*031c*/ 	.word	0xffffffff


	//   ....[141]....
        /*0320*/ 	.word	0xffffffff


	//   ....[142]....
        /*0324*/ 	.word	0xffffffff


	//   ....[143]....
        /*0328*/ 	.word	0xffffffff


	//   ....[144]....
        /*032c*/ 	.word	0xffffffff


	//   ....[145]....
        /*0330*/ 	.word	0xffffffff


	//   ....[146]....
        /*0334*/ 	.word	0xffffffff


	//   ....[147]....
        /*0338*/ 	.word	0xffffffff


	//   ....[148]....
        /*033c*/ 	.word	0xffffffff


	//   ....[149]....
        /*0340*/ 	.word	0xffffffff


	//   ....[150]....
        /*0344*/ 	.word	0xffffffff


	//   ....[151]....
        /*0348*/ 	.word	0xffffffff


	//   ....[152]....
        /*034c*/ 	.word	0xffffffff


	//   ....[153]....
        /*0350*/ 	.word	0xffffffff


	//   ....[154]....
        /*0354*/ 	.word	0xffffffff


	//   ....[155]....
        /*0358*/ 	.word	0xffffffff


	//   ....[156]....
        /*035c*/ 	.word	0xffffffff


	//   ....[157]....
        /*0360*/ 	.word	0xffffffff


	//   ....[158]....
        /*0364*/ 	.word	0xffffffff


	//   ....[159]....
        /*0368*/ 	.word	0xffffffff


	//   ....[160]....
        /*036c*/ 	.word	0xffffffff


	//   ....[161]....
        /*0370*/ 	.word	0xffffffff


	//   ....[162]....
        /*0374*/ 	.word	0xffffffff


	//   ....[163]....
        /*0378*/ 	.word	0xffffffff


	//   ....[164]....
        /*037c*/ 	.word	0xffffffff


	//   ....[165]....
        /*0380*/ 	.word	0xffffffff


	//   ....[166]....
        /*0384*/ 	.word	0xffffffff


	//   ....[167]....
        /*0388*/ 	.word	0xffffffff


	//   ....[168]....
        /*038c*/ 	.word	0xffffffff


	//   ....[169]....
        /*0390*/ 	.word	0xffffffff


	//   ....[170]....
        /*0394*/ 	.word	0xffffffff


	//   ....[171]....
        /*0398*/ 	.word	0xffffffff


	//   ....[172]....
        /*039c*/ 	.word	0xffffffff


	//   ....[173]....
        /*03a0*/ 	.word	0xffffffff


	//   ....[174]....
        /*03a4*/ 	.word	0xffffffff


	//   ....[175]....
        /*03a8*/ 	.word	0xffffffff


	//   ....[176]....
        /*03ac*/ 	.word	0xffffffff


	//   ....[177]....
        /*03b0*/ 	.word	0xffffffff


	//   ....[178]....
        /*03b4*/ 	.word	0xffffffff


	//   ....[179]....
        /*03b8*/ 	.word	0xffffffff


	//   ....[180]....
        /*03bc*/ 	.word	0xffffffff


	//   ....[181]....
        /*03c0*/ 	.word	0xffffffff


	//   ....[182]....
        /*03c4*/ 	.word	0xffffffff


	//   ....[183]....
        /*03c8*/ 	.word	0xffffffff


	//   ....[184]....
        /*03cc*/ 	.word	0xffffffff


	//   ....[185]....
        /*03d0*/ 	.word	0xffffffff


	//   ....[186]....
        /*03d4*/ 	.word	0xffffffff


	//   ....[187]....
        /*03d8*/ 	.word	0xffffffff


	//   ....[188]....
        /*03dc*/ 	.word	0xffffffff


	//   ....[189]....
        /*03e0*/ 	.word	0xffffffff


	//   ....[190]....
        /*03e4*/ 	.word	0xffffffff


	//   ....[191]....
        /*03e8*/ 	.word	0xffffffff


	//   ....[192]....
        /*03ec*/ 	.word	0xffffffff


	//   ....[193]....
        /*03f0*/ 	.word	0xffffffff


	//   ....[194]....
        /*03f4*/ 	.word	0xffffffff


	//   ....[195]....
        /*03f8*/ 	.word	0xffffffff


	//   ....[196]....
        /*03fc*/ 	.word	0xffffffff


	//   ....[197]....
        /*0400*/ 	.word	0xffffffff


	//   ....[198]....
        /*0404*/ 	.word	0xffffffff


	//   ....[199]....
        /*0408*/ 	.word	0xffffffff


	//   ....[200]....
        /*040c*/ 	.word	0xffffffff


	//   ....[201]....
        /*0410*/ 	.word	0xffffffff


	//   ....[202]....
        /*0414*/ 	.word	0xffffffff


	//   ....[203]....
        /*0418*/ 	.word	0xffffffff


	//   ....[204]....
        /*041c*/ 	.word	0xffffffff


	//   ....[205]....
        /*0420*/ 	.word	0xffffffff


	//   ....[206]....
        /*0424*/ 	.word	0xffffffff


	//   ....[207]....
        /*0428*/ 	.word	0xffffffff


	//   ....[208]....
        /*042c*/ 	.word	0xffffffff


	//   ....[209]....
        /*0430*/ 	.word	0xffffffff


	//   ....[210]....
        /*0434*/ 	.word	0xffffffff


	//   ....[211]....
        /*0438*/ 	.word	0xffffffff


	//   ....[212]....
        /*043c*/ 	.word	0xffffffff


	//   ....[213]....
        /*0440*/ 	.word	0xffffffff


	//   ....[214]....
        /*0444*/ 	.word	0xffffffff


	//   ....[215]....
        /*0448*/ 	.word	0xffffffff


	//   ....[216]....
        /*044c*/ 	.word	0xffffffff


	//   ....[217]....
        /*0450*/ 	.word	0xffffffff


	//   ....[218]....
        /*0454*/ 	.word	0xffffffff


	//   ....[219]....
        /*0458*/ 	.word	0xffffffff


	//   ....[220]....
        /*045c*/ 	.word	0xffffffff


	//   ....[221]....
        /*0460*/ 	.word	0xffffffff


	//   ....[222]....
        /*0464*/ 	.word	0xffffffff


	//   ....[223]....
        /*0468*/ 	.word	0xffffffff


	//   ....[224]....
        /*046c*/ 	.word	0xffffffff


	//   ....[225]....
        /*0470*/ 	.word	0xffffffff


	//   ....[226]....
        /*0474*/ 	.word	0xffffffff


	//   ....[227]....
        /*0478*/ 	.word	0xffffffff


	//   ....[228]....
        /*047c*/ 	.word	0xffffffff


	//   ....[229]....
        /*0480*/ 	.word	0xffffffff


	//   ....[230]....
        /*0484*/ 	.word	0xffffffff


	//   ....[231]....
        /*0488*/ 	.word	0xffffffff


	//   ....[232]....
        /*048c*/ 	.word	0xffffffff


	//   ....[233]....
        /*0490*/ 	.word	0xffffffff


	//   ....[234]....
        /*0494*/ 	.word	0xffffffff


	//   ....[235]....
        /*0498*/ 	.word	0xffffffff


	//   ....[236]....
        /*049c*/ 	.word	0xffffffff


	//   ....[237]....
        /*04a0*/ 	.word	0xffffffff


	//   ....[238]....
        /*04a4*/ 	.word	0xffffffff


	//   ....[239]....
        /*04a8*/ 	.word	0xffffffff


	//   ....[240]....
        /*04ac*/ 	.word	0xffffffff


	//   ....[241]....
        /*04b0*/ 	.word	0xffffffff


	//   ....[242]....
        /*04b4*/ 	.word	0xffffffff


	//   ....[243]....
        /*04b8*/ 	.word	0xffffffff


	//   ....[244]....
        /*04bc*/ 	.word	0xffffffff


	//   ....[245]....
        /*04c0*/ 	.word	0xffffffff


	//   ....[246]....
        /*04c4*/ 	.word	0xffffffff


	//   ....[247]....
        /*04c8*/ 	.word	0xffffffff


	//   ....[248]....
        /*04cc*/ 	.word	0xffffffff


	//   ....[249]....
        /*04d0*/ 	.word	0xffffffff


	//   ....[250]....
        /*04d4*/ 	.word	0xffffffff


	//   ....[251]....
        /*04d8*/ 	.word	0xffffffff


	//   ....[252]....
        /*04dc*/ 	.word	0xffffffff


	//   ....[253]....
        /*04e0*/ 	.word	0xffffffff


	//   ....[254]....
        /*04e4*/ 	.word	0xffffffff


	//   ....[255]....
        /*04e8*/ 	.word	0xffffffff


	//   ....[0]....
        /*04ec*/ 	.word	0xffffffff


	//   ....[1]....
        /*04f0*/ 	.word	0xffffffff


	//----- nvinfo : EIATTR_COOP_GROUP_INSTR_OFFSETS
	.align		4
.L_278:
        /*04f4*/ 	.byte	0x04, 0x28
        /*04f6*/ 	.short	(.L_280 - .L_279)


	//   ....[0]....
.L_279:
        /*04f8*/ 	.word	0x00000050


	//   ....[1]....
        /*04fc*/ 	.word	0x000001e0


	//   ....[2]....
        /*0500*/ 	.word	0x00000210


	//   ....[3]....
        /*0504*/ 	.word	0x00000240


	//   ....[4]....
        /*0508*/ 	.word	0x00000270


	//   ....[5]....
        /*050c*/ 	.word	0x000002a0


	//   ....[6]....
        /*0510*/ 	.word	0x000002d0


	//   ....[7]....
        /*0514*/ 	.word	0x00000430


	//   ....[8]....
        /*0518*/ 	.word	0x00000470


	//   ....[9]....
        /*051c*/ 	.word	0x000004a0


	//   ....[10]....
        /*0520*/ 	.word	0x000004d0


	//   ....[11]....
        /*0524*/ 	.word	0x00000500


	//   ....[12]....
        /*0528*/ 	.word	0x00000530


	//   ....[13]....
        /*052c*/ 	.word	0x000005c0


	//   ....[14]....
        /*0530*/ 	.word	0x00000600


	//   ....[15]....
        /*0534*/ 	.word	0x00000620


	//   ....[16]....
        /*0538*/ 	.word	0x00000680


	//   ....[17]....
        /*053c*/ 	.word	0x00002830


	//   ....[18]....
        /*0540*/ 	.word	0x00002860


	//   ....[19]....
        /*0544*/ 	.word	0x000028a0


	//   ....[20]....
        /*0548*/ 	.word	0x000028e0


	//   ....[21]....
        /*054c*/ 	.word	0x00002af0


	//   ....[22]....
        /*0550*/ 	.word	0x00002b10


	//   ....[23]....
        /*0554*/ 	.word	0x00002b60


	//   ....[24]....
        /*0558*/ 	.word	0x00002bc0


	//   ....[25]....
        /*055c*/ 	.word	0x00002cf0


	//   ....[26]....
        /*0560*/ 	.word	0x00002d20


	//   ....[27]....
        /*0564*/ 	.word	0x00002d60


	//   ....[28]....
        /*0568*/ 	.word	0x00002d90


	//   ....[29]....
        /*056c*/ 	.word	0x00002e20


	//   ....[30]....
        /*0570*/ 	.word	0x00002e60


	//   ....[31]....
        /*0574*/ 	.word	0x00003220


	//   ....[32]....
        /*0578*/ 	.word	0x00003230


	//   ....[33]....
        /*057c*/ 	.word	0x00003240


	//   ....[34]....
        /*0580*/ 	.word	0x00003250


	//   ....[35]....
        /*0584*/ 	.word	0x00003260


	//   ....[36]....
        /*0588*/ 	.word	0x00003280


	//   ....[37]....
        /*058c*/ 	.word	0x00003f80


	//   ....[38]....
        /*0590*/ 	.word	0x00003fa0


	//   ....[39]....
        /*0594*/ 	.word	0x00003fc0


	//   ....[40]....
        /*0598*/ 	.word	0x00003fd0


	//   ....[41]....
        /*059c*/ 	.word	0x00003fe0


	//   ....[42]....
        /*05a0*/ 	.word	0x000040c0


	//   ....[43]....
        /*05a4*/ 	.word	0x000042f0


	//   ....[44]....
        /*05a8*/ 	.word	0x00004ce0


	//   ....[45]....
        /*05ac*/ 	.word	0x00005710


	//   ....[46]....
        /*05b0*/ 	.word	0x00005740


	//   ....[47]....
        /*05b4*/ 	.word	0x00005750


	//   ....[48]....
        /*05b8*/ 	.word	0x00005780


	//   ....[49]....
        /*05bc*/ 	.word	0x00007020


	//   ....[50]....
        /*05c0*/ 	.word	0x00007040


	//   ....[51]....
        /*05c4*/ 	.word	0x00007100


	//   ....[52]....
        /*05c8*/ 	.word	0x00007110


	//   ....[53]....
        /*05cc*/ 	.word	0x00007180


	//   ....[54]....
        /*05d0*/ 	.word	0x000071a0


	//   ....[55]....
        /*05d4*/ 	.word	0x00007dd0


	//   ....[56]....
        /*05d8*/ 	.word	0x00007df0


	//   ....[57]....
        /*05dc*/ 	.word	0x00007eb0


	//   ....[58]....
        /*05e0*/ 	.word	0x00007ec0


	//   ....[59]....
        /*05e4*/ 	.word	0x00007f30


	//   ....[60]....
        /*05e8*/ 	.word	0x00007f50


	//   ....[61]....
        /*05ec*/ 	.word	0x00008130


	//   ....[62]....
        /*05f0*/ 	.word	0x00008b70


	//   ....[63]....
        /*05f4*/ 	.word	0x000095f0


	//   ....[64]....
        /*05f8*/ 	.word	0x00009620


	//   ....[65]....
        /*05fc*/ 	.word	0x00009630


	//   ....[66]....
        /*0600*/ 	.word	0x00009660


	//   ....[67]....
        /*0604*/ 	.word	0x0000b3f0


	//   ....[68]....
        /*0608*/ 	.word	0x0000b410


	//   ....[69]....
        /*060c*/ 	.word	0x0000b4d0


	//   ....[70]....
        /*0610*/ 	.word	0x0000b4e0


	//   ....[71]....
        /*0614*/ 	.word	0x0000b550


	//   ....[72]....
        /*0618*/ 	.word	0x0000b570


	//   ....[73]....
        /*061c*/ 	.word	0x0000c1a0


	//   ....[74]....
        /*0620*/ 	.word	0x0000c1c0


	//   ....[75]....
        /*0624*/ 	.word	0x0000c280


	//   ....[76]....
        /*0628*/ 	.word	0x0000c290


	//   ....[77]....
        /*062c*/ 	.word	0x0000c300


	//   ....[78]....
        /*0630*/ 	.word	0x0000c320


	//   ....[79]....
        /*0634*/ 	.word	0x0000c760


	//   ....[80]....
        /*0638*/ 	.word	0x0000c790


	//   ....[81]....
        /*063c*/ 	.word	0x0000c7a0


	//   ....[82]....
        /*0640*/ 	.word	0x0000c7d0


	//   ....[83]....
        /*0644*/ 	.word	0x0000e330


	//   ....[84]....
        /*0648*/ 	.word	0x0000e340


	//   ....[85]....
        /*064c*/ 	.word	0x0000e390


	//   ....[86]....
        /*0650*/ 	.word	0x0000e3d0


	//   ....[87]....
        /*0654*/ 	.word	0x0000e430


	//   ....[88]....
        /*0658*/ 	.word	0x0000e460


	//   ....[89]....
        /*065c*/ 	.word	0x0000f050


	//   ....[90]....
        /*0660*/ 	.word	0x0000f070


	//   ....[91]....
        /*0664*/ 	.word	0x0000f120


	//   ....[92]....
        /*0668*/ 	.word	0x0000f140


	//   ....[93]....
        /*066c*/ 	.word	0x0000f150


	//   ....[94]....
        /*0670*/ 	.word	0x0000f1c0


	//   ....[95]....
        /*0674*/ 	.word	0x0000f360


	//   ....[96]....
        /*0678*/ 	.word	0x0000fda0


	//   ....[97]....
        /*067c*/ 	.word	0x00010820


	//   ....[98]....
        /*0680*/ 	.word	0x00010850


	//   ....[99]....
        /*0684*/ 	.word	0x00010860


	//   ....[100]....
        /*0688*/ 	.word	0x00010890


	//   ....[101]....
        /*068c*/ 	.word	0x000121a0


	//   ....[102]....
        /*0690*/ 	.word	0x000121d0


	//   ....[103]....
        /*0694*/ 	.word	0x000121e0


	//   ....[104]....
        /*0698*/ 	.word	0x00012210


	//   ....[105]....
        /*069c*/ 	.word	0x00013220


	//   ....[106]....
        /*06a0*/ 	.word	0x00013250


	//   ....[107]....
        /*06a4*/ 	.word	0x00013260


	//   ....[108]....
        /*06a8*/ 	.word	0x00013270


	//   ....[109]....
        /*06ac*/ 	.word	0x000135a0


	//   ....[110]....
        /*06b0*/ 	.word	0x000135c0


	//   ....[111]....
        /*06b4*/ 	.word	0x000136d0


	//   ....[112]....
        /*06b8*/ 	.word	0x000136e0


	//   ....[113]....
        /*06bc*/ 	.word	0x000137f0


	//   ....[114]....
        /*06c0*/ 	.word	0x00013810


	//   ....[115]....
        /*06c4*/ 	.word	0x00013920


	//   ....[116]....
        /*06c8*/ 	.word	0x00013930


	//   ....[117]....
        /*06cc*/ 	.word	0x00013c30


	//   ....[118]....
        /*06d0*/ 	.word	0x00013c50


	//   ....[119]....
        /*06d4*/ 	.word	0x00014360


	//   ....[120]....
        /*06d8*/ 	.word	0x00014370


	//   ....[121]....
        /*06dc*/ 	.word	0x000151b0


	//   ....[122]....
        /*06e0*/ 	.word	0x000151d0


	//   ....[123]....
        /*06e4*/ 	.word	0x000152f0


	//   ....[124]....
        /*06e8*/ 	.word	0x00015300


	//   ....[125]....
        /*06ec*/ 	.word	0x00015410


	//   ....[126]....
        /*06f0*/ 	.word	0x00015430


	//   ....[127]....
        /*06f4*/ 	.word	0x00015540


	//   ....[128]....
        /*06f8*/ 	.word	0x00015550


	//   ....[129]....
        /*06fc*/ 	.word	0x00015700


	//   ....[130]....
        /*0700*/ 	.word	0x00015720


	//   ....[131]....
        /*0704*/ 	.word	0x00015840


	//   ....[132]....
        /*0708*/ 	.word	0x00015880


	//   ....[133]....
        /*070c*/ 	.word	0x000158b0


	//   ....[134]....
        /*0710*/ 	.word	0x000158e0


	//   ....[135]....
        /*0714*/ 	.word	0x00015910


	//   ....[136]....
        /*0718*/ 	.word	0x00015940


	//   ....[137]....
        /*071c*/ 	.word	0x00015a90


	//   ....[138]....
        /*0720*/ 	.word	0x00015ad0


	//   ....[139]....
        /*0724*/ 	.word	0x00015b00


	//   ....[140]....
        /*0728*/ 	.word	0x00015b30


	//   ....[141]....
        /*072c*/ 	.word	0x00015b60


	//   ....[142]....
        /*0730*/ 	.word	0x00015b90


	//   ....[143]....
        /*0734*/ 	.word	0x00015c20


	//   ....[144]....
        /*0738*/ 	.word	0x00015c60


	//   ....[145]....
        /*073c*/ 	.word	0x00015c70


	//   ....[146]....
        /*0740*/ 	.word	0x00015cd0


	//   ....[147]....
        /*0744*/ 	.word	0x00016680


	//   ....[148]....
        /*0748*/ 	.word	0x000166e0


	//   ....[149]....
        /*074c*/ 	.word	0x00016730


	//   ....[150]....
        /*0750*/ 	.word	0x00016780


	//   ....[151]....
        /*0754*/ 	.word	0x000167d0


	//   ....[152]....
        /*0758*/ 	.word	0x00016840


	//   ....[153]....
        /*075c*/ 	.word	0x00016890


	//   ....[154]....
        /*0760*/ 	.word	0x00016900


	//   ....[155]....
        /*0764*/ 	.word	0x00016970


	//   ....[156]....
        /*0768*/ 	.word	0x000169e0


	//   ....[157]....
        /*076c*/ 	.word	0x00016a50


	//   ....[158]....
        /*0770*/ 	.word	0x00016ac0


	//   ....[159]....
        /*0774*/ 	.word	0x00016be0


	//   ....[160]....
        /*0778*/ 	.word	0x00016c40


	//   ....[161]....
        /*077c*/ 	.word	0x00016d80


	//   ....[162]....
        /*0780*/ 	.word	0x00016de0


	//   ....[163]....
        /*0784*/ 	.word	0x00016e50


	//   ....[164]....
        /*0788*/ 	.word	0x00016ec0


	//   ....[165]....
        /*078c*/ 	.word	0x00016f20


	//   ....[166]....
        /*0790*/ 	.word	0x00016f70


	//   ....[167]....
        /*0794*/ 	.word	0x00016fc0


	//   ....[168]....
        /*0798*/ 	.word	0x00017010


	//   ....[169]....
        /*079c*/ 	.word	0x00017080


	//   ....[170]....
        /*07a0*/ 	.word	0x000170f0


	//   ....[171]....
        /*07a4*/ 	.word	0x00017210


	//   ....[172]....
        /*07a8*/ 	.word	0x00017270


	//   ....[173]....
        /*07ac*/ 	.word	0x000173b0


	//   ....[174]....
        /*07b0*/ 	.word	0x00017410


	//   ....[175]....
        /*07b4*/ 	.word	0x00017480


	//   ....[176]....
        /*07b8*/ 	.word	0x000174f0


	//   ....[177]....
        /*07bc*/ 	.word	0x00017610


	//   ....[178]....
        /*07c0*/ 	.word	0x00017670


	//   ....[179]....
        /*07c4*/ 	.word	0x000177b0


	//   ....[180]....
        /*07c8*/ 	.word	0x00017810


	//   ....[181]....
        /*07cc*/ 	.word	0x00017880


	//   ....[182]....
        /*07d0*/ 	.word	0x000178f0


	//   ....[183]....
        /*07d4*/ 	.word	0x00017940


	//   ....[184]....
        /*07d8*/ 	.word	0x00017990


	//   ....[185]....
        /*07dc*/ 	.word	0x000179e0


	//   ....[186]....
        /*07e0*/ 	.word	0x00017a20


	//   ....[187]....
        /*07e4*/ 	.word	0x00017a80


	//   ....[188]....
        /*07e8*/ 	.word	0x00017af0


	//   ....[189]....
        /*07ec*/ 	.word	0x00017c10


	//   ....[190]....
        /*07f0*/ 	.word	0x00017c70


	//   ....[191]....
        /*07f4*/ 	.word	0x00017db0


	//   ....[192]....
        /*07f8*/ 	.word	0x00017e10


	//   ....[193]....
        /*07fc*/ 	.word	0x00017e80


	//   ....[194]....
        /*0800*/ 	.word	0x00017ef0


	//   ....[195]....
        /*0804*/ 	.word	0x00018010


	//   ....[196]....
        /*0808*/ 	.word	0x00018070


	//   ....[197]....
        /*080c*/ 	.word	0x000181b0


	//   ....[198]....
        /*0810*/ 	.word	0x00018210


	//   ....[199]....
        /*0814*/ 	.word	0x00018260


	//   ....[200]....
        /*0818*/ 	.word	0x000182b0


	//   ....[201]....
        /*081c*/ 	.word	0x00018300


	//   ....[202]....
        /*0820*/ 	.word	0x00018340


	//   ....[203]....
        /*0824*/ 	.word	0x000183a0


	//   ....[204]....
        /*0828*/ 	.word	0x00018410


	//   ....[205]....
        /*082c*/ 	.word	0x00018480


	//   ....[206]....
        /*0830*/ 	.word	0x00018590


	//   ....[207]....
        /*0834*/ 	.word	0x000185f0


	//   ....[208]....
        /*0838*/ 	.word	0x00018700


	//   ....[209]....
        /*083c*/ 	.word	0x00018760


	//   ....[210]....
        /*0840*/ 	.word	0x000187d0


	//   ....[211]....
        /*0844*/ 	.word	0x00018840


	//   ....[212]....
        /*0848*/ 	.word	0x00018890


	//   ....[213]....
        /*084c*/ 	.word	0x000188d0


	//   ....[214]....
        /*0850*/ 	.word	0x00018920


	//   ....[215]....
        /*0854*/ 	.word	0x00018970


	//   ....[216]....
        /*0858*/ 	.word	0x000189c0


	//   ....[217]....
        /*085c*/ 	.word	0x00018a10


	//   ....[218]....
        /*0860*/ 	.word	0x00018a60


	//   ....[219]....
        /*0864*/ 	.word	0x00018ab0


	//   ....[220]....
        /*0868*/ 	.word	0x00018b20


	//   ....[221]....
        /*086c*/ 	.word	0x00018b90


	//   ....[222]....
        /*0870*/ 	.word	0x00018c00


	//   ....[223]....
        /*0874*/ 	.word	0x00018c60


	//   ....[224]....
        /*0878*/ 	.word	0x00018cd0


	//   ....[225]....
        /*087c*/ 	.word	0x00018d40


	//   ....[226]....
        /*0880*/ 	.word	0x00018db0


	//   ....[227]....
        /*0884*/ 	.word	0x00018e10


	//   ....[228]....
        /*0888*/ 	.word	0x00018e80


	//   ....[229]....
        /*088c*/ 	.word	0x00018ef0


	//   ....[230]....
        /*0890*/ 	.word	0x00018f60


	//   ....[231]....
        /*0894*/ 	.word	0x00018fc0


	//   ....[232]....
        /*0898*/ 	.word	0x00019030


	//   ....[233]....
        /*089c*/ 	.word	0x000190a0


	//   ....[234]....
        /*08a0*/ 	.word	0x00019110


	//   ....[235]....
        /*08a4*/ 	.word	0x00019170


	//   ....[236]....
        /*08a8*/ 	.word	0x000191e0


	//   ....[237]....
        /*08ac*/ 	.word	0x00019250


	//   ....[238]....
        /*08b0*/ 	.word	0x000192c0


	//   ....[239]....
        /*08b4*/ 	.word	0x00019320


	//   ....[240]....
        /*08b8*/ 	.word	0x00019390


	//   ....[241]....
        /*08bc*/ 	.word	0x00019400


	//   ....[242]....
        /*08c0*/ 	.word	0x00019450


	//   ....[243]....
        /*08c4*/ 	.word	0x00019490


	//   ....[244]....
        /*08c8*/ 	.word	0x000194e0


	//   ....[245]....
        /*08cc*/ 	.word	0x00019530


	//   ....[246]....
        /*08d0*/ 	.word	0x00019580


	//   ....[247]....
        /*08d4*/ 	.word	0x000195f0


	//   ....[248]....
        /*08d8*/ 	.word	0x00019640


	//   ....[249]....
        /*08dc*/ 	.word	0x00019690


	//   ....[250]....
        /*08e0*/ 	.word	0x000196e0


	//   ....[251]....
        /*08e4*/ 	.word	0x00019730


	//   ....[252]....
        /*08e8*/ 	.word	0x00019780


	//   ....[253]....
        /*08ec*/ 	.word	0x000197f0


	//   ....[254]....
        /*08f0*/ 	.word	0x00019840


	//   ....[255]....
        /*08f4*/ 	.word	0x000198b0


	//   ....[0]....
        /*08f8*/ 	.word	0x00019910


	//   ....[1]....
        /*08fc*/ 	.word	0x00019980


	//----- nvinfo : EIATTR_EXIT_INSTR_OFFSETS
	.align		4
.L_280:
        /*0900*/ 	.byte	0x04, 0x1c
        /*0902*/ 	.short	(.L_282 - .L_281)


	//   ....[0]....
.L_281:
        /*0904*/ 	.word	0x00000fe0


	//   ....[1]....
        /*0908*/ 	.word	0x00016640


	//----- nvinfo : EIATTR_MAX_THREADS
	.align		4
.L_282:
        /*090c*/ 	.byte	0x04, 0x05
        /*090e*/ 	.short	(.L_284 - .L_283)
.L_283:
        /*0910*/ 	.word	0x00000100
        /*0914*/ 	.word	0x00000001
        /*0918*/ 	.word	0x00000001


	//----- nvinfo : EIATTR_CRS_STACK_SIZE
	.align		4
.L_284:
        /*091c*/ 	.byte	0x04, 0x1e
        /*091e*/ 	.short	(.L_286 - .L_285)
.L_285:
        /*0920*/ 	.word	0x00000000
.L_286:


//--------------------- .nv.info._ZN7cutlass13device_kernelIN5flash19enable_sm80_to_sm89INS1_16FlashAttnFwdSm80INS1_25CollectiveMainloopFwdSm80ILi8ELi1ELb1EN4cute5tupleIJNS5_1CILi128EEENS7_ILi96EEES8_EEELi128ENS_10bfloat16_tEfNS_4arch4Sm80ELb0ELb1ELb0ELb1ELb1ELb1ELb1ELb1EEENS1_21CollectiveEpilogueFwdINS6_IJS8_S8_S9_EEENS6_IJNS7_ILi1EEESH_SH_EEESB_SD_Li256ELb1ELb1ELb1ELb0EEENS1_36VarlenDynamicPersistentTileSchedulerILi128ELi96ELi256ELi256ELb1ELb1ELb0ELb1ELb0ELb1EEEEEEEEEvNT_6ParamsE --------------------------
	.section	.nv.info._ZN7cutlass13device_kernelIN5flash19enable_sm80_to_sm89INS1_16FlashAttnFwdSm80INS1_25CollectiveMainloopFwdSm80ILi8ELi1ELb1EN4cute5tupleIJNS5_1CILi128EEENS7_ILi96EEES8_EEELi128ENS_10bfloat16_tEfNS_4arch4Sm80ELb0ELb1ELb0ELb1ELb1ELb1ELb1ELb1EEENS1_21CollectiveEpilogueFwdINS6_IJS8_S8_S9_EEENS6_IJNS7_ILi1EEESH_SH_EEESB_SD_Li256ELb1ELb1ELb1ELb0EEENS1_36VarlenDynamicPersistentTileSchedulerILi128ELi96ELi256ELi256ELb1ELb1ELb0ELb1ELb0ELb1EEEEEEEEEvNT_6ParamsE,"",@"SHT_CUDA_INFO"
	.sectionflags	@""
	.align	4


	//----- nvinfo : EIATTR_CUDA_API_VERSION
	.align		4
        /*0000*/ 	.byte	0x04, 0x37
        /*0002*/ 	.short	(.L_288 - .L_287)
.L_287:
        /*0004*/ 	.word	0x00000082


	//----- nvinfo : EIATTR_SW2861232_WAR
	.align		4
.L_288:
        /*0008*/ 	.byte	0x01, 0x35
	.zero		2


	//----- nvinfo : EIATTR_PARAM_CBANK
	.align		4
        /*000c*/ 	.byte	0x04, 0x0a
        /*000e*/ 	.short	(.L_290 - .L_289)
	.align		4
.L_289:
        /*0010*/ 	.word	index@(.nv.constant0._ZN7cutlass13device_kernelIN5flash19enable_sm80_to_sm89INS1_16FlashAttnFwdSm80INS1_25CollectiveMainloopFwdSm80ILi8ELi1ELb1EN4cute5tupleIJNS5_1CILi128EEENS7_ILi96EEES8_EEELi128ENS_10bfloat16_tEfNS_4arch4Sm80ELb0ELb1ELb0ELb1ELb1ELb1ELb1ELb1EEENS1_21CollectiveEpilogueFwdINS6_IJS8_S8_S9_EEENS6_IJNS7_ILi1EEESH_SH_EEESB_SD_Li256ELb1ELb1ELb1ELb0EEENS1_36VarlenDynamicPersistentTileSchedulerILi128ELi96ELi256ELi256ELb1ELb1ELb0ELb1ELb0ELb1EEEEEEEEEvNT_6ParamsE)
        /*0014*/ 	.short	0x0160
        /*0016*/ 	.short	0x0438


	//----- nvinfo : EIATTR_CBANK_PARAM_SIZE
	.align		4
.L_290:
        /*0018*/ 	.byte	0x03, 0x19
        /*001a*/ 	.short	0x0438


	//----- nvinfo : EIATTR_KPARAM_INFO
	.align		4
        /*001c*/ 	.byte	0x04, 0x17
        /*001e*/ 	.short	(.L_292 - .L_291)
.L_291:
        /*0020*/ 	.word	0x00000000
        /*0024*/ 	.short	0x0000
        /*0026*/ 	.short	0x0000
        /*0028*/ 	.byte	0x00, 0xf0, 0xe1, 0x10


	//----- nvinfo : EIATTR_MAXREG_COUNT
	.align		4
.L_292:
        /*002c*/ 	.byte	0x03, 0x1b
        /*002e*/ 	.short	0x00ff


	//----- nvinfo : EIATTR_NUM_BARRIERS
	.align		4
        /*0030*/ 	.byte	0x02, 0x4c
        /*0032*/ 	.byte	0x06
	.zero		1


	//----- nvinfo : EIATTR_ANNOTATIONS
	.align		4
        /*0034*/ 	.byte	0x04, 0x55
        /*0036*/ 	.short	(.L_294 - .L_293)


	//   ....[0]....
.L_293:
        /* <DEDUP_REMOVED lines=60> */


	//----- nvinfo : EIATTR_MERCURY_ISA_VERSION
	.align		4
.L_294:
        /*03e0*/ 	.byte	0x03, 0x5f
        /*03e2*/ 	.short	0x0000


	//----- nvinfo : EIATTR_INT_WARP_WIDE_INSTR_OFFSETS
	.align		4
        /*03e4*/ 	.byte	0x04, 0x31
        /*03e6*/ 	.short	(.L_296 - .L_295)


	//   ....[0]....
.L_295:
        /*03e8*/ 	.word	0x0001d890


	//   ....[1]....
        /*03ec*/ 	.word	0x0001d910


	//----- nvinfo : EIATTR_COOP_GROUP_MASK_REGIDS
	.align		4
.L_296:
        /*03f0*/ 	.byte	0x04, 0x29
        /*03f2*/ 	.short	(.L_298 - .L_297)


	//   ....[0]....
.L_297:
        /*03f4*/ 	.word	0xffffffff


	//   ....[1]....
        /*03f8*/ 	.word	0xffffffff


	//   ....[2]....
        /*03fc*/ 	.word	0xffffffff


	//   ....[3]....
        /*0400*/ 	.word	0xffffffff


	//   ....[4]....
        /*0404*/ 	.word	0xffffffff


	//   ....[5]....
        /*0408*/ 	.word	0xffffffff


	//   ....[6]....
        /*040c*/ 	.word	0xffffffff


	//   ....[7]....
        /*0410*/ 	.word	0xffffffff


	//   ....[8]....
        /*0414*/ 	.word	0xffffffff


	//   ....[9]....
        /*0418*/ 	.word	0xffffffff


	//   ....[10]....
        /*041c*/ 	.word	0xffffffff


	//   ....[11]....
        /*0420*/ 	.word	0xffffffff


	//   ....[12]....
        /*0424*/ 	.word	0xffffffff


	//   ....[13]....
        /*0428*/ 	.word	0xffffffff


	//   ....[14]....
        /*042c*/ 	.word	0xffffffff


	//   ....[15]....
        /*0430*/ 	.word	0xffffffff


	//   ....[16]....
        /*0434*/ 	.word	0xffffffff


	//   ....[17]....
        /*0438*/ 	.word	0xffffffff


	//   ....[18]....
        /*043c*/ 	.word	0xffffffff


	//   ....[19]....
        /*0440*/ 	.word	0xffffffff


	//   ....[20]....
        /*0444*/ 	.word	0xffffffff


	//   ....[21]....
        /*0448*/ 	.word	0xffffffff


	//   ....[22]....
        /*044c*/ 	.word	0xffffffff


	//   ....[23]....
        /*0450*/ 	.word	0xffffffff


	//   ....[24]....
        /*0454*/ 	.word	0xffffffff


	//   ....[25]....
        /*0458*/ 	.word	0xffffffff


	//   ....[26]....
        /*045c*/ 	.word	0xffffffff


	//   ....[27]....
        /*0460*/ 	.word	0xffffffff


	//   ....[28]....
        /*0464*/ 	.word	0xffffffff


	//   ....[29]....
        /*0468*/ 	.word	0xffffffff


	//   ....[30]....
        /*046c*/ 	.word	0xffffffff


	//   ....[31]....
        /*0470*/ 	.word	0xffffffff


	//   ....[32]....
        /*0474*/ 	.word	0xffffffff


	//   ....[33]....
        /*0478*/ 	.word	0xffffffff


	//   ....[34]....
        /*047c*/ 	.word	0xffffffff


	//   ....[35]....
        /*0480*/ 	.word	0xffffffff


	//   ....[36]....
        /*0484*/ 	.word	0xffffffff


	//   ....[37]....
        /*0488*/ 	.word	0xffffffff


	//   ....[38]....
        /*048c*/ 	.word	0xffffffff


	//   ....[39]....
        /*0490*/ 	.word	0xffffffff


	//   ....[40]....
        /*0494*/ 	.word	0xffffffff


	//   ....[41]....
        /*0498*/ 	.word	0xffffffff


	//   ....[42]....
        /*049c*/ 	.word	0xffffffff


	//   ....[43]....
        /*04a0*/ 	.word	0xffffffff


	//   ....[44]....
        /*04a4*/ 	.word	0xffffffff


	//   ....[45]....
        /*04a8*/ 	.word	0xffffffff


	//   ....[46]....
        /*04ac*/ 	.word	0xffffffff


	//   ....[47]....
        /*04b0*/ 	.word	0xffffffff


	//   ....[48]....
        /*04b4*/ 	.word	0xffffffff


	//   ....[49]....
        /*04b8*/ 	.word	0xffffffff


	//   ....[50]....
        /*04bc*/ 	.word	0xffffffff


	//   ....[51]....
        /*04c0*/ 	.word	0xffffffff


	//   ....[52]....
        /*04c4*/ 	.word	0xffffffff


	//   ....[53]....
        /*04c8*/ 	.word	0xffffffff


	//   ....[54]....
        /*04cc*/ 	.word	0xffffffff


	//   ....[55]....
        /*04d0*/ 	.word	0xffffffff


	//   ....[56]....
        /*04d4*/ 	.word	0xffffffff


	//   ....[57]....
        /*04d8*/ 	.word	0xffffffff


	//   ....[58]....
        /*04dc*/ 	.word	0xffffffff


	//   ....[59]....
        /*04e0*/ 	.word	0xffffffff


	//   ....[60]....
        /*04e4*/ 	.word	0xffffffff


	//   ....[61]....
        /*04e8*/ 	.word	0xffffffff


	//   ....[62]....
        /*04ec*/ 	.word	0xffffffff


	//   ....[63]....
        /*04f0*/ 	.word	0xffffffff


	//   ....[64]....
        /*04f4*/ 	.word	0xffffffff


	//   ....[65]....
        /*04f8*/ 	.word	0xffffffff


	//   ....[66]....
        /*04fc*/ 	.word	0xffffffff


	//   ....[67]....
        /*0500*/ 	.word	0xffffffff


	//   ....[68]....
        /*0504*/ 	.word	0xffffffff


	//   ....[69]....
        /*0508*/ 	.word	0xffffffff


	//   ....[70]....
        /*050c*/ 	.word	0xffffffff


	//   ....[71]....
        /*0510*/ 	.word	0xffffffff


	//   ....[72]....
        /*0514*/ 	.word	0xffffffff


	//   ....[73]....
        /*0518*/ 	.word	0xffffffff


	//   ....[74]....
        /*051c*/ 	.word	0xffffffff


	//   ....[75]....
        /*0520*/ 	.word	0xffffffff


	//   ....[76]....
        /*0524*/ 	.word	0xffffffff


	//   ....[77]....
        /*0528*/ 	.word	0xffffffff


	//   ....[78]....
        /*052c*/ 	.word	0xffffffff


	//   ....[79]....
        /*0530*/ 	.word	0xffffffff


	//   ....[80]....
        /*0534*/ 	.word	0xffffffff


	//   ....[81]....
        /*0538*/ 	.word	0xffffffff


	//   ....[82]....
        /*053c*/ 	.word	0xffffffff


	//   ....[83]....
        /*0540*/ 	.word	0xffffffff


	//   ....[84]....
        /*0544*/ 	.word	0xffffffff


	//   ....[85]....
        /*0548*/ 	.word	0xffffffff


	//   ....[86]....
        /*054c*/ 	.word	0xffffffff


	//   ....[87]....
        /*0550*/ 	.word	0xffffffff


	//   ....[88]....
        /*0554*/ 	.word	0xffffffff


	//   ....[89]....
        /*0558*/ 	.word	0xffffffff


	//   ....[90]....
        /*055c*/ 	.word	0xffffffff


	//   ....[91]....
        /*0560*/ 	.word	0xffffffff


	//   ....[92]....
        /*0564*/ 	.word	0xffffffff


	//   ....[93]....
        /*0568*/ 	.word	0xffffffff


	//   ....[94]....
        /*056c*/ 	.word	0xffffffff


	//   ....[95]....
        /*0570*/ 	.word	0xffffffff


	//   ....[96]....
        /*0574*/ 	.word	0xffffffff


	//   ....[97]....
        /*0578*/ 	.word	0xffffffff


	//   ....[98]....
        /*057c*/ 	.word	0xffffffff


	//   ....[99]....
        /*0580*/ 	.word	0xffffffff


	//   ....[100]....
        /*0584*/ 	.word	0xffffffff


	//   ....[101]....
        /*0588*/ 	.word	0xffffffff


	//   ....[102]....
        /*058c*/ 	.word	0xffffffff


	//   ....[103]....
        /*0590*/ 	.word	0xffffffff


	//   ....[104]....
        /*0594*/ 	.word	0xffffffff


	//   ....[105]....
        /*0598*/ 	.word	0xffffffff


	//   ....[106]....
        /*059c*/ 	.word	0xffffffff


	//   ....[107]....
        /*05a0*/ 	.word	0xffffffff


	//   ....[108]....
        /*05a4*/ 	.word	0xffffffff


	//   ....[109]....
        /*05a8*/ 	.word	0xffffffff


	//   ....[110]....
        /*05ac*/ 	.word	0xffffffff


	//   ....[111]....
        /*05b0*/ 	.word	0xffffffff


	//   ....[112]....
        /*05b4*/ 	.word	0xffffffff


	//   ....[113]....
        /*05b8*/ 	.word	0xffffffff


	//   ....[114]....
        /*05bc*/ 	.word	0xffffffff


	//   ....[115]....
        /*05c0*/ 	.word	0xffffffff


	//   ....[116]....
        /*05c4*/ 	.word	0xffffffff


	//   ....[117]....
        /*05c8*/ 	.word	0xffffffff


	//   ....[118]....
        /*05cc*/ 	.word	0xffffffff


	//   ....[119]....
        /*05d0*/ 	.word	0xffffffff


	//   ....[120]....
        /*05d4*/ 	.word	0xffffffff


	//   ....[121]....
        /*05d8*/ 	.word	0xffffffff


	//   ....[122]....
        /*05dc*/ 	.word	0xffffffff


	//   ....[123]....
        /*05e0*/ 	.word	0xffffffff


	//   ....[124]....
        /*05e4*/ 	.word	0xffffffff


	//   ....[125]....
        /*05e8*/ 	.word	0xffffffff


	//   ....[126]....
        /*05ec*/ 	.word	0xffffffff


	//   ....[127]....
        /*05f0*/ 	.word	0xffffffff


	//   ....[128]....
        /*05f4*/ 	.word	0xffffffff


	//   ....[129]....
        /*05f8*/ 	.word	0xffffffff


	//   ....[130]....
        /*05fc*/ 	.word	0xffffffff


	//   ....[131]....
        /*0600*/ 	.word	0xffffffff


	//   ....[132]....
        /*0604*/ 	.word	0xffffffff


	//   ....[133]....
        /*0608*/ 	.word	0xffffffff


	//   ....[134]....
        /*060c*/ 	.word	0xffffffff


	//   ....[135]....
        /*0610*/ 	.word	0xffffffff


	//   ....[136]....
        /*0614*/ 	.word	0xffffffff


	//   ....[137]....
        /*0618*/ 	.word	0xffffffff


	//   ....[138]....
        /*061c*/ 	.word	0xffffffff


	//   ....[139]....
        /*0620*/ 	.word	0xffffffff


	//   ....[140]....
        /*0624*/ 	.word	0xffffffff


	//   ....[141]....
        /*0628*/ 	.word	0xffffffff


	//   ....[142]....
        /*062c*/ 	.word	0xffffffff


	//   ....[143]....
        /*0630*/ 	.word	0xffffffff


	//   ....[144]....
        /*0634*/ 	.word	0xffffffff


	//   ....[145]....
        /*0638*/ 	.word	0xffffffff


	//   ....[146]....
        /*063c*/ 	.word	0xffffffff


	//   ....[147]....
        /*0640*/ 	.word	0xffffffff


	//   ....[148]....
        /*0644*/ 	.word	0xffffffff


	//   ....[149]....
        /*0648*/ 	.word	0xffffffff


	//   ....[150]....
        /*064c*/ 	.word	0xffffffff


	//   ....[151]....
        /*0650*/ 	.word	0xffffffff


	//   ....[152]....
        /*0654*/ 	.word	0xffffffff


	//   ....[153]....
        /*0658*/ 	.word	0xffffffff


	//   ....[154]....
        /*065c*/ 	.word	0xffffffff


	//   ....[155]....
        /*0660*/ 	.word	0xffffffff


	//   ....[156]....
        /*0664*/ 	.word	0xffffffff


	//   ....[157]....
        /*0668*/ 	.word	0xffffffff


	//   ....[158]....
        /*066c*/ 	.word	0xffffffff


	//   ....[159]....
        /*0670*/ 	.word	0xffffffff


	//   ....[160]....
        /*0674*/ 	.word	0xffffffff


	//   ....[161]....
        /*0678*/ 	.word	0xffffffff


	//   ....[162]....
        /*067c*/ 	.word	0xffffffff


	//   ....[163]....
        /*0680*/ 	.word	0xffffffff


	//   ....[164]....
        /*0684*/ 	.word	0xffffffff


	//   ....[165]....
        /*0688*/ 	.word	0xffffffff


	//   ....[166]....
        /*068c*/ 	.word	0xffffffff


	//   ....[167]....
        /*0690*/ 	.word	0xffffffff


	//   ....[168]....
        /*0694*/ 	.word	0xffffffff


	//   ....[169]....
        /*0698*/ 	.word	0xffffffff


	//   ....[170]....
        /*069c*/ 	.word	0xffffffff


	//   ....[171]....
        /*06a0*/ 	.word	0xffffffff


	//   ....[172]....
        /*06a4*/ 	.word	0xffffffff


	//   ....[173]....
        /*06a8*/ 	.word	0xffffffff


	//   ....[174]....
        /*06ac*/ 	.word	0xffffffff


	//   ....[175]....
        /*06b0*/ 	.word	0xffffffff


	//   ....[176]....
        /*06b4*/ 	.word	0xffffffff


	//   ....[177]....
        /*06b8*/ 	.word	0xffffffff


	//   ....[178]....
        /*06bc*/ 	.word	0xffffffff


	//   ....[179]....
        /*06c0*/ 	.word	0xffffffff


	//   ....[180]....
        /*06c4*/ 	.word	0xffffffff


	//   ....[181]....
        /*06c8*/ 	.word	0xffffffff


	//   ....[182]....
        /*06cc*/ 	.word	0xffffffff


	//   ....[183]....
        /*06d0*/ 	.word	0xffffffff


	//   ....[184]....
        /*06d4*/ 	.word	0xffffffff


	//   ....[185]....
        /*06d8*/ 	.word	0xffffffff


	//   ....[186]....
        /*06dc*/ 	.word	0xffffffff


	//   ....[187]....
        /*06e0*/ 	.word	0xffffffff


	//   ....[188]....
        /*06e4*/ 	.word	0xffffffff


	//   ....[189]....
        /*06e8*/ 	.word	0xffffffff


	//   ....[190]....
        /*06ec*/ 	.word	0xffffffff


	//   ....[191]....
        /*06f0*/ 	.word	0xffffffff


	//   ....[192]....
        /*06f4*/ 	.word	0xffffffff


	//   ....[193]....
        /*06f8*/ 	.word	0xffffffff


	//   ....[194]....
        /*06fc*/ 	.word	0xffffffff


	//   ....[195]....
        /*0700*/ 	.word	0xffffffff


	//   ....[196]....
        /*0704*/ 	.word	0xffffffff


	//   ....[197]....
        /*0708*/ 	.word	0xffffffff


	//   ....[198]....
        /*070c*/ 	.word	0xffffffff


	//   ....[199]....
        /*0710*/ 	.word	0xffffffff


	//   ....[200]....
        /*0714*/ 	.word	0xffffffff


	//   ....[201]....
        /*0718*/ 	.word	0xffffffff


	//   ....[202]....
        /*071c*/ 	.word	0xffffffff


	//   ....[203]....
        /*0720*/ 	.word	0xffffffff


	//   ....[204]....
        /*0724*/ 	.word	0xffffffff


	//   ....[205]....
        /*0728*/ 	.word	0xffffffff


	//   ....[206]....
        /*072c*/ 	.word	0xffffffff


	//   ....[207]....
        /*0730*/ 	.word	0xffffffff


	//   ....[208]....
        /*0734*/ 	.word	0xffffffff


	//   ....[209]....
        /*0738*/ 	.word	0xffffffff


	//   ....[210]....
        /*073c*/ 	.word	0xffffffff


	//   ....[211]....
        /*0740*/ 	.word	0xffffffff


	//   ....[212]....
        /*0744*/ 	.word	0xffffffff


	//   ....[213]....
        /*0748*/ 	.word	0xffffffff


	//   ....[214]....
        /*074c*/ 	.word	0xffffffff


	//   ....[215]....
        /*0750*/ 	.word	0xffffffff


	//   ....[216]....
        /*0754*/ 	.word	0xffffffff


	//   ....[217]....
        /*0758*/ 	.word	0xffffffff


	//   ....[218]....
        /*075c*/ 	.word	0xffffffff


	//   ....[219]....
        /*0760*/ 	.word	0xffffffff


	//   ....[220]....
        /*0764*/ 	.word	0xffffffff


	//   ....[221]....
        /*0768*/ 	.word	0xffffffff


	//   ....[222]....
        /*076c*/ 	.word	0xffffffff


	//   ....[223]....
        /*0770*/ 	.word	0xffffffff


	//   ....[224]....
        /*0774*/ 	.word	0xffffffff


	//   ....[225]....
        /*0778*/ 	.word	0xffffffff


	//   ....[226]....
        /*077c*/ 	.word	0xffffffff


	//   ....[227]....
        /*0780*/ 	.word	0xffffffff


	//   ....[228]....
        /*0784*/ 	.word	0xffffffff


	//   ....[229]....
        /*0788*/ 	.word	0xffffffff


	//   ....[230]....
        /*078c*/ 	.word	0xffffffff


	//   ....[231]....
        /*0790*/ 	.word	0xffffffff


	//   ....[232]....
        /*0794*/ 	.word	0xffffffff


	//   ....[233]....
        /*0798*/ 	.word	0xffffffff


	//   ....[234]....
        /*079c*/ 	.word	0xffffffff


	//   ....[235]....
        /*07a0*/ 	.word	0xffffffff


	//   ....[236]....
        /*07a4*/ 	.word	0xffffffff


	//   ....[237]....
        /*07a8*/ 	.word	0xffffffff


	//   ....[238]....
        /*07ac*/ 	.word	0xffffffff


	//   ....[239]....
        /*07b0*/ 	.word	0xffffffff


	//   ....[240]....
        /*07b4*/ 	.word	0xffffffff


	//   ....[241]....
        /*07b8*/ 	.word	0xffffffff


	//   ....[242]....
        /*07bc*/ 	.word	0xffffffff


	//   ....[243]....
        /*07c0*/ 	.word	0xffffffff


	//   ....[244]....
        /*07c4*/ 	.word	0xffffffff


	//   ....[245]....
        /*07c8*/ 	.word	0xffffffff


	//   ....[246]....
        /*07cc*/ 	.word	0xffffffff


	//   ....[247]....
        /*07d0*/ 	.word	0xffffffff


	//   ....[248]....
        /*07d4*/ 	.word	0xffffffff


	//   ....[249]....
        /*07d8*/ 	.word	0xffffffff


	//   ....[250]....
        /*07dc*/ 	.word	0xffffffff


	//   ....[251]....
        /*07e0*/ 	.word	0xffffffff


	//   ....[252]....
        /*07e4*/ 	.word	0xffffffff


	//   ....[253]....
        /*07e8*/ 	.word	0xffffffff


	//   ....[254]....
        /*07ec*/ 	.word	0xffffffff


	//   ....[255]....
        /*07f0*/ 	.word	0xffffffff


	//   ....[0]....
        /*07f4*/ 	.word	0xffffffff


	//   ....[1]....
        /*07f8*/ 	.word	0xffffffff


	//   ....[2]....
        /*07fc*/ 	.word	0xffffffff


	//   ....[3]....
        /*0800*/ 	.word	0xffffffff


	//   ....[4]....
        /*0804*/ 	.word	0xffffffff


	//   ....[5]....
        /*0808*/ 	.word	0xffffffff


	//   ....[6]....
        /*080c*/ 	.word	0xffffffff


	//   ....[7]....
        /*0810*/ 	.word	0xffffffff


	//   ....[8]....
        /*0814*/ 	.word	0xffffffff


	//   ....[9]....
        /*0818*/ 	.word	0xffffffff


	//   ....[10]....
        /*081c*/ 	.word	0xffffffff


	//   ....[11]....
        /*0820*/ 	.word	0xffffffff


	//   ....[12]....
        /*0824*/ 	.word	0xffffffff


	//   ....[13]....
        /*0828*/ 	.word	0xffffffff


	//   ....[14]....
        /*082c*/ 	.word	0xffffffff


	//   ....[15]....
        /*0830*/ 	.word	0xffffffff


	//   ....[16]....
        /*0834*/ 	.word	0xffffffff


	//   ....[17]....
        /*0838*/ 	.word	0xffffffff


	//   ....[18]....
        /*083c*/ 	.word	0xffffffff


	//   ....[19]....
        /*0840*/ 	.word	0xffffffff


	//   ....[20]....
        /*0844*/ 	.word	0xffffffff


	//   ....[21]....
        /*0848*/ 	.word	0xffffffff


	//   ....[22]....
        /*084c*/ 	.word	0xffffffff


	//   ....[23]....
        /*0850*/ 	.word	0xffffffff


	//   ....[24]....
        /*0854*/ 	.word	0xffffffff


	//   ....[25]....
        /*0858*/ 	.word	0xffffffff


	//   ....[26]....
        /*085c*/ 	.word	0xffffffff


	//   ....[27]....
        /*0860*/ 	.word	0xffffffff


	//   ....[28]....
        /*0864*/ 	.word	0xffffffff


	//   ....[29]....
        /*0868*/ 	.word	0xffffffff


	//   ....[30]....
        /*086c*/ 	.word	0xffffffff


	//   ....[31]....
        /*0870*/ 	.word	0xffffffff


	//   ....[32]....
        /*0874*/ 	.word	0xffffffff


	//   ....[33]....
        /*0878*/ 	.word	0xffffffff


	//   ....[34]....
        /*087c*/ 	.word	0xffffffff


	//   ....[35]....
        /*0880*/ 	.word	0xffffffff


	//   ....[36]....
        /*0884*/ 	.word	0xffffffff


	//   ....[37]....
        /*0888*/ 	.word	0xffffffff


	//   ....[38]....
        /*088c*/ 	.word	0xffffffff


	//   ....[39]....
        /*0890*/ 	.word	0xffffffff


	//   ....[40]....
        /*0894*/ 	.word	0xffffffff


	//   ....[41]....
        /*0898*/ 	.word	0xffffffff


	//   ....[42]....
        /*089c*/ 	.word	0xffffffff


	//   ....[43]....
        /*08a0*/ 	.word	0xffffffff


	//   ....[44]....
        /*08a4*/ 	.word	0xffffffff


	//   ....[45]....
        /*08a8*/ 	.word	0xffffffff


	//   ....[46]....
        /*08ac*/ 	.word	0xffffffff


	//   ....[47]....
        /*08b0*/ 	.word	0xffffffff


	//   ....[48]....
        /*08b4*/ 	.word	0xffffffff


	//   ....[49]....
        /*08b8*/ 	.word	0xffffffff


	//   ....[50]....
        /*08bc*/ 	.word	0xffffffff


	//   ....[51]....
        /*08c0*/ 	.word	0xffffffff


	//   ....[52]....
        /*08c4*/ 	.word	0xffffffff


	//   ....[53]....
        /*08c8*/ 	.word	0xffffffff


	//   ....[54]....
        /*08cc*/ 	.word	0xffffffff


	//   ....[55]....
        /*08d0*/ 	.word	0xffffffff


	//   ....[56]....
        /*08d4*/ 	.word	0xffffffff


	//   ....[57]....
        /*08d8*/ 	.word	0xffffffff


	//----- nvinfo : EIATTR_COOP_GROUP_INSTR_OFFSETS
	.align		4
.L_298:
        /*08dc*/ 	.byte	0x04, 0x28
        /*08de*/ 	.short	(.L_300 - .L_299)


	//   ....[0]....
.L_299:
        /*08e0*/ 	.word	0x00000050


	//   ....[1]....
        /*08e4*/ 	.word	0x00000200


	//   ....[2]....
        /*08e8*/ 	.word	0x00000230


	//   ....[3]....
        /*08ec*/ 	.word	0x00000260


	//   ....[4]....
        /*08f0*/ 	.word	0x00000290


	//   ....[5]....
        /*08f4*/ 	.word	0x000002c0


	//   ....[6]....
        /*08f8*/ 	.word	0x000002f0


	//   ....[7]....
        /*08fc*/ 	.word	0x00000450


	//   ....[8]....
        /*0900*/ 	.word	0x00000490


	//   ....[9]....
        /*0904*/ 	.word	0x000004c0


	//   ....[10]....
        /*0908*/ 	.word	0x000004f0


	//   ....[11]....
        /*090c*/ 	.word	0x00000520


	//   ....[12]....
        /*0910*/ 	.word	0x00000550


	//   ....[13]....
        /*0914*/ 	.word	0x000005e0


	//   ....[14]....
        /*0918*/ 	.word	0x00000630


	//   ....[15]....
        /*091c*/ 	.word	0x00000650


	//   ....[16]....
        /*0920*/ 	.word	0x000006b0


	//   ....[17]....
        /*0924*/ 	.word	0x00003e70


	//   ....[18]....
        /*0928*/ 	.word	0x00003ec0


	//   ....[19]....
        /*092c*/ 	.word	0x00004690


	//   ....[20]....
        /*0930*/ 	.word	0x000046b0


	//   ....[21]....
        /*0934*/ 	.word	0x00004e00


	//   ....[22]....
        /*0938*/ 	.word	0x00004e10


	//   ....[23]....
        /*093c*/ 	.word	0x00005640


	//   ....[24]....
        /*0940*/ 	.word	0x00005670


	//   ....[25]....
        /*0944*/ 	.word	0x000062c0


	//   ....[26]....
        /*0948*/ 	.word	0x000062f0


	//   ....[27]....
        /*094c*/ 	.word	0x00006ae0


	//   ....[28]....
        /*0950*/ 	.word	0x00006b00


	//   ....[29]....
        /*0954*/ 	.word	0x00007310


	//   ....[30]....
        /*0958*/ 	.word	0x00007340


	//   ....[31]....
        /*095c*/ 	.word	0x00007450


	//   ....[32]....
        /*0960*/ 	.word	0x00007480


	//   ....[33]....
        /*0964*/ 	.word	0x00007550


	//   ....[34]....
        /*0968*/ 	.word	0x00007570


	//   ....[35]....
        /*096c*/ 	.word	0x00007940


	//   ....[36]....
        /*0970*/ 	.word	0x00007960


	//   ....[37]....
        /*0974*/ 	.word	0x00007b20


	//   ....[38]....
        /*0978*/ 	.word	0x00007b50


	//   ....[39]....
        /*097c*/ 	.word	0x00007c20


	//   ....[40]....
        /*0980*/ 	.word	0x00007c50


	//   ....[41]....
        /*0984*/ 	.word	0x00008cb0


	//   ....[42]....
        /*0988*/ 	.word	0x00008ce0


	//   ....[43]....
        /*098c*/ 	.word	0x00008d00


	//   ....[44]....
        /*0990*/ 	.word	0x00008d20


	//   ....[45]....
        /*0994*/ 	.word	0x00008d40


	//   ....[46]....
        /*0998*/ 	.word	0x00008d60


	//   ....[47]....
        /*099c*/ 	.word	0x00008e90


	//   ....[48]....
        /*09a0*/ 	.word	0x00008ef0


	//   ....[49]....
        /*09a4*/ 	.word	0x00008f50


	//   ....[50]....
        /*09a8*/ 	.word	0x00008f70


	//   ....[51]....
        /*09ac*/ 	.word	0x000090e0


	//   ....[52]....
        /*09b0*/ 	.word	0x000090f0


	//   ....[53]....
        /*09b4*/ 	.word	0x00009190


	//   ....[54]....
        /*09b8*/ 	.word	0x000091a0


	//   ....[55]....
        /*09bc*/ 	.word	0x00009460


	//   ....[56]....
        /*09c0*/ 	.word	0x000094d0


	//   ....[57]....
        /*09c4*/ 	.word	0x00009520


	//   ....[58]....
        /*09c8*/ 	.word	0x00009540


	//   ....[59]....
        /*09cc*/ 	.word	0x00009700


	//   ....[60]....
        /*09d0*/ 	.word	0x00009790


	//   ....[61]....
        /*09d4*/ 	.word	0x000097c0


	//   ....[62]....
        /*09d8*/ 	.word	0x00009800


	//   ....[63]....
        /*09dc*/ 	.word	0x000099c0


	//   ....[64]....
        /*09e0*/ 	.word	0x00009a50


	//   ....[65]....
        /*09e4*/ 	.word	0x00009a90


	//   ....[66]....
        /*09e8*/ 	.word	0x00009ad0


	//   ....[67]....
        /*09ec*/ 	.word	0x00009ca0


	//   ....[68]....
        /*09f0*/ 	.word	0x00009d30


	//   ....[69]....
        /*09f4*/ 	.word	0x00009d60


	//   ....[70]....
        /*09f8*/ 	.word	0x00009d80


	//   ....[71]....
        /*09fc*/ 	.word	0x0000baf0


	//   ....[72]....
        /*0a00*/ 	.word	0x0000bb10


	//   ....[73]....
        /*0a04*/ 	.word	0x0000bb30


	//   ....[74]....
        /*0a08*/ 	.word	0x0000bb50


	//   ....[75]....
        /*0a0c*/ 	.word	0x0000bc10


	//   ....[76]....
        /*0a10*/ 	.word	0x0000bc30


	//   ....[77]....
        /*0a14*/ 	.word	0x0000bc50


	//   ....[78]....
        /*0a18*/ 	.word	0x0000bc70


	//   ....[79]....
        /*0a1c*/ 	.word	0x0000be60


	//   ....[80]....
        /*0a20*/ 	.word	0x0000bea0


	//   ....[81]....
        /*0a24*/ 	.word	0x0000beb0


	//   ....[82]....
        /*0a28*/ 	.word	0x0000bec0


	//   ....[83]....
        /*0a2c*/ 	.word	0x0000c030


	//   ....[84]....
        /*0a30*/ 	.word	0x0000c050


	//   ....[85]....
        /*0a34*/ 	.word	0x0000c070


	//   ....[86]....
        /*0a38*/ 	.word	0x0000c090


	//   ....[87]....
        /*0a3c*/ 	.word	0x0000e230


	//   ....[88]....
        /*0a40*/ 	.word	0x0000e2a0


	//   ....[89]....
        /*0a44*/ 	.word	0x0000e2d0


	//   ....[90]....
        /*0a48*/ 	.word	0x0000e2f0


	//   ....[91]....
        /*0a4c*/ 	.word	0x0000e550


	//   ....[92]....
        /*0a50*/ 	.word	0x0000e570


	//   ....[93]....
        /*0a54*/ 	.word	0x0000f090


	//   ....[94]....
        /*0a58*/ 	.word	0x0000f0b0


	//   ....[95]....
        /*0a5c*/ 	.word	0x0000f0e0


	//   ....[96]....
        /*0a60*/ 	.word	0x0000f0f0


	//   ....[97]....
        /*0a64*/ 	.word	0x0000f1d0


	//   ....[98]....
        /*0a68*/ 	.word	0x0000f1f0


	//   ....[99]....
        /*0a6c*/ 	.word	0x0000f420


	//   ....[100]....
        /*0a70*/ 	.word	0x0000fe20


	//   ....[101]....
        /*0a74*/ 	.word	0x00010860


	//   ....[102]....
        /*0a78*/ 	.word	0x00010890


	//   ....[103]....
        /*0a7c*/ 	.word	0x000108a0


	//   ....[104]....
        /*0a80*/ 	.word	0x000108d0


	//   ....[105]....
        /*0a84*/ 	.word	0x000121a0


	//   ....[106]....
        /*0a88*/ 	.word	0x000121c0


	//   ....[107]....
        /*0a8c*/ 	.word	0x000121f0


	//   ....[108]....
        /*0a90*/ 	.word	0x00012280


	//   ....[109]....
        /*0a94*/ 	.word	0x00012290


	//   ....[110]....
        /*0a98*/ 	.word	0x000122a0


	//   ....[111]....
        /*0a9c*/ 	.word	0x00012f30


	//   ....[112]....
        /*0aa0*/ 	.word	0x00012f50


	//   ....[113]....
        /*0aa4*/ 	.word	0x00012f80


	//   ....[114]....
        /*0aa8*/ 	.word	0x00013010


	//   ....[115]....
        /*0aac*/ 	.word	0x00013020


	//   ....[116]....
        /*0ab0*/ 	.word	0x00013030


	//   ....[117]....
        /*0ab4*/ 	.word	0x00013290


	//   ....[118]....
        /*0ab8*/ 	.word	0x00013ce0


	//   ....[119]....
        /*0abc*/ 	.word	0x00014780


	//   ....[120]....
        /*0ac0*/ 	.word	0x000147b0


	//   ....[121]....
        /*0ac4*/ 	.word	0x000147d0


	//   ....[122]....
        /*0ac8*/ 	.word	0x000147f0


	//   ....[123]....
        /*0acc*/ 	.word	0x00016580


	//   ....[124]....
        /*0ad0*/ 	.word	0x000165a0


	//   ....[125]....
        /*0ad4*/ 	.word	0x000165d0


	//   ....[126]....
        /*0ad8*/ 	.word	0x00016660


	//   ....[127]....
        /*0adc*/ 	.word	0x00016670


	//   ....[128]....
        /*0ae0*/ 	.word	0x00016680


	//   ....[129]....
        /*0ae4*/ 	.word	0x00017310


	//   ....[130]....
        /*0ae8*/ 	.word	0x00017330


	//   ....[131]....
        /*0aec*/ 	.word	0x00017360


	//   ....[132]....
        /*0af0*/ 	.word	0x000173f0


	//   ....[133]....
        /*0af4*/ 	.word	0x00017400


	//   ....[134]....
        /*0af8*/ 	.word	0x00017410


	//   ....[135]....
        /*0afc*/ 	.word	0x000178b0


	//   ....[136]....
        /*0b00*/ 	.word	0x000178e0


	//   ....[137]....
        /*0b04*/ 	.word	0x00017900


	//   ....[138]....
        /*0b08*/ 	.word	0x00017920


	//   ....[139]....
        /*0b0c*/ 	.word	0x00019400


	//   ....[140]....
        /*0b10*/ 	.word	0x00019410


	//   ....[141]....
        /*0b14*/ 	.word	0x00019460


	//   ....[142]....
        /*0b18*/ 	.word	0x000194a0


	//   ....[143]....
        /*0b1c*/ 	.word	0x00019500


	//   ....[144]....
        /*0b20*/ 	.word	0x00019520


	//   ....[145]....
        /*0b24*/ 	.word	0x0001a120


	//   ....[146]....
        /*0b28*/ 	.word	0x0001a140


	//   ....[147]....
        /*0b2c*/ 	.word	0x0001a150


	//   ....[148]....
        /*0b30*/ 	.word	0x0001a1d0


	//   ....[149]....
        /*0b34*/ 	.word	0x0001a1e0


	//   ....[150]....
        /*0b38*/ 	.word	0x0001a1f0


	//   ....[151]....
        /*0b3c*/ 	.word	0x0001a3e0


	//   ....[152]....
        /*0b40*/ 	.word	0x0001ae30


	//   ....[153]....
        /*0b44*/ 	.word	0x0001b8d0


	//   ....[154]....
        /*0b48*/ 	.word	0x0001b900


	//   ....[155]....
        /*0b4c*/ 	.word	0x0001b920


	//   ....[156]....
        /*0b50*/ 	.word	0x0001b940


	//   ....[157]....
        /*0b54*/ 	.word	0x0001d260


	//   ....[158]....
        /*0b58*/ 	.word	0x0001d290


	//   ....[159]....
        /*0b5c*/ 	.word	0x0001d2a0


	//   ....[160]....
        /*0b60*/ 	.word	0x0001d2d0


	//   ....[161]....
        /*0b64*/ 	.word	0x0001e350


	//   ....[162]....
        /*0b68*/ 	.word	0x0001e360


	//   ....[163]....
        /*0b6c*/ 	.word	0x0001e380


	//   ....[164]....
        /*0b70*/ 	.word	0x0001e3a0


	//   ....[165]....
        /*0b74*/ 	.word	0x0001e6d0


	//   ....[166]....
        /*0b78*/ 	.word	0x0001e6f0


	//   ....[167]....
        /*0b7c*/ 	.word	0x0001e7d0


	//   ....[168]....
        /*0b80*/ 	.word	0x0001e7e0


	//   ....[169]....
        /*0b84*/ 	.word	0x0001e8d0


	//   ....[170]....
        /*0b88*/ 	.word	0x0001e8f0


	//   ....[171]....
        /*0b8c*/ 	.word	0x0001e9e0


	//   ....[172]....
        /*0b90*/ 	.word	0x0001e9f0


	//   ....[173]....
        /*0b94*/ 	.word	0x0001ece0


	//   ....[174]....
        /*0b98*/ 	.word	0x0001ed00


	//   ....[175]....
        /*0b9c*/ 	.word	0x0001f420


	//   ....[176]....
        /*0ba0*/ 	.word	0x0001f430


	//   ....[177]....
        /*0ba4*/ 	.word	0x000202e0


	//   ....[178]....
        /*0ba8*/ 	.word	0x00020300


	//   ....[179]....
        /*0bac*/ 	.word	0x000203f0


	//   ....[180]....
        /*0bb0*/ 	.word	0x00020400


	//   ....[181]....
        /*0bb4*/ 	.word	0x000204f0


	//   ....[182]....
        /*0bb8*/ 	.word	0x00020510


	//   ....[183]....
        /*0bbc*/ 	.word	0x00020600


	//   ....[184]....
        /*0bc0*/ 	.word	0x00020610


	//   ....[185]....
        /*0bc4*/ 	.word	0x000207c0


	//   ....[186]....
        /*0bc8*/ 	.word	0x000207e0


	//   ....[187]....
        /*0bcc*/ 	.word	0x00020910


	//   ....[188]....
        /*0bd0*/ 	.word	0x00020950


	//   ....[189]....
        /*0bd4*/ 	.word	0x00020980


	//   ....[190]....
        /*0bd8*/ 	.word	0x000209b0


	//   ....[191]....
        /*0bdc*/ 	.word	0x000209e0


	//   ....[192]....
        /*0be0*/ 	.word	0x00020a10


	//   ....[193]....
        /*0be4*/ 	.word	0x00020b80


	//   ....[194]....
        /*0be8*/ 	.word	0x00020bc0


	//   ....[195]....
        /*0bec*/ 	.word	0x00020bf0


	//   ....[196]....
        /*0bf0*/ 	.word	0x00020c20


	//   ....[197]....
        /*0bf4*/ 	.word	0x00020c50


	//   ....[198]....
        /*0bf8*/ 	.word	0x00020c80


	//   ....[199]....
        /*0bfc*/ 	.word	0x00020d10


	//   ....[200]....
        /*0c00*/ 	.word	0x00020d70


	//   ....[201]....
        /*0c04*/ 	.word	0x00020d80


	//   ....[202]....
        /*0c08*/ 	.word	0x00020de0


	//   ....[203]....
        /*0c0c*/ 	.word	0x00021830


	//   ....[204]....
        /*0c10*/ 	.word	0x00021880


	//   ....[205]....
        /*0c14*/ 	.word	0x000218e0


	//   ....[206]....
        /*0c18*/ 	.word	0x00021940


	//   ....[207]....
        /*0c1c*/ 	.word	0x000219a0


	//   ....[208]....
        /*0c20*/ 	.word	0x00021a10


	//   ....[209]....
        /*0c24*/ 	.word	0x00021a60


	//   ....[210]....
        /*0c28*/ 	.word	0x00021ac0


	//   ....[211]....
        /*0c2c*/ 	.word	0x00021b30


	//   ....[212]....
        /*0c30*/ 	.word	0x00021ba0


	//   ....[213]....
        /*0c34*/ 	.word	0x00021c10


	//   ....[214]....
        /*0c38*/ 	.word	0x00021c80


	//   ....[215]....
        /*0c3c*/ 	.word	0x00021da0


	//   ....[216]....
        /*0c40*/ 	.word	0x00021e00


	//   ....[217]....
        /*0c44*/ 	.word	0x00021f40


	//   ....[218]....
        /*0c48*/ 	.word	0x00021fa0


	//   ....[219]....
        /*0c4c*/ 	.word	0x00022010


	//   ....[220]....
        /*0c50*/ 	.word	0x00022080


	//   ....[221]....
        /*0c54*/ 	.word	0x000220e0


	//   ....[222]....
        /*0c58*/ 	.word	0x00022140


	//   ....[223]....
        /*0c5c*/ 	.word	0x00022190


	//   ....[224]....
        /*0c60*/ 	.word	0x000221d0


	//   ....[225]....
        /*0c64*/ 	.word	0x00022240


	//   ....[226]....
        /*0c68*/ 	.word	0x000222b0


	//   ....[227]....
        /*0c6c*/ 	.word	0x000223d0


	//   ....[228]....
        /*0c70*/ 	.word	0x00022430


	//   ....[229]....
        /*0c74*/ 	.word	0x00022570


	//   ....[230]....
        /*0c78*/ 	.word	0x000225d0


	//   ....[231]....
        /*0c7c*/ 	.word	0x00022630


	//   ....[232]....
        /*0c80*/ 	.word	0x000226a0


	//   ....[233]....
        /*0c84*/ 	.word	0x000227c0


	//   ....[234]....
        /*0c88*/ 	.word	0x00022820


	//   ....[235]....
        /*0c8c*/ 	.word	0x00022960


	//   ....[236]....
        /*0c90*/ 	.word	0x000229c0


	//   ....[237]....
        /*0c94*/ 	.word	0x00022a20


	//   ....[238]....
        /*0c98*/ 	.word	0x00022a80


	//   ....[239]....
        /*0c9c*/ 	.word	0x00022ac0


	//   ....[240]....
        /*0ca0*/ 	.word	0x00022b10


	//   ....[241]....
        /*0ca4*/ 	.word	0x00022b60


	//   ....[242]....
        /*0ca8*/ 	.word	0x00022ba0


	//   ....[243]....
        /*0cac*/ 	.word	0x00022c10


	//   ....[244]....
        /*0cb0*/ 	.word	0x00022c80


	//   ....[245]....
        /*0cb4*/ 	.word	0x00022da0


	//   ....[246]....
        /*0cb8*/ 	.word	0x00022e00


	//   ....[247]....
        /*0cbc*/ 	.word	0x00022f40


	//   ....[248]....
        /*0cc0*/ 	.word	0x00022fa0


	//   ....[249]....
        /*0cc4*/ 	.word	0x00023000


	//   ....[250]....
        /*0cc8*/ 	.word	0x00023070


	//   ....[251]....
        /*0ccc*/ 	.word	0x00023190


	//   ....[252]....
        /*0cd0*/ 	.word	0x000231f0


	//   ....[253]....
        /*0cd4*/ 	.word	0x00023330


	//   ....[254]....
        /*0cd8*/ 	.word	0x00023390


	//   ....[255]....
        /*0cdc*/ 	.word	0x000233d0


	//   ....[0]....
        /*0ce0*/ 	.word	0x00023420


	//   ....[1]....
        /*0ce4*/ 	.word	0x00023470


	//   ....[2]....
        /*0ce8*/ 	.word	0x000234b0


	//   ....[3]....
        /*0cec*/ 	.word	0x00023520


	//   ....[4]....
        /*0cf0*/ 	.word	0x00023580


	//   ....[5]....
        /*0cf4*/ 	.word	0x000235f0


	//   ....[6]....
        /*0cf8*/ 	.word	0x000236d0


	//   ....[7]....
        /*0cfc*/ 	.word	0x00023730


	//   ....[8]....
        /*0d00*/ 	.word	0x00023810


	//   ....[9]....
        /*0d04*/ 	.word	0x00023870


	//   ....[10]....
        /*0d08*/ 	.word	0x000238d0


	//   ....[11]....
        /*0d0c*/ 	.word	0x00023930


	//   ....[12]....
        /*0d10*/ 	.word	0x00023970


	//   ....[13]....
        /*0d14*/ 	.word	0x000239c0


	//   ....[14]....
        /*0d18*/ 	.word	0x00023a10


	//   ....[15]....
        /*0d1c*/ 	.word	0x00023a50


	//   ....[16]....
        /*0d20*/ 	.word	0x00023ab0


	//   ....[17]....
        /*0d24*/ 	.word	0x00023b10


	//   ....[18]....
        /*0d28*/ 	.word	0x00023b60


	//   ....[19]....
        /*0d2c*/ 	.word	0x00023ba0


	//   ....[20]....
        /*0d30*/ 	.word	0x00023c10


	//   ....[21]....
        /*0d34*/ 	.word	0x00023c80


	//   ....[22]....
        /*0d38*/ 	.word	0x00023cf0


	//   ....[23]....
        /*0d3c*/ 	.word	0x00023d50


	//   ....[24]....
        /*0d40*/ 	.word	0x00023dc0


	//   ....[25]....
        /*0d44*/ 	.word	0x00023e30


	//   ....[26]....
        /*0d48*/ 	.word	0x00023ea0


	//   ....[27]....
        /*0d4c*/ 	.word	0x00023f00


	//   ....[28]....
        /*0d50*/ 	.word	0x00023f60


	//   ....[29]....
        /*0d54*/ 	.word	0x00023fd0


	//   ....[30]....
        /*0d58*/ 	.word	0x00024040


	//   ....[31]....
        /*0d5c*/ 	.word	0x000240a0


	//   ....[32]....
        /*0d60*/ 	.word	0x00024110


	//   ....[33]....
        /*0d64*/ 	.word	0x00024180


	//   ....[34]....
        /*0d68*/ 	.word	0x000241f0


	//   ....[35]....
        /*0d6c*/ 	.word	0x00024250


	//   ....[36]....
        /*0d70*/ 	.word	0x000242c0


	//   ....[37]....
        /*0d74*/ 	.word	0x00024330


	//   ....[38]....
        /*0d78*/ 	.word	0x000243a0


	//   ....[39]....
        /*0d7c*/ 	.word	0x00024400


	//   ....[40]....
        /*0d80*/ 	.word	0x00024470


	//   ....[41]....
        /*0d84*/ 	.word	0x000244e0


	//   ....[42]....
        /*0d88*/ 	.word	0x00024530


	//   ....[43]....
        /*0d8c*/ 	.word	0x00024570


	//   ....[44]....
        /*0d90*/ 	.word	0x000245c0


	//   ....[45]....
        /*0d94*/ 	.word	0x00024610


	//   ....[46]....
        /*0d98*/ 	.word	0x00024660


	//   ....[47]....
        /*0d9c*/ 	.word	0x000246d0


	//   ....[48]....
        /*0da0*/ 	.word	0x00024720


	//   ....[49]....
        /*0da4*/ 	.word	0x00024760


	//   ....[50]....
        /*0da8*/ 	.word	0x000247b0


	//   ....[51]....
        /*0dac*/ 	.word	0x00024800


	//   ....[52]....
        /*0db0*/ 	.word	0x00024850


	//   ....[53]....
        /*0db4*/ 	.word	0x000248c0


	//   ....[54]....
        /*0db8*/ 	.word	0x00024910


	//   ....[55]....
        /*0dbc*/ 	.word	0x00024970


	//   ....[56]....
        /*0dc0*/ 	.word	0x000249d0


	//   ....[57]....
        /*0dc4*/ 	.word	0x00024a40


	//----- nvinfo : EIATTR_EXIT_INSTR_OFFSETS
	.align		4
.L_300:
        /*0dc8*/ 	.byte	0x04, 0x1c
        /*0dca*/ 	.short	(.L_302 - .L_301)


	//   ....[0]....
.L_301:
        /*0dcc*/ 	.word	0x000010d0


	//   ....[1]....
        /*0dd0*/ 	.word	0x00021800


	//----- nvinfo : EIATTR_MAX_THREADS
	.align		4
.L_302:
        /*0dd4*/ 	.byte	0x04, 0x05
        /*0dd6*/ 	.short	(.L_304 - .L_303)
.L_303:
        /*0dd8*/ 	.word	0x00000100
        /*0ddc*/ 	.word	0x00000001
        /*0de0*/ 	.word	0x00000001


	//----- nvinfo : EIATTR_CRS_STACK_SIZE
	.align		4
.L_304:
        /*0de4*/ 	.byte	0x04, 0x1e
        /*0de6*/ 	.short	(.L_306 - .L_305)
.L_305:
        /*0de8*/ 	.word	0x00000000
.L_306:


//--------------------- .nv.info._ZN7cutlass13device_kernelIN5flash19enable_sm80_to_sm89INS1_16FlashAttnFwdSm80INS1_25CollectiveMainloopFwdSm80ILi4ELi1ELb0EN4cute5tupleIJNS5_1CILi128EEENS7_ILi64EEES8_EEELi128ENS_10bfloat16_tEfNS_4arch4Sm80ELb1ELb0ELb0ELb0ELb1ELb0ELb1ELb1EEENS1_21CollectiveEpilogueFwdINS6_IJS8_S8_S9_EEENS6_IJNS7_ILi1EEESH_SH_EEESB_SD_Li128ELb0ELb1ELb1ELb0EEENS1_30DynamicPersistentTileSchedulerILi128ELi128ELb1ELb1ELb0EEEEEEEEEvNT_6ParamsE --------------------------
	.section	.nv.info._ZN7cutlass13device_kernelIN5flash19enable_sm80_to_sm89INS1_16FlashAttnFwdSm80INS1_25CollectiveMainloopFwdSm80ILi4ELi1ELb0EN4cute5tupleIJNS5_1CILi128EEENS7_ILi64EEES8_EEELi128ENS_10bfloat16_tEfNS_4arch4Sm80ELb1ELb0ELb0ELb0ELb1ELb0ELb1ELb1EEENS1_21CollectiveEpilogueFwdINS6_IJS8_S8_S9_EEENS6_IJNS7_ILi1EEESH_SH_EEESB_SD_Li128ELb0ELb1ELb1ELb0EEENS1_30DynamicPersistentTileSchedulerILi128ELi128ELb1ELb1ELb0EEEEEEEEEvNT_6ParamsE,"",@"SHT_CUDA_INFO"
	.sectionflags	@""
	.align	4


	//----- nvinfo : EIATTR_CUDA_API_VERSION
	.align		4
        /*0000*/ 	.byte	0x04, 0x37
        /*0002*/ 	.short	(.L_308 - .L_307)
.L_307:
        /*0004*/ 	.word	0x00000082


	//----- nvinfo : EIATTR_SW2861232_WAR
	.align		4
.L_308:
        /*0008*/ 	.byte	0x01, 0x35
	.zero		2


	//----- nvinfo : EIATTR_PARAM_CBANK
	.align		4
        /*000c*/ 	.byte	0x04, 0x0a
        /*000e*/ 	.short	(.L_310 - .L_309)
	.align		4
.L_309:
        /*0010*/ 	.word	index@(.nv.constant0._ZN7cutlass13device_kernelIN5flash19enable_sm80_to_sm89INS1_16FlashAttnFwdSm80INS1_25CollectiveMainloopFwdSm80ILi4ELi1ELb0EN4cute5tupleIJNS5_1CILi128EEENS7_ILi64EEES8_EEELi128ENS_10bfloat16_tEfNS_4arch4Sm80ELb1ELb0ELb0ELb0ELb1ELb0ELb1ELb1EEENS1_21CollectiveEpilogueFwdINS6_IJS8_S8_S9_EEENS6_IJNS7_ILi1EEESH_SH_EEESB_SD_Li128ELb0ELb1ELb1ELb0EEENS1_30DynamicPersistentTileSchedulerILi128ELi128ELb1ELb1ELb0EEEEEEEEEvNT_6ParamsE)
        /*0014*/ 	.short	0x0160
        /*0016*/ 	.short	0x0428


	//----- nvinfo : EIATTR_CBANK_PARAM_SIZE
	.align		4
.L_310:
        /*0018*/ 	.byte	0x03, 0x19
        /*001a*/ 	.short	0x0428


	//----- nvinfo : EIATTR_KPARAM_INFO
	.align		4
        /*001c*/ 	.byte	0x04, 0x17
        /*001e*/ 	.short	(.L_312 - .L_311)
.L_311:
        /*0020*/ 	.word	0x00000000
        /*0024*/ 	.short	0x0000
        /*0026*/ 	.short	0x0000
        /*0028*/ 	.byte	0x00, 0xf0, 0xa1, 0x10


	//----- nvinfo : EIATTR_MAXREG_COUNT
	.align		4
.L_312:
        /*002c*/ 	.byte	0x03, 0x1b
        /*002e*/ 	.short	0x00ff


	//----- nvinfo : EIATTR_NUM_BARRIERS
	.align		4
        /*0030*/ 	.byte	0x02, 0x4c
        /*0032*/ 	.byte	0x06
	.zero		1


	//----- nvinfo : EIATTR_ANNOTATIONS
	.align		4
        /*0034*/ 	.byte	0x04, 0x55
        /*0036*/ 	.short	(.L_314 - .L_313)


	//   ....[0]....
.L_313:
        /* <DEDUP_REMOVED lines=158> */


	//----- nvinfo : EIATTR_MERCURY_ISA_VERSION
	.align		4
.L_314:
        /*0a08*/ 	.byte	0x03, 0x5f
        /*0a0a*/ 	.short	0x0000


	//----- nvinfo : EIATTR_INT_WARP_WIDE_INSTR_OFFSETS
	.align		4
        /*0a0c*/ 	.byte	0x04, 0x31
        /*0a0e*/ 	.short	(.L_316 - .L_315)


	//   ....[0]....
.L_315:
        /*0a10*/ 	.word	0x00010660


	//   ....[1]....
        /*0a14*/ 	.word	0x000106e0


	//----- nvinfo : EIATTR_COOP_GROUP_MASK_REGIDS
	.align		4
.L_316:
        /*0a18*/ 	.byte	0x04, 0x29
        /*0a1a*/ 	.short	(.L_318 - .L_317)


	//   ....[0]....
.L_317:
        /*0a1c*/ 	.word	0xffffffff


	//   ....[1]....
        /*0a20*/ 	.word	0xffffffff


	//   ....[2]....
        /*0a24*/ 	.word	0xffffffff


	//   ....[3]....
        /*0a28*/ 	.word	0xffffffff


	//   ....[4]....
        /*0a2c*/ 	.word	0xffffffff


	//   ....[5]....
        /*0a30*/ 	.word	0xffffffff


	//   ....[6]....
        /*0a34*/ 	.word	0xffffffff


	//   ....[7]....
        /*0a38*/ 	.word	0xffffffff


	//   ....[8]....
        /*0a3c*/ 	.word	0xffffffff


	//   ....[9]....
        /*0a40*/ 	.word	0xffffffff


	//   ....[10]....
        /*0a44*/ 	.word	0xffffffff


	//   ....[11]....
        /*0a48*/ 	.word	0xffffffff


	//   ....[12]....
        /*0a4c*/ 	.word	0xffffffff


	//   ....[13]....
        /*0a50*/ 	.word	0xffffffff


	//   ....[14]....
        /*0a54*/ 	.word	0xffffffff


	//   ....[15]....
        /*0a58*/ 	.word	0xffffffff


	//   ....[16]....
        /*0a5c*/ 	.word	0xffffffff


	//   ....[17]....
        /*0a60*/ 	.word	0xffffffff


	//   ....[18]....
        /*0a64*/ 	.word	0xffffffff


	//   ....[19]....
        /*0a68*/ 	.word	0xffffffff


	//   ....[20]....
        /*0a6c*/ 	.word	0xffffffff


	//   ....[21]....
        /*0a70*/ 	.word	0xffffffff


	//   ....[22]....
        /*0a74*/ 	.word	0xffffffff


	//   ....[23]....
        /*0a78*/ 	.word	0xffffffff


	//   ....[24]....
        /*0a7c*/ 	.word	0xffffffff


	//   ....[25]....
        /*0a80*/ 	.word	0xffffffff


	//   ....[26]....
        /*0a84*/ 	.word	0xffffffff


	//   ....[27]....
        /*0a88*/ 	.word	0xffffffff


	//   ....[28]....
        /*0a8c*/ 	.word	0xffffffff


	//   ....[29]....
        /*0a90*/ 	.word	0xffffffff


	//   ....[30]....
        /*0a94*/ 	.word	0xffffffff


	//   ....[31]....
        /*0a98*/ 	.word	0xffffffff


	//   ....[32]....
        /*0a9c*/ 	.word	0xffffffff


	//   ....[33]....
        /*0aa0*/ 	.word	0xffffffff


	//   ....[34]....
        /*0aa4*/ 	.word	0xffffffff


	//   ....[35]....
        /*0aa8*/ 	.word	0xffffffff


	//   ....[36]....
        /*0aac*/ 	.word	0xffffffff


	//   ....[37]....
        /*0ab0*/ 	.word	0xffffffff


	//   ....[38]....
        /*0ab4*/ 	.word	0xffffffff


	//   ....[39]....
        /*0ab8*/ 	.word	0xffffffff


	//   ....[40]....
        /*0abc*/ 	.word	0xffffffff


	//   ....[41]....
        /*0ac0*/ 	.word	0xffffffff


	//   ....[42]....
        /*0ac4*/ 	.word	0xffffffff


	//   ....[43]....
        /*0ac8*/ 	.word	0xffffffff


	//   ....[44]....
        /*0acc*/ 	.word	0xffffffff


	//   ....[45]....
        /*0ad0*/ 	.word	0xffffffff


	//   ....[46]....
        /*0ad4*/ 	.word	0xffffffff


	//   ....[47]....
        /*0ad8*/ 	.word	0xffffffff


	//   ....[48]....
        /*0adc*/ 	.word	0xffffffff


	//   ....[49]....
        /*0ae0*/ 	.word	0xffffffff


	//   ....[50]....
        /*0ae4*/ 	.word	0xffffffff


	//   ....[51]....
        /*0ae8*/ 	.word	0xffffffff


	//   ....[52]....
        /*0aec*/ 	.word	0xffffffff


	//   ....[53]....
        /*0af0*/ 	.word	0xffffffff


	//   ....[54]....
        /*0af4*/ 	.word	0xffffffff


	//   ....[55]....
        /*0af8*/ 	.word	0xffffffff


	//   ....[56]....
        /*0afc*/ 	.word	0xffffffff


	//   ....[57]....
        /*0b00*/ 	.word	0xffffffff


	//   ....[58]....
        /*0b04*/ 	.word	0xffffffff


	//   ....[59]....
        /*0b08*/ 	.word	0xffffffff


	//   ....[60]....
        /*0b0c*/ 	.word	0xffffffff


	//   ....[61]....
        /*0b10*/ 	.word	0xffffffff


	//   ....[62]....
        /*0b14*/ 	.word	0xffffffff


	//   ....[63]....
        /*0b18*/ 	.word	0xffffffff


	//   ....[64]....
        /*0b1c*/ 	.word	0xffffffff


	//   ....[65]....
        /*0b20*/ 	.word	0xffffffff


	//   ....[66]....
        /*0b24*/ 	.word	0xffffffff


	//   ....[67]....
        /*0b28*/ 	.word	0xffffffff


	//   ....[68]....
        /*0b2c*/ 	.word	0xffffffff


	//   ....[69]....
        /*0b30*/ 	.word	0xffffffff


	//   ....[70]....
        /*0b34*/ 	.word	0xffffffff


	//   ....[71]....
        /*0b38*/ 	.word	0xffffffff


	//   ....[72]....
        /*0b3c*/ 	.word	0xffffffff


	//   ....[73]....
        /*0b40*/ 	.word	0xffffffff


	//   ....[74]....
        /*0b44*/ 	.word	0xffffffff


	//   ....[75]....
        /*0b48*/ 	.word	0xffffffff


	//   ....[76]....
        /*0b4c*/ 	.word	0xffffffff


	//   ....[77]....
        /*0b50*/ 	.word	0xffffffff


	//   ....[78]....
        /*0b54*/ 	.word	0xffffffff


	//   ....[79]....
        /*0b58*/ 	.word	0xffffffff


	//   ....[80]....
        /*0b5c*/ 	.word	0xffffffff


	//   ....[81]....
        /*0b60*/ 	.word	0xffffffff


	//   ....[82]....
        /*0b64*/ 	.word	0xffffffff


	//   ....[83]....
        /*0b68*/ 	.word	0xffffffff


	//   ....[84]....
        /*0b6c*/ 	.word	0xffffffff


	//   ....[85]....
        /*0b70*/ 	.word	0xffffffff


	//   ....[86]....
        /*0b74*/ 	.word	0xffffffff


	//   ....[87]....
        /*0b78*/ 	.word	0xffffffff


	//   ....[88]....
        /*0b7c*/ 	.word	0xffffffff


	//   ....[89]....
        /*0b80*/ 	.word	0xffffffff


	//   ....[90]....
        /*0b84*/ 	.word	0xffffffff


	//   ....[91]....
        /*0b88*/ 	.word	0xffffffff


	//   ....[92]....
        /*0b8c*/ 	.word	0xffffffff


	//   ....[93]....
        /*0b90*/ 	.word	0xffffffff


	//   ....[94]....
        /*0b94*/ 	.word	0xffffffff


	//   ....[95]....
        /*0b98*/ 	.word	0xffffffff


	//   ....[96]....
        /*0b9c*/ 	.word	0xffffffff


	//   ....[97]....
        /*0ba0*/ 	.word	0xffffffff


	//   ....[98]....
        /*0ba4*/ 	.word	0xffffffff


	//   ....[99]....
        /*0ba8*/ 	.word	0xffffffff


	//   ....[100]....
        /*0bac*/ 	.word	0xffffffff


	//   ....[101]....
        /*0bb0*/ 	.word	0xffffffff


	//   ....[102]....
        /*0bb4*/ 	.word	0xffffffff


	//   ....[103]....
        /*0bb8*/ 	.word	0xffffffff


	//   ....[104]....
        /*0bbc*/ 	.word	0xffffffff


	//   ....[105]....
        /*0bc0*/ 	.word	0xffffffff


	//   ....[106]....
        /*0bc4*/ 	.word	0xffffffff


	//   ....[107]....
        /*0bc8*/ 	.word	0xffffffff


	//   ....[108]....
        /*0bcc*/ 	.word	0xffffffff


	//   ....[109]....
        /*0bd0*/ 	.word	0xffffffff


	//   ....[110]....
        /*0bd4*/ 	.word	0xffffffff


	//   ....[111]....
        /*0bd8*/ 	.word	0xffffffff


	//   ....[112]....
        /*0bdc*/ 	.word	0xffffffff


	//   ....[113]....
        /*0be0*/ 	.word	0xffffffff


	//   ....[114]....
        /*0be4*/ 	.word	0xffffffff


	//   ....[115]....
        /*0be8*/ 	.word	0xffffffff


	//   ....[116]....
        /*0bec*/ 	.word	0xffffffff


	//   ....[117]....
        /*0bf0*/ 	.word	0xffffffff


	//   ....[118]....
        /*0bf4*/ 	.word	0xffffffff


	//   ....[119]....
        /*0bf8*/ 	.word	0xffffffff


	//   ....[120]....
        /*0bfc*/ 	.word	0xffffffff


	//   ....[121]....
        /*0c00*/ 	.word	0xffffffff


	//   ....[122]....
        /*0c04*/ 	.word	0xffffffff


	//   ....[123]....
        /*0c08*/ 	.word	0xffffffff


	//   ....[124]....
        /*0c0c*/ 	.word	0xffffffff


	//   ....[125]....
        /*0c10*/ 	.word	0xffffffff


	//   ....[126]....
        /*0c14*/ 	.word	0xffffffff


	//   ....[127]....
        /*0c18*/ 	.word	0xffffffff


	//   ....[128]....
        /*0c1c*/ 	.word	0xffffffff


	//   ....[129]....
        /*0c20*/ 	.word	0xffffffff


	//   ....[130]....
        /*0c24*/ 	.word	0xffffffff


	//   ....[131]....
        /*0c28*/ 	.word	0xffffffff


	//   ....[132]....
        /*0c2c*/ 	.word	0xffffffff


	//   ....[133]....
        /*0c30*/ 	.word	0xffffffff


	//   ....[134]....
        /*0c34*/ 	.word	0xffffffff


	//   ....[135]....
        /*0c38*/ 	.word	0xffffffff


	//   ....[136]....
        /*0c3c*/ 	.word	0xffffffff


	//   ....[137]....
        /*0c40*/ 	.word	0xffffffff


	//   ....[138]....
        /*0c44*/ 	.word	0xffffffff


	//   ....[139]....
        /*0c48*/ 	.word	0xffffffff


	//   ....[140]....
        /*0c4c*/ 	.word	0xffffffff


	//   ....[141]....
        /*0c50*/ 	.word	0xffffffff


	//   ....[142]....
        /*0c54*/ 	.word	0xffffffff


	//   ....[143]....
        /*0c58*/ 	.word	0xffffffff


	//   ....[144]....
        /*0c5c*/ 	.word	0xffffffff


	//   ....[145]....
        /*0c60*/ 	.word	0xffffffff


	//   ....[146]....
        /*0c64*/ 	.word	0xffffffff


	//   ....[147]....
        /*0c68*/ 	.word	0xffffffff


	//   ....[148]....
        /*0c6c*/ 	.word	0xffffffff


	//   ....[149]....
        /*0c70*/ 	.word	0xffffffff


	//   ....[150]....
        /*0c74*/ 	.word	0xffffffff


	//   ....[151]....
        /*0c78*/ 	.word	0xffffffff


	//   ....[152]....
        /*0c7c*/ 	.word	0xffffffff


	//   ....[153]....
        /*0c80*/ 	.word	0xffffffff


	//   ....[154]....
        /*0c84*/ 	.word	0xffffffff


	//   ....[155]....
        /*0c88*/ 	.word	0xffffffff


	//   ....[156]....
        /*0c8c*/ 	.word	0xffffffff


	//   ....[157]....
        /*0c90*/ 	.word	0xffffffff


	//   ....[158]....
        /*0c94*/ 	.word	0xffffffff


	//   ....[159]....
        /*0c98*/ 	.word	0xffffffff


	//   ....[160]....
        /*0c9c*/ 	.word	0xffffffff


	//   ....[161]....
        /*0ca0*/ 	.word	0xffffffff


	//   ....[162]....
        /*0ca4*/ 	.word	0xffffffff


	//   ....[163]....
        /*0ca8*/ 	.word	0xffffffff


	//   ....[164]....
        /*0cac*/ 	.word	0xffffffff


	//   ....[165]....
        /*0cb0*/ 	.word	0xffffffff


	//   ....[166]....
        /*0cb4*/ 	.word	0xffffffff


	//   ....[167]....
        /*0cb8*/ 	.word	0xffffffff


	//   ....[168]....
        /*0cbc*/ 	.word	0xffffffff


	//   ....[169]....
        /*0cc0*/ 	.word	0xffffffff


	//   ....[170]....
        /*0cc4*/ 	.word	0xffffffff


	//   ....[171]....
        /*0cc8*/ 	.word	0xffffffff


	//   ....[172]....
        /*0ccc*/ 	.word	0xffffffff


	//   ....[173]....
        /*0cd0*/ 	.word	0xffffffff


	//   ....[174]....
        /*0cd4*/ 	.word	0xffffffff


	//   ....[175]....
        /*0cd8*/ 	.word	0xffffffff


	//   ....[176]....
        /*0cdc*/ 	.word	0xffffffff


	//   ....[177]....
        /*0ce0*/ 	.word	0xffffffff


	//   ....[178]....
        /*0ce4*/ 	.word	0xffffffff


	//   ....[179]....
        /*0ce8*/ 	.word	0xffffffff


	//   ....[180]....
        /*0cec*/ 	.word	0xffffffff


	//   ....[181]....
        /*0cf0*/ 	.word	0xffffffff


	//   ....[182]....
        /*0cf4*/ 	.word	0xffffffff


	//   ....[183]....
        /*0cf8*/ 	.word	0xffffffff


	//   ....[184]....
        /*0cfc*/ 	.word	0xffffffff


	//   ....[185]....
        /*0d00*/ 	.word	0xffffffff


	//   ....[186]....
        /*0d04*/ 	.word	0xffffffff


	//   ....[187]....
        /*0d08*/ 	.word	0xffffffff


	//   ....[188]....
        /*0d0c*/ 	.word	0xffffffff


	//   ....[189]....
        /*0d10*/ 	.word	0xffffffff


	//   ....[190]....
        /*0d14*/ 	.word	0xffffffff


	//   ....[191]....
        /*0d18*/ 	.word	0xffffffff


	//   ....[192]....
        /*0d1c*/ 	.word	0xffffffff


	//   ....[193]....
        /*0d20*/ 	.word	0xffffffff


	//   ....[194]....
        /*0d24*/ 	.word	0xffffffff


	//   ....[195]....
        /*0d28*/ 	.word	0xffffffff


	//   ....[196]....
        /*0d2c*/ 	.word	0xffffffff


	//   ....[197]....
        /*0d30*/ 	.word	0xffffffff


	//   ....[198]....
        /*0d34*/ 	.word	0xffffffff


	//   ....[199]....
        /*0d38*/ 	.word	0xffffffff


	//   ....[200]....
        /*0d3c*/ 	.word	0xffffffff


	//   ....[201]....
        /*0d40*/ 	.word	0xffffffff


	//   ....[202]....
        /*0d44*/ 	.word	0xffffffff


	//   ....[203]....
        /*0d48*/ 	.word	0xffffffff


	//   ....[204]....
        /*0d4c*/ 	.word	0xffffffff


	//   ....[205]....
        /*0d50*/ 	.word	0xffffffff


	//   ....[206]....
        /*0d54*/ 	.word	0xffffffff


	//   ....[207]....
        /*0d58*/ 	.word	0xffffffff


	//   ....[208]....
        /*0d5c*/ 	.word	0xffffffff


	//   ....[209]....
        /*0d60*/ 	.word	0xffffffff


	//   ....[210]....
        /*0d64*/ 	.word	0xffffffff


	//   ....[211]....
        /*0d68*/ 	.word	0xffffffff


	//   ....[212]....
        /*0d6c*/ 	.word	0xffffffff


	//   ....[213]....
        /*0d70*/ 	.word	0xffffffff


	//   ....[214]....
        /*0d74*/ 	.word	0xffffffff


	//   ....[215]....
        /*0d78*/ 	.word	0xffffffff


	//   ....[216]....
        /*0d7c*/ 	.word	0xffffffff


	//   ....[217]....
        /*0d80*/ 	.word	0xffffffff


	//   ....[218]....
        /*0d84*/ 	.word	0xffffffff


	//   ....[219]....
        /*0d88*/ 	.word	0xffffffff


	//   ....[220]....
        /*0d8c*/ 	.word	0xffffffff


	//   ....[221]....
        /*0d90*/ 	.word	0xffffffff


	//----- nvinfo : EIATTR_COOP_GROUP_INSTR_OFFSETS
	.align		4
.L_318:
        /*0d94*/ 	.byte	0x04, 0x28
        /*0d96*/ 	.short	(.L_320 - .L_319)


	//   ....[0]....
.L_319:
        /*0d98*/ 	.word	0x00000050


	//   ....[1]....
        /*0d9c*/ 	.word	0x00000060


	//   ....[2]....
        /*0da0*/ 	.word	0x00001940


	//   ....[3]....
        /*0da4*/ 	.word	0x00001960


	//   ....[4]....
        /*0da8*/ 	.word	0x00001b10


	//   ....[5]....
        /*0dac*/ 	.word	0x00001b20


	//   ....[6]....
        /*0db0*/ 	.word	0x00001c60


	//   ....[7]....
        /*0db4*/ 	.word	0x00001c80


	//   ....[8]....
        /*0db8*/ 	.word	0x00001dc0


	//   ....[9]....
        /*0dbc*/ 	.word	0x00001dd0


	//   ....[10]....
        /*0dc0*/ 	.word	0x00001f10


	//   ....[11]....
        /*0dc4*/ 	.word	0x00001f30


	//   ....[12]....
        /*0dc8*/ 	.word	0x00002070


	//   ....[13]....
        /*0dcc*/ 	.word	0x00002080


	//   ....[14]....
        /*0dd0*/ 	.word	0x000021c0


	//   ....[15]....
        /*0dd4*/ 	.word	0x000021e0


	//   ....[16]....
        /*0dd8*/ 	.word	0x00002320


	//   ....[17]....
        /*0ddc*/ 	.word	0x00002330


	//   ....[18]....
        /*0de0*/ 	.word	0x00002850


	//   ....[19]....
        /*0de4*/ 	.word	0x00002860


	//   ....[20]....
        /*0de8*/ 	.word	0x00002870


	//   ....[21]....
        /*0dec*/ 	.word	0x00002880


	//   ....[22]....
        /*0df0*/ 	.word	0x00002890


	//   ....[23]....
        /*0df4*/ 	.word	0x000028c0


	//   ....[24]....
        /*0df8*/ 	.word	0x00002900


	//   ....[25]....
        /*0dfc*/ 	.word	0x00002910


	//   ....[26]....
        /*0e00*/ 	.word	0x00002ca0


	//   ....[27]....
        /*0e04*/ 	.word	0x00002cb0


	//   ....[28]....
        /*0e08*/ 	.word	0x00002cc0


	//   ....[29]....
        /*0e0c*/ 	.word	0x00002d00


	//   ....[30]....
        /*0e10*/ 	.word	0x00002d20


	//   ....[31]....
        /*0e14*/ 	.word	0x00002d30


	//   ....[32]....
        /*0e18*/ 	.word	0x00002d40


	//   ....[33]....
        /*0e1c*/ 	.word	0x00002d50


	//   ....[34]....
        /*0e20*/ 	.word	0x00003d60


	//   ....[35]....
        /*0e24*/ 	.word	0x00003da0


	//   ....[36]....
        /*0e28*/ 	.word	0x00003db0


	//   ....[37]....
        /*0e2c*/ 	.word	0x00003dc0


	//   ....[38]....
        /*0e30*/ 	.word	0x00003dd0


	//   ....[39]....
        /*0e34*/ 	.word	0x00003de0


	//   ....[40]....
        /*0e38*/ 	.word	0x00003f20


	//   ....[41]....
        /*0e3c*/ 	.word	0x00003f30


	//   ....[42]....
        /*0e40*/ 	.word	0x00004160


	//   ....[43]....
        /*0e44*/ 	.word	0x000043a0


	//   ....[44]....
        /*0e48*/ 	.word	0x000043b0


	//   ....[45]....
        /*0e4c*/ 	.word	0x000043c0


	//   ....[46]....
        /*0e50*/ 	.word	0x00004dc0


	//   ....[47]....
        /*0e54*/ 	.word	0x00004df0


	//   ....[48]....
        /*0e58*/ 	.word	0x00004e10


	//   ....[49]....
        /*0e5c*/ 	.word	0x00004e20


	//   ....[50]....
        /*0e60*/ 	.word	0x00004e50


	//   ....[51]....
        /*0e64*/ 	.word	0x00004e70


	//   ....[52]....
        /*0e68*/ 	.word	0x00004e90


	//   ....[53]....
        /*0e6c*/ 	.word	0x00004ea0


	//   ....[54]....
        /*0e70*/ 	.word	0x00006ce0


	//   ....[55]....
        /*0e74*/ 	.word	0x00006d20


	//   ....[56]....
        /*0e78*/ 	.word	0x00006d90


	//   ....[57]....
        /*0e7c*/ 	.word	0x00006dd0


	//   ....[58]....
        /*0e80*/ 	.word	0x00006de0


	//   ....[59]....
        /*0e84*/ 	.word	0x00006df0


	//   ....[60]....
        /*0e88*/ 	.word	0x00006e60


	//   ....[61]....
        /*0e8c*/ 	.word	0x00006e70


	//   ....[62]....
        /*0e90*/ 	.word	0x00007e10


	//   ....[63]....
        /*0e94*/ 	.word	0x00007e50


	//   ....[64]....
        /*0e98*/ 	.word	0x00007e60


	//   ....[65]....
        /*0e9c*/ 	.word	0x00007ed0


	//   ....[66]....
        /*0ea0*/ 	.word	0x00007f00


	//   ....[67]....
        /*0ea4*/ 	.word	0x00007f10


	//   ....[68]....
        /*0ea8*/ 	.word	0x00007f20


	//   ....[69]....
        /*0eac*/ 	.word	0x00007f30


	//   ....[70]....
        /*0eb0*/ 	.word	0x000081f0


	//   ....[71]....
        /*0eb4*/ 	.word	0x00008430


	//   ....[72]....
        /*0eb8*/ 	.word	0x00008460


	//   ....[73]....
        /*0ebc*/ 	.word	0x00008490


	//   ....[74]....
        /*0ec0*/ 	.word	0x00008af0


	//   ....[75]....
        /*0ec4*/ 	.word	0x00008bf0


	//   ....[76]....
        /*0ec8*/ 	.word	0x00008ce0


	//   ....[77]....
        /*0ecc*/ 	.word	0x00008de0


	//   ....[78]....
        /*0ed0*/ 	.word	0x00008e00


	//   ....[79]....
        /*0ed4*/ 	.word	0x00008e20


	//   ....[80]....
        /*0ed8*/ 	.word	0x00008f40


	//   ....[81]....
        /*0edc*/ 	.word	0x00008f60


	//   ....[82]....
        /*0ee0*/ 	.word	0x0000bad0


	//   ....[83]....
        /*0ee4*/ 	.word	0x0000bb30


	//   ....[84]....
        /*0ee8*/ 	.word	0x0000bb50


	//   ....[85]....
        /*0eec*/ 	.word	0x0000bb70


	//   ....[86]....
        /*0ef0*/ 	.word	0x0000bb90


	//   ....[87]....
        /*0ef4*/ 	.word	0x0000bbb0


	//   ....[88]....
        /*0ef8*/ 	.word	0x0000bbc0


	//   ....[89]....
        /*0efc*/ 	.word	0x0000bbd0


	//   ....[90]....
        /*0f00*/ 	.word	0x0000cb70


	//   ....[91]....
        /*0f04*/ 	.word	0x0000cb90


	//   ....[92]....
        /*0f08*/ 	.word	0x0000cbc0


	//   ....[93]....
        /*0f0c*/ 	.word	0x0000cbe0


	//   ....[94]....
        /*0f10*/ 	.word	0x0000cc40


	//   ....[95]....
        /*0f14*/ 	.word	0x0000cc60


	//   ....[96]....
        /*0f18*/ 	.word	0x0000ccc0


	//   ....[97]....
        /*0f1c*/ 	.word	0x0000cce0


	//   ....[98]....
        /*0f20*/ 	.word	0x0000d240


	//   ....[99]....
        /*0f24*/ 	.word	0x0000d260


	//   ....[100]....
        /*0f28*/ 	.word	0x0000d270


	//   ....[101]....
        /*0f2c*/ 	.word	0x0000d2a0


	//   ....[102]....
        /*0f30*/ 	.word	0x0000d2b0


	//   ....[103]....
        /*0f34*/ 	.word	0x0000d2d0


	//   ....[104]....
        /*0f38*/ 	.word	0x0000d300


	//   ....[105]....
        /*0f3c*/ 	.word	0x0000d320


	//   ....[106]....
        /*0f40*/ 	.word	0x0000fa60


	//   ....[107]....
        /*0f44*/ 	.word	0x0000fad0


	//   ....[108]....
        /*0f48*/ 	.word	0x0000fae0


	//   ....[109]....
        /*0f4c*/ 	.word	0x0000faf0


	//   ....[110]....
        /*0f50*/ 	.word	0x0000fb20


	//   ....[111]....
        /*0f54*/ 	.word	0x0000fb40


	//   ....[112]....
        /*0f58*/ 	.word	0x0000fb50


	//   ....[113]....
        /*0f5c*/ 	.word	0x0000fb60


	//   ....[114]....
        /*0f60*/ 	.word	0x00010830


	//   ....[115]....
        /*0f64*/ 	.word	0x00010e60


	//   ....[116]....
        /*0f68*/ 	.word	0x00010e70


	//   ....[117]....
        /*0f6c*/ 	.word	0x00010e80


	//   ....[118]....
        /*0f70*/ 	.word	0x00010eb0


	//   ....[119]....
        /*0f74*/ 	.word	0x00010f10


	//   ....[120]....
        /*0f78*/ 	.word	0x00010f40


	//   ....[121]....
        /*0f7c*/ 	.word	0x00010f50


	//   ....[122]....
        /*0f80*/ 	.word	0x00010f60


	//   ....[123]....
        /*0f84*/ 	.word	0x00011050


	//   ....[124]....
        /*0f88*/ 	.word	0x000110a0


	//   ....[125]....
        /*0f8c*/ 	.word	0x000114e0


	//   ....[126]....
        /*0f90*/ 	.word	0x00011500


	//   ....[127]....
        /*0f94*/ 	.word	0x00011930


	//   ....[128]....
        /*0f98*/ 	.word	0x00011950


	//   ....[129]....
        /*0f9c*/ 	.word	0x00011d80


	//   ....[130]....
        /*0fa0*/ 	.word	0x00011d90


	//   ....[131]....
        /*0fa4*/ 	.word	0x00012520


	//   ....[132]....
        /*0fa8*/ 	.word	0x00012630


	//   ....[133]....
        /*0fac*/ 	.word	0x000126a0


	//   ....[134]....
        /*0fb0*/ 	.word	0x00012720


	//   ....[135]....
        /*0fb4*/ 	.word	0x00012790


	//   ....[136]....
        /*0fb8*/ 	.word	0x00012810


	//   ....[137]....
        /*0fbc*/ 	.word	0x00012890


	//   ....[138]....
        /*0fc0*/ 	.word	0x00012910


	//   ....[139]....
        /*0fc4*/ 	.word	0x00012980


	//   ....[140]....
        /*0fc8*/ 	.word	0x00012a00


	//   ....[141]....
        /*0fcc*/ 	.word	0x00012a80


	//   ....[142]....
        /*0fd0*/ 	.word	0x00012b00


	//   ....[143]....
        /*0fd4*/ 	.word	0x00012b70


	//   ....[144]....
        /*0fd8*/ 	.word	0x00012bf0


	//   ....[145]....
        /*0fdc*/ 	.word	0x00012c70


	//   ....[146]....
        /*0fe0*/ 	.word	0x00012cf0


	//   ....[147]....
        /*0fe4*/ 	.word	0x00012d60


	//   ....[148]....
        /*0fe8*/ 	.word	0x00012dd0


	//   ....[149]....
        /*0fec*/ 	.word	0x00012e40


	//   ....[150]....
        /*0ff0*/ 	.word	0x00012f90


	//   ....[151]....
        /*0ff4*/ 	.word	0x00013000


	//   ....[152]....
        /*0ff8*/ 	.word	0x00013150


	//   ....[153]....
        /*0ffc*/ 	.word	0x000131c0


	//   ....[154]....
        /*1000*/ 	.word	0x00013310


	//   ....[155]....
        /*1004*/ 	.word	0x00013380


	//   ....[156]....
        /*1008*/ 	.word	0x000133f0


	//   ....[157]....
        /*100c*/ 	.word	0x00013470


	//   ....[158]....
        /*1010*/ 	.word	0x000136f0


	//   ....[159]....
        /*1014*/ 	.word	0x00013970


	//   ....[160]....
        /*1018*/ 	.word	0x00013f90


	//   ....[161]....
        /*101c*/ 	.word	0x00013fe0


	//   ....[162]....
        /*1020*/ 	.word	0x00014030


	//   ....[163]....
        /*1024*/ 	.word	0x00014080


	//   ....[164]....
        /*1028*/ 	.word	0x000140d0


	//   ....[165]....
        /*102c*/ 	.word	0x00014120


	//   ....[166]....
        /*1030*/ 	.word	0x00014170


	//   ....[167]....
        /*1034*/ 	.word	0x000141c0


	//   ....[168]....
        /*1038*/ 	.word	0x00014230


	//   ....[169]....
        /*103c*/ 	.word	0x000142a0


	//   ....[170]....
        /*1040*/ 	.word	0x000143f0


	//   ....[171]....
        /*1044*/ 	.word	0x00014460


	//   ....[172]....
        /*1048*/ 	.word	0x000145b0


	//   ....[173]....
        /*104c*/ 	.word	0x00014620


	//   ....[174]....
        /*1050*/ 	.word	0x00014770


	//   ....[175]....
        /*1054*/ 	.word	0x000147e0


	//   ....[176]....
        /*1058*/ 	.word	0x00014850


	//   ....[177]....
        /*105c*/ 	.word	0x000148c0


	//   ....[178]....
        /*1060*/ 	.word	0x00014a10


	//   ....[179]....
        /*1064*/ 	.word	0x00014a80


	//   ....[180]....
        /*1068*/ 	.word	0x00014bd0


	//   ....[181]....
        /*106c*/ 	.word	0x00014c40


	//   ....[182]....
        /*1070*/ 	.word	0x00014d90


	//   ....[183]....
        /*1074*/ 	.word	0x00014e00


	//   ....[184]....
        /*1078*/ 	.word	0x00014e70


	//   ....[185]....
        /*107c*/ 	.word	0x00014ef0


	//   ....[186]....
        /*1080*/ 	.word	0x00015160


	//   ....[187]....
        /*1084*/ 	.word	0x000153d0


	//   ....[188]....
        /*1088*/ 	.word	0x00015a10


	//   ....[189]....
        /*108c*/ 	.word	0x00015a50


	//   ....[190]....
        /*1090*/ 	.word	0x00015aa0


	//   ....[191]....
        /*1094*/ 	.word	0x00015ae0


	//   ....[192]....
        /*1098*/ 	.word	0x00015b30


	//   ....[193]....
        /*109c*/ 	.word	0x00015b70


	//   ....[194]....
        /*10a0*/ 	.word	0x00015bc0


	//   ....[195]....
        /*10a4*/ 	.word	0x00015c00


	//   ....[196]....
        /*10a8*/ 	.word	0x00015c60


	//   ....[197]....
        /*10ac*/ 	.word	0x00015cd0


	//   ....[198]....
        /*10b0*/ 	.word	0x00015d40


	//   ....[199]....
        /*10b4*/ 	.word	0x00015e60


	//   ....[200]....
        /*10b8*/ 	.word	0x00015ed0


	//   ....[201]....
        /*10bc*/ 	.word	0x00015ff0


	//   ....[202]....
        /*10c0*/ 	.word	0x00016060


	//   ....[203]....
        /*10c4*/ 	.word	0x00016180


	//   ....[204]....
        /*10c8*/ 	.word	0x000161f0


	//   ....[205]....
        /*10cc*/ 	.word	0x00016240


	//   ....[206]....
        /*10d0*/ 	.word	0x00016280


	//   ....[207]....
        /*10d4*/ 	.word	0x000162d0


	//   ....[208]....
        /*10d8*/ 	.word	0x00016310


	//   ....[209]....
        /*10dc*/ 	.word	0x00016360


	//   ....[210]....
        /*10e0*/ 	.word	0x000163a0


	//   ....[211]....
        /*10e4*/ 	.word	0x000163f0


	//   ....[212]....
        /*10e8*/ 	.word	0x00016430


	//   ....[213]....
        /*10ec*/ 	.word	0x00016480


	//   ....[214]....
        /*10f0*/ 	.word	0x000164e0


	//   ....[215]....
        /*10f4*/ 	.word	0x00016530


	//   ....[216]....
        /*10f8*/ 	.word	0x00016590


	//   ....[217]....
        /*10fc*/ 	.word	0x000165e0


	//   ....[218]....
        /*1100*/ 	.word	0x00016640


	//   ....[219]....
        /*1104*/ 	.word	0x00016690


	//   ....[220]....
        /*1108*/ 	.word	0x000166f0


	//   ....[221]....
        /*110c*/ 	.word	0x00016760


	//----- nvinfo : EIATTR_EXIT_INSTR_OFFSETS
	.align		4
.L_320:
        /*1110*/ 	.byte	0x04, 0x1c
        /*1112*/ 	.short	(.L_322 - .L_321)


	//   ....[0]....
.L_321:
        /*1114*/ 	.word	0x000000b0


	//   ....[1]....
        /*1118*/ 	.word	0x000125e0


	//----- nvinfo : EIATTR_MAX_THREADS
	.align		4
.L_322:
        /*111c*/ 	.byte	0x04, 0x05
        /*111e*/ 	.short	(.L_324 - .L_323)
.L_323:
        /*1120*/ 	.word	0x00000080
        /*1124*/ 	.word	0x00000001
        /*1128*/ 	.word	0x00000001


	//----- nvinfo : EIATTR_CRS_STACK_SIZE
	.align		4
.L_324:
        /*112c*/ 	.byte	0x04, 0x1e
        /*112e*/ 	.short	(.L_326 - .L_325)
.L_325:
        /*1130*/ 	.word	0x00000000
.L_326:


//--------------------- .nv.info._ZN7cutlass13device_kernelIN5flash19enable_sm80_to_sm89INS1_16FlashAttnFwdSm80INS1_25CollectiveMainloopFwdSm80ILi8ELi1ELb1EN4cute5tupleIJNS5_1CILi128EEENS7_ILi112EEES8_EEELi128ENS_10bfloat16_tEfNS_4arch4Sm80ELb1ELb0ELb0ELb1ELb1ELb0ELb1ELb1EEENS1_21CollectiveEpilogueFwdINS6_IJS8_S8_S9_EEENS6_IJNS7_ILi1EEESH_SH_EEESB_SD_Li256ELb1ELb1ELb1ELb0EEENS1_36VarlenDynamicPersistentTileSchedulerILi128ELi112ELi256ELi256ELb1ELb1ELb0ELb1ELb1ELb1EEEEEEEEEvNT_6ParamsE --------------------------
	.section	.nv.info._ZN7cutlass13device_kernelIN5flash19enable_sm80_to_sm89INS1_16FlashAttnFwdSm80INS1_25CollectiveMainloopFwdSm80ILi8ELi1ELb1EN4cute5tupleIJNS5_1CILi128EEENS7_ILi112EEES8_EEELi128ENS_10bfloat16_tEfNS_4arch4Sm80ELb1ELb0ELb0ELb1ELb1ELb0ELb1ELb1EEENS1_21CollectiveEpilogueFwdINS6_IJS8_S8_S9_EEENS6_IJNS7_ILi1EEESH_SH_EEESB_SD_Li256ELb1ELb1ELb1ELb0EEENS1_36VarlenDynamicPersistentTileSchedulerILi128ELi112ELi256ELi256ELb1ELb1ELb0ELb1ELb1ELb1EEEEEEEEEvNT_6ParamsE,"",@"SHT_CUDA_INFO"
	.sectionflags	@""
	.align	4


	//----- nvinfo : EIATTR_CUDA_API_VERSION
	.align		4
        /*0000*/ 	.byte	0x04, 0x37
        /*0002*/ 	.short	(.L_328 - .L_327)
.L_327:
        /*0004*/ 	.word	0x00000082


	//----- nvinfo : EIATTR_SW2861232_WAR
	.align		4
.L_328:
        /*0008*/ 	.byte	0x01, 0x35
	.zero		2


	//----- nvinfo : EIATTR_PARAM_CBANK
	.align		4
        /*000c*/ 	.byte	0x04, 0x0a
        /*000e*/ 	.short	(.L_330 - .L_329)
	.align		4
.L_329:
        /*0010*/ 	.word	index@(.nv.constant0._ZN7cutlass13device_kernelIN5flash19enable_sm80_to_sm89INS1_16FlashAttnFwdSm80INS1_25CollectiveMainloopFwdSm80ILi8ELi1ELb1EN4cute5tupleIJNS5_1CILi128EEENS7_ILi112EEES8_EEELi128ENS_10bfloat16_tEfNS_4arch4Sm80ELb1ELb0ELb0ELb1ELb1ELb0ELb1ELb1EEENS1_21CollectiveEpilogueFwdINS6_IJS8_S8_S9_EEENS6_IJNS7_ILi1EEESH_SH_EEESB_SD_Li256ELb1ELb1ELb1ELb0EEENS1_36VarlenDynamicPersistentTileSchedulerILi128ELi112ELi256ELi256ELb1ELb1ELb0ELb1ELb1ELb1EEEEEEEEEvNT_6ParamsE)
        /*0014*/ 	.short	0x0160
        /*0016*/ 	.short	0x0438


	//----- nvinfo : EIATTR_CBANK_PARAM_SIZE
	.align		4
.L_330:
        /*0018*/ 	.byte	0x03, 0x19
        /*001a*/ 	.short	0x0438


	//----- nvinfo : EIATTR_KPARAM_INFO
	.align		4
        /*001c*/ 	.byte	0x04, 0x17
        /*001e*/ 	.short	(.L_332 - .L_331)
.L_331:
        /*0020*/ 	.word	0x00000000
        /*0024*/ 	.short	0x0000
        /*0026*/ 	.short	0x0000
        /*0028*/ 	.byte	0x00, 0xf0, 0xe1, 0x10


	//----- nvinfo : EIATTR_MAXREG_COUNT
	.align		4
.L_332:
        /*002c*/ 	.byte	0x03, 0x1b
        /*002e*/ 	.short	0x00ff


	//----- nvinfo : EIATTR_NUM_BARRIERS
	.align		4
        /*0030*/ 	.byte	0x02, 0x4c
        /*0032*/ 	.byte	0x06
	.zero		1


	//----- nvinfo : EIATTR_ANNOTATIONS
	.align		4
        /*0034*/ 	.byte	0x04, 0x55
        /*0036*/ 	.short	(.L_334 - .L_333)


	//   ....[0]....
.L_333:
        /* <DEDUP_REMOVED lines=124> */


	//----- nvinfo : EIATTR_MERCURY_ISA_VERSION
	.align		4
.L_334:
        /*07e0*/ 	.byte	0x03, 0x5f
        /*07e2*/ 	.short	0x0000


	//----- nvinfo : EIATTR_INT_WARP_WIDE_INSTR_OFFSETS
	.align		4
        /*07e4*/ 	.byte	0x04, 0x31
        /*07e6*/ 	.short	(.L_336 - .L_335)


	//   ....[0]....
.L_335:
        /*07e8*/ 	.word	0x0000ef20


	//   ....[1]....
        /*07ec*/ 	.word	0x0000efa0


	//----- nvinfo : EIATTR_COOP_GROUP_MASK_REGIDS
	.align		4
.L_336:
        /*07f0*/ 	.byte	0x04, 0x29
        /*07f2*/ 	.short	(.L_338 - .L_337)


	//   ....[0]....
.L_337:
        /*07f4*/ 	.word	0xffffffff


	//   ....[1]....
        /*07f8*/ 	.word	0xffffffff


	//   ....[2]....
        /*07fc*/ 	.word	0xffffffff


	//   ....[3]....
        /*0800*/ 	.word	0xffffffff


	//   ....[4]....
        /*0804*/ 	.word	0xffffffff


	//   ....[5]....
        /*0808*/ 	.word	0xffffffff


	//   ....[6]....
        /*080c*/ 	.word	0xffffffff


	//   ....[7]....
        /*0810*/ 	.word	0xffffffff


	//   ....[8]....
        /*0814*/ 	.word	0xffffffff


	//   ....[9]....
        /*0818*/ 	.word	0xffffffff


	//   ....[10]....
        /*081c*/ 	.word	0xffffffff


	//   ....[11]....
        /*0820*/ 	.word	0xffffffff


	//   ....[12]....
        /*0824*/ 	.word	0xffffffff


	//   ....[13]....
        /*0828*/ 	.word	0xffffffff


	//   ....[14]....
        /*082c*/ 	.word	0xffffffff


	//   ....[15]....
        /*0830*/ 	.word	0xffffffff


	//   ....[16]....
        /*0834*/ 	.word	0xffffffff


	//   ....[17]....
        /*0838*/ 	.word	0xffffffff


	//   ....[18]....
        /*083c*/ 	.word	0xffffffff


	//   ....[19]....
        /*0840*/ 	.word	0xffffffff


	//   ....[20]....
        /*0844*/ 	.word	0xffffffff


	//   ....[21]....
        /*0848*/ 	.word	0xffffffff


	//   ....[22]....
        /*084c*/ 	.word	0xffffffff


	//   ....[23]....
        /*0850*/ 	.word	0xffffffff


	//   ....[24]....
        /*0854*/ 	.word	0xffffffff


	//   ....[25]....
        /*0858*/ 	.word	0xffffffff


	//   ....[26]....
        /*085c*/ 	.word	0xffffffff


	//   ....[27]....
        /*0860*/ 	.word	0xffffffff


	//   ....[28]....
        /*0864*/ 	.word	0xffffffff


	//   ....[29]....
        /*0868*/ 	.word	0xffffffff


	//   ....[30]....
        /*086c*/ 	.word	0xffffffff


	//   ....[31]....
        /*0870*/ 	.word	0xffffffff


	//   ....[32]....
        /*0874*/ 	.word	0xffffffff


	//   ....[33]....
        /*0878*/ 	.word	0xffffffff


	//   ....[34]....
        /*087c*/ 	.word	0xffffffff


	//   ....[35]....
        /*0880*/ 	.word	0xffffffff


	//   ....[36]....
        /*0884*/ 	.word	0xffffffff


	//   ....[37]....
        /*0888*/ 	.word	0xffffffff


	//   ....[38]....
        /*088c*/ 	.word	0xffffffff


	//   ....[39]....
        /*0890*/ 	.word	0xffffffff


	//   ....[40]....
        /*0894*/ 	.word	0xffffffff


	//   ....[41]....
        /*0898*/ 	.word	0xffffffff


	//   ....[42]....
        /*089c*/ 	.word	0xffffffff


	//   ....[43]....
        /*08a0*/ 	.word	0xffffffff


	//   ....[44]....
        /*08a4*/ 	.word	0xffffffff


	//   ....[45]....
        /*08a8*/ 	.word	0xffffffff


	//   ....[46]....
        /*08ac*/ 	.word	0xffffffff


	//   ....[47]....
        /*08b0*/ 	.word	0xffffffff


	//   ....[48]....
        /*08b4*/ 	.word	0xffffffff


	//   ....[49]....
        /*08b8*/ 	.word	0xffffffff


	//   ....[50]....
        /*08bc*/ 	.word	0xffffffff


	//   ....[51]....
        /*08c0*/ 	.word	0xffffffff


	//   ....[52]....
        /*08c4*/ 	.word	0xffffffff


	//   ....[53]....
        /*08c8*/ 	.word	0xffffffff


	//   ....[54]....
        /*08cc*/ 	.word	0xffffffff


	//   ....[55]....
        /*08d0*/ 	.word	0xffffffff


	//   ....[56]....
        /*08d4*/ 	.word	0xffffffff


	//   ....[57]....
        /*08d8*/ 	.word	0xffffffff


	//   ....[58]....
        /*08dc*/ 	.word	0xffffffff


	//   ....[59]....
        /*08e0*/ 	.word	0xffffffff


	//   ....[60]....
        /*08e4*/ 	.word	0xffffffff


	//   ....[61]....
        /*08e8*/ 	.word	0xffffffff


	//   ....[62]....
        /*08ec*/ 	.word	0xffffffff


	//   ....[63]....
        /*08f0*/ 	.word	0xffffffff


	//   ....[64]....
        /*08f4*/ 	.word	0xffffffff


	//   ....[65]....
        /*08f8*/ 	.word	0xffffffff


	//   ....[66]....
        /*08fc*/ 	.word	0xffffffff


	//   ....[67]....
        /*0900*/ 	.word	0xffffffff


	//   ....[68]....
        /*0904*/ 	.word	0xffffffff


	//   ....[69]....
        /*0908*/ 	.word	0xffffffff


	//   ....[70]....
        /*090c*/ 	.word	0xffffffff


	//   ....[71]....
        /*0910*/ 	.word	0xffffffff


	//   ....[72]....
        /*0914*/ 	.word	0xffffffff


	//   ....[73]....
        /*0918*/ 	.word	0xffffffff


	//   ....[74]....
        /*091c*/ 	.word	0xffffffff


	//   ....[75]....
        /*0920*/ 	.word	0xffffffff


	//   ....[76]....
        /*0924*/ 	.word	0xffffffff


	//   ....[77]....
        /*0928*/ 	.word	0xffffffff


	//   ....[78]....
        /*092c*/ 	.word	0xffffffff


	//   ....[79]....
        /*0930*/ 	.word	0xffffffff


	//   ....[80]....
        /*0934*/ 	.word	0xffffffff


	//   ....[81]....
        /*0938*/ 	.word	0xffffffff


	//   ....[82]....
        /*093c*/ 	.word	0xffffffff


	//   ....[83]....
        /*0940*/ 	.word	0xffffffff


	//   ....[84]....
        /*0944*/ 	.word	0xffffffff


	//   ....[85]....
        /*0948*/ 	.word	0xffffffff


	//   ....[86]....
        /*094c*/ 	.word	0xffffffff


	//   ....[87]....
        /*0950*/ 	.word	0xffffffff


	//   ....[88]....
        /*0954*/ 	.word	0xffffffff


	//   ....[89]....
        /*0958*/ 	.word	0xffffffff


	//   ....[90]....
        /*095c*/ 	.word	0xffffffff


	//   ....[91]....
        /*0960*/ 	.word	0xffffffff


	//   ....[92]....
        /*0964*/ 	.word	0xffffffff


	//   ....[93]....
        /*0968*/ 	.word	0xffffffff


	//   ....[94]....
        /*096c*/ 	.word	0xffffffff


	//   ....[95]....
        /*0970*/ 	.word	0xffffffff


	//   ....[96]....
        /*0974*/ 	.word	0xffffffff


	//   ....[97]....
        /*0978*/ 	.word	0xffffffff


	//   ....[98]....
        /*097c*/ 	.word	0xffffffff


	//   ....[99]....
        /*0980*/ 	.word	0xffffffff


	//   ....[100]....
        /*0984*/ 	.word	0xffffffff


	//   ....[101]....
        /*0988*/ 	.word	0xffffffff


	//   ....[102]....
        /*098c*/ 	.word	0xffffffff


	//   ....[103]....
        /*0990*/ 	.word	0xffffffff


	//   ....[104]....
        /*0994*/ 	.word	0xffffffff


	//   ....[105]....
        /*0998*/ 	.word	0xffffffff


	//   ....[106]....
        /*099c*/ 	.word	0xffffffff


	//   ....[107]....
        /*09a0*/ 	.word	0xffffffff


	//   ....[108]....
        /*09a4*/ 	.word	0xffffffff


	//   ....[109]....
        /*09a8*/ 	.word	0xffffffff


	//   ....[110]....
        /*09ac*/ 	.word	0xffffffff


	//   ....[111]....
        /*09b0*/ 	.word	0xffffffff


	//   ....[112]....
        /*09b4*/ 	.word	0xffffffff


	//   ....[113]....
        /*09b8*/ 	.word	0xffffffff


	//   ....[114]....
        /*09bc*/ 	.word	0xffffffff


	//   ....[115]....
        /*09c0*/ 	.word	0xffffffff


	//   ....[116]....
        /*09c4*/ 	.word	0xffffffff


	//   ....[117]....
        /*09c8*/ 	.word	0xffffffff


	//   ....[118]....
        /*09cc*/ 	.word	0xffffffff


	//   ....[119]....
        /*09d0*/ 	.word	0xffffffff


	//   ....[120]....
        /*09d4*/ 	.word	0xffffffff


	//   ....[121]....
        /*09d8*/ 	.word	0xffffffff


	//   ....[122]....
        /*09dc*/ 	.word	0xffffffff


	//   ....[123]....
        /*09e0*/ 	.word	0xffffffff


	//   ....[124]....
        /*09e4*/ 	.word	0xffffffff


	//   ....[125]....
        /*09e8*/ 	.word	0xffffffff


	//   ....[126]....
        /*09ec*/ 	.word	0xffffffff


	//   ....[127]....
        /*09f0*/ 	.word	0xffffffff


	//   ....[128]....
        /*09f4*/ 	.word	0xffffffff


	//   ....[129]....
        /*09f8*/ 	.word	0xffffffff


	//   ....[130]....
        /*09fc*/ 	.word	0xffffffff


	//   ....[131]....
        /*0a00*/ 	.word	0xffffffff


	//   ....[132]....
        /*0a04*/ 	.word	0xffffffff


	//   ....[133]....
        /*0a08*/ 	.word	0xffffffff


	//   ....[134]....
        /*0a0c*/ 	.word	0xffffffff


	//   ....[135]....
        /*0a10*/ 	.word	0xffffffff


	//   ....[136]....
        /*0a14*/ 	.word	0xffffffff


	//   ....[137]....
        /*0a18*/ 	.word	0xffffffff


	//   ....[138]....
        /*0a1c*/ 	.word	0xffffffff


	//   ....[139]....
        /*0a20*/ 	.word	0xffffffff


	//   ....[140]....
        /*0a24*/ 	.word	0xffffffff


	//   ....[141]....
        /*0a28*/ 	.word	0xffffffff


	//   ....[142]....
        /*0a2c*/ 	.word	0xffffffff


	//   ....[143]....
        /*0a30*/ 	.word	0xffffffff


	//   ....[144]....
        /*0a34*/ 	.word	0xffffffff


	//   ....[145]....
        /*0a38*/ 	.word	0xffffffff


	//   ....[146]....
        /*0a3c*/ 	.word	0xffffffff


	//   ....[147]....
        /*0a40*/ 	.word	0xffffffff


	//   ....[148]....
        /*0a44*/ 	.word	0xffffffff


	//   ....[149]....
        /*0a48*/ 	.word	0xffffffff


	//   ....[150]....
        /*0a4c*/ 	.word	0xffffffff


	//   ....[151]....
        /*0a50*/ 	.word	0xffffffff


	//   ....[152]....
        /*0a54*/ 	.word	0xffffffff


	//   ....[153]....
        /*0a58*/ 	.word	0xffffffff


	//   ....[154]....
        /*0a5c*/ 	.word	0xffffffff


	//   ....[155]....
        /*0a60*/ 	.word	0xffffffff


	//   ....[156]....
        /*0a64*/ 	.word	0xffffffff


	//   ....[157]....
        /*0a68*/ 	.word	0xffffffff


	//   ....[158]....
        /*0a6c*/ 	.word	0xffffffff


	//   ....[159]....
        /*0a70*/ 	.word	0xffffffff


	//   ....[160]....
        /*0a74*/ 	.word	0xffffffff


	//   ....[161]....
        /*0a78*/ 	.word	0xffffffff


	//   ....[162]....
        /*0a7c*/ 	.word	0xffffffff


	//   ....[163]....
        /*0a80*/ 	.word	0xffffffff


	//   ....[164]....
        /*0a84*/ 	.word	0xffffffff


	//   ....[165]....
        /*0a88*/ 	.word	0xffffffff


	//   ....[166]....
        /*0a8c*/ 	.word	0xffffffff


	//   ....[167]....
        /*0a90*/ 	.word	0xffffffff


	//   ....[168]....
        /*0a94*/ 	.word	0xffffffff


	//   ....[169]....
        /*0a98*/ 	.word	0xffffffff


	//   ....[170]....
        /*0a9c*/ 	.word	0xffffffff


	//   ....[171]....
        /*0aa0*/ 	.word	0xffffffff


	//   ....[172]....
        /*0aa4*/ 	.word	0xffffffff


	//   ....[173]....
        /*0aa8*/ 	.word	0xffffffff


	//   ....[174]....
        /*0aac*/ 	.word	0xffffffff


	//   ....[175]....
        /*0ab0*/ 	.word	0xffffffff


	//   ....[176]....
        /*0ab4*/ 	.word	0xffffffff


	//   ....[177]....
        /*0ab8*/ 	.word	0xffffffff


	//   ....[178]....
        /*0abc*/ 	.word	0xffffffff


	//   ....[179]....
        /*0ac0*/ 	.word	0xffffffff


	//   ....[180]....
        /*0ac4*/ 	.word	0xffffffff


	//   ....[181]....
        /*0ac8*/ 	.word	0xffffffff


	//   ....[182]....
        /*0acc*/ 	.word	0xffffffff


	//   ....[183]....
        /*0ad0*/ 	.word	0xffffffff


	//   ....[184]....
        /*0ad4*/ 	.word	0xffffffff


	//   ....[185]....
        /*0ad8*/ 	.word	0xffffffff


	//   ....[186]....
        /*0adc*/ 	.word	0xffffffff


	//   ....[187]....
        /*0ae0*/ 	.word	0xffffffff


	//   ....[188]....
        /*0ae4*/ 	.word	0xffffffff


	//   ....[189]....
        /*0ae8*/ 	.word	0xffffffff


	//   ....[190]....
        /*0aec*/ 	.word	0xffffffff


	//   ....[191]....
        /*0af0*/ 	.word	0xffffffff


	//   ....[192]....
        /*0af4*/ 	.word	0xffffffff


	//   ....[193]....
        /*0af8*/ 	.word	0xffffffff


	//   ....[194]....
        /*0afc*/ 	.word	0xffffffff


	//   ....[195]....
        /*0b00*/ 	.word	0xffffffff


	//   ....[196]....
        /*0b04*/ 	.word	0xffffffff


	//   ....[197]....
        /*0b08*/ 	.word	0xffffffff


	//   ....[198]....
        /*0b0c*/ 	.word	0xffffffff


	//   ....[199]....
        /*0b10*/ 	.word	0xffffffff


	//   ....[200]....
        /*0b14*/ 	.word	0xffffffff


	//   ....[201]....
        /*0b18*/ 	.word	0xffffffff


	//   ....[202]....
        /*0b1c*/ 	.word	0xffffffff


	//   ....[203]....
        /*0b20*/ 	.word	0xffffffff


	//   ....[204]....
        /*0b24*/ 	.word	0xffffffff


	//   ....[205]....
        /*0b28*/ 	.word	0xffffffff


	//   ....[206]....
        /*0b2c*/ 	.word	0xffffffff


	//   ....[207]....
        /*0b30*/ 	.word	0xffffffff


	//   ....[208]....
        /*0b34*/ 	.word	0xffffffff


	//   ....[209]....
        /*0b38*/ 	.word	0xffffffff


	//   ....[210]....
        /*0b3c*/ 	.word	0xffffffff


	//   ....[211]....
        /*0b40*/ 	.word	0xffffffff


	//   ....[212]....
        /*0b44*/ 	.word	0xffffffff


	//   ....[213]....
        /*0b48*/ 	.word	0xffffffff


	//   ....[214]....
        /*0b4c*/ 	.word	0xffffffff


	//   ....[215]....
        /*0b50*/ 	.word	0xffffffff


	//   ....[216]....
        /*0b54*/ 	.word	0xffffffff


	//   ....[217]....
        /*0b58*/ 	.word	0xffffffff


	//   ....[218]....
        /*0b5c*/ 	.word	0xffffffff


	//   ....[219]....
        /*0b60*/ 	.word	0xffffffff


	//   ....[220]....
        /*0b64*/ 	.word	0xffffffff


	//   ....[221]....
        /*0b68*/ 	.word	0xffffffff


	//   ....[222]....
        /*0b6c*/ 	.word	0xffffffff


	//   ....[223]....
        /*0b70*/ 	.word	0xffffffff


	//   ....[224]....
        /*0b74*/ 	.word	0xffffffff


	//   ....[225]....
        /*0b78*/ 	.word	0xffffffff


	//   ....[226]....
        /*0b7c*/ 	.word	0xffffffff


	//   ....[227]....
        /*0b80*/ 	.word	0xffffffff


	//   ....[228]....
        /*0b84*/ 	.word	0xffffffff


	//   ....[229]....
        /*0b88*/ 	.word	0xffffffff


	//   ....[230]....
        /*0b8c*/ 	.word	0xffffffff


	//   ....[231]....
        /*0b90*/ 	.word	0xffffffff


	//   ....[232]....
        /*0b94*/ 	.word	0xffffffff


	//   ....[233]....
        /*0b98*/ 	.word	0xffffffff


	//   ....[234]....
        /*0b9c*/ 	.word	0xffffffff


	//   ....[235]....
        /*0ba0*/ 	.word	0xffffffff


	//   ....[236]....
        /*0ba4*/ 	.word	0xffffffff


	//   ....[237]....
        /*0ba8*/ 	.word	0xffffffff


	//   ....[238]....
        /*0bac*/ 	.word	0xffffffff


	//   ....[239]....
        /*0bb0*/ 	.word	0xffffffff


	//   ....[240]....
        /*0bb4*/ 	.word	0xffffffff


	//   ....[241]....
        /*0bb8*/ 	.word	0xffffffff


	//   ....[242]....
        /*0bbc*/ 	.word	0xffffffff


	//   ....[243]....
        /*0bc0*/ 	.word	0xffffffff


	//   ....[244]....
        /*0bc4*/ 	.word	0xffffffff


	//   ....[245]....
        /*0bc8*/ 	.word	0xffffffff


	//   ....[246]....
        /*0bcc*/ 	.word	0xffffffff


	//   ....[247]....
        /*0bd0*/ 	.word	0xffffffff


	//----- nvinfo : EIATTR_COOP_GROUP_INSTR_OFFSETS
	.align		4
.L_338:
        /*0bd4*/ 	.byte	0x04, 0x28
        /*0bd6*/ 	.short	(.L_340 - .L_339)


	//   ....[0]....
.L_339:
        /*0bd8*/ 	.word	0x00000050


	//   ....[1]....
        /*0bdc*/ 	.word	0x00000200


	//   ....[2]....
        /*0be0*/ 	.word	0x00000230


	//   ....[3]....
        /*0be4*/ 	.word	0x00000260


	//   ....[4]....
        /*0be8*/ 	.word	0x00000290


	//   ....[5]....
        /*0bec*/ 	.word	0x000002c0


	//   ....[6]....
        /*0bf0*/ 	.word	0x000002f0


	//   ....[7]....
        /*0bf4*/ 	.word	0x00000450


	//   ....[8]....
        /*0bf8*/ 	.word	0x00000490


	//   ....[9]....
        /*0bfc*/ 	.word	0x000004c0


	//   ....[10]....
        /*0c00*/ 	.word	0x000004f0


	//   ....[11]....
        /*0c04*/ 	.word	0x00000520


	//   ....[12]....
        /*0c08*/ 	.word	0x00000550


	//   ....[13]....
        /*0c0c*/ 	.word	0x000005e0


	//   ....[14]....
        /*0c10*/ 	.word	0x00000630


	//   ....[15]....
        /*0c14*/ 	.word	0x00000650


	//   ....[16]....
        /*0c18*/ 	.word	0x000006b0


	//   ....[17]....
        /*0c1c*/ 	.word	0x00002c40


	//   ....[18]....
        /*0c20*/ 	.word	0x00002c70


	//   ....[19]....
        /*0c24*/ 	.word	0x00002c90


	//   ....[20]....
        /*0c28*/ 	.word	0x00002ca0


	//   ....[21]....
        /*0c2c*/ 	.word	0x00002cb0


	//   ....[22]....
        /*0c30*/ 	.word	0x00002cc0


	//   ....[23]....
        /*0c34*/ 	.word	0x00002d00


	//   ....[24]....
        /*0c38*/ 	.word	0x00002e20


	//   ....[25]....
        /*0c3c*/ 	.word	0x00002f50


	//   ....[26]....
        /*0c40*/ 	.word	0x00002f70


	//   ....[27]....
        /*0c44*/ 	.word	0x00002f90


	//   ....[28]....
        /*0c48*/ 	.word	0x00003000


	//   ....[29]....
        /*0c4c*/ 	.word	0x00003020


	//   ....[30]....
        /*0c50*/ 	.word	0x000030c0


	//   ....[31]....
        /*0c54*/ 	.word	0x00003140


	//   ....[32]....
        /*0c58*/ 	.word	0x000031d0


	//   ....[33]....
        /*0c5c*/ 	.word	0x00003300


	//   ....[34]....
        /*0c60*/ 	.word	0x000033f0


	//   ....[35]....
        /*0c64*/ 	.word	0x00003410


	//   ....[36]....
        /*0c68*/ 	.word	0x00003430


	//   ....[37]....
        /*0c6c*/ 	.word	0x000034b0


	//   ....[38]....
        /*0c70*/ 	.word	0x00003550


	//   ....[39]....
        /*0c74*/ 	.word	0x000038a0


	//   ....[40]....
        /*0c78*/ 	.word	0x000038b0


	//   ....[41]....
        /*0c7c*/ 	.word	0x000046f0


	//   ....[42]....
        /*0c80*/ 	.word	0x00004710


	//   ....[43]....
        /*0c84*/ 	.word	0x00004840


	//   ....[44]....
        /*0c88*/ 	.word	0x00004850


	//   ....[45]....
        /*0c8c*/ 	.word	0x00004980


	//   ....[46]....
        /*0c90*/ 	.word	0x000049a0


	//   ....[47]....
        /*0c94*/ 	.word	0x00004ad0


	//   ....[48]....
        /*0c98*/ 	.word	0x00004ae0


	//   ....[49]....
        /*0c9c*/ 	.word	0x00004cc0


	//   ....[50]....
        /*0ca0*/ 	.word	0x00005080


	//   ....[51]....
        /*0ca4*/ 	.word	0x00005780


	//   ....[52]....
        /*0ca8*/ 	.word	0x000057a0


	//   ....[53]....
        /*0cac*/ 	.word	0x000057c0


	//   ....[54]....
        /*0cb0*/ 	.word	0x000057e0


	//   ....[55]....
        /*0cb4*/ 	.word	0x000073d0


	//   ....[56]....
        /*0cb8*/ 	.word	0x000073f0


	//   ....[57]....
        /*0cbc*/ 	.word	0x00007430


	//   ....[58]....
        /*0cc0*/ 	.word	0x000074c0


	//   ....[59]....
        /*0cc4*/ 	.word	0x000074e0


	//   ....[60]....
        /*0cc8*/ 	.word	0x00007560


	//   ....[61]....
        /*0ccc*/ 	.word	0x000076c0


	//   ....[62]....
        /*0cd0*/ 	.word	0x000076d0


	//   ....[63]....
        /*0cd4*/ 	.word	0x00008440


	//   ....[64]....
        /*0cd8*/ 	.word	0x00008460


	//   ....[65]....
        /*0cdc*/ 	.word	0x00008560


	//   ....[66]....
        /*0ce0*/ 	.word	0x00008570


	//   ....[67]....
        /*0ce4*/ 	.word	0x00008670


	//   ....[68]....
        /*0ce8*/ 	.word	0x00008690


	//   ....[69]....
        /*0cec*/ 	.word	0x00008790


	//   ....[70]....
        /*0cf0*/ 	.word	0x000087a0


	//   ....[71]....
        /*0cf4*/ 	.word	0x00008970


	//   ....[72]....
        /*0cf8*/ 	.word	0x00008d20


	//   ....[73]....
        /*0cfc*/ 	.word	0x00009280


	//   ....[74]....
        /*0d00*/ 	.word	0x000092a0


	//   ....[75]....
        /*0d04*/ 	.word	0x00009480


	//   ....[76]....
        /*0d08*/ 	.word	0x000094a0


	//   ....[77]....
        /*0d0c*/ 	.word	0x0000b350


	//   ....[78]....
        /*0d10*/ 	.word	0x0000b360


	//   ....[79]....
        /*0d14*/ 	.word	0x0000b450


	//   ....[80]....
        /*0d18*/ 	.word	0x0000b470


	//   ....[81]....
        /*0d1c*/ 	.word	0x0000b4d0


	//   ....[82]....
        /*0d20*/ 	.word	0x0000b4f0


	//   ....[83]....
        /*0d24*/ 	.word	0x0000b610


	//   ....[84]....
        /*0d28*/ 	.word	0x0000b620


	//   ....[85]....
        /*0d2c*/ 	.word	0x0000c390


	//   ....[86]....
        /*0d30*/ 	.word	0x0000c3b0


	//   ....[87]....
        /*0d34*/ 	.word	0x0000c4f0


	//   ....[88]....
        /*0d38*/ 	.word	0x0000c500


	//   ....[89]....
        /*0d3c*/ 	.word	0x0000c640


	//   ....[90]....
        /*0d40*/ 	.word	0x0000c660


	//   ....[91]....
        /*0d44*/ 	.word	0x0000c7a0


	//   ....[92]....
        /*0d48*/ 	.word	0x0000c7b0


	//   ....[93]....
        /*0d4c*/ 	.word	0x0000cc90


	//   ....[94]....
        /*0d50*/ 	.word	0x0000ccc0


	//   ....[95]....
        /*0d54*/ 	.word	0x0000cce0


	//   ....[96]....
        /*0d58*/ 	.word	0x0000cd00


	//   ....[97]....
        /*0d5c*/ 	.word	0x0000e8f0


	//   ....[98]....
        /*0d60*/ 	.word	0x0000e920


	//   ....[99]....
        /*0d64*/ 	.word	0x0000e930


	//   ....[100]....
        /*0d68*/ 	.word	0x0000e960


	//   ....[101]....
        /*0d6c*/ 	.word	0x0000fa10


	//   ....[102]....
        /*0d70*/ 	.word	0x0000fa20


	//   ....[103]....
        /*0d74*/ 	.word	0x0000fa40


	//   ....[104]....
        /*0d78*/ 	.word	0x0000fa50


	//   ....[105]....
        /*0d7c*/ 	.word	0x0000fd80


	//   ....[106]....
        /*0d80*/ 	.word	0x0000fda0


	//   ....[107]....
        /*0d84*/ 	.word	0x0000ff00


	//   ....[108]....
        /*0d88*/ 	.word	0x0000ff10


	//   ....[109]....
        /*0d8c*/ 	.word	0x00010020


	//   ....[110]....
        /*0d90*/ 	.word	0x00010040


	//   ....[111]....
        /*0d94*/ 	.word	0x00010150


	//   ....[112]....
        /*0d98*/ 	.word	0x00010160


	//   ....[113]....
        /*0d9c*/ 	.word	0x00010460


	//   ....[114]....
        /*0da0*/ 	.word	0x00010480


	//   ....[115]....
        /*0da4*/ 	.word	0x00010ad0


	//   ....[116]....
        /*0da8*/ 	.word	0x00010ae0


	//   ....[117]....
        /*0dac*/ 	.word	0x00011880


	//   ....[118]....
        /*0db0*/ 	.word	0x000118a0


	//   ....[119]....
        /*0db4*/ 	.word	0x00011a10


	//   ....[120]....
        /*0db8*/ 	.word	0x00011a20


	//   ....[121]....
        /*0dbc*/ 	.word	0x00011b30


	//   ....[122]....
        /*0dc0*/ 	.word	0x00011b50


	//   ....[123]....
        /*0dc4*/ 	.word	0x00011c60


	//   ....[124]....
        /*0dc8*/ 	.word	0x00011c70


	//   ....[125]....
        /*0dcc*/ 	.word	0x00011e40


	//   ....[126]....
        /*0dd0*/ 	.word	0x00011e60


	//   ....[127]....
        /*0dd4*/ 	.word	0x00011f90


	//   ....[128]....
        /*0dd8*/ 	.word	0x00011fd0


	//   ....[129]....
        /*0ddc*/ 	.word	0x00012000


	//   ....[130]....
        /*0de0*/ 	.word	0x00012030


	//   ....[131]....
        /*0de4*/ 	.word	0x00012060


	//   ....[132]....
        /*0de8*/ 	.word	0x00012090


	//   ....[133]....
        /*0dec*/ 	.word	0x000121f0


	//   ....[134]....
        /*0df0*/ 	.word	0x00012230


	//   ....[135]....
        /*0df4*/ 	.word	0x00012260


	//   ....[136]....
        /*0df8*/ 	.word	0x00012290


	//   ....[137]....
        /*0dfc*/ 	.word	0x000122c0


	//   ....[138]....
        /*0e00*/ 	.word	0x000122f0


	//   ....[139]....
        /*0e04*/ 	.word	0x00012380


	//   ....[140]....
        /*0e08*/ 	.word	0x000123e0


	//   ....[141]....
        /*0e0c*/ 	.word	0x000123f0


	//   ....[142]....
        /*0e10*/ 	.word	0x00012450


	//   ....[143]....
        /*0e14*/ 	.word	0x00012ec0


	//   ....[144]....
        /*0e18*/ 	.word	0x00012f20


	//   ....[145]....
        /*0e1c*/ 	.word	0x00012f70


	//   ....[146]....
        /*0e20*/ 	.word	0x00012fc0


	//   ....[147]....
        /*0e24*/ 	.word	0x00013010


	//   ....[148]....
        /*0e28*/ 	.word	0x00013080


	//   ....[149]....
        /*0e2c*/ 	.word	0x000130d0


	//   ....[150]....
        /*0e30*/ 	.word	0x00013140


	//   ....[151]....
        /*0e34*/ 	.word	0x000131b0


	//   ....[152]....
        /*0e38*/ 	.word	0x00013220


	//   ....[153]....
        /*0e3c*/ 	.word	0x00013290


	//   ....[154]....
        /*0e40*/ 	.word	0x000132f0


	//   ....[155]....
        /*0e44*/ 	.word	0x00013360


	//   ....[156]....
        /*0e48*/ 	.word	0x000133d0


	//   ....[157]....
        /*0e4c*/ 	.word	0x00013440


	//   ....[158]....
        /*0e50*/ 	.word	0x000134a0


	//   ....[159]....
        /*0e54*/ 	.word	0x00013510


	//   ....[160]....
        /*0e58*/ 	.word	0x00013580


	//   ....[161]....
        /*0e5c*/ 	.word	0x000135f0


	//   ....[162]....
        /*0e60*/ 	.word	0x00013650


	//   ....[163]....
        /*0e64*/ 	.word	0x000136c0


	//   ....[164]....
        /*0e68*/ 	.word	0x00013730


	//   ....[165]....
        /*0e6c*/ 	.word	0x00013e70


	//   ....[166]....
        /*0e70*/ 	.word	0x00013ec0


	//   ....[167]....
        /*0e74*/ 	.word	0x00013f10


	//   ....[168]....
        /*0e78*/ 	.word	0x00013f60


	//   ....[169]....
        /*0e7c*/ 	.word	0x00013fd0


	//   ....[170]....
        /*0e80*/ 	.word	0x00014040


	//   ....[171]....
        /*0e84*/ 	.word	0x00014180


	//   ....[172]....
        /*0e88*/ 	.word	0x000141e0


	//   ....[173]....
        /*0e8c*/ 	.word	0x00014340


	//   ....[174]....
        /*0e90*/ 	.word	0x000143a0


	//   ....[175]....
        /*0e94*/ 	.word	0x00014410


	//   ....[176]....
        /*0e98*/ 	.word	0x00014470


	//   ....[177]....
        /*0e9c*/ 	.word	0x000144e0


	//   ....[178]....
        /*0ea0*/ 	.word	0x00014550


	//   ....[179]....
        /*0ea4*/ 	.word	0x000145c0


	//   ....[180]....
        /*0ea8*/ 	.word	0x00014620


	//   ....[181]....
        /*0eac*/ 	.word	0x00014690


	//   ....[182]....
        /*0eb0*/ 	.word	0x00014700


	//   ....[183]....
        /*0eb4*/ 	.word	0x00014770


	//   ....[184]....
        /*0eb8*/ 	.word	0x000147d0


	//   ....[185]....
        /*0ebc*/ 	.word	0x00014840


	//   ....[186]....
        /*0ec0*/ 	.word	0x000148b0


	//   ....[187]....
        /*0ec4*/ 	.word	0x00014ff0


	//   ....[188]....
        /*0ec8*/ 	.word	0x00015030


	//   ....[189]....
        /*0ecc*/ 	.word	0x00015080


	//   ....[190]....
        /*0ed0*/ 	.word	0x000150c0


	//   ....[191]....
        /*0ed4*/ 	.word	0x00015120


	//   ....[192]....
        /*0ed8*/ 	.word	0x00015190


	//   ....[193]....
        /*0edc*/ 	.word	0x000151f0


	//   ....[194]....
        /*0ee0*/ 	.word	0x00015260


	//   ....[195]....
        /*0ee4*/ 	.word	0x000152d0


	//   ....[196]....
        /*0ee8*/ 	.word	0x00015340


	//   ....[197]....
        /*0eec*/ 	.word	0x000153a0


	//   ....[198]....
        /*0ef0*/ 	.word	0x00015410


	//   ....[199]....
        /*0ef4*/ 	.word	0x00015480


	//   ....[200]....
        /*0ef8*/ 	.word	0x000154f0


	//   ....[201]....
        /*0efc*/ 	.word	0x00015550


	//   ....[202]....
        /*0f00*/ 	.word	0x000155a0


	//   ....[203]....
        /*0f04*/ 	.word	0x000155e0


	//   ....[204]....
        /*0f08*/ 	.word	0x00015630


	//   ....[205]....
        /*0f0c*/ 	.word	0x00015670


	//   ....[206]....
        /*0f10*/ 	.word	0x000156c0


	//   ....[207]....
        /*0f14*/ 	.word	0x00015710


	//   ....[208]....
        /*0f18*/ 	.word	0x00015760


	//   ....[209]....
        /*0f1c*/ 	.word	0x000157b0


	//   ....[210]....
        /*0f20*/ 	.word	0x00015820


	//   ....[211]....
        /*0f24*/ 	.word	0x00015890


	//   ....[212]....
        /*0f28*/ 	.word	0x00015900


	//   ....[213]....
        /*0f2c*/ 	.word	0x00015960


	//   ....[214]....
        /*0f30*/ 	.word	0x000159d0


	//   ....[215]....
        /*0f34*/ 	.word	0x00015a40


	//   ....[216]....
        /*0f38*/ 	.word	0x00015ab0


	//   ....[217]....
        /*0f3c*/ 	.word	0x00015b10


	//   ....[218]....
        /*0f40*/ 	.word	0x00015b80


	//   ....[219]....
        /*0f44*/ 	.word	0x00015bf0


	//   ....[220]....
        /*0f48*/ 	.word	0x00015c60


	//   ....[221]....
        /*0f4c*/ 	.word	0x00015cc0


	//   ....[222]....
        /*0f50*/ 	.word	0x00015d30


	//   ....[223]....
        /*0f54*/ 	.word	0x00015da0


	//   ....[224]....
        /*0f58*/ 	.word	0x00015e10


	//   ....[225]....
        /*0f5c*/ 	.word	0x00015e70


	//   ....[226]....
        /*0f60*/ 	.word	0x00015ee0


	//   ....[227]....
        /*0f64*/ 	.word	0x00015f50


	//   ....[228]....
        /*0f68*/ 	.word	0x00015fc0


	//   ....[229]....
        /*0f6c*/ 	.word	0x00016020


	//   ....[230]....
        /*0f70*/ 	.word	0x00016090


	//   ....[231]....
        /*0f74*/ 	.word	0x00016100


	//   ....[232]....
        /*0f78*/ 	.word	0x00016150


	//   ....[233]....
        /*0f7c*/ 	.word	0x00016190


	//   ....[234]....
        /*0f80*/ 	.word	0x000161e0


	//   ....[235]....
        /*0f84*/ 	.word	0x00016230


	//   ....[236]....
        /*0f88*/ 	.word	0x00016280


	//   ....[237]....
        /*0f8c*/ 	.word	0x000162f0


	//   ....[238]....
        /*0f90*/ 	.word	0x00016340


	//   ....[239]....
        /*0f94*/ 	.word	0x00016390


	//   ....[240]....
        /*0f98*/ 	.word	0x000163e0


	//   ....[241]....
        /*0f9c*/ 	.word	0x00016430


	//   ....[242]....
        /*0fa0*/ 	.word	0x00016480


	//   ....[243]....
        /*0fa4*/ 	.word	0x000164f0


	//   ....[244]....
        /*0fa8*/ 	.word	0x00016540


	//   ....[245]....
        /*0fac*/ 	.word	0x000165b0


	//   ....[246]....
        /*0fb0*/ 	.word	0x00016610


	//   ....[247]....
        /*0fb4*/ 	.word	0x00016680


	//----- nvinfo : EIATTR_EXIT_INSTR_OFFSETS
	.align		4
.L_340:
        /*0fb8*/ 	.byte	0x04, 0x1c
        /*0fba*/ 	.short	(.L_342 - .L_341)


	//   ....[0]....
.L_341:
        /*0fbc*/ 	.word	0x000010d0


	//   ....[1]....
        /*0fc0*/ 	.word	0x00012e80


	//----- nvinfo : EIATTR_MAX_THREADS
	.align		4
.L_342:
        /*0fc4*/ 	.byte	0x04, 0x05
        /*0fc6*/ 	.short	(.L_344 - .L_343)
.L_343:
        /*0fc8*/ 	.word	0x00000100
        /*0fcc*/ 	.word	0x00000001
        /*0fd0*/ 	.word	0x00000001


	//----- nvinfo : EIATTR_CRS_STACK_SIZE
	.align		4
.L_344:
        /*0fd4*/ 	.byte	0x04, 0x1e
        /*0fd6*/ 	.short	(.L_346 - .L_345)
.L_345:
        /*0fd8*/ 	.word	0x00000000
.L_346:


//--------------------- .nv.info._ZN7cutlass13device_kernelIN5flash19enable_sm80_to_sm89INS1_16FlashAttnFwdSm80INS1_25CollectiveMainloopFwdSm80ILi8ELi1ELb1EN4cute5tupleIJNS5_1CILi128EEENS7_ILi112EEES8_EEELi128ENS_10bfloat16_tEfNS_4arch4Sm80ELb1ELb0ELb0ELb1ELb1ELb1ELb1ELb1EEENS1_21CollectiveEpilogueFwdINS6_IJS8_S8_S9_EEENS6_IJNS7_ILi1EEESH_SH_EEESB_SD_Li256ELb1ELb1ELb1ELb0EEENS1_36VarlenDynamicPersistentTileSchedulerILi128ELi112ELi256ELi256ELb1ELb1ELb0ELb1ELb1ELb1EEEEEEEEEvNT_6ParamsE --------------------------
	.section	.nv.info._ZN7cutlass13device_kernelIN5flash19enable_sm80_to_sm89INS1_16FlashAttnFwdSm80INS1_25CollectiveMainloopFwdSm80ILi8ELi1ELb1EN4cute5tupleIJNS5_1CILi128EEENS7_ILi112EEES8_EEELi128ENS_10bfloat16_tEfNS_4arch4Sm80ELb1ELb0ELb0ELb1ELb1ELb1ELb1ELb1EEENS1_21CollectiveEpilogueFwdINS6_IJS8_S8_S9_EEENS6_IJNS7_ILi1EEESH_SH_EEESB_SD_Li256ELb1ELb1ELb1ELb0EEENS1_36VarlenDynamicPersistentTileSchedulerILi128ELi112ELi256ELi256ELb1ELb1ELb0ELb1ELb1ELb1EEEEEEEEEvNT_6ParamsE,"",@"SHT_CUDA_INFO"
	.sectionflags	@""
	.align	4


	//----- nvinfo : EIATTR_CUDA_API_VERSION
	.align		4
        /*0000*/ 	.byte	0x04, 0x37
        /*0002*/ 	.short	(.L_348 - .L_347)
.L_347:
        /*0004*/ 	.word	0x00000082


	//----- nvinfo : EIATTR_SW2861232_WAR
	.align		4
.L_348:
        /*0008*/ 	.byte	0x01, 0x35
	.zero		2


	//----- nvinfo : EIATTR_PARAM_CBANK
	.align		4
        /*000c*/ 	.byte	0x04, 0x0a
        /*000e*/ 	.short	(.L_350 - .L_349)
	.align		4
.L_349:
        /*0010*/ 	.word	index@(.nv.constant0._ZN7cutlass13device_kernelIN5flash19enable_sm80_to_sm89INS1_16FlashAttnFwdSm80INS1_25CollectiveMainloopFwdSm80ILi8ELi1ELb1EN4cute5tupleIJNS5_1CILi128EEENS7_ILi112EEES8_EEELi128ENS_10bfloat16_tEfNS_4arch4Sm80ELb1ELb0ELb0ELb1ELb1ELb1ELb1ELb1EEENS1_21CollectiveEpilogueFwdINS6_IJS8_S8_S9_EEENS6_IJNS7_ILi1EEESH_SH_EEESB_SD_Li256ELb1ELb1ELb1ELb0EEENS1_36VarlenDynamicPersistentTileSchedulerILi128ELi112ELi256ELi256ELb1ELb1ELb0ELb1ELb1ELb1EEEEEEEEEvNT_6ParamsE)
        /*0014*/ 	.short	0x0160
        /*0016*/ 	.short	0x0438


	//----- nvinfo : EIATTR_CBANK_PARAM_SIZE
	.align		4
.L_350:
        /*0018*/ 	.byte	0x03, 0x19
        /*001a*/ 	.short	0x0438


	//----- nvinfo : EIATTR_KPARAM_INFO
	.align		4
        /*001c*/ 	.byte	0x04, 0x17
        /*001e*/ 	.short	(.L_352 - .L_351)
.L_351:
        /*0020*/ 	.word	0x00000000
        /*0024*/ 	.short	0x0000
        /*0026*/ 	.short	0x0000
        /*0028*/ 	.byte	0x00, 0xf0, 0xe1, 0x10


	//----- nvinfo : EIATTR_MAXREG_COUNT
	.align		4
.L_352:
        /*002c*/ 	.byte	0x03, 0x1b
        /*002e*/ 	.short	0x00ff


	//----- nvinfo : EIATTR_NUM_BARRIERS
	.align		4
        /*0030*/ 	.byte	0x02, 0x4c
        /*0032*/ 	.byte	0x06
	.zero		1


	//----- nvinfo : EIATTR_ANNOTATIONS
	.align		4
        /*0034*/ 	.byte	0x04, 0x55
        /*0036*/ 	.short	(.L_354 - .L_353)


	//   ....[0]....
.L_353:
        /* <DEDUP_REMOVED lines=142> */


	//----- nvinfo : EIATTR_MERCURY_ISA_VERSION
	.align		4
.L_354:
        /*0900*/ 	.byte	0x03, 0x5f
        /*0902*/ 	.short	0x0000


	//----- nvinfo : EIATTR_INT_WARP_WIDE_INSTR_OFFSETS
	.align		4
        /*0904*/ 	.byte	0x04, 0x31
        /*0906*/ 	.short	(.L_356 - .L_355)


	//   ....[0]....
.L_355:
        /*0908*/ 	.word	0x0001b670


	//   ....[1]....
        /*090c*/ 	.word	0x0001b6f0


	//----- nvinfo : EIATTR_COOP_GROUP_MASK_REGIDS
	.align		4
.L_356:
        /*0910*/ 	.byte	0x04, 0x29
        /*0912*/ 	.short	(.L_358 - .L_357)


	//   ....[0]....
.L_357:
        /*0914*/ 	.word	0xffffffff


	//   ....[1]....
        /*0918*/ 	.word	0xffffffff


	//   ....[2]....
        /*091c*/ 	.word	0xffffffff


	//   ....[3]....
        /*0920*/ 	.word	0xffffffff


	//   ....[4]....
        /*0924*/ 	.word	0xffffffff


	//   ....[5]....
        /*0928*/ 	.word	0xffffffff


	//   ....[6]....
        /*092c*/ 	.word	0xffffffff


	//   ....[7]....
        /*0930*/ 	.word	0xffffffff


	//   ....[8]....
        /*0934*/ 	.word	0xffffffff


	//   ....[9]....
        /*0938*/ 	.word	0xffffffff


	//   ....[10]....
        /*093c*/ 	.word	0xffffffff


	//   ....[11]....
        /*0940*/ 	.word	0xffffffff


	//   ....[12]....
        /*0944*/ 	.word	0xffffffff


	//   ....[13]....
        /*0948*/ 	.word	0xffffffff


	//   ....[14]....
        /*094c*/ 	.word	0xffffffff


	//   ....[15]....
        /*0950*/ 	.word	0xffffffff


	//   ....[16]....
        /*0954*/ 	.word	0xffffffff


	//   ....[17]....
        /*0958*/ 	.word	0xffffffff


	//   ....[18]....
        /*095c*/ 	.word	0xffffffff


	//   ....[19]....
        /*0960*/ 	.word	0xffffffff


	//   ....[20]....
        /*0964*/ 	.word	0xffffffff


	//   ....[21]....
        /*0968*/ 	.word	0xffffffff


	//   ....[22]....
        /*096c*/ 	.word	0xffffffff


	//   ....[23]....
        /*0970*/ 	.word	0xffffffff


	//   ....[24]....
        /*0974*/ 	.word	0xffffffff


	//   ....[25]....
        /*0978*/ 	.word	0xffffffff


	//   ....[26]....
        /*097c*/ 	.word	0xffffffff


	//   ....[27]....
        /*0980*/ 	.word	0xffffffff


	//   ....[28]....
        /*0984*/ 	.word	0xffffffff


	//   ....[29]....
        /*0988*/ 	.word	0xffffffff


	//   ....[30]....
        /*098c*/ 	.word	0xffffffff


	//   ....[31]....
        /*0990*/ 	.word	0xffffffff


	//   ....[32]....
        /*0994*/ 	.word	0xffffffff


	//   ....[33]....
        /*0998*/ 	.word	0xffffffff


	//   ....[34]....
        /*099c*/ 	.word	0xffffffff


	//   ....[35]....
        /*09a0*/ 	.word	0xffffffff


	//   ....[36]....
        /*09a4*/ 	.word	0xffffffff


	//   ....[37]....
        /*09a8*/ 	.word	0xffffffff


	//   ....[38]....
        /*09ac*/ 	.word	0xffffffff


	//   ....[39]....
        /*09b0*/ 	.word	0xffffffff


	//   ....[40]....
        /*09b4*/ 	.word	0xffffffff


	//   ....[41]....
        /*09b8*/ 	.word	0xffffffff


	//   ....[42]....
        /*09bc*/ 	.word	0xffffffff


	//   ....[43]....
        /*09c0*/ 	.word	0xffffffff


	//   ....[44]....
        /*09c4*/ 	.word	0xffffffff


	//   ....[45]....
        /*09c8*/ 	.word	0xffffffff


	//   ....[46]....
        /*09cc*/ 	.word	0xffffffff


	//   ....[47]....
        /*09d0*/ 	.word	0xffffffff


	//   ....[48]....
        /*09d4*/ 	.word	0xffffffff


	//   ....[49]....
        /*09d8*/ 	.word	0xffffffff


	//   ....[50]....
        /*09dc*/ 	.word	0xffffffff


	//   ....[51]....
        /*09e0*/ 	.word	0xffffffff


	//   ....[52]....
        /*09e4*/ 	.word	0xffffffff


	//   ....[53]....
        /*09e8*/ 	.word	0xffffffff


	//   ....[54]....
        /*09ec*/ 	.word	0xffffffff


	//   ....[55]....
        /*09f0*/ 	.word	0xffffffff


	//   ....[56]....
        /*09f4*/ 	.word	0xffffffff


	//   ....[57]....
        /*09f8*/ 	.word	0xffffffff


	//   ....[58]....
        /*09fc*/ 	.word	0xffffffff


	//   ....[59]....
        /*0a00*/ 	.word	0xffffffff


	//   ....[60]....
        /*0a04*/ 	.word	0xffffffff


	//   ....[61]....
        /*0a08*/ 	.word	0xffffffff


	//   ....[62]....
        /*0a0c*/ 	.word	0xffffffff


	//   ....[63]....
        /*0a10*/ 	.word	0xffffffff


	//   ....[64]....
        /*0a14*/ 	.word	0xffffffff


	//   ....[65]....
        /*0a18*/ 	.word	0xffffffff


	//   ....[66]....
        /*0a1c*/ 	.word	0xffffffff


	//   ....[67]....
        /*0a20*/ 	.word	0xffffffff


	//   ....[68]....
        /*0a24*/ 	.word	0xffffffff


	//   ....[69]....
        /*0a28*/ 	.word	0xffffffff


	//   ....[70]....
        /*0a2c*/ 	.word	0xffffffff


	//   ....[71]....
        /*0a30*/ 	.word	0xffffffff


	//   ....[72]....
        /*0a34*/ 	.word	0xffffffff


	//   ....[73]....
        /*0a38*/ 	.word	0xffffffff


	//   ....[74]....
        /*0a3c*/ 	.word	0xffffffff


	//   ....[75]....
        /*0a40*/ 	.word	0xffffffff


	//   ....[76]....
        /*0a44*/ 	.word	0xffffffff


	//   ....[77]....
        /*0a48*/ 	.word	0xffffffff


	//   ....[78]....
        /*0a4c*/ 	.word	0xffffffff


	//   ....[79]....
        /*0a50*/ 	.word	0xffffffff


	//   ....[80]....
        /*0a54*/ 	.word	0xffffffff


	//   ....[81]....
        /*0a58*/ 	.word	0xffffffff


	//   ....[82]....
        /*0a5c*/ 	.word	0xffffffff


	//   ....[83]....
        /*0a60*/ 	.word	0xffffffff


	//   ....[84]....
        /*0a64*/ 	.word	0xffffffff


	//   ....[85]....
        /*0a68*/ 	.word	0xffffffff


	//   ....[86]....
        /*0a6c*/ 	.word	0xffffffff


	//   ....[87]....
        /*0a70*/ 	.word	0xffffffff


	//   ....[88]....
        /*0a74*/ 	.word	0xffffffff


	//   ....[89]....
        /*0a78*/ 	.word	0xffffffff


	//   ....[90]....
        /*0a7c*/ 	.word	0xffffffff


	//   ....[91]....
        /*0a80*/ 	.word	0xffffffff


	//   ....[92]....
        /*0a84*/ 	.word	0xffffffff


	//   ....[93]....
        /*0a88*/ 	.word	0xffffffff


	//   ....[94]....
        /*0a8c*/ 	.word	0xffffffff


	//   ....[95]....
        /*0a90*/ 	.word	0xffffffff


	//   ....[96]....
        /*0a94*/ 	.word	0xffffffff


	//   ....[97]....
        /*0a98*/ 	.word	0xffffffff


	//   ....[98]....
        /*0a9c*/ 	.word	0xffffffff


	//   ....[99]....
        /*0aa0*/ 	.word	0xffffffff


	//   ....[100]....
        /*0aa4*/ 	.word	0xffffffff


	//   ....[101]....
        /*0aa8*/ 	.word	0xffffffff


	//   ....[102]....
        /*0aac*/ 	.word	0xffffffff


	//   ....[103]....
        /*0ab0*/ 	.word	0xffffffff


	//   ....[104]....
        /*0ab4*/ 	.word	0xffffffff


	//   ....[105]....
        /*0ab8*/ 	.word	0xffffffff


	//   ....[106]....
        /*0abc*/ 	.word	0xffffffff


	//   ....[107]....
        /*0ac0*/ 	.word	0xffffffff


	//   ....[108]....
        /*0ac4*/ 	.word	0xffffffff


	//   ....[109]....
        /*0ac8*/ 	.word	0xffffffff


	//   ....[110]....
        /*0acc*/ 	.word	0xffffffff


	//   ....[111]....
        /*0ad0*/ 	.word	0xffffffff


	//   ....[112]....
        /*0ad4*/ 	.word	0xffffffff


	//   ....[113]....
        /*0ad8*/ 	.word	0xffffffff


	//   ....[114]....
        /*0adc*/ 	.word	0xffffffff


	//   ....[115]....
        /*0ae0*/ 	.word	0xffffffff


	//   ....[116]....
        /*0ae4*/ 	.word	0xffffffff


	//   ....[117]....
        /*0ae8*/ 	.word	0xffffffff


	//   ....[118]....
        /*0aec*/ 	.word	0xffffffff


	//   ....[119]....
        /*0af0*/ 	.word	0xffffffff


	//   ....[120]....
        /*0af4*/ 	.word	0xffffffff


	//   ....[121]....
        /*0af8*/ 	.word	0xffffffff


	//   ....[122]....
        /*0afc*/ 	.word	0xffffffff


	//   ....[123]....
        /*0b00*/ 	.word	0xffffffff


	//   ....[124]....
        /*0b04*/ 	.word	0xffffffff


	//   ....[125]....
        /*0b08*/ 	.word	0xffffffff


	//   ....[126]....
        /*0b0c*/ 	.word	0xffffffff


	//   ....[127]....
        /*0b10*/ 	.word	0xffffffff


	//   ....[128]....
        /*0b14*/ 	.word	0xffffffff


	//   ....[129]....
        /*0b18*/ 	.word	0xffffffff


	//   ....[130]....
        /*0b1c*/ 	.word	0xffffffff


	//   ....[131]....
        /*0b20*/ 	.word	0xffffffff


	//   ....[132]....
        /*0b24*/ 	.word	0xffffffff


	//   ....[133]....
        /*0b28*/ 	.word	0xffffffff


	//   ....[134]....
        /*0b2c*/ 	.word	0xffffffff


	//   ....[135]....
        /*0b30*/ 	.word	0xffffffff


	//   ....[136]....
        /*0b34*/ 	.word	0xffffffff


	//   ....[137]....
        /*0b38*/ 	.word	0xffffffff


	//   ....[138]....
        /*0b3c*/ 	.word	0xffffffff


	//   ....[139]....
        /*0b40*/ 	.word	0xffffffff


	//   ....[140]....
        /*0b44*/ 	.word	0xffffffff


	//   ....[141]....
        /*0b48*/ 	.word	0xffffffff


	//   ....[142]....
        /*0b4c*/ 	.word	0xffffffff


	//   ....[143]....
        /*0b50*/ 	.word	0xffffffff


	//   ....[144]....
        /*0b54*/ 	.word	0xffffffff


	//   ....[145]....
        /*0b58*/ 	.word	0xffffffff


	//   ....[146]....
        /*0b5c*/ 	.word	0xffffffff


	//   ....[147]....
        /*0b60*/ 	.word	0xffffffff


	//   ....[148]....
        /*0b64*/ 	.word	0xffffffff


	//   ....[149]....
        /*0b68*/ 	.word	0xffffffff


	//   ....[150]....
        /*0b6c*/ 	.word	0xffffffff


	//   ....[151]....
        /*0b70*/ 	.word	0xffffffff


	//   ....[152]....
        /*0b74*/ 	.word	0xffffffff


	//   ....[153]....
        /*0b78*/ 	.word	0xffffffff


	//   ....[154]....
        /*0b7c*/ 	.word	0xffffffff


	//   ....[155]....
        /*0b80*/ 	.word	0xffffffff


	//   ....[156]....
        /*0b84*/ 	.word	0xffffffff


	//   ....[157]....
        /*0b88*/ 	.word	0xffffffff


	//   ....[158]....
        /*0b8c*/ 	.word	0xffffffff


	//   ....[159]....
        /*0b90*/ 	.word	0xffffffff


	//   ....[160]....
        /*0b94*/ 	.word	0xffffffff


	//   ....[161]....
        /*0b98*/ 	.word	0xffffffff


	//   ....[162]....
        /*0b9c*/ 	.word	0xffffffff


	//   ....[163]....
        /*0ba0*/ 	.word	0xffffffff


	//   ....[164]....
        /*0ba4*/ 	.word	0xffffffff


	//   ....[165]....
        /*0ba8*/ 	.word	0xffffffff


	//   ....[166]....
        /*0bac*/ 	.word	0xffffffff


	//   ....[167]....
        /*0bb0*/ 	.word	0xffffffff


	//   ....[168]....
        /*0bb4*/ 	.word	0xffffffff


	//   ....[169]....
        /*0bb8*/ 	.word	0xffffffff


	//   ....[170]....
        /*0bbc*/ 	.word	0xffffffff


	//   ....[171]....
        /*0bc0*/ 	.word	0xffffffff


	//   ....[172]....
        /*0bc4*/ 	.word	0xffffffff


	//   ....[173]....
        /*0bc8*/ 	.word	0xffffffff


	//   ....[174]....
        /*0bcc*/ 	.word	0xffffffff


	//   ....[175]....
        /*0bd0*/ 	.word	0xffffffff


	//   ....[176]....
        /*0bd4*/ 	.word	0xffffffff


	//   ....[177]....
        /*0bd8*/ 	.word	0xffffffff


	//   ....[178]....
        /*0bdc*/ 	.word	0xffffffff


	//   ....[179]....
        /*0be0*/ 	.word	0xffffffff


	//   ....[180]....
        /*0be4*/ 	.word	0xffffffff


	//   ....[181]....
        /*0be8*/ 	.word	0xffffffff


	//   ....[182]....
        /*0bec*/ 	.word	0xffffffff


	//   ....[183]....
        /*0bf0*/ 	.word	0xffffffff


	//   ....[184]....
        /*0bf4*/ 	.word	0xffffffff


	//   ....[185]....
        /*0bf8*/ 	.word	0xffffffff


	//   ....[186]....
        /*0bfc*/ 	.word	0xffffffff


	//   ....[187]....
        /*0c00*/ 	.word	0xffffffff


	//   ....[188]....
        /*0c04*/ 	.word	0xffffffff


	//   ....[189]....
        /*0c08*/ 	.word	0xffffffff


	//   ....[190]....
        /*0c0c*/ 	.word	0xffffffff


	//   ....[191]....
        /*0c10*/ 	.word	0xffffffff


	//   ....[192]....
        /*0c14*/ 	.word	0xffffffff


	//   ....[193]....
        /*0c18*/ 	.word	0xffffffff


	//   ....[194]....
        /*0c1c*/ 	.word	0xffffffff


	//   ....[195]....
        /*0c20*/ 	.word	0xffffffff


	//   ....[196]....
        /*0c24*/ 	.word	0xffffffff


	//   ....[197]....
        /*0c28*/ 	.word	0xffffffff


	//   ....[198]....
        /*0c2c*/ 	.word	0xffffffff


	//   ....[199]....
        /*0c30*/ 	.word	0xffffffff


	//   ....[200]....
        /*0c34*/ 	.word	0xffffffff


	//   ....[201]....
        /*0c38*/ 	.word	0xffffffff


	//   ....[202]....
        /*0c3c*/ 	.word	0xffffffff


	//   ....[203]....
        /*0c40*/ 	.word	0xffffffff


	//   ....[204]....
        /*0c44*/ 	.word	0xffffffff


	//   ....[205]....
        /*0c48*/ 	.word	0xffffffff


	//   ....[206]....
        /*0c4c*/ 	.word	0xffffffff


	//   ....[207]....
        /*0c50*/ 	.word	0xffffffff


	//   ....[208]....
        /*0c54*/ 	.word	0xffffffff


	//   ....[209]....
        /*0c58*/ 	.word	0xffffffff


	//   ....[210]....
        /*0c5c*/ 	.word	0xffffffff


	//   ....[211]....
        /*0c60*/ 	.word	0xffffffff


	//   ....[212]....
        /*0c64*/ 	.word	0xffffffff


	//   ....[213]....
        /*0c68*/ 	.word	0xffffffff


	//   ....[214]....
        /*0c6c*/ 	.word	0xffffffff


	//   ....[215]....
        /*0c70*/ 	.word	0xffffffff


	//   ....[216]....
        /*0c74*/ 	.word	0xffffffff


	//   ....[217]....
        /*0c78*/ 	.word	0xffffffff


	//   ....[218]....
        /*0c7c*/ 	.word	0xffffffff


	//   ....[219]....
        /*0c80*/ 	.word	0xffffffff


	//   ....[220]....
        /*0c84*/ 	.word	0xffffffff


	//   ....[221]....
        /*0c88*/ 	.word	0xffffffff


	//   ....[222]....
        /*0c8c*/ 	.word	0xffffffff


	//   ....[223]....
        /*0c90*/ 	.word	0xffffffff


	//   ....[224]....
        /*0c94*/ 	.word	0xffffffff


	//   ....[225]....
        /*0c98*/ 	.word	0xffffffff


	//   ....[226]....
        /*0c9c*/ 	.word	0xffffffff


	//   ....[227]....
        /*0ca0*/ 	.word	0xffffffff


	//   ....[228]....
        /*0ca4*/ 	.word	0xffffffff


	//   ....[229]....
        /*0ca8*/ 	.word	0xffffffff


	//   ....[230]....
        /*0cac*/ 	.word	0xffffffff


	//   ....[231]....
        /*0cb0*/ 	.word	0xffffffff


	//   ....[232]....
        /*0cb4*/ 	.word	0xffffffff


	//   ....[233]....
        /*0cb8*/ 	.word	0xffffffff


	//   ....[234]....
        /*0cbc*/ 	.word	0xffffffff


	//   ....[235]....
        /*0cc0*/ 	.word	0xffffffff


	//   ....[236]....
        /*0cc4*/ 	.word	0xffffffff


	//   ....[237]....
        /*0cc8*/ 	.word	0xffffffff


	//   ....[238]....
        /*0ccc*/ 	.word	0xffffffff


	//   ....[239]....
        /*0cd0*/ 	.word	0xffffffff


	//   ....[240]....
        /*0cd4*/ 	.word	0xffffffff


	//   ....[241]....
        /*0cd8*/ 	.word	0xffffffff


	//   ....[242]....
        /*0cdc*/ 	.word	0xffffffff


	//   ....[243]....
        /*0ce0*/ 	.word	0xffffffff


	//   ....[244]....
        /*0ce4*/ 	.word	0xffffffff


	//   ....[245]....
        /*0ce8*/ 	.word	0xffffffff


	//   ....[246]....
        /*0cec*/ 	.word	0xffffffff


	//   ....[247]....
        /*0cf0*/ 	.word	0xffffffff


	//   ....[248]....
        /*0cf4*/ 	.word	0xffffffff


	//   ....[249]....
        /*0cf8*/ 	.word	0xffffffff


	//   ....[250]....
        /*0cfc*/ 	.word	0xffffffff


	//   ....[251]....
        /*0d00*/ 	.word	0xffffffff


	//   ....[252]....
        /*0d04*/ 	.word	0xffffffff


	//   ....[253]....
        /*0d08*/ 	.word	0xffffffff


	//   ....[254]....
        /*0d0c*/ 	.word	0xffffffff


	//   ....[255]....
        /*0d10*/ 	.word	0xffffffff


	//   ....[0]....
        /*0d14*/ 	.word	0xffffffff


	//   ....[1]....
        /*0d18*/ 	.word	0xffffffff


	//   ....[2]....
        /*0d1c*/ 	.word	0xffffffff


	//   ....[3]....
        /*0d20*/ 	.word	0xffffffff


	//   ....[4]....
        /*0d24*/ 	.word	0xffffffff


	//   ....[5]....
        /*0d28*/ 	.word	0xffffffff


	//   ....[6]....
        /*0d2c*/ 	.word	0xffffffff


	//   ....[7]....
        /*0d30*/ 	.word	0xffffffff


	//   ....[8]....
        /*0d34*/ 	.word	0xffffffff


	//   ....[9]....
        /*0d38*/ 	.word	0xffffffff


	//   ....[10]....
        /*0d3c*/ 	.word	0xffffffff


	//   ....[11]....
        /*0d40*/ 	.word	0xffffffff


	//   ....[12]....
        /*0d44*/ 	.word	0xffffffff


	//   ....[13]....
        /*0d48*/ 	.word	0xffffffff


	//   ....[14]....
        /*0d4c*/ 	.word	0xffffffff


	//   ....[15]....
        /*0d50*/ 	.word	0xffffffff


	//   ....[16]....
        /*0d54*/ 	.word	0xffffffff


	//   ....[17]....
        /*0d58*/ 	.word	0xffffffff


	//   ....[18]....
        /*0d5c*/ 	.word	0xffffffff


	//   ....[19]....
        /*0d60*/ 	.word	0xffffffff


	//   ....[20]....
        /*0d64*/ 	.word	0xffffffff


	//   ....[21]....
        /*0d68*/ 	.word	0xffffffff


	//   ....[22]....
        /*0d6c*/ 	.word	0xffffffff


	//   ....[23]....
        /*0d70*/ 	.word	0xffffffff


	//   ....[24]....
        /*0d74*/ 	.word	0xffffffff


	//   ....[25]....
        /*0d78*/ 	.word	0xffffffff


	//   ....[26]....
        /*0d7c*/ 	.word	0xffffffff


	//   ....[27]....
        /*0d80*/ 	.word	0xffffffff


	//   ....[28]....
        /*0d84*/ 	.word	0xffffffff


	//   ....[29]....
        /*0d88*/ 	.word	0xffffffff


	//   ....[30]....
        /*0d8c*/ 	.word	0xffffffff


	//   ....[31]....
        /*0d90*/ 	.word	0xffffffff


	//   ....[32]....
        /*0d94*/ 	.word	0xffffffff


	//   ....[33]....
        /*0d98*/ 	.word	0xffffffff


	//   ....[34]....
        /*0d9c*/ 	.word	0xffffffff


	//   ....[35]....
        /*0da0*/ 	.word	0xffffffff


	//   ....[36]....
        /*0da4*/ 	.word	0xffffffff


	//   ....[37]....
        /*0da8*/ 	.word	0xffffffff


	//   ....[38]....
        /*0dac*/ 	.word	0xffffffff


	//   ....[39]....
        /*0db0*/ 	.word	0xffffffff


	//   ....[40]....
        /*0db4*/ 	.word	0xffffffff


	//   ....[41]....
        /*0db8*/ 	.word	0xffffffff


	//   ....[42]....
        /*0dbc*/ 	.word	0xffffffff


	//   ....[43]....
        /*0dc0*/ 	.word	0xffffffff


	//   ....[44]....
        /*0dc4*/ 	.word	0xffffffff


	//   ....[45]....
        /*0dc8*/ 	.word	0xffffffff


	//   ....[46]....
        /*0dcc*/ 	.word	0xffffffff


	//   ....[47]....
        /*0dd0*/ 	.word	0xffffffff


	//   ....[48]....
        /*0dd4*/ 	.word	0xffffffff


	//   ....[49]....
        /*0dd8*/ 	.word	0xffffffff


	//   ....[50]....
        /*0ddc*/ 	.word	0xffffffff


	//   ....[51]....
        /*0de0*/ 	.word	0xffffffff


	//   ....[52]....
        /*0de4*/ 	.word	0xffffffff


	//   ....[53]....
        /*0de8*/ 	.word	0xffffffff


	//   ....[54]....
        /*0dec*/ 	.word	0xffffffff


	//   ....[55]....
        /*0df0*/ 	.word	0xffffffff


	//----- nvinfo : EIATTR_COOP_GROUP_INSTR_OFFSETS
	.align		4
.L_358:
        /*0df4*/ 	.byte	0x04, 0x28
        /*0df6*/ 	.short	(.L_360 - .L_359)


	//   ....[0]....
.L_359:
        /*0df8*/ 	.word	0x00000050


	//   ....[1]....
        /*0dfc*/ 	.word	0x00000200


	//   ....[2]....
        /*0e00*/ 	.word	0x00000230


	//   ....[3]....
        /*0e04*/ 	.word	0x00000260


	//   ....[4]....
        /*0e08*/ 	.word	0x00000290


	//   ....[5]....
        /*0e0c*/ 	.word	0x000002c0


	//   ....[6]....
        /*0e10*/ 	.word	0x000002f0


	//   ....[7]....
        /*0e14*/ 	.word	0x00000450


	//   ....[8]....
        /*0e18*/ 	.word	0x00000490


	//   ....[9]....
        /*0e1c*/ 	.word	0x000004c0


	//   ....[10]....
        /*0e20*/ 	.word	0x000004f0


	//   ....[11]....
        /*0e24*/ 	.word	0x00000520


	//   ....[12]....
        /*0e28*/ 	.word	0x00000550


	//   ....[13]....
        /*0e2c*/ 	.word	0x000005e0


	//   ....[14]....
        /*0e30*/ 	.word	0x00000630


	//   ....[15]....
        /*0e34*/ 	.word	0x00000650


	//   ....[16]....
        /*0e38*/ 	.word	0x000006b0


	//   ....[17]....
        /*0e3c*/ 	.word	0x00004500


	//   ....[18]....
        /*0e40*/ 	.word	0x00004550


	//   ....[19]....
        /*0e44*/ 	.word	0x00004d20


	//   ....[20]....
        /*0e48*/ 	.word	0x00004d50


	//   ....[21]....
        /*0e4c*/ 	.word	0x000054a0


	//   ....[22]....
        /*0e50*/ 	.word	0x000054c0


	//   ....[23]....
        /*0e54*/ 	.word	0x00005c10


	//   ....[24]....
        /*0e58*/ 	.word	0x00005c20


	//   ....[25]....
        /*0e5c*/ 	.word	0x00006490


	//   ....[26]....
        /*0e60*/ 	.word	0x000064d0


	//   ....[27]....
        /*0e64*/ 	.word	0x000072a0


	//   ....[28]....
        /*0e68*/ 	.word	0x000072d0


	//   ....[29]....
        /*0e6c*/ 	.word	0x00007ac0


	//   ....[30]....
        /*0e70*/ 	.word	0x00007af0


	//   ....[31]....
        /*0e74*/ 	.word	0x000082e0


	//   ....[32]....
        /*0e78*/ 	.word	0x00008300


	//   ....[33]....
        /*0e7c*/ 	.word	0x00008b10


	//   ....[34]....
        /*0e80*/ 	.word	0x00008b40


	//   ....[35]....
        /*0e84*/ 	.word	0x00008c50


	//   ....[36]....
        /*0e88*/ 	.word	0x00008c80


	//   ....[37]....
        /*0e8c*/ 	.word	0x00008d50


	//   ....[38]....
        /*0e90*/ 	.word	0x00008d80


	//   ....[39]....
        /*0e94*/ 	.word	0x00008e50


	//   ....[40]....
        /*0e98*/ 	.word	0x00008e70


	//   ....[41]....
        /*0e9c*/ 	.word	0x00009330


	//   ....[42]....
        /*0ea0*/ 	.word	0x00009350


	//   ....[43]....
        /*0ea4*/ 	.word	0x000094d0


	//   ....[44]....
        /*0ea8*/ 	.word	0x000094f0


	//   ....[45]....
        /*0eac*/ 	.word	0x000095c0


	//   ....[46]....
        /*0eb0*/ 	.word	0x000095e0


	//   ....[47]....
        /*0eb4*/ 	.word	0x000096b0


	//   ....[48]....
        /*0eb8*/ 	.word	0x000096d0


	//   ....[49]....
        /*0ebc*/ 	.word	0x0000a5c0


	//   ....[50]....
        /*0ec0*/ 	.word	0x0000a5e0


	//   ....[51]....
        /*0ec4*/ 	.word	0x0000a610


	//   ....[52]....
        /*0ec8*/ 	.word	0x0000a620


	//   ....[53]....
        /*0ecc*/ 	.word	0x0000a640


	//   ....[54]....
        /*0ed0*/ 	.word	0x0000a670


	//   ....[55]....
        /*0ed4*/ 	.word	0x0000a6e0


	//   ....[56]....
        /*0ed8*/ 	.word	0x0000a780


	//   ....[57]....
        /*0edc*/ 	.word	0x0000a880


	//   ....[58]....
        /*0ee0*/ 	.word	0x0000a8a0


	//   ....[59]....
        /*0ee4*/ 	.word	0x0000aa60


	//   ....[60]....
        /*0ee8*/ 	.word	0x0000aa70


	//   ....[61]....
        /*0eec*/ 	.word	0x0000ab10


	//   ....[62]....
        /*0ef0*/ 	.word	0x0000ab20


	//   ....[63]....
        /*0ef4*/ 	.word	0x0000ab80


	//   ....[64]....
        /*0ef8*/ 	.word	0x0000ab90


	//   ....[65]....
        /*0efc*/ 	.word	0x0000aeb0


	//   ....[66]....
        /*0f00*/ 	.word	0x0000af20


	//   ....[67]....
        /*0f04*/ 	.word	0x0000af70


	//   ....[68]....
        /*0f08*/ 	.word	0x0000af90


	//   ....[69]....
        /*0f0c*/ 	.word	0x0000b150


	//   ....[70]....
        /*0f10*/ 	.word	0x0000b1e0


	//   ....[71]....
        /*0f14*/ 	.word	0x0000b210


	//   ....[72]....
        /*0f18*/ 	.word	0x0000b250


	//   ....[73]....
        /*0f1c*/ 	.word	0x0000b410


	//   ....[74]....
        /*0f20*/ 	.word	0x0000b4a0


	//   ....[75]....
        /*0f24*/ 	.word	0x0000b4e0


	//   ....[76]....
        /*0f28*/ 	.word	0x0000b520


	//   ....[77]....
        /*0f2c*/ 	.word	0x0000b700


	//   ....[78]....
        /*0f30*/ 	.word	0x0000b790


	//   ....[79]....
        /*0f34*/ 	.word	0x0000b7d0


	//   ....[80]....
        /*0f38*/ 	.word	0x0000b7f0


	//   ....[81]....
        /*0f3c*/ 	.word	0x0000d550


	//   ....[82]....
        /*0f40*/ 	.word	0x0000d570


	//   ....[83]....
        /*0f44*/ 	.word	0x0000d590


	//   ....[84]....
        /*0f48*/ 	.word	0x0000d5b0


	//   ....[85]....
        /*0f4c*/ 	.word	0x0000d670


	//   ....[86]....
        /*0f50*/ 	.word	0x0000d690


	//   ....[87]....
        /*0f54*/ 	.word	0x0000d6b0


	//   ....[88]....
        /*0f58*/ 	.word	0x0000d6d0


	//   ....[89]....
        /*0f5c*/ 	.word	0x0000d8c0


	//   ....[90]....
        /*0f60*/ 	.word	0x0000d900


	//   ....[91]....
        /*0f64*/ 	.word	0x0000d920


	//   ....[92]....
        /*0f68*/ 	.word	0x0000d930


	//   ....[93]....
        /*0f6c*/ 	.word	0x0000da10


	//   ....[94]....
        /*0f70*/ 	.word	0x0000da40


	//   ....[95]....
        /*0f74*/ 	.word	0x0000da50


	//   ....[96]....
        /*0f78*/ 	.word	0x0000da60


	//   ....[97]....
        /*0f7c*/ 	.word	0x0000fce0


	//   ....[98]....
        /*0f80*/ 	.word	0x0000fd00


	//   ....[99]....
        /*0f84*/ 	.word	0x0000fd10


	//   ....[100]....
        /*0f88*/ 	.word	0x0000fd20


	//   ....[101]....
        /*0f8c*/ 	.word	0x0000ff10


	//   ....[102]....
        /*0f90*/ 	.word	0x0000ff30


	//   ....[103]....
        /*0f94*/ 	.word	0x00010070


	//   ....[104]....
        /*0f98*/ 	.word	0x00010080


	//   ....[105]....
        /*0f9c*/ 	.word	0x00010e60


	//   ....[106]....
        /*0fa0*/ 	.word	0x00010e80


	//   ....[107]....
        /*0fa4*/ 	.word	0x00010f90


	//   ....[108]....
        /*0fa8*/ 	.word	0x00010fa0


	//   ....[109]....
        /*0fac*/ 	.word	0x000110b0


	//   ....[110]....
        /*0fb0*/ 	.word	0x000110d0


	//   ....[111]....
        /*0fb4*/ 	.word	0x000111e0


	//   ....[112]....
        /*0fb8*/ 	.word	0x000111f0


	//   ....[113]....
        /*0fbc*/ 	.word	0x000113d0


	//   ....[114]....
        /*0fc0*/ 	.word	0x00011790


	//   ....[115]....
        /*0fc4*/ 	.word	0x00011e90


	//   ....[116]....
        /*0fc8*/ 	.word	0x00011eb0


	//   ....[117]....
        /*0fcc*/ 	.word	0x00011ed0


	//   ....[118]....
        /*0fd0*/ 	.word	0x00011ef0


	//   ....[119]....
        /*0fd4*/ 	.word	0x00013a60


	//   ....[120]....
        /*0fd8*/ 	.word	0x00013a80


	//   ....[121]....
        /*0fdc*/ 	.word	0x00013ab0


	//   ....[122]....
        /*0fe0*/ 	.word	0x00013b20


	//   ....[123]....
        /*0fe4*/ 	.word	0x00013b40


	//   ....[124]....
        /*0fe8*/ 	.word	0x00013b50


	//   ....[125]....
        /*0fec*/ 	.word	0x00013d10


	//   ....[126]....
        /*0ff0*/ 	.word	0x00013d20


	//   ....[127]....
        /*0ff4*/ 	.word	0x00014a80


	//   ....[128]....
        /*0ff8*/ 	.word	0x00014aa0


	//   ....[129]....
        /*0ffc*/ 	.word	0x00014b90


	//   ....[130]....
        /*1000*/ 	.word	0x00014ba0


	//   ....[131]....
        /*1004*/ 	.word	0x00014c90


	//   ....[132]....
        /*1008*/ 	.word	0x00014cb0


	//   ....[133]....
        /*100c*/ 	.word	0x00014da0


	//   ....[134]....
        /*1010*/ 	.word	0x00014db0


	//   ....[135]....
        /*1014*/ 	.word	0x00014f90


	//   ....[136]....
        /*1018*/ 	.word	0x00015340


	//   ....[137]....
        /*101c*/ 	.word	0x000158a0


	//   ....[138]....
        /*1020*/ 	.word	0x000158c0


	//   ....[139]....
        /*1024*/ 	.word	0x00015aa0


	//   ....[140]....
        /*1028*/ 	.word	0x00015ac0


	//   ....[141]....
        /*102c*/ 	.word	0x00017a30


	//   ....[142]....
        /*1030*/ 	.word	0x00017a40


	//   ....[143]....
        /*1034*/ 	.word	0x00017b20


	//   ....[144]....
        /*1038*/ 	.word	0x00017b40


	//   ....[145]....
        /*103c*/ 	.word	0x00017ba0


	//   ....[146]....
        /*1040*/ 	.word	0x00017bc0


	//   ....[147]....
        /*1044*/ 	.word	0x00017cc0


	//   ....[148]....
        /*1048*/ 	.word	0x00017cd0


	//   ....[149]....
        /*104c*/ 	.word	0x00018a30


	//   ....[150]....
        /*1050*/ 	.word	0x00018a50


	//   ....[151]....
        /*1054*/ 	.word	0x00018b80


	//   ....[152]....
        /*1058*/ 	.word	0x00018b90


	//   ....[153]....
        /*105c*/ 	.word	0x00018cc0


	//   ....[154]....
        /*1060*/ 	.word	0x00018ce0


	//   ....[155]....
        /*1064*/ 	.word	0x00018e10


	//   ....[156]....
        /*1068*/ 	.word	0x00018e20


	//   ....[157]....
        /*106c*/ 	.word	0x000192f0


	//   ....[158]....
        /*1070*/ 	.word	0x00019320


	//   ....[159]....
        /*1074*/ 	.word	0x00019340


	//   ....[160]....
        /*1078*/ 	.word	0x00019360


	//   ....[161]....
        /*107c*/ 	.word	0x0001b030


	//   ....[162]....
        /*1080*/ 	.word	0x0001b070


	//   ....[163]....
        /*1084*/ 	.word	0x0001b090


	//   ....[164]....
        /*1088*/ 	.word	0x0001b0b0


	//   ....[165]....
        /*108c*/ 	.word	0x0001c160


	//   ....[166]....
        /*1090*/ 	.word	0x0001c170


	//   ....[167]....
        /*1094*/ 	.word	0x0001c190


	//   ....[168]....
        /*1098*/ 	.word	0x0001c1b0


	//   ....[169]....
        /*109c*/ 	.word	0x0001c4e0


	//   ....[170]....
        /*10a0*/ 	.word	0x0001c500


	//   ....[171]....
        /*10a4*/ 	.word	0x0001c5f0


	//   ....[172]....
        /*10a8*/ 	.word	0x0001c600


	//   ....[173]....
        /*10ac*/ 	.word	0x0001c700


	//   ....[174]....
        /*10b0*/ 	.word	0x0001c720


	//   ....[175]....
        /*10b4*/ 	.word	0x0001c820


	//   ....[176]....
        /*10b8*/ 	.word	0x0001c830


	//   ....[177]....
        /*10bc*/ 	.word	0x0001cb30


	//   ....[178]....
        /*10c0*/ 	.word	0x0001cb50


	//   ....[179]....
        /*10c4*/ 	.word	0x0001d190


	//   ....[180]....
        /*10c8*/ 	.word	0x0001d1a0


	//   ....[181]....
        /*10cc*/ 	.word	0x0001dfa0


	//   ....[182]....
        /*10d0*/ 	.word	0x0001dfc0


	//   ....[183]....
        /*10d4*/ 	.word	0x0001e0c0


	//   ....[184]....
        /*10d8*/ 	.word	0x0001e0d0


	//   ....[185]....
        /*10dc*/ 	.word	0x0001e1d0


	//   ....[186]....
        /*10e0*/ 	.word	0x0001e1f0


	//   ....[187]....
        /*10e4*/ 	.word	0x0001e2f0


	//   ....[188]....
        /*10e8*/ 	.word	0x0001e300


	//   ....[189]....
        /*10ec*/ 	.word	0x0001e4b0


	//   ....[190]....
        /*10f0*/ 	.word	0x0001e4d0


	//   ....[191]....
        /*10f4*/ 	.word	0x0001e600


	//   ....[192]....
        /*10f8*/ 	.word	0x0001e640


	//   ....[193]....
        /*10fc*/ 	.word	0x0001e670


	//   ....[194]....
        /*1100*/ 	.word	0x0001e6a0


	//   ....[195]....
        /*1104*/ 	.word	0x0001e6d0


	//   ....[196]....
        /*1108*/ 	.word	0x0001e700


	//   ....[197]....
        /*110c*/ 	.word	0x0001e870


	//   ....[198]....
        /*1110*/ 	.word	0x0001e8b0


	//   ....[199]....
        /*1114*/ 	.word	0x0001e8e0


	//   ....[200]....
        /*1118*/ 	.word	0x0001e910


	//   ....[201]....
        /*111c*/ 	.word	0x0001e940


	//   ....[202]....
        /*1120*/ 	.word	0x0001e970


	//   ....[203]....
        /*1124*/ 	.word	0x0001ea00


	//   ....[204]....
        /*1128*/ 	.word	0x0001ea60


	//   ....[205]....
        /*112c*/ 	.word	0x0001ea70


	//   ....[206]....
        /*1130*/ 	.word	0x0001ead0


	//   ....[207]....
        /*1134*/ 	.word	0x0001f520


	//   ....[208]....
        /*1138*/ 	.word	0x0001f570


	//   ....[209]....
        /*113c*/ 	.word	0x0001f5d0


	//   ....[210]....
        /*1140*/ 	.word	0x0001f630


	//   ....[211]....
        /*1144*/ 	.word	0x0001f690


	//   ....[212]....
        /*1148*/ 	.word	0x0001f700


	//   ....[213]....
        /*114c*/ 	.word	0x0001f750


	//   ....[214]....
        /*1150*/ 	.word	0x0001f7b0


	//   ....[215]....
        /*1154*/ 	.word	0x0001f820


	//   ....[216]....
        /*1158*/ 	.word	0x0001f890


	//   ....[217]....
        /*115c*/ 	.word	0x0001f900


	//   ....[218]....
        /*1160*/ 	.word	0x0001f960


	//   ....[219]....
        /*1164*/ 	.word	0x0001f9d0


	//   ....[220]....
        /*1168*/ 	.word	0x0001fa40


	//   ....[221]....
        /*116c*/ 	.word	0x0001fab0


	//   ....[222]....
        /*1170*/ 	.word	0x0001fb10


	//   ....[223]....
        /*1174*/ 	.word	0x0001fb80


	//   ....[224]....
        /*1178*/ 	.word	0x0001fbf0


	//   ....[225]....
        /*117c*/ 	.word	0x0001fc60


	//   ....[226]....
        /*1180*/ 	.word	0x0001fcc0


	//   ....[227]....
        /*1184*/ 	.word	0x0001fd30


	//   ....[228]....
        /*1188*/ 	.word	0x0001fda0


	//   ....[229]....
        /*118c*/ 	.word	0x000204e0


	//   ....[230]....
        /*1190*/ 	.word	0x00020530


	//   ....[231]....
        /*1194*/ 	.word	0x00020580


	//   ....[232]....
        /*1198*/ 	.word	0x000205d0


	//   ....[233]....
        /*119c*/ 	.word	0x00020640


	//   ....[234]....
        /*11a0*/ 	.word	0x000206b0


	//   ....[235]....
        /*11a4*/ 	.word	0x000207d0


	//   ....[236]....
        /*11a8*/ 	.word	0x00020830


	//   ....[237]....
        /*11ac*/ 	.word	0x00020970


	//   ....[238]....
        /*11b0*/ 	.word	0x000209d0


	//   ....[239]....
        /*11b4*/ 	.word	0x00020a40


	//   ....[240]....
        /*11b8*/ 	.word	0x00020aa0


	//   ....[241]....
        /*11bc*/ 	.word	0x00020b10


	//   ....[242]....
        /*11c0*/ 	.word	0x00020b80


	//   ....[243]....
        /*11c4*/ 	.word	0x00020bf0


	//   ....[244]....
        /*11c8*/ 	.word	0x00020c50


	//   ....[245]....
        /*11cc*/ 	.word	0x00020cc0


	//   ....[246]....
        /*11d0*/ 	.word	0x00020d30


	//   ....[247]....
        /*11d4*/ 	.word	0x00020da0


	//   ....[248]....
        /*11d8*/ 	.word	0x00020e00


	//   ....[249]....
        /*11dc*/ 	.word	0x00020e70


	//   ....[250]....
        /*11e0*/ 	.word	0x00020ee0


	//   ....[251]....
        /*11e4*/ 	.word	0x00021620


	//   ....[252]....
        /*11e8*/ 	.word	0x00021660


	//   ....[253]....
        /*11ec*/ 	.word	0x000216b0


	//   ....[254]....
        /*11f0*/ 	.word	0x000216f0


	//   ....[255]....
        /*11f4*/ 	.word	0x00021760


	//   ....[0]....
        /*11f8*/ 	.word	0x000217d0


	//   ....[1]....
        /*11fc*/ 	.word	0x00021830


	//   ....[2]....
        /*1200*/ 	.word	0x000218a0


	//   ....[3]....
        /*1204*/ 	.word	0x00021910


	//   ....[4]....
        /*1208*/ 	.word	0x00021980


	//   ....[5]....
        /*120c*/ 	.word	0x000219e0


	//   ....[6]....
        /*1210*/ 	.word	0x00021a50


	//   ....[7]....
        /*1214*/ 	.word	0x00021ac0


	//   ....[8]....
        /*1218*/ 	.word	0x00021b30


	//   ....[9]....
        /*121c*/ 	.word	0x00021b90


	//   ....[10]....
        /*1220*/ 	.word	0x00021be0


	//   ....[11]....
        /*1224*/ 	.word	0x00021c30


	//   ....[12]....
        /*1228*/ 	.word	0x00021c80


	//   ....[13]....
        /*122c*/ 	.word	0x00021cc0


	//   ....[14]....
        /*1230*/ 	.word	0x00021d20


	//   ....[15]....
        /*1234*/ 	.word	0x00021d70


	//   ....[16]....
        /*1238*/ 	.word	0x00021dc0


	//   ....[17]....
        /*123c*/ 	.word	0x00021e20


	//   ....[18]....
        /*1240*/ 	.word	0x00021e90


	//   ....[19]....
        /*1244*/ 	.word	0x00021f00


	//   ....[20]....
        /*1248*/ 	.word	0x00021f70


	//   ....[21]....
        /*124c*/ 	.word	0x00021fd0


	//   ....[22]....
        /*1250*/ 	.word	0x00022040


	//   ....[23]....
        /*1254*/ 	.word	0x000220b0


	//   ....[24]....
        /*1258*/ 	.word	0x00022120


	//   ....[25]....
        /*125c*/ 	.word	0x00022180


	//   ....[26]....
        /*1260*/ 	.word	0x000221f0


	//   ....[27]....
        /*1264*/ 	.word	0x00022260


	//   ....[28]....
        /*1268*/ 	.word	0x000222d0


	//   ....[29]....
        /*126c*/ 	.word	0x00022330


	//   ....[30]....
        /*1270*/ 	.word	0x000223a0


	//   ....[31]....
        /*1274*/ 	.word	0x00022410


	//   ....[32]....
        /*1278*/ 	.word	0x00022480


	//   ....[33]....
        /*127c*/ 	.word	0x000224e0


	//   ....[34]....
        /*1280*/ 	.word	0x00022550


	//   ....[35]....
        /*1284*/ 	.word	0x000225c0


	//   ....[36]....
        /*1288*/ 	.word	0x00022630


	//   ....[37]....
        /*128c*/ 	.word	0x00022690


	//   ....[38]....
        /*1290*/ 	.word	0x00022700


	//   ....[39]....
        /*1294*/ 	.word	0x00022770


	//   ....[40]....
        /*1298*/ 	.word	0x000227c0


	//   ....[41]....
        /*129c*/ 	.word	0x00022800


	//   ....[42]....
        /*12a0*/ 	.word	0x00022850


	//   ....[43]....
        /*12a4*/ 	.word	0x000228a0


	//   ....[44]....
        /*12a8*/ 	.word	0x000228f0


	//   ....[45]....
        /*12ac*/ 	.word	0x00022960


	//   ....[46]....
        /*12b0*/ 	.word	0x000229b0


	//   ....[47]....
        /*12b4*/ 	.word	0x000229f0


	//   ....[48]....
        /*12b8*/ 	.word	0x00022a40


	//   ....[49]....
        /*12bc*/ 	.word	0x00022a90


	//   ....[50]....
        /*12c0*/ 	.word	0x00022ae0


	//   ....[51]....
        /*12c4*/ 	.word	0x00022b50


	//   ....[52]....
        /*12c8*/ 	.word	0x00022ba0


	//   ....[53]....
        /*12cc*/ 	.word	0x00022c00


	//   ....[54]....
        /*12d0*/ 	.word	0x00022c60


	//   ....[55]....
        /*12d4*/ 	.word	0x00022cd0


	//----- nvinfo : EIATTR_EXIT_INSTR_OFFSETS
	.align		4
.L_360:
        /*12d8*/ 	.byte	0x04, 0x1c
        /*12da*/ 	.short	(.L_362 - .L_361)


	//   ....[0]....
.L_361:
        /*12dc*/ 	.word	0x000010d0


	//   ....[1]....
        /*12e0*/ 	.word	0x0001f4f0


	//----- nvinfo : EIATTR_MAX_THREADS
	.align		4
.L_362:
        /*12e4*/ 	.byte	0x04, 0x05
        /*12e6*/ 	.short	(.L_364 - .L_363)
.L_363:
        /*12e8*/ 	.word	0x00000100
        /*12ec*/ 	.word	0x00000001
        /*12f0*/ 	.word	0x00000001


	//----- nvinfo : EIATTR_CRS_STACK_SIZE
	.align		4
.L_364:
        /*12f4*/ 	.byte	0x04, 0x1e
        /*12f6*/ 	.short	(.L_366 - .L_365)
.L_365:
        /*12f8*/ 	.word	0x00000000
.L_366:


//--------------------- .nv.callgraph             --------------------------
	.section	.nv.callgraph,"",@"SHT_CUDA_CALLGRAPH"
	.align	4
	.sectionentsize	8
	.align		4
        /*0000*/ 	.word	0x00000000
	.align		4
        /*0004*/ 	.word	0xffffffff
	.align		4
        /*0008*/ 	.word	0x00000000
	.align		4
        /*000c*/ 	.word	0xfffffffe
	.align		4
        /*0010*/ 	.word	0x00000000
	.align		4
        /*0014*/ 	.word	0xfffffffd
	.align		4
        /*0018*/ 	.word	0x00000000
	.align		4
        /*001c*/ 	.word	0xfffffffc


//--------------------- .nv.rel.action            --------------------------
	.section	.nv.rel.action,"",@"SHT_CUDA_RELOCINFO"
	.align	8
	.sectionentsize	8
        /*0000*/ 	.byte	0x73, 0x00, 0x00, 0x00, 0x00, 0x00, 0x00, 0x00, 0x00, 0x00, 0x00, 0x11, 0x25, 0x00, 0x05, 0x36


//--------------------- .nv.constant4             --------------------------
	.section	.nv.constant4,"a",@progbits
	.align	8
	.align		8
.nv.constant4:
        /*0000*/ 	.dword	_ZN78_INTERNAL_417c4976_42_flash_fwd_hdim128_bf16_paged_split_sm80_cu_f3e6f9ee_28444cuda3std3__45__cpo5beginE
	.align		8
        /*0008*/ 	.dword	_ZN78_INTERNAL_417c4976_42_flash_fwd_hdim128_bf16_paged_split_sm80_cu_f3e6f9ee_28444cuda3std3__45__cpo3endE
	.align		8
        /*0010*/ 	.dword	_ZN78_INTERNAL_417c4976_42_flash_fwd_hdim128_bf16_paged_split_sm80_cu_f3e6f9ee_28444cuda3std3__45__cpo6cbeginE
	.align		8
        /*0018*/ 	.dword	_ZN78_INTERNAL_417c4976_42_flash_fwd_hdim128_bf16_paged_split_sm80_cu_f3e6f9ee_28444cuda3std3__45__cpo4cendE
	.align		8
        /*0020*/ 	.dword	_ZN78_INTERNAL_417c4976_42_flash_fwd_hdim128_bf16_paged_split_sm80_cu_f3e6f9ee_28444cuda3std3__480_GLOBAL__N__417c4976_42_flash_fwd_hdim128_bf16_paged_split_sm80_cu_f3e6f9ee_28446ignoreE
	.align		8
        /*0028*/ 	.dword	_ZN78_INTERNAL_417c4976_42_flash_fwd_hdim128_bf16_paged_split_sm80_cu_f3e6f9ee_28444cuda3std3__419piecewise_constructE
	.align		8
        /*0030*/ 	.dword	_ZN78_INTERNAL_417c4976_42_flash_fwd_hdim128_bf16_paged_split_sm80_cu_f3e6f9ee_28444cuda3std3__48in_placeE
	.align		8
        /*0038*/ 	.dword	_ZN78_INTERNAL_417c4976_42_flash_fwd_hdim128_bf16_paged_split_sm80_cu_f3e6f9ee_28444cuda3std6ranges3__45__cpo4swapE
	.align		8
        /*0040*/ 	.dword	_ZN78_INTERNAL_417c4976_42_flash_fwd_hdim128_bf16_paged_split_sm80_cu_f3e6f9ee_28444cuda3std6ranges3__45__cpo9iter_moveE
	.align		8
        /*0048*/ 	.dword	_ZN78_INTERNAL_417c4976_42_flash_fwd_hdim128_bf16_paged_split_sm80_cu_f3e6f9ee_28444cute7productE
	.align		8
        /*0050*/ 	.dword	_ZN78_INTERNAL_417c4976_42_flash_fwd_hdim128_bf16_paged_split_sm80_cu_f3e6f9ee_28444cute1_E


//--------------------- .nv.constant0._ZN7cutlass13device_kernelIN5flash19enable_sm80_to_sm89INS1_16FlashAttnFwdSm80INS1_25CollectiveMainloopFwdSm80ILi8ELi1ELb1EN4cute5tupleIJNS5_1CILi128EEES8_S8_EEELi128ENS_10bfloat16_tEfNS_4arch4Sm80ELb0ELb0ELb0ELb0ELb1ELb0ELb1ELb1EEENS1_21CollectiveEpilogueFwdIS9_NS6_IJNS7_ILi1EEESF_SF_EEESA_SC_Li256ELb0ELb1ELb1ELb0EEENS1_19SingleTileSchedulerILb0ELb1ELb1ELi128EEEEEEEEEvNT_6ParamsE --------------------------
	.section	.nv.constant0._ZN7cutlass13device_kernelIN5flash19enable_sm80_to_sm89INS1_16FlashAttnFwdSm80INS1_25CollectiveMainloopFwdSm80ILi8ELi1ELb1EN4cute5tupleIJNS5_1CILi128EEES8_S8_EEELi128ENS_10bfloat16_tEfNS_4arch4Sm80ELb0ELb0ELb0ELb0ELb1ELb0ELb1ELb1EEENS1_21CollectiveEpilogueFwdIS9_NS6_IJNS7_ILi1EEESF_SF_EEESA_SC_Li256ELb0ELb1ELb1ELb0EEENS1_19SingleTileSchedulerILb0ELb1ELb1ELi128EEEEEEEEEvNT_6ParamsE,"a",@progbits
	.sectionflags	@""
	.align	4
.nv.constant0._ZN7cutlass13device_kernelIN5flash19enable_sm80_to_sm89INS1_16FlashAttnFwdSm80INS1_25CollectiveMainloopFwdSm80ILi8ELi1ELb1EN4cute5tupleIJNS5_1CILi128EEES8_S8_EEELi128ENS_10bfloat16_tEfNS_4arch4Sm80ELb0ELb0ELb0ELb0ELb1ELb0ELb1ELb1EEENS1_21CollectiveEpilogueFwdIS9_NS6_IJNS7_ILi1EEESF_SF_EEESA_SC_Li256ELb0ELb1ELb1ELb0EEENS1_19SingleTileSchedulerILb0ELb1ELb1ELi128EEEEEEEEEvNT_6ParamsE:
	.zero		1400


//--------------------- .nv.constant0._ZN7cutlass13device_kernelIN5flash19enable_sm80_to_sm89INS1_16FlashAttnFwdSm80INS1_25CollectiveMainloopFwdSm80ILi8ELi1ELb1EN4cute5tupleIJNS5_1CILi128EEENS7_ILi96EEES8_EEELi128ENS_10bfloat16_tEfNS_4arch4Sm80ELb0ELb1ELb0ELb0ELb1ELb0ELb1ELb1EEENS1_21CollectiveEpilogueFwdINS6_IJS8_S8_S9_EEENS6_IJNS7_ILi1EEESH_SH_EEESB_SD_Li256ELb0ELb1ELb1ELb0EEENS1_19SingleTileSchedulerILb0ELb1ELb1ELi128EEEEEEEEEvNT_6ParamsE --------------------------
	.section	.nv.constant0._ZN7cutlass13device_kernelIN5flash19enable_sm80_to_sm89INS1_16FlashAttnFwdSm80INS1_25CollectiveMainloopFwdSm80ILi8ELi1ELb1EN4cute5tupleIJNS5_1CILi128EEENS7_ILi96EEES8_EEELi128ENS_10bfloat16_tEfNS_4arch4Sm80ELb0ELb1ELb0ELb0ELb1ELb0ELb1ELb1EEENS1_21CollectiveEpilogueFwdINS6_IJS8_S8_S9_EEENS6_IJNS7_ILi1EEESH_SH_EEESB_SD_Li256ELb0ELb1ELb1ELb0EEENS1_19SingleTileSchedulerILb0ELb1ELb1ELi128EEEEEEEEEvNT_6ParamsE,"a",@progbits
	.sectionflags	@""
	.align	4
.nv.constant0._ZN7cutlass13device_kernelIN5flash19enable_sm80_to_sm89INS1_16FlashAttnFwdSm80INS1_25CollectiveMainloopFwdSm80ILi8ELi1ELb1EN4cute5tupleIJNS5_1CILi128EEENS7_ILi96EEES8_EEELi128ENS_10bfloat16_tEfNS_4arch4Sm80ELb0ELb1ELb0ELb0ELb1ELb0ELb1ELb1EEENS1_21CollectiveEpilogueFwdINS6_IJS8_S8_S9_EEENS6_IJNS7_ILi1EEESH_SH_EEESB_SD_Li256ELb0ELb1ELb1ELb0EEENS1_19SingleTileSchedulerILb0ELb1ELb1ELi128EEEEEEEEEvNT_6ParamsE:
	.zero		1400


//--------------------- .nv.constant0._ZN7cutlass13device_kernelIN5flash19enable_sm80_to_sm89INS1_16FlashAttnFwdSm80INS1_25CollectiveMainloopFwdSm80ILi8ELi1ELb1EN4cute5tupleIJNS5_1CILi128EEES8_S8_EEELi128ENS_10bfloat16_tEfNS_4arch4Sm80ELb1ELb0ELb0ELb0ELb1ELb0ELb1ELb1EEENS1_21CollectiveEpilogueFwdIS9_NS6_IJNS7_ILi1EEESF_SF_EEESA_SC_Li256ELb0ELb1ELb1ELb0EEENS1_30DynamicPersistentTileSchedulerILi256ELi256ELb1ELb1ELb0EEEEEEEEEvNT_6ParamsE --------------------------
	.section	.nv.constant0._ZN7cutlass13device_kernelIN5flash19enable_sm80_to_sm89INS1_16FlashAttnFwdSm80INS1_25CollectiveMainloopFwdSm80ILi8ELi1ELb1EN4cute5tupleIJNS5_1CILi128EEES8_S8_EEELi128ENS_10bfloat16_tEfNS_4arch4Sm80ELb1ELb0ELb0ELb0ELb1ELb0ELb1ELb1EEENS1_21CollectiveEpilogueFwdIS9_NS6_IJNS7_ILi1EEESF_SF_EEESA_SC_Li256ELb0ELb1ELb1ELb0EEENS1_30DynamicPersistentTileSchedulerILi256ELi256ELb1ELb1ELb0EEEEEEEEEvNT_6ParamsE,"a",@progbits
	.sectionflags	@""
	.align	4
.nv.constant0._ZN7cutlass13device_kernelIN5flash19enable_sm80_to_sm89INS1_16FlashAttnFwdSm80INS1_25CollectiveMainloopFwdSm80ILi8ELi1ELb1EN4cute5tupleIJNS5_1CILi128EEES8_S8_EEELi128ENS_10bfloat16_tEfNS_4arch4Sm80ELb1ELb0ELb0ELb0ELb1ELb0ELb1ELb1EEENS1_21CollectiveEpilogueFwdIS9_NS6_IJNS7_ILi1EEESF_SF_EEESA_SC_Li256ELb0ELb1ELb1ELb0EEENS1_30DynamicPersistentTileSchedulerILi256ELi256ELb1ELb1ELb0EEEEEEEEEvNT_6ParamsE:
	.zero		1416


//--------------------- .nv.constant0._ZN7cutlass13device_kernelIN5flash19enable_sm80_to_sm89INS1_16FlashAttnFwdSm80INS1_25CollectiveMainloopFwdSm80ILi4ELi1ELb0EN4cute5tupleIJNS5_1CILi128EEENS7_ILi64EEES8_EEELi128ENS_10bfloat16_tEfNS_4arch4Sm80ELb0ELb0ELb0ELb0ELb1ELb0ELb1ELb1EEENS1_21CollectiveEpilogueFwdINS6_IJS8_S8_S9_EEENS6_IJNS7_ILi1EEESH_SH_EEESB_SD_Li128ELb0ELb1ELb1ELb0EEENS1_19SingleTileSchedulerILb0ELb1ELb1ELi128EEEEEEEEEvNT_6ParamsE --------------------------
	.section	.nv.constant0._ZN7cutlass13device_kernelIN5flash19enable_sm80_to_sm89INS1_16FlashAttnFwdSm80INS1_25CollectiveMainloopFwdSm80ILi4ELi1ELb0EN4cute5tupleIJNS5_1CILi128EEENS7_ILi64EEES8_EEELi128ENS_10bfloat16_tEfNS_4arch4Sm80ELb0ELb0ELb0ELb0ELb1ELb0ELb1ELb1EEENS1_21CollectiveEpilogueFwdINS6_IJS8_S8_S9_EEENS6_IJNS7_ILi1EEESH_SH_EEESB_SD_Li128ELb0ELb1ELb1ELb0EEENS1_19SingleTileSchedulerILb0ELb1ELb1ELi128EEEEEEEEEvNT_6ParamsE,"a",@progbits
	.sectionflags	@""
	.align	4
.nv.constant0._ZN7cutlass13device_kernelIN5flash19enable_sm80_to_sm89INS1_16FlashAttnFwdSm80INS1_25CollectiveMainloopFwdSm80ILi4ELi1ELb0EN4cute5tupleIJNS5_1CILi128EEENS7_ILi64EEES8_EEELi128ENS_10bfloat16_tEfNS_4arch4Sm80ELb0ELb0ELb0ELb0ELb1ELb0ELb1ELb1EEENS1_21CollectiveEpilogueFwdINS6_IJS8_S8_S9_EEENS6_IJNS7_ILi1EEESH_SH_EEESB_SD_Li128ELb0ELb1ELb1ELb0EEENS1_19SingleTileSchedulerILb0ELb1ELb1ELi128EEEEEEEEEvNT_6ParamsE:
	.zero		1400


//--------------------- .nv.constant0._ZN7cutlass13device_kernelIN5flash19enable_sm80_to_sm89INS1_16FlashAttnFwdSm80INS1_25CollectiveMainloopFwdSm80ILi8ELi1ELb1EN4cute5tupleIJNS5_1CILi128EEENS7_ILi112EEES8_EEELi128ENS_10bfloat16_tEfNS_4arch4Sm80ELb0ELb0ELb0ELb1ELb1ELb0ELb1ELb1EEENS1_21CollectiveEpilogueFwdINS6_IJS8_S8_S9_EEENS6_IJNS7_ILi1EEESH_SH_EEESB_SD_Li256ELb1ELb1ELb1ELb0EEENS1_36VarlenDynamicPersistentTileSchedulerILi128ELi112ELi256ELi256ELb1ELb1ELb0ELb0ELb1ELb1EEEEEEEEEvNT_6ParamsE --------------------------
	.section	.nv.constant0._ZN7cutlass13device_kernelIN5flash19enable_sm80_to_sm89INS1_16FlashAttnFwdSm80INS1_25CollectiveMainloopFwdSm80ILi8ELi1ELb1EN4cute5tupleIJNS5_1CILi128EEENS7_ILi112EEES8_EEELi128ENS_10bfloat16_tEfNS_4arch4Sm80ELb0ELb0ELb0ELb1ELb1ELb0ELb1ELb1EEENS1_21CollectiveEpilogueFwdINS6_IJS8_S8_S9_EEENS6_IJNS7_ILi1EEESH_SH_EEESB_SD_Li256ELb1ELb1ELb1ELb0EEENS1_36VarlenDynamicPersistentTileSchedulerILi128ELi112ELi256ELi256ELb1ELb1ELb0ELb0ELb1ELb1EEEEEEEEEvNT_6ParamsE,"a",@progbits
	.sectionflags	@""
	.align	4
.nv.constant0._ZN7cutlass13device_kernelIN5flash19enable_sm80_to_sm89INS1_16FlashAttnFwdSm80INS1_25CollectiveMainloopFwdSm80ILi8ELi1ELb1EN4cute5tupleIJNS5_1CILi128EEENS7_ILi112EEES8_EEELi128ENS_10bfloat16_tEfNS_4arch4Sm80ELb0ELb0ELb0ELb1ELb1ELb0ELb1ELb1EEENS1_21CollectiveEpilogueFwdINS6_IJS8_S8_S9_EEENS6_IJNS7_ILi1EEESH_SH_EEESB_SD_Li256ELb1ELb1ELb1ELb0EEENS1_36VarlenDynamicPersistentTileSchedulerILi128ELi112ELi256ELi256ELb1ELb1ELb0ELb0ELb1ELb1EEEEEEEEEvNT_6ParamsE:
	.zero		1432


//--------------------- .nv.constant0._ZN7cutlass13device_kernelIN5flash19enable_sm80_to_sm89INS1_16FlashAttnFwdSm80INS1_25CollectiveMainloopFwdSm80ILi8ELi1ELb1EN4cute5tupleIJNS5_1CILi128EEENS7_ILi112EEES8_EEELi128ENS_10bfloat16_tEfNS_4arch4Sm80ELb0ELb0ELb0ELb1ELb1ELb1ELb1ELb1EEENS1_21CollectiveEpilogueFwdINS6_IJS8_S8_S9_EEENS6_IJNS7_ILi1EEESH_SH_EEESB_SD_Li256ELb1ELb1ELb1ELb0EEENS1_36VarlenDynamicPersistentTileSchedulerILi128ELi112ELi256ELi256ELb1ELb1ELb0ELb0ELb1ELb1EEEEEEEEEvNT_6ParamsE --------------------------
	.section	.nv.constant0._ZN7cutlass13device_kernelIN5flash19enable_sm80_to_sm89INS1_16FlashAttnFwdSm80INS1_25CollectiveMainloopFwdSm80ILi8ELi1ELb1EN4cute5tupleIJNS5_1CILi128EEENS7_ILi112EEES8_EEELi128ENS_10bfloat16_tEfNS_4arch4Sm80ELb0ELb0ELb0ELb1ELb1ELb1ELb1ELb1EEENS1_21CollectiveEpilogueFwdINS6_IJS8_S8_S9_EEENS6_IJNS7_ILi1EEESH_SH_EEESB_SD_Li256ELb1ELb1ELb1ELb0EEENS1_36VarlenDynamicPersistentTileSchedulerILi128ELi112ELi256ELi256ELb1ELb1ELb0ELb0ELb1ELb1EEEEEEEEEvNT_6ParamsE,"a",@progbits
	.sectionflags	@""
	.align	4
.nv.constant0._ZN7cutlass13device_kernelIN5flash19enable_sm80_to_sm89INS1_16FlashAttnFwdSm80INS1_25CollectiveMainloopFwdSm80ILi8ELi1ELb1EN4cute5tupleIJNS5_1CILi128EEENS7_ILi112EEES8_EEELi128ENS_10bfloat16_tEfNS_4arch4Sm80ELb0ELb0ELb0ELb1ELb1ELb1ELb1ELb1EEENS1_21CollectiveEpilogueFwdINS6_IJS8_S8_S9_EEENS6_IJNS7_ILi1EEESH_SH_EEESB_SD_Li256ELb1ELb1ELb1ELb0EEENS1_36VarlenDynamicPersistentTileSchedulerILi128ELi112ELi256ELi256ELb1ELb1ELb0ELb0ELb1ELb1EEEEEEEEEvNT_6ParamsE:
	.zero		1432


//--------------------- .nv.constant0._ZN7cutlass13device_kernelIN5flash19enable_sm80_to_sm89INS1_16FlashAttnFwdSm80INS1_25CollectiveMainloopFwdSm80ILi4ELi1ELb0EN4cute5tupleIJNS5_1CILi128EEENS7_ILi48EEES8_EEELi128ENS_10bfloat16_tEfNS_4arch4Sm80ELb0ELb1ELb0ELb0ELb1ELb0ELb1ELb1EEENS1_21CollectiveEpilogueFwdINS6_IJS8_S8_S9_EEENS6_IJNS7_ILi1EEESH_SH_EEESB_SD_Li128ELb0ELb1ELb1ELb0EEENS1_19SingleTileSchedulerILb0ELb1ELb1ELi128EEEEEEEEEvNT_6ParamsE --------------------------
	.section	.nv.constant0._ZN7cutlass13device_kernelIN5flash19enable_sm80_to_sm89INS1_16FlashAttnFwdSm80INS1_25CollectiveMainloopFwdSm80ILi4ELi1ELb0EN4cute5tupleIJNS5_1CILi128EEENS7_ILi48EEES8_EEELi128ENS_10bfloat16_tEfNS_4arch4Sm80ELb0ELb1ELb0ELb0ELb1ELb0ELb1ELb1EEENS1_21CollectiveEpilogueFwdINS6_IJS8_S8_S9_EEENS6_IJNS7_ILi1EEESH_SH_EEESB_SD_Li128ELb0ELb1ELb1ELb0EEENS1_19SingleTileSchedulerILb0ELb1ELb1ELi128EEEEEEEEEvNT_6ParamsE,"a",@progbits
	.sectionflags	@""
	.align	4
.nv.constant0._ZN7cutlass13device_kernelIN5flash19enable_sm80_to_sm89INS1_16FlashAttnFwdSm80INS1_25CollectiveMainloopFwdSm80ILi4ELi1ELb0EN4cute5tupleIJNS5_1CILi128EEENS7_ILi48EEES8_EEELi128ENS_10bfloat16_tEfNS_4arch4Sm80ELb0ELb1ELb0ELb0ELb1ELb0ELb1ELb1EEENS1_21CollectiveEpilogueFwdINS6_IJS8_S8_S9_EEENS6_IJNS7_ILi1EEESH_SH_EEESB_SD_Li128ELb0ELb1ELb1ELb0EEENS1_19SingleTileSchedulerILb0ELb1ELb1ELi128EEEEEEEEEvNT_6ParamsE:
	.zero		1400


//--------------------- .nv.constant0._ZN7cutlass13device_kernelIN5flash19enable_sm80_to_sm89INS1_16FlashAttnFwdSm80INS1_25CollectiveMainloopFwdSm80ILi8ELi1ELb1EN4cute5tupleIJNS5_1CILi128EEENS7_ILi96EEES8_EEELi128ENS_10bfloat16_tEfNS_4arch4Sm80ELb0ELb1ELb0ELb1ELb1ELb0ELb1ELb1EEENS1_21CollectiveEpilogueFwdINS6_IJS8_S8_S9_EEENS6_IJNS7_ILi1EEESH_SH_EEESB_SD_Li256ELb1ELb1ELb1ELb0EEENS1_36VarlenDynamicPersistentTileSchedulerILi128ELi96ELi256ELi256ELb1ELb1ELb0ELb1ELb0ELb1EEEEEEEEEvNT_6ParamsE --------------------------
	.section	.nv.constant0._ZN7cutlass13device_kernelIN5flash19enable_sm80_to_sm89INS1_16FlashAttnFwdSm80INS1_25CollectiveMainloopFwdSm80ILi8ELi1ELb1EN4cute5tupleIJNS5_1CILi128EEENS7_ILi96EEES8_EEELi128ENS_10bfloat16_tEfNS_4arch4Sm80ELb0ELb1ELb0ELb1ELb1ELb0ELb1ELb1EEENS1_21CollectiveEpilogueFwdINS6_IJS8_S8_S9_EEENS6_IJNS7_ILi1EEESH_SH_EEESB_SD_Li256ELb1ELb1ELb1ELb0EEENS1_36VarlenDynamicPersistentTileSchedulerILi128ELi96ELi256ELi256ELb1ELb1ELb0ELb1ELb0ELb1EEEEEEEEEvNT_6ParamsE,"a",@progbits
	.sectionflags	@""
	.align	4
.nv.constant0._ZN7cutlass13device_kernelIN5flash19enable_sm80_to_sm89INS1_16FlashAttnFwdSm80INS1_25CollectiveMainloopFwdSm80ILi8ELi1ELb1EN4cute5tupleIJNS5_1CILi128EEENS7_ILi96EEES8_EEELi128ENS_10bfloat16_tEfNS_4arch4Sm80ELb0ELb1ELb0ELb1ELb1ELb0ELb1ELb1EEENS1_21CollectiveEpilogueFwdINS6_IJS8_S8_S9_EEENS6_IJNS7_ILi1EEESH_SH_EEESB_SD_Li256ELb1ELb1ELb1ELb0EEENS1_36VarlenDynamicPersistentTileSchedulerILi128ELi96ELi256ELi256ELb1ELb1ELb0ELb1ELb0ELb1EEEEEEEEEvNT_6ParamsE:
	.zero		1432


//--------------------- .nv.constant0._ZN7cutlass13device_kernelIN5flash19enable_sm80_to_sm89INS1_16FlashAttnFwdSm80INS1_25CollectiveMainloopFwdSm80ILi8ELi1ELb1EN4cute5tupleIJNS5_1CILi128EEENS7_ILi96EEES8_EEELi128ENS_10bfloat16_tEfNS_4arch4Sm80ELb0ELb1ELb0ELb1ELb1ELb1ELb1ELb1EEENS1_21CollectiveEpilogueFwdINS6_IJS8_S8_S9_EEENS6_IJNS7_ILi1EEESH_SH_EEESB_SD_Li256ELb1ELb1ELb1ELb0EEENS1_36VarlenDynamicPersistentTileSchedulerILi128ELi96ELi256ELi256ELb1ELb1ELb0ELb1ELb0ELb1EEEEEEEEEvNT_6ParamsE --------------------------
	.section	.nv.constant0._ZN7cutlass13device_kernelIN5flash19enable_sm80_to_sm89INS1_16FlashAttnFwdSm80INS1_25CollectiveMainloopFwdSm80ILi8ELi1ELb1EN4cute5tupleIJNS5_1CILi128EEENS7_ILi96EEES8_EEELi128ENS_10bfloat16_tEfNS_4arch4Sm80ELb0ELb1ELb0ELb1ELb1ELb1ELb1ELb1EEENS1_21CollectiveEpilogueFwdINS6_IJS8_S8_S9_EEENS6_IJNS7_ILi1EEESH_SH_EEESB_SD_Li256ELb1ELb1ELb1ELb0EEENS1_36VarlenDynamicPersistentTileSchedulerILi128ELi96ELi256ELi256ELb1ELb1ELb0ELb1ELb0ELb1EEEEEEEEEvNT_6ParamsE,"a",@progbits
	.sectionflags	@""
	.align	4
.nv.constant0._ZN7cutlass13device_kernelIN5flash19enable_sm80_to_sm89INS1_16FlashAttnFwdSm80INS1_25CollectiveMainloopFwdSm80ILi8ELi1ELb1EN4cute5tupleIJNS5_1CILi128EEENS7_ILi96EEES8_EEELi128ENS_10bfloat16_tEfNS_4arch4Sm80ELb0ELb1ELb0ELb1ELb1ELb1ELb1ELb1EEENS1_21CollectiveEpilogueFwdINS6_IJS8_S8_S9_EEENS6_IJNS7_ILi1EEESH_SH_EEESB_SD_Li256ELb1ELb1ELb1ELb0EEENS1_36VarlenDynamicPersistentTileSchedulerILi128ELi96ELi256ELi256ELb1ELb1ELb0ELb1ELb0ELb1EEEEEEEEEvNT_6ParamsE:
	.zero		1432


//--------------------- .nv.constant0._ZN7cutlass13device_kernelIN5flash19enable_sm80_to_sm89INS1_16FlashAttnFwdSm80INS1_25CollectiveMainloopFwdSm80ILi4ELi1ELb0EN4cute5tupleIJNS5_1CILi128EEENS7_ILi64EEES8_EEELi128ENS_10bfloat16_tEfNS_4arch4Sm80ELb1ELb0ELb0ELb0ELb1ELb0ELb1ELb1EEENS1_21CollectiveEpilogueFwdINS6_IJS8_S8_S9_EEENS6_IJNS7_ILi1EEESH_SH_EEESB_SD_Li128ELb0ELb1ELb1ELb0EEENS1_30DynamicPersistentTileSchedulerILi128ELi128ELb1ELb1ELb0EEEEEEEEEvNT_6ParamsE --------------------------
	.section	.nv.constant0._ZN7cutlass13device_kernelIN5flash19enable_sm80_to_sm89INS1_16FlashAttnFwdSm80INS1_25CollectiveMainloopFwdSm80ILi4ELi1ELb0EN4cute5tupleIJNS5_1CILi128EEENS7_ILi64EEES8_EEELi128ENS_10bfloat16_tEfNS_4arch4Sm80ELb1ELb0ELb0ELb0ELb1ELb0ELb1ELb1EEENS1_21CollectiveEpilogueFwdINS6_IJS8_S8_S9_EEENS6_IJNS7_ILi1EEESH_SH_EEESB_SD_Li128ELb0ELb1ELb1ELb0EEENS1_30DynamicPersistentTileSchedulerILi128ELi128ELb1ELb1ELb0EEEEEEEEEvNT_6ParamsE,"a",@progbits
	.sectionflags	@""
	.align	4
.nv.constant0._ZN7cutlass13device_kernelIN5flash19enable_sm80_to_sm89INS1_16FlashAttnFwdSm80INS1_25CollectiveMainloopFwdSm80ILi4ELi1ELb0EN4cute5tupleIJNS5_1CILi128EEENS7_ILi64EEES8_EEELi128ENS_10bfloat16_tEfNS_4arch4Sm80ELb1ELb0ELb0ELb0ELb1ELb0ELb1ELb1EEENS1_21CollectiveEpilogueFwdINS6_IJS8_S8_S9_EEENS6_IJNS7_ILi1EEESH_SH_EEESB_SD_Li128ELb0ELb1ELb1ELb0EEENS1_30DynamicPersistentTileSchedulerILi128ELi128ELb1ELb1ELb0EEEEEEEEEvNT_6ParamsE:
	.zero		1416


//--------------------- .nv.constant0._ZN7cutlass13device_kernelIN5flash19enable_sm80_to_sm89INS1_16FlashAttnFwdSm80INS1_25CollectiveMainloopFwdSm80ILi8ELi1ELb1EN4cute5tupleIJNS5_1CILi128EEENS7_ILi112EEES8_EEELi128ENS_10bfloat16_tEfNS_4arch4Sm80ELb1ELb0ELb0ELb1ELb1ELb0ELb1ELb1EEENS1_21CollectiveEpilogueFwdINS6_IJS8_S8_S9_EEENS6_IJNS7_ILi1EEESH_SH_EEESB_SD_Li256ELb1ELb1ELb1ELb0EEENS1_36VarlenDynamicPersistentTileSchedulerILi128ELi112ELi256ELi256ELb1ELb1ELb0ELb1ELb1ELb1EEEEEEEEEvNT_6ParamsE --------------------------
	.section	.nv.constant0._ZN7cutlass13device_kernelIN5flash19enable_sm80_to_sm89INS1_16FlashAttnFwdSm80INS1_25CollectiveMainloopFwdSm80ILi8ELi1ELb1EN4cute5tupleIJNS5_1CILi128EEENS7_ILi112EEES8_EEELi128ENS_10bfloat16_tEfNS_4arch4Sm80ELb1ELb0ELb0ELb1ELb1ELb0ELb1ELb1EEENS1_21CollectiveEpilogueFwdINS6_IJS8_S8_S9_EEENS6_IJNS7_ILi1EEESH_SH_EEESB_SD_Li256ELb1ELb1ELb1ELb0EEENS1_36VarlenDynamicPersistentTileSchedulerILi128ELi112ELi256ELi256ELb1ELb1ELb0ELb1ELb1ELb1EEEEEEEEEvNT_6ParamsE,"a",@progbits
	.sectionflags	@""
	.align	4
.nv.constant0._ZN7cutlass13device_kernelIN5flash19enable_sm80_to_sm89INS1_16FlashAttnFwdSm80INS1_25CollectiveMainloopFwdSm80ILi8ELi1ELb1EN4cute5tupleIJNS5_1CILi128EEENS7_ILi112EEES8_EEELi128ENS_10bfloat16_tEfNS_4arch4Sm80ELb1ELb0ELb0ELb1ELb1ELb0ELb1ELb1EEENS1_21CollectiveEpilogueFwdINS6_IJS8_S8_S9_EEENS6_IJNS7_ILi1EEESH_SH_EEESB_SD_Li256ELb1ELb1ELb1ELb0EEENS1_36VarlenDynamicPersistentTileSchedulerILi128ELi112ELi256ELi256ELb1ELb1ELb0ELb1ELb1ELb1EEEEEEEEEvNT_6ParamsE:
	.zero		1432


//--------------------- .nv.constant0._ZN7cutlass13device_kernelIN5flash19enable_sm80_to_sm89INS1_16FlashAttnFwdSm80INS1_25CollectiveMainloopFwdSm80ILi8ELi1ELb1EN4cute5tupleIJNS5_1CILi128EEENS7_ILi112EEES8_EEELi128ENS_10bfloat16_tEfNS_4arch4Sm80ELb1ELb0ELb0ELb1ELb1ELb1ELb1ELb1EEENS1_21CollectiveEpilogueFwdINS6_IJS8_S8_S9_EEENS6_IJNS7_ILi1EEESH_SH_EEESB_SD_Li256ELb1ELb1ELb1ELb0EEENS1_36VarlenDynamicPersistentTileSchedulerILi128ELi112ELi256ELi256ELb1ELb1ELb0ELb1ELb1ELb1EEEEEEEEEvNT_6ParamsE --------------------------
	.section	.nv.constant0._ZN7cutlass13device_kernelIN5flash19enable_sm80_to_sm89INS1_16FlashAttnFwdSm80INS1_25CollectiveMainloopFwdSm80ILi8ELi1ELb1EN4cute5tupleIJNS5_1CILi128EEENS7_ILi112EEES8_EEELi128ENS_10bfloat16_tEfNS_4arch4Sm80ELb1ELb0ELb0ELb1ELb1ELb1ELb1ELb1EEENS1_21CollectiveEpilogueFwdINS6_IJS8_S8_S9_EEENS6_IJNS7_ILi1EEESH_SH_EEESB_SD_Li256ELb1ELb1ELb1ELb0EEENS1_36VarlenDynamicPersistentTileSchedulerILi128ELi112ELi256ELi256ELb1ELb1ELb0ELb1ELb1ELb1EEEEEEEEEvNT_6ParamsE,"a",@progbits
	.sectionflags	@""
	.align	4
.nv.constant0._ZN7cutlass13device_kernelIN5flash19enable_sm80_to_sm89INS1_16FlashAttnFwdSm80INS1_25CollectiveMainloopFwdSm80ILi8ELi1ELb1EN4cute5tupleIJNS5_1CILi128EEENS7_ILi112EEES8_EEELi128ENS_10bfloat16_tEfNS_4arch4Sm80ELb1ELb0ELb0ELb1ELb1ELb1ELb1ELb1EEENS1_21CollectiveEpilogueFwdINS6_IJS8_S8_S9_EEENS6_IJNS7_ILi1EEESH_SH_EEESB_SD_Li256ELb1ELb1ELb1ELb0EEENS1_36VarlenDynamicPersistentTileSchedulerILi128ELi112ELi256ELi256ELb1ELb1ELb0ELb1ELb1ELb1EEEEEEEEEvNT_6ParamsE:
	.zero		1432


//--------------------- .text._ZN7cutlass13device_kernelIN5flash19enable_sm80_to_sm89INS1_16FlashAttnFwdSm80INS1_25CollectiveMainloopFwdSm80ILi8ELi1ELb1EN4cute5tupleIJNS5_1CILi128EEES8_S8_EEELi128ENS_10bfloat16_tEfNS_4arch4Sm80ELb0ELb0ELb0ELb0ELb1ELb0ELb1ELb1EEENS1_21CollectiveEpilogueFwdIS9_NS6_IJNS7_ILi1EEESF_SF_EEESA_SC_Li256ELb0ELb1ELb1ELb0EEENS1_19SingleTileSchedulerILb0ELb1ELb1ELi128EEEEEEEEEvNT_6ParamsE --------------------------
	.section	.text._ZN7cutlass13device_kernelIN5flash19enable_sm80_to_sm89INS1_16FlashAttnFwdSm80INS1_25CollectiveMainloopFwdSm80ILi8ELi1ELb1EN4cute5tupleIJNS5_1CILi128EEES8_S8_EEELi128ENS_10bfloat16_tEfNS_4arch4Sm80ELb0ELb0ELb0ELb0ELb1ELb0ELb1ELb1EEENS1_21CollectiveEpilogueFwdIS9_NS6_IJNS7_ILi1EEESF_SF_EEESA_SC_Li256ELb0ELb1ELb1ELb0EEENS1_19SingleTileSchedulerILb0ELb1ELb1ELi128EEEEEEEEEvNT_6ParamsE,"ax",@progbits
	.sectioninfo	@"SHI_REGISTERS=252"
	.align	128
.text._ZN7cutlass13device_kernelIN5flash19enable_sm80_to_sm89INS1_16FlashAttnFwdSm80INS1_25CollectiveMainloopFwdSm80ILi8ELi1ELb1EN4cute5tupleIJNS5_1CILi128EEES8_S8_EEELi128ENS_10bfloat16_tEfNS_4arch4Sm80ELb0ELb0ELb0ELb0ELb1ELb0ELb1ELb1EEENS1_21CollectiveEpilogueFwdIS9_NS6_IJNS7_ILi1EEESF_SF_EEESA_SC_Li256ELb0ELb1ELb1ELb0EEENS1_19SingleTileSchedulerILb0ELb1ELb1ELi128EEEEEEEEEvNT_6ParamsE:
        .type           _ZN7cutlass13device_kernelIN5flash19enable_sm80_to_sm89INS1_16FlashAttnFwdSm80INS1_25CollectiveMainloopFwdSm80ILi8ELi1ELb1EN4cute5tupleIJNS5_1CILi128EEES8_S8_EEELi128ENS_10bfloat16_tEfNS_4arch4Sm80ELb0ELb0ELb0ELb0ELb1ELb0ELb1ELb1EEENS1_21CollectiveEpilogueFwdIS9_NS6_IJNS7_ILi1EEESF_SF_EEESA_SC_Li256ELb0ELb1ELb1ELb0EEENS1_19SingleTileSchedulerILb0ELb1ELb1ELi128EEEEEEEEEvNT_6ParamsE,@function
        .size           _ZN7cutlass13device_kernelIN5flash19enable_sm80_to_sm89INS1_16FlashAttnFwdSm80INS1_25CollectiveMainloopFwdSm80ILi8ELi1ELb1EN4cute5tupleIJNS5_1CILi128EEES8_S8_EEELi128ENS_10bfloat16_tEfNS_4arch4Sm80ELb0ELb0ELb0ELb0ELb1ELb0ELb1ELb1EEENS1_21CollectiveEpilogueFwdIS9_NS6_IJNS7_ILi1EEESF_SF_EEESA_SC_Li256ELb0ELb1ELb1ELb0EEENS1_19SingleTileSchedulerILb0ELb1ELb1ELi128EEEEEEEEEvNT_6ParamsE,(.L_x_1784 - _ZN7cutlass13device_kernelIN5flash19enable_sm80_to_sm89INS1_16FlashAttnFwdSm80INS1_25CollectiveMainloopFwdSm80ILi8ELi1ELb1EN4cute5tupleIJNS5_1CILi128EEES8_S8_EEELi128ENS_10bfloat16_tEfNS_4arch4Sm80ELb0ELb0ELb0ELb0ELb1ELb0ELb1ELb1EEENS1_21CollectiveEpilogueFwdIS9_NS6_IJNS7_ILi1EEESF_SF_EEESA_SC_Li256ELb0ELb1ELb1ELb0EEENS1_19SingleTileSchedulerILb0ELb1ELb1ELi128EEEEEEEEEvNT_6ParamsE)
        .other          _ZN7cutlass13device_kernelIN5flash19enable_sm80_to_sm89INS1_16FlashAttnFwdSm80INS1_25CollectiveMainloopFwdSm80ILi8ELi1ELb1EN4cute5tupleIJNS5_1CILi128EEES8_S8_EEELi128ENS_10bfloat16_tEfNS_4arch4Sm80ELb0ELb0ELb0ELb0ELb1ELb0ELb1ELb1EEENS1_21CollectiveEpilogueFwdIS9_NS6_IJNS7_ILi1EEESF_SF_EEESA_SC_Li256ELb0ELb1ELb1ELb0EEENS1_19SingleTileSchedulerILb0ELb1ELb1ELi128EEEEEEEEEvNT_6ParamsE,@"STO_CUDA_ENTRY STV_DEFAULT"
_ZN7cutlass13device_kernelIN5flash19enable_sm80_to_sm89INS1_16FlashAttnFwdSm80INS1_25CollectiveMainloopFwdSm80ILi8ELi1ELb1EN4cute5tupleIJNS5_1CILi128EEES8_S8_EEELi128ENS_10bfloat16_tEfNS_4arch4Sm80ELb0ELb0ELb0ELb0ELb1ELb0ELb1ELb1EEENS1_21CollectiveEpilogueFwdIS9_NS6_IJNS7_ILi1EEESF_SF_EEESA_SC_Li256ELb0ELb1ELb1ELb0EEENS1_19SingleTileSchedulerILb0ELb1ELb1ELi128EEEEEEEEEvNT_6ParamsE:
[----:B------:R-:W-:Y:S02]  /*0000*/  MOV R1, c[0x0][0x28] ;  /* 0x00000a0000017a02 */ /* 0x000fe40000000f00 */
[----:B------:R-:W1:Y:S01]  /*0010*/  S2R R5, SR_TID.X ;  /* 0x0000000000057919 */ /* 0x000e620000002100 */
[----:B------:R-:W2:Y:S08]  /*0020*/  S2UR UR6, SR_CTAID.Y ;  /* 0x00000000000679c3 */ /* 0x000eb00000002600 */
[----:B------:R-:W3:Y:S01]  /*0030*/  S2UR UR18, SR_CTAID.Z ;  /* 0x00000000001279c3 */ /* 0x000ee20000002700 */
[----:B-1----:R-:W-:-:S06]  /*0040*/  SHF.R.U32.HI R0, RZ, 0x5, R5 ;  /* 0x00000005ff007819 */ /* 0x002fcc0000011605 */
[----:B------:R-:W1:Y:S02]  /*0050*/  SHFL.IDX PT, R0, R0, RZ, 0x1f ;  /* 0x00001fff00007589 */ /* 0x000e6400000e0000 */
[----:B-1----:R-:W-:-:S13]  /*0060*/  ISETP.NE.AND P0, PT, R0, RZ, PT ;  /* 0x000000ff0000720c */ /* 0x002fda0003f05270 */
[----:B--23--:R-:W-:Y:S05]  /*0070*/  @!P0 BRA `(.L_x_0) ;  /* 0x0000009000008947 */ /* 0x00cfea0003800000 */
[----:B------:R-:W-:Y:S01]  /*0080*/  MOV R0, c[0x0][0x550] ;  /* 0x0001540000007a02 */ /* 0x000fe20000000f00 */
[----:B------:R-:W-:-:S03]  /*0090*/  UMOV UR10, UR6 ;  /* 0x00000006000a7c82 */ /* 0x000fc60008000000 */
[----:B------:R-:W-:-:S13]  /*00a0*/  ISETP.NE.AND P0, PT, R0, 0x1, PT ;  /* 0x000000010000780c */ /* 0x000fda0003f05270 */
[----:B------:R-:W-:Y:S05]  /*00b0*/  @!P0 BRA `(.L_x_1) ;  /* 0x000000b000008947 */ /* 0x000fea0003800000 */
[----:B------:R-:W-:Y:S02]  /*00c0*/  ULDC UR4, c[0x0][0x554] ;  /* 0x0001550000047ab9 */ /* 0x000fe40000000800 */
[----:B------:R-:W-:Y:S02]  /*00d0*/  UIMAD.WIDE.U32 UR4, UR6, UR4, URZ ;  /* 0x00000004060472a5 */ /* 0x000fe4000f8e003f */
[----:B------:R-:W-:Y:S02]  /*00e0*/  ULDC UR10, c[0x0][0x558] ;  /* 0x00015600000a7ab9 */ /* 0x000fe40000000800 */
[----:B------:R-:W-:Y:S01]  /*00f0*/  USHF.R.U32.HI UR10, URZ, UR10, UR5 ;  /* 0x0000000a3f0a7299 */ /* 0x000fe20008011605 */
[----:B------:R-:W-:Y:S05]  /*0100*/  BRA `(.L_x_1) ;  /* 0x0000006000007947 */ /* 0x000fea0003800000 */
.L_x_0:
[----:B------:R-:W-:Y:S02]  /*0110*/  ULDC.64 UR4, c[0x0][0x550] ;  /* 0x0001540000047ab9 */ /* 0x000fe40000000a00 */
[----:B------:R-:W-:Y:S02]  /*0120*/  UISETP.NE.AND UP0, UPT, UR4, 0x1, UPT ;  /* 0x000000010400788c */ /* 0x000fe4000bf05270 */
[----:B------:R-:W-:-:S02]  /*0130*/  UIMAD.WIDE.U32 UR8, UR6, UR5, URZ ;  /* 0x00000005060872a5 */ /* 0x000fc4000f8e003f */
[----:B------:R-:W-:Y:S02]  /*0140*/  ULDC UR4, c[0x0][0x558] ;  /* 0x0001560000047ab9 */ /* 0x000fe40000000800 */
[----:B------:R-:W-:-:S05]  /*0150*/  UMOV UR10, UR6 ;  /* 0x00000006000a7c82 */ /* 0x000fca0008000000 */
[----:B------:R-:W-:-:S03]  /*0160*/  @UP0 USHF.R.U32.HI UR10, URZ, UR4, UR9 ;  /* 0x000000043f0a0299 */ /* 0x000fc60008011609 */
.L_x_1:
[----:B------:R-:W-:Y:S01]  /*0170*/  ISETP.LE.AND P0, PT, RZ, UR18, PT ;  /* 0x00000012ff007c0c */ /* 0x000fe2000bf03270 */
[----:B------:R-:W-:Y:S02]  /*0180*/  UIADD3 UR5, -UR10, URZ, URZ ;  /* 0x0000003f0a057290 */ /* 0x000fe4000fffe13f */
[----:B------:R-:W-:Y:S02]  /*0190*/  ULDC UR4, c[0x0][0x550] ;  /* 0x0001540000047ab9 */ /* 0x000fe40000000800 */
[----:B------:R-:W-:-:S08]  /*01a0*/  UIMAD UR6, UR5, UR4, UR6 ;  /* 0x00000004050672a4 */ /* 0x000fd0000f8e0206 */
[----:B------:R-:W-:Y:S05]  /*01b0*/  @!P0 EXIT ;  /* 0x000000000000894d */ /* 0x000fea0003800000 */
[----:B------:R-:W-:Y:S02]  /*01c0*/  ULDC.64 UR4, c[0x0][0x370] ;  /* 0x0000dc0000047ab9 */ /* 0x000fe40000000a00 */
[----:B------:R-:W-:Y:S02]  /*01d0*/  UISETP.NE.U32.AND UP0, UPT, URZ, UR4, UPT ;  /* 0x000000043f00728c */ /* 0x000fe4000bf05070 */
[----:B------:R-:W-:Y:S02]  /*01e0*/  ULDC.64 UR8, c[0x0][0x370] ;  /* 0x0000dc0000087ab9 */ /* 0x000fe40000000a00 */
[----:B------:R-:W-:Y:S02]  /*01f0*/  UISETP.NE.AND.EX UP0, UPT, URZ, UR5, UPT, UP0 ;  /* 0x000000053f00728c */ /* 0x000fe4000bf05300 */
[----:B------:R-:W-:-:S04]  /*0200*/  ULDC.64 UR12, c[0x0][0x118] ;  /* 0x00004600000c7ab9 */ /* 0x000fc80000000a00 */
[----:B------:R-:W-:-:S05]  /*0210*/  PLOP3.LUT P0, PT, PT, PT, UP0, 0x80, 0x0 ;  /* 0x000000000000781c */ /* 0x000fca0003f0f008 */
[----:B------:R-:W-:Y:S02]  /*0220*/  @UP0 UMOV UR4, 0x4 ;  /* 0x0000000400040882 */ /* 0x000fe40000000000 */
[----:B------:R-:W-:-:S06]  /*0230*/  @UP0 UIMAD.WIDE UR4, UR18, UR4, UR8 ;  /* 0x00000004120402a5 */ /* 0x000fcc000f8e0208 */
[----:B------:R-:W-:Y:S02]  /*0240*/  IMAD.U32 R2, RZ, RZ, UR4 ;  /* 0x00000004ff027e24 */ /* 0x000fe4000f8e00ff */
[----:B------:R-:W-:-:S05]  /*0250*/  IMAD.U32 R3, RZ, RZ, UR5 ;  /* 0x00000005ff037e24 */ /* 0x000fca000f8e00ff */
[----:B------:R-:W2:Y:S01]  /*0260*/  @P0 LDG.E R2, [R2.64] ;  /* 0x0000000c02020981 */ /* 0x000ea2000c1e1900 */
[----:B------:R-:W-:Y:S02]  /*0270*/  ULDC UR4, c[0x0][0x2ac] ;  /* 0x0000ab0000047ab9 */ /* 0x000fe40000000800 */
[----:B------:R-:W-:Y:S02]  /*0280*/  ULDC UR15, c[0x0][0x1d0] ;  /* 0x00007400000f7ab9 */ /* 0x000fe40000000800 */
[----:B------:R-:W-:Y:S02]  /*0290*/  UIMAD UR15, UR4, UR15, URZ ;  /* 0x0000000f040f72a4 */ /* 0x000fe4000f8e023f */
[----:B------:R-:W-:Y:S02]  /*02a0*/  UMOV UR9, URZ ;  /* 0x0000003f00097c82 */ /* 0x000fe40008000000 */
[----:B------:R-:W-:Y:S02]  /*02b0*/  UISETP.GE.AND UP0, UPT, UR15, 0x1, UPT ;  /* 0x000000010f00788c */ /* 0x000fe4000bf06270 */
[----:B------:R-:W-:-:S02]  /*02c0*/  UIADD3 UR5, UR15, 0x7f, URZ ;  /* 0x0000007f0f057890 */ /* 0x000fc4000fffe03f */
[----:B------:R-:W-:Y:S02]  /*02d0*/  UMOV UR17, URZ ;  /* 0x0000003f00117c82 */ /* 0x000fe40008000000 */
[----:B------:R-:W-:-:S04]  /*02e0*/  USHF.R.S32.HI UR4, URZ, 0x1f, UR5 ;  /* 0x0000001f3f047899 */ /* 0x000fc80008011405 */
[----:B------:R-:W-:-:S04]  /*02f0*/  ULEA.HI UR4, UR4, UR5, URZ, 0x7 ;  /* 0x0000000504047291 */ /* 0x000fc8000f8f383f */
[----:B------:R-:W-:Y:S01]  /*0300*/  USHF.R.S32.HI UR7, URZ, 0x7, UR4 ;  /* 0x000000073f077899 */ /* 0x000fe20008011404 */
[----:B--2---:R1:W2:Y:S01]  /*0310*/  @P0 R2UR UR9, R2 ;  /* 0x00000000020903c2 */ /* 0x0042a200000e0000 */
[----:B------:R-:W-:-:S13]  /*0320*/  PLOP3.LUT P0, PT, PT, PT, UP0, 0x80, 0x0 ;  /* 0x000000000000781c */ /* 0x000fda0003f0f008 */
[----:B-12---:R-:W-:Y:S05]  /*0330*/  @!P0 BRA `(.L_x_2) ;  /* 0x0000025000008947 */ /* 0x006fea0003800000 */
[----:B------:R-:W-:Y:S02]  /*0340*/  USHF.R.U32.HI UR4, URZ, 0x10, UR6 ;  /* 0x000000103f047899 */ /* 0x000fe40008011606 */
[----:B------:R-:W-:Y:S02]  /*0350*/  ULDC UR5, c[0x0][0x338] ;  /* 0x0000ce0000057ab9 */ /* 0x000fe40000000800 */
[----:B------:R-:W-:Y:S02]  /*0360*/  UISETP.NE.AND UP0, UPT, UR4, URZ, UPT ;  /* 0x0000003f0400728c */ /* 0x000fe4000bf05270 */
[----:B------:R-:W-:Y:S02]  /*0370*/  UMOV UR20, URZ ;  /* 0x0000003f00147c82 */ /* 0x000fe40008000000 */
[----:B------:R-:W-:-:S04]  /*0380*/  USEL UR5, UR4, UR5, UP0 ;  /* 0x0000000504057287 */ /* 0x000fc80008000000 */
[----:B------:R-:W-:Y:S02]  /*0390*/  UIADD3 UR16, UR7, -0x1, UR5 ;  /* 0xffffffff07107890 */ /* 0x000fe4000fffe005 */
[----:B------:R-:W-:-:S05]  /*03a0*/  IMAD.U32 R0, RZ, RZ, UR5 ;  /* 0x00000005ff007e24 */ /* 0x000fca000f8e00ff */
[-C--:B------:R-:W-:Y:S02]  /*03b0*/  IABS R2, R0.reuse ;  /* 0x0000000000027213 */ /* 0x080fe40000000000 */
[----:B------:R-:W-:Y:S02]  /*03c0*/  IABS R0, R0 ;  /* 0x0000000000007213 */ /* 0x000fe40000000000 */
[----:B------:R-:W1:Y:S03]  /*03d0*/  R2UR UR14, R2 ;  /* 0x00000000020e73c2 */ /* 0x000e6600000e0000 */
[----:B------:R-:W-:-:S05]  /*03e0*/  IMAD.MOV R0, RZ, RZ, -R0 ;  /* 0x000000ffff007224 */ /* 0x000fca00078e0a00 */
[----:B------:R-:W2:Y:S01]  /*03f0*/  R2UR UR8, R0 ;  /* 0x00000000000873c2 */ /* 0x000ea200000e0000 */
[----:B-1----:R-:W1:Y:S08]  /*0400*/  I2F.RP R2, UR14 ;  /* 0x0000000e00027d06 */ /* 0x002e700008209400 */
[----:B-1----:R-:W1:Y:S02]  /*0410*/  MUFU.RCP R2, R2 ;  /* 0x0000000200027308 */ /* 0x002e640000001000 */
[----:B-1----:R-:W-:-:S06]  /*0420*/  IADD3 R2, R2, 0xffffffe, RZ ;  /* 0x0ffffffe02027810 */ /* 0x002fcc0007ffe0ff */
[----:B------:R-:W1:Y:S02]  /*0430*/  F2I.FTZ.U32.TRUNC.NTZ R2, R2 ;  /* 0x0000000200027305 */ /* 0x000e64000021f000 */
[----:B-1----:R1:W3:Y:S02]  /*0440*/  R2UR UR21, R2 ;  /* 0x00000000021573c2 */ /* 0x0022e400000e0000 */
[----:B-1----:R-:W-:Y:S01]  /*0450*/  IMAD.U32 R2, RZ, RZ, UR16 ;  /* 0x00000010ff027e24 */ /* 0x002fe2000f8e00ff */
[----:B---3--:R-:W-:Y:S02]  /*0460*/  UIADD3 UR4, URZ, -UR21, URZ ;  /* 0x800000153f047290 */ /* 0x008fe4000fffe03f */
[----:B------:R-:W-:Y:S02]  /*0470*/  ULOP3.LUT UR16, UR16, UR5, URZ, 0x3c, !UPT ;  /* 0x0000000510107292 */ /* 0x000fe4000f8e3c3f */
[----:B------:R-:W-:Y:S01]  /*0480*/  IABS R2, R2 ;  /* 0x0000000200027213 */ /* 0x000fe20000000000 */
[----:B------:R-:W-:-:S03]  /*0490*/  UIMAD UR4, UR4, UR14, URZ ;  /* 0x0000000e040472a4 */ /* 0x000fc6000f8e023f */
[----:B------:R-:W1:Y:S01]  /*04a0*/  R2UR UR11, R2 ;  /* 0x00000000020b73c2 */ /* 0x000e6200000e0000 */
[----:B------:R-:W-:-:S07]  /*04b0*/  UIMAD.WIDE.U32 UR20, UR21, UR4, UR20 ;  /* 0x00000004151472a5 */ /* 0x000fce000f8e0014 */
[----:B------:R-:W-:Y:S02]  /*04c0*/  UMOV UR17, UR21 ;  /* 0x0000001500117c82 */ /* 0x000fe40008000000 */
[----:B-1----:R-:W-:-:S07]  /*04d0*/  UIMAD.WIDE.U32 UR20, UR17, UR11, URZ ;  /* 0x0000000b111472a5 */ /* 0x002fce000f8e003f */
[----:B------:R-:W-:Y:S02]  /*04e0*/  UMOV UR17, UR21 ;  /* 0x0000001500117c82 */ /* 0x000fe40008000000 */
[----:B--2---:R-:W-:-:S04]  /*04f0*/  UIMAD UR8, UR17, UR8, UR11 ;  /* 0x00000008110872a4 */ /* 0x004fc8000f8e020b */
[----:B------:R-:W-:-:S11]  /*0500*/  UISETP.GT.U32.AND UP0, UPT, UR14, UR8, UPT ;  /* 0x000000080e00728c */ /* 0x000fd6000bf04070 */
[----:B------:R-:W-:Y:S02]  /*0510*/  @!UP0 UIADD3 UR8, UR8, -UR14, URZ ;  /* 0x8000000e08088290 */ /* 0x000fe4000fffe03f */
[----:B------:R-:W-:Y:S02]  /*0520*/  @!UP0 UIADD3 UR17, UR17, 0x1, URZ ;  /* 0x0000000111118890 */ /* 0x000fe4000fffe03f */
[----:B------:R-:W-:Y:S02]  /*0530*/  UISETP.GE.U32.AND UP1, UPT, UR8, UR14, UPT ;  /* 0x0000000e0800728c */ /* 0x000fe4000bf26070 */
[----:B------:R-:W-:-:S09]  /*0540*/  UISETP.GE.AND UP0, UPT, UR16, URZ, UPT ;  /* 0x0000003f1000728c */ /* 0x000fd2000bf06270 */
[----:B------:R-:W-:Y:S02]  /*0550*/  @UP1 UIADD3 UR17, UR17, 0x1, URZ ;  /* 0x0000000111111890 */ /* 0x000fe4000fffe03f */
[----:B------:R-:W-:Y:S02]  /*0560*/  UISETP.NE.AND UP1, UPT, UR5, URZ, UPT ;  /* 0x0000003f0500728c */ /* 0x000fe4000bf25270 */
[----:B------:R-:W-:-:S09]  /*0570*/  @!UP0 UIADD3 UR17, -UR17, URZ, URZ ;  /* 0x0000003f11118290 */ /* 0x000fd2000fffe13f */
[----:B------:R-:W-:Y:S02]  /*0580*/  @!UP1 ULOP3.LUT UR17, URZ, UR5, URZ, 0x33, !UPT ;  /* 0x000000053f119292 */ /* 0x000fe4000f8e333f */
.L_x_2:
[----:B------:R-:W-:Y:S01]  /*0590*/  ULOP3.LUT UR8, UR6, 0xffff, URZ, 0xc0, !UPT ;  /* 0x0000ffff06087892 */ /* 0x000fe2000f8ec03f */
[----:B------:R-:W-:Y:S01]  /*05a0*/  PLOP3.LUT P2, PT, PT, PT, PT, 0x80, 0x0 ;  /* 0x000000000000781c */ /* 0x000fe20003f4f070 */
[----:B------:R-:W-:Y:S01]  /*05b0*/  IMAD.MOV.U32 R6, RZ, RZ, RZ ;  /* 0x000000ffff067224 */ /* 0x000fe200078e00ff */
[----:B------:R-:W-:Y:S01]  /*05c0*/  CS2R R114, SRZ ;  /* 0x0000000000727805 */ /* 0x000fe2000001ff00 */
[----:B------:R-:W-:Y:S01]  /*05d0*/  UIMAD UR8, UR8, UR17, URZ ;  /* 0x00000011080872a4 */ /* 0x000fe2000f8e023f */
[----:B------:R-:W-:Y:S01]  /*05e0*/  IMAD.MOV.U32 R2, RZ, RZ, RZ ;  /* 0x000000ffff027224 */ /* 0x000fe200078e00ff */
[----:B------:R-:W-:Y:S01]  /*05f0*/  CS2R R112, SRZ ;  /* 0x0000000000707805 */ /* 0x000fe2000001ff00 */
[----:B------:R-:W-:Y:S01]  /*0600*/  CS2R R118, SRZ ;  /* 0x0000000000767805 */ /* 0x000fe2000001ff00 */
[----:B------:R-:W-:Y:S01]  /*0610*/  UIADD3 UR17, UR8, UR17, URZ ;  /* 0x0000001108117290 */ /* 0x000fe2000fffe03f */
[----:B------:R-:W-:Y:S01]  /*0620*/  CS2R R116, SRZ ;  /* 0x0000000000747805 */ /* 0x000fe2000001ff00 */
[----:B------:R-:W-:Y:S01]  /*0630*/  CS2R R110, SRZ ;  /* 0x00000000006e7805 */ /* 0x000fe2000001ff00 */
[----:B------:R-:W-:Y:S01]  /*0640*/  CS2R R108, SRZ ;  /* 0x00000000006c7805 */ /* 0x000fe2000001ff00 */
[----:B------:R-:W-:Y:S01]  /*0650*/  UISETP.LT.AND UP0, UPT, UR7, UR17, UPT ;  /* 0x000000110700728c */ /* 0x000fe2000bf01270 */
[----:B------:R-:W-:Y:S01]  /*0660*/  CS2R R106, SRZ ;  /* 0x00000000006a7805 */ /* 0x000fe2000001ff00 */
[----:B------:R-:W-:Y:S01]  /*0670*/  CS2R R104, SRZ ;  /* 0x0000000000687805 */ /* 0x000fe2000001ff00 */
[----:B------:R-:W-:Y:S01]  /*0680*/  CS2R R102, SRZ ;  /* 0x0000000000667805 */ /* 0x000fe2000001ff00 */
[----:B------:R-:W-:Y:S01]  /*0690*/  USEL UR7, UR7, UR17, UP0 ;  /* 0x0000001107077287 */ /* 0x000fe20008000000 */
[----:B------:R-:W-:Y:S01]  /*06a0*/  CS2R R100, SRZ ;  /* 0x0000000000647805 */ /* 0x000fe2000001ff00 */
[----:B------:R-:W-:Y:S01]  /*06b0*/  CS2R R122, SRZ ;  /* 0x00000000007a7805 */ /* 0x000fe2000001ff00 */
[----:B------:R-:W-:Y:S01]  /*06c0*/  CS2R R120, SRZ ;  /* 0x0000000000787805 */ /* 0x000fe2000001ff00 */
[----:B------:R-:W-:Y:S01]  /*06d0*/  UISETP.GT.AND UP0, UPT, UR7, UR8, UPT ;  /* 0x000000080700728c */ /* 0x000fe2000bf04270 */
[----:B------:R-:W-:Y:S01]  /*06e0*/  CS2R R98, SRZ ;  /* 0x0000000000627805 */ /* 0x000fe2000001ff00 */
[----:B------:R-:W-:Y:S01]  /*06f0*/  CS2R R96, SRZ ;  /* 0x0000000000607805 */ /* 0x000fe2000001ff00 */
[----:B------:R-:W-:Y:S01]  /*0700*/  CS2R R94, SRZ ;  /* 0x00000000005e7805 */ /* 0x000fe2000001ff00 */
[----:B------:R-:W-:Y:S01]  /*0710*/  CS2R R92, SRZ ;  /* 0x00000000005c7805 */ /* 0x000fe2000001ff00 */
[----:B------:R-:W-:Y:S01]  /*0720*/  CS2R R90, SRZ ;  /* 0x00000000005a7805 */ /* 0x000fe2000001ff00 */
[----:B------:R-:W-:Y:S01]  /*0730*/  PLOP3.LUT P0, PT, PT, PT, UP0, 0x80, 0x0 ;  /* 0x000000000000781c */ /* 0x000fe20003f0f008 */
[----:B------:R-:W-:Y:S01]  /*0740*/  CS2R R88, SRZ ;  /* 0x0000000000587805 */ /* 0x000fe2000001ff00 */
        /* <DEDUP_REMOVED lines=14> */
[----:B------:R-:W-:Y:S05]  /*0830*/  @!P0 BRA `(.L_x_3) ;  /* 0x000087c000008947 */ /* 0x000fea0003800000 */
[----:B------:R-:W-:Y:S02]  /*0840*/  ULDC.64 UR4, c[0x0][0x340] ;  /* 0x0000d00000047ab9 */ /* 0x000fe40000000a00 */
[----:B------:R-:W-:-:S02]  /*0850*/  UISETP.NE.U32.AND UP0, UPT, URZ, UR4, UPT ;  /* 0x000000043f00728c */ /* 0x000fc4000bf05070 */
[----:B------:R-:W-:Y:S02]  /*0860*/  ULDC.64 UR16, c[0x0][0x340] ;  /* 0x0000d00000107ab9 */ /* 0x000fe40000000a00 */
[----:B------:R-:W-:-:S06]  /*0870*/  UISETP.NE.AND.EX UP0, UPT, URZ, UR5, UPT, UP0 ;  /* 0x000000053f00728c */ /* 0x000fcc000bf05300 */
[----:B------:R-:W-:-:S05]  /*0880*/  PLOP3.LUT P0, PT, PT, PT, UP0, 0x80, 0x0 ;  /* 0x000000000000781c */ /* 0x000fca0003f0f008 */
[----:B------:R-:W-:Y:S02]  /*0890*/  @UP0 UMOV UR4, 0x4 ;  /* 0x0000000400040882 */ /* 0x000fe40000000000 */
[----:B------:R-:W-:-:S06]  /*08a0*/  @UP0 UIMAD.WIDE UR4, UR18, UR4, UR16 ;  /* 0x00000004120402a5 */ /* 0x000fcc000f8e0210 */
[----:B------:R-:W-:Y:S02]  /*08b0*/  IMAD.U32 R2, RZ, RZ, UR4 ;  /* 0x00000004ff027e24 */ /* 0x000fe4000f8e00ff */
[----:B------:R-:W-:Y:S01]  /*08c0*/  IMAD.U32 R3, RZ, RZ, UR5 ;  /* 0x00000005ff037e24 */ /* 0x000fe2000f8e00ff */
[----:B------:R-:W-:Y:S01]  /*08d0*/  SHF.R.S32.HI R10, RZ, 0x1f, R5 ;  /* 0x0000001fff0a7819 */ /* 0x000fe20000011405 */
[----:B------:R-:W-:Y:S02]  /*08e0*/  UIADD3 UR6, UR7, -0x1, URZ ;  /* 0xffffffff07067890 */ /* 0x000fe4000fffe03f */
[----:B------:R-:W-:Y:S01]  /*08f0*/  ULDC.64 UR4, c[0x0][0x2b0] ;  /* 0x0000ac0000047ab9 */ /* 0x000fe20000000a00 */
[CC--:B------:R-:W-:Y:S01]  /*0900*/  LEA.HI R241, R10.reuse, R5.reuse, RZ, 0x6 ;  /* 0x000000050af17211 */ /* 0x0c0fe200078f30ff */
[----:B------:R1:W2:Y:S01]  /*0910*/  @P0 LDG.E R0, [R2.64] ;  /* 0x0000000c02000981 */ /* 0x0002a2000c1e1900 */
[----:B------:R-:W-:Y:S01]  /*0920*/  IMAD.MOV.U32 R239, RZ, RZ, RZ ;  /* 0x000000ffffef7224 */ /* 0x000fe200078e00ff */
[----:B-1----:R-:W-:Y:S01]  /*0930*/  LEA.HI R3, R10, R5, RZ, 0x3 ;  /* 0x000000050a037211 */ /* 0x002fe200078f18ff */
[----:B------:R-:W-:-:S03]  /*0940*/  IMAD.MOV.U32 R2, RZ, RZ, c[0x0][0x2b8] ;  /* 0x0000ae00ff027624 */ /* 0x000fc600078e00ff */
[----:B------:R-:W-:Y:S02]  /*0950*/  LOP3.LUT R33, R3, 0xfffffff8, RZ, 0xc0, !PT ;  /* 0xfffffff803217812 */ /* 0x000fe400078ec0ff */
[----:B------:R-:W-:-:S03]  /*0960*/  SHF.R.S32.HI R3, RZ, 0x3, R3 ;  /* 0x00000003ff037819 */ /* 0x000fc60000011403 */
[----:B------:R-:W-:-:S04]  /*0970*/  IMAD.IADD R33, R5, 0x1, -R33 ;  /* 0x0000000105217824 */ /* 0x000fc800078e0a21 */
[----:B------:R-:W-:Y:S01]  /*0980*/  IMAD R242, R33, 0x20, R3 ;  /* 0x0000002021f27824 */ /* 0x000fe200078e0203 */
[----:B------:R-:W-:Y:S01]  /*0990*/  BAR.SYNC.DEFER_BLOCKING 0x0 ;  /* 0x0000000000007b1d */ /* 0x000fe20000010000 */
[----:B------:R-:W-:-:S05]  /*09a0*/  USHF.R.S32.HI UR20, URZ, 0x1f, UR18 ;  /* 0x0000001f3f147899 */ /* 0x000fca0008011412 */
[----:B--2---:R1:W2:Y:S01]  /*09b0*/  @P0 R2UR UR14, R0 ;  /* 0x00000000000e03c2 */ /* 0x0042a200000e0000 */
[----:B------:R-:W-:Y:S01]  /*09c0*/  ISETP.NE.AND P0, PT, R2, 0x1, PT ;  /* 0x000000010200780c */ /* 0x000fe20003f05270 */
[----:B--2---:R-:W-:Y:S02]  /*09d0*/  @!UP0 UMOV UR14, UR18 ;  /* 0x00000012000e8c82 */ /* 0x004fe40008000000 */
[----:B------:R-:W-:Y:S02]  /*09e0*/  USHF.R.S32.HI UR11, URZ, 0x1f, UR14 ;  /* 0x0000001f3f0b7899 */ /* 0x000fe4000801140e */
[----:B------:R-:W-:Y:S02]  /*09f0*/  UIMAD.WIDE.U32 UR16, UR14, UR4, URZ ;  /* 0x000000040e1072a5 */ /* 0x000fe4000f8e003f */
[----:B------:R-:W-:-:S04]  /*0a00*/  UIMAD UR11, UR11, UR4, URZ ;  /* 0x000000040b0b72a4 */ /* 0x000fc8000f8e023f */
[----:B------:R-:W-:Y:S01]  /*0a10*/  UIMAD UR11, UR14, UR5, UR11 ;  /* 0x000000050e0b72a4 */ /* 0x000fe2000f8e020b */
[----:B-1----:R-:W-:-:S03]  /*0a20*/  IMAD.U32 R0, RZ, RZ, UR6 ;  /* 0x00000006ff007e24 */ /* 0x002fc6000f8e00ff */
[----:B------:R-:W-:Y:S02]  /*0a30*/  UIADD3 UR11, UR17, UR11, URZ ;  /* 0x0000000b110b7290 */ /* 0x000fe4000fffe03f */
[----:B------:R-:W-:Y:S01]  /*0a40*/  USHF.R.S32.HI UR14, URZ, 0x1f, UR10 ;  /* 0x0000001f3f0e7899 */ /* 0x000fe2000801140a */
[----:B------:R-:W-:Y:S01]  /*0a50*/  IMAD R0, R0, 0x80, R242 ;  /* 0x0000008000007824 */ /* 0x000fe200078e02f2 */
[----:B------:R-:W-:-:S04]  /*0a60*/  ULDC.64 UR4, c[0x0][0x1b8] ;  /* 0x00006e0000047ab9 */ /* 0x000fc80000000a00 */
[C---:B------:R-:W-:Y:S02]  /*0a70*/  ISETP.GE.AND P3, PT, R0.reuse, UR15, PT ;  /* 0x0000000f00007c0c */ /* 0x040fe4000bf66270 */
[----:B------:R-:W-:Y:S02]  /*0a80*/  IADD3 R240, R0, UR9, RZ ;  /* 0x0000000900f07c10 */ /* 0x000fe4000fffe0ff */
[----:B------:R-:W-:-:S03]  /*0a90*/  ISETP.GT.OR P3, PT, R242, 0x7f, P3 ;  /* 0x0000007ff200780c */ /* 0x000fc60001f64670 */
[----:B------:R-:W-:-:S04]  /*0aa0*/  @P0 IMAD.HI.U32 R0, R240, c[0x0][0x2bc], RZ ;  /* 0x0000af00f0000a27 */ /* 0x000fc800078e00ff */
[----:B------:R-:W-:Y:S01]  /*0ab0*/  IMAD.MOV.U32 R4, RZ, RZ, R240 ;  /* 0x000000ffff047224 */ /* 0x000fe200078e00f0 */
[----:B------:R-:W-:-:S05]  /*0ac0*/  @P0 SHF.R.U32.HI R4, RZ, c[0x0][0x2c0], R0 ;  /* 0x0000b000ff040a19 */ /* 0x000fca0000011600 */
[----:B------:R-:W-:-:S04]  /*0ad0*/  @!P3 IADD3 R2, P2, R4, UR16, RZ ;  /* 0x000000100402bc10 */ /* 0x000fc8000ff5e0ff */
[----:B------:R-:W-:Y:S02]  /*0ae0*/  @!P3 LEA R6, P1, R2, c[0x0][0x2a0], 0x2 ;  /* 0x0000a8000206ba11 */ /* 0x000fe400078210ff */
[----:B------:R-:W-:-:S04]  /*0af0*/  @!P3 LEA.HI.X.SX32 R0, R4, UR11, 0x1, P2 ;  /* 0x0000000b0400bc11 */ /* 0x000fc800090f0eff */
[----:B------:R-:W-:-:S05]  /*0b00*/  @!P3 LEA.HI.X R7, R2, c[0x0][0x2a4], R0, 0x2, P1 ;  /* 0x0000a9000207ba11 */ /* 0x000fca00008f1400 */
[----:B------:R1:W2:Y:S01]  /*0b10*/  @!P3 LDG.E R239, [R6.64] ;  /* 0x0000000c06efb981 */ /* 0x0002a2000c1e1900 */
[----:B------:R-:W-:Y:S01]  /*0b20*/  UIMAD UR19, UR14, UR4, URZ ;  /* 0x000000040e1372a4 */ /* 0x000fe2000f8e023f */
[----:B------:R-:W-:Y:S01]  /*0b30*/  IMAD.SHL.U32 R37, R33, 0x8, RZ ;  /* 0x0000000821257824 */ /* 0x000fe200078e00ff */
[----:B------:R-:W-:Y:S01]  /*0b40*/  UIMAD.WIDE.U32 UR22, UR10, UR4, URZ ;  /* 0x000000040a1672a5 */ /* 0x000fe2000f8e003f */
[----:B------:R-:W3:Y:S01]  /*0b50*/  S2R R2, SR_CTAID.X ;  /* 0x0000000000027919 */ /* 0x000ee20000002500 */
[----:B------:R-:W-:Y:S01]  /*0b60*/  UIMAD UR19, UR10, UR5, UR19 ;  /* 0x000000050a1372a4 */ /* 0x000fe2000f8e0213 */
[----:B------:R-:W-:Y:S01]  /*0b70*/  IMAD.SHL.U32 R241, R241, 0x8, RZ ;  /* 0x00000008f1f17824 */ /* 0x000fe200078e00ff */
[C---:B------:R-:W-:Y:S01]  /*0b80*/  IADD3 R32, R37.reuse, 0x40, RZ ;  /* 0x0000004025207810 */ /* 0x040fe20007ffe0ff */
[----:B------:R-:W-:Y:S01]  /*0b90*/  ULDC.64 UR4, c[0x0][0x1c0] ;  /* 0x0000700000047ab9 */ /* 0x000fe20000000a00 */
[----:B------:R-:W-:Y:S01]  /*0ba0*/  IMAD.MOV R4, RZ, RZ, -R4 ;  /* 0x000000ffff047224 */ /* 0x000fe200078e0a04 */
[----:B------:R-:W-:Y:S01]  /*0bb0*/  UIMAD UR20, UR20, UR4, URZ ;  /* 0x00000004141472a4 */ /* 0x000fe2000f8e023f */
[----:B------:R-:W-:Y:S01]  /*0bc0*/  SHF.R.S32.HI R36, RZ, 0x1f, R32 ;  /* 0x0000001fff247819 */ /* 0x000fe20000011420 */
[----:B------:R-:W-:Y:S01]  /*0bd0*/  UIADD3 UR23, UR23, UR19, URZ ;  /* 0x0000001317177290 */ /* 0x000fe2000fffe03f */
[----:B------:R-:W-:Y:S01]  /*0be0*/  ISETP.GE.AND P3, PT, R37, c[0x0][0x198], PT ;  /* 0x0000660025007a0c */ /* 0x000fe20003f66270 */
[----:B------:R-:W-:Y:S01]  /*0bf0*/  UIMAD UR5, UR18, UR5, UR20 ;  /* 0x00000005120572a4 */ /* 0x000fe2000f8e0214 */
[----:B------:R-:W-:Y:S01]  /*0c00*/  LEA.HI R36, R36, R32, RZ, 0x3 ;  /* 0x0000002024247211 */ /* 0x000fe200078f18ff */
[----:B------:R-:W-:Y:S01]  /*0c10*/  UIMAD.WIDE.U32 UR18, UR18, UR4, UR22 ;  /* 0x00000004121272a5 */ /* 0x000fe2000f8e0016 */
[----:B------:R-:W-:Y:S01]  /*0c20*/  IMAD R240, R4, c[0x0][0x2b8], R240 ;  /* 0x0000ae0004f07a24 */ /* 0x000fe200078e02f0 */
[----:B------:R-:W-:Y:S01]  /*0c30*/  ISETP.GE.AND P2, PT, R32, c[0x0][0x198], PT ;  /* 0x0000660020007a0c */ /* 0x000fe20003f46270 */
[----:B------:R-:W-:Y:S01]  /*0c40*/  UIMAD UR15, UR6, -0x80, UR15 ;  /* 0xffffff80060f78a4 */ /* 0x000fe2000f8e020f */
[----:B------:R-:W-:Y:S01]  /*0c50*/  LOP3.LUT R36, R36, 0xfffffff8, RZ, 0xc0, !PT ;  /* 0xfffffff824247812 */ /* 0x000fe200078ec0ff */
[----:B------:R-:W-:Y:S01]  /*0c60*/  UIADD3 UR5, UR19, UR5, URZ ;  /* 0x0000000513057290 */ /* 0x000fe2000fffe03f */
[----:B------:R-:W-:Y:S01]  /*0c70*/  IMAD.U32 R12, RZ, RZ, UR18 ;  /* 0x00000012ff0c7e24 */ /* 0x000fe2000f8e00ff */
[----:B------:R-:W-:Y:S01]  /*0c80*/  SHF.R.S32.HI R35, RZ, 0x1f, R240 ;  /* 0x0000001fff237819 */ /* 0x000fe200000114f0 */
[----:B------:R-:W-:Y:S01]  /*0c90*/  IMAD.U32 R13, RZ, RZ, UR19 ;  /* 0x00000013ff0d7e24 */ /* 0x000fe2000f8e00ff */
[----:B------:R-:W-:Y:S01]  /*0ca0*/  LEA.HI R238, R10, R5, RZ, 0x4 ;  /* 0x000000050aee7211 */ /* 0x000fe200078f20ff */
[----:B-1----:R-:W-:Y:S01]  /*0cb0*/  IMAD.MOV.U32 R6, RZ, RZ, c[0x0][0x2c4] ;  /* 0x0000b100ff067624 */ /* 0x002fe200078e00ff */
[----:B------:R-:W-:Y:S01]  /*0cc0*/  UISETP.GT.AND UP0, UPT, UR6, UR8, UPT ;  /* 0x000000080600728c */ /* 0x000fe2000bf04270 */
[----:B---3--:R-:W-:-:S02]  /*0cd0*/  IMAD R9, R2, 0x80, R242 ;  /* 0x0000008002097824 */ /* 0x008fc400078e02f2 */
[----:B------:R-:W-:Y:S01]  /*0ce0*/  IMAD.U32 R15, RZ, RZ, UR5 ;  /* 0x00000005ff0f7e24 */ /* 0x000fe2000f8e00ff */
[C---:B------:R-:W-:Y:S01]  /*0cf0*/  ISETP.NE.AND P1, PT, R6.reuse, 0x1, PT ;  /* 0x000000010600780c */ /* 0x040fe20003f25270 */
[----:B------:R-:W-:Y:S01]  /*0d00*/  IMAD.MOV.U32 R8, RZ, RZ, R9 ;  /* 0x000000ffff087224 */ /* 0x000fe200078e0009 */
[----:B------:R-:W-:Y:S01]  /*0d10*/  ULDC.64 UR4, c[0x0][0x1e8] ;  /* 0x00007a0000047ab9 */ /* 0x000fe20000000a00 */
[----:B------:R-:W-:Y:S01]  /*0d20*/  IMAD.MOV.U32 R14, RZ, RZ, R12 ;  /* 0x000000ffff0e7224 */ /* 0x000fe200078e000c */
[----:B------:R-:W-:Y:S01]  /*0d30*/  UIMAD.WIDE.U32 UR20, UR10, UR4, URZ ;  /* 0x000000040a1472a5 */ /* 0x000fe2000f8e003f */
[----:B------:R-:W-:Y:S01]  /*0d40*/  IMAD R6, R6, c[0x0][0x168], RZ ;  /* 0x00005a0006067a24 */ /* 0x000fe200078e02ff */
[----:B------:R-:W-:Y:S01]  /*0d50*/  UIMAD UR4, UR14, UR4, URZ ;  /* 0x000000040e0472a4 */ /* 0x000fe2000f8e023f */
[----:B------:R-:W-:Y:S02]  /*0d60*/  IMAD R2, R2, 0x80, R3 ;  /* 0x0000008002027824 */ /* 0x000fe400078e0203 */
[----:B------:R-:W-:Y:S01]  /*0d70*/  IMAD R16, R35, c[0x0][0x1e0], RZ ;  /* 0x0000780023107a24 */ /* 0x000fe200078e02ff */
[----:B------:R-:W-:Y:S01]  /*0d80*/  UIMAD UR4, UR10, UR5, UR4 ;  /* 0x000000050a0472a4 */ /* 0x000fe2000f8e0204 */
[----:B------:R-:W-:Y:S01]  /*0d90*/  IMAD.WIDE.U32 R20, R240, c[0x0][0x1e0], RZ ;  /* 0x00007800f0147a25 */ /* 0x000fe200078e00ff */
[----:B------:R-:W-:-:S02]  /*0da0*/  IADD3 R4, R2, 0x40, RZ ;  /* 0x0000004002047810 */ /* 0x000fc40007ffe0ff */
[----:B------:R-:W-:Y:S01]  /*0db0*/  UIADD3 UR18, UR21, UR4, URZ ;  /* 0x0000000415127290 */ /* 0x000fe2000fffe03f */
[----:B------:R-:W-:Y:S01]  /*0dc0*/  @P1 IMAD.HI.U32 R0, R9, c[0x0][0x2c8], RZ ;  /* 0x0000b20009001a27 */ /* 0x000fe200078e00ff */
[----:B------:R-:W-:Y:S01]  /*0dd0*/  ISETP.GE.AND P5, PT, R4, R6, PT ;  /* 0x000000060400720c */ /* 0x000fe20003fa6270 */
[----:B------:R-:W-:Y:S02]  /*0de0*/  ULDC.64 UR4, c[0x0][0x210] ;  /* 0x0000840000047ab9 */ /* 0x000fe40000000a00 */
[----:B------:R-:W-:Y:S01]  /*0df0*/  IMAD R16, R240, c[0x0][0x1e4], R16 ;  /* 0x00007900f0107a24 */ /* 0x000fe200078e0210 */
[----:B------:R-:W-:Y:S01]  /*0e00*/  @P1 SHF.R.U32.HI R8, RZ, c[0x0][0x2cc], R0 ;  /* 0x0000b300ff081a19 */ /* 0x000fe20000011600 */
[----:B------:R-:W-:Y:S02]  /*0e10*/  UIMAD UR14, UR14, UR4, URZ ;  /* 0x000000040e0e72a4 */ /* 0x000fe4000f8e023f */
[----:B------:R-:W-:Y:S01]  /*0e20*/  IMAD.IADD R17, R21, 0x1, R16 ;  /* 0x0000000115117824 */ /* 0x000fe200078e0210 */
[--C-:B------:R-:W-:Y:S01]  /*0e30*/  SHF.R.S32.HI R7, RZ, 0x1f, R8.reuse ;  /* 0x0000001fff077819 */ /* 0x100fe20000011408 */
[----:B------:R-:W-:Y:S01]  /*0e40*/  IMAD.MOV R0, RZ, RZ, -R8 ;  /* 0x000000ffff007224 */ /* 0x000fe200078e0a08 */
[----:B------:R-:W-:Y:S01]  /*0e50*/  UIMAD.WIDE.U32 UR22, UR10, UR4, URZ ;  /* 0x000000040a1672a5 */ /* 0x000fe2000f8e003f */
[----:B------:R-:W-:Y:S01]  /*0e60*/  IMAD.WIDE.U32 R14, R8, c[0x0][0x1b0], R14 ;  /* 0x00006c00080e7a25 */ /* 0x000fe200078e000e */
[----:B------:R-:W-:-:S03]  /*0e70*/  UIMAD UR4, UR10, UR5, UR14 ;  /* 0x000000050a0472a4 */ /* 0x000fc6000f8e020e */
[----:B------:R-:W-:Y:S01]  /*0e80*/  IMAD R13, R0, c[0x0][0x2c4], R9 ;  /* 0x0000b100000d7a24 */ /* 0x000fe200078e0209 */
[----:B------:R-:W-:Y:S01]  /*0e90*/  UIADD3 UR4, UR23, UR4, URZ ;  /* 0x0000000417047290 */ /* 0x000fe2000fffe03f */
[----:B------:R-:W-:Y:S02]  /*0ea0*/  IMAD R7, R7, c[0x0][0x1b0], RZ ;  /* 0x00006c0007077a24 */ /* 0x000fe400078e02ff */
[----:B------:R-:W-:Y:S01]  /*0eb0*/  IMAD.MOV.U32 R16, RZ, RZ, R20 ;  /* 0x000000ffff107224 */ /* 0x000fe200078e0014 */
[----:B------:R-:W-:Y:S01]  /*0ec0*/  SHF.R.S32.HI R0, RZ, 0x1f, R13 ;  /* 0x0000001fff007819 */ /* 0x000fe2000001140d */
[----:B------:R-:W-:-:S04]  /*0ed0*/  IMAD R7, R8, c[0x0][0x1b4], R7 ;  /* 0x00006d0008077a24 */ /* 0x000fc800078e0207 */
[----:B------:R-:W-:Y:S02]  /*0ee0*/  IMAD R0, R0, c[0x0][0x1a8], RZ ;  /* 0x00006a0000007a24 */ /* 0x000fe400078e02ff */
[----:B------:R-:W-:Y:S02]  /*0ef0*/  IMAD.IADD R15, R15, 0x1, R7 ;  /* 0x000000010f0f7824 */ /* 0x000fe400078e0207 */
[C---:B------:R-:W-:Y:S02]  /*0f00*/  IMAD R0, R13.reuse, c[0x0][0x1ac], R0 ;  /* 0x00006b000d007a24 */ /* 0x040fe400078e0200 */
[----:B------:R-:W-:-:S04]  /*0f10*/  IMAD.WIDE.U32 R12, R13, c[0x0][0x1a8], R14 ;  /* 0x00006a000d0c7a25 */ /* 0x000fc800078e000e */
[----:B------:R-:W-:Y:S01]  /*0f20*/  IMAD.IADD R0, R13, 0x1, R0 ;  /* 0x000000010d007824 */ /* 0x000fe200078e0200 */
[----:B------:R-:W-:Y:S01]  /*0f30*/  LEA R18, P1, R12, c[0x0][0x160], 0x1 ;  /* 0x000058000c127a11 */ /* 0x000fe200078208ff */
[----:B------:R-:W-:-:S03]  /*0f40*/  IMAD.SHL.U32 R7, R3, 0x40, RZ ;  /* 0x0000004003077824 */ /* 0x000fc600078e00ff */
[----:B------:R-:W-:Y:S02]  /*0f50*/  LEA.HI.X R0, R12, c[0x0][0x164], R0, 0x1, P1 ;  /* 0x000059000c007a11 */ /* 0x000fe400008f0c00 */
[----:B------:R-:W-:Y:S01]  /*0f60*/  LOP3.LUT R8, R7, 0x1c0, RZ, 0xc0, !PT ;  /* 0x000001c007087812 */ /* 0x000fe200078ec0ff */
[----:B------:R-:W-:Y:S01]  /*0f70*/  SHFL.IDX PT, R12, R18, RZ, 0x181f ;  /* 0x00181fff120c7589 */ /* 0x000fe200000e0000 */
[----:B------:R-:W-:Y:S02]  /*0f80*/  ISETP.GE.AND P1, PT, R2, R6, PT ;  /* 0x000000060200720c */ /* 0x000fe40003f26270 */
[----:B------:R-:W-:Y:S01]  /*0f90*/  SHF.R.U32.HI R7, RZ, 0x3, R8 ;  /* 0x00000003ff077819 */ /* 0x000fe20000011608 */
[----:B------:R-:W1:Y:S01]  /*0fa0*/  SHFL.IDX PT, R13, R0, RZ, 0x181f ;  /* 0x00181fff000d7589 */ /* 0x000e6200000e0000 */
[----:B------:R-:W-:-:S03]  /*0fb0*/  LOP3.LUT R8, R8, 0x38, R37, 0xf8, !PT ;  /* 0x0000003808087812 */ /* 0x000fc600078ef825 */
[----:B------:R-:W-:Y:S01]  /*0fc0*/  SHFL.IDX PT, R9, R0, 0x1, 0x181f ;  /* 0x00381f0000097f89 */ /* 0x000fe200000e0000 */
[----:B------:R-:W-:Y:S02]  /*0fd0*/  LOP3.LUT R8, R8, R7, RZ, 0x3c, !PT ;  /* 0x0000000708087212 */ /* 0x000fe400078e3cff */
[----:B------:R-:W-:Y:S01]  /*0fe0*/  IADD3 R7, R2, 0x20, RZ ;  /* 0x0000002002077810 */ /* 0x000fe20007ffe0ff */
[----:B------:R-:W-:Y:S01]  /*0ff0*/  SHFL.IDX PT, R19, R0, 0x3, 0x181f ;  /* 0x00781f0000137f89 */ /* 0x000fe200000e0000 */
[----:B------:R-:W-:Y:S02]  /*1000*/  LOP3.LUT R241, R8, 0xfffffe00, R241, 0xf8, !PT ;  /* 0xfffffe0008f17812 */ /* 0x000fe400078ef8f1 */
[----:B------:R-:W-:Y:S01]  /*1010*/  ISETP.GE.AND P4, PT, R7, R6, PT ;  /* 0x000000060700720c */ /* 0x000fe20003f86270 */
[----:B------:R-:W3:Y:S01]  /*1020*/  SHFL.IDX PT, R8, R18, 0x1, 0x181f ;  /* 0x00381f0012087f89 */ /* 0x000ee200000e0000 */
[----:B------:R-:W-:Y:S01]  /*1030*/  IADD3 R2, R2, 0x60, RZ ;  /* 0x0000006002027810 */ /* 0x000fe20007ffe0ff */
[----:B------:R-:W-:-:S05]  /*1040*/  IMAD.SHL.U32 R241, R241, 0x2, RZ ;  /* 0x00000002f1f17824 */ /* 0x000fca00078e00ff */
[----:B------:R-:W-:Y:S01]  /*1050*/  IADD3 R243, R241, 0x100, RZ ;  /* 0x00000100f1f37810 */ /* 0x000fe20007ffe0ff */
[----:B-1----:R-:W-:-:S04]  /*1060*/  @!P1 IMAD.WIDE R14, R37, 0x2, R12 ;  /* 0x00000002250e9825 */ /* 0x002fc800078e020c */
[----:B------:R-:W-:Y:S01]  /*1070*/  @!P1 IMAD.WIDE R12, R36, 0x2, R12 ;  /* 0x00000002240c9825 */ /* 0x000fe200078e020c */
[----:B------:R1:W-:Y:S04]  /*1080*/  @!P1 LDGSTS.E.BYPASS.LTC128B.128 [R241+0x100], [R14.64], !P3 ;  /* 0x001000000ef19fae */ /* 0x0003e8000d901d4c */
[----:B------:R4:W-:Y:S01]  /*1090*/  @!P1 LDGSTS.E.BYPASS.LTC128B.128 [R241+0x4100], [R12.64], !P2 ;  /* 0x041000000cf19fae */ /* 0x0009e2000d101d4c */
[----:B------:R-:W-:Y:S01]  /*10a0*/  ISETP.GE.AND P1, PT, R2, R6, PT ;  /* 0x000000060200720c */ /* 0x000fe20003f26270 */
[----:B---3--:R-:W-:-:S04]  /*10b0*/  @!P4 IMAD.WIDE R6, R36, 0x2, R8 ;  /* 0x000000022406c825 */ /* 0x008fc800078e0208 */
[----:B-1----:R-:W-:Y:S01]  /*10c0*/  @!P4 IMAD.WIDE R14, R37, 0x2, R8 ;  /* 0x00000002250ec825 */ /* 0x002fe200078e0208 */
[C---:B------:R-:W-:Y:S02]  /*10d0*/  LOP3.LUT R8, R238.reuse, 0xfffffff0, RZ, 0xc0, !PT ;  /* 0xfffffff0ee087812 */ /* 0x040fe400078ec0ff */
[----:B------:R-:W-:Y:S01]  /*10e0*/  SHF.R.S32.HI R9, RZ, 0x4, R238 ;  /* 0x00000004ff097819 */ /* 0x000fe200000114ee */
[----:B----4-:R-:W-:Y:S02]  /*10f0*/  SHFL.IDX PT, R12, R18, 0x2, 0x181f ;  /* 0x00581f00120c7f89 */ /* 0x010fe400000e0000 */
[----:B------:R-:W-:Y:S01]  /*1100*/  IMAD.IADD R8, R5, 0x1, -R8 ;  /* 0x0000000105087824 */ /* 0x000fe200078e0a08 */
[----:B------:R-:W-:Y:S01]  /*1110*/  LEA.HI R238, R238, R9, RZ, 0x1 ;  /* 0x00000009eeee7211 */ /* 0x000fe200078f08ff */
[----:B------:R1:W3:Y:S03]  /*1120*/  SHFL.IDX PT, R13, R0, 0x2, 0x181f ;  /* 0x00581f00000d7f89 */ /* 0x0002e600000e0000 */
[----:B------:R-:W-:Y:S01]  /*1130*/  SHF.R.S32.HI R2, RZ, 0x1f, R8 ;  /* 0x0000001fff027819 */ /* 0x000fe20000011408 */
[----:B------:R3:W-:Y:S01]  /*1140*/  @!P4 LDGSTS.E.BYPASS.LTC128B.128 [R241+0x1100], [R14.64], !P3 ;  /* 0x011000000ef1cfae */ /* 0x0007e2000d901d4c */
[----:B------:R-:W-:-:S02]  /*1150*/  LOP3.LUT R238, R238, 0xfffffffe, RZ, 0xc0, !PT ;  /* 0xfffffffeeeee7812 */ /* 0x000fc400078ec0ff */
[----:B------:R-:W-:Y:S01]  /*1160*/  LEA.HI R2, R2, R8, RZ, 0x3 ;  /* 0x0000000802027211 */ /* 0x000fe200078f18ff */
[----:B------:R4:W-:Y:S02]  /*1170*/  @!P4 LDGSTS.E.BYPASS.LTC128B.128 [R241+0x5100], [R6.64], !P2 ;  /* 0x0510000006f1cfae */ /* 0x0009e4000d101d4c */
[----:B------:R-:W-:Y:S02]  /*1180*/  IMAD.IADD R238, R9, 0x1, -R238 ;  /* 0x0000000109ee7824 */ /* 0x000fe400078e0aee */
[----:B------:R-:W5:Y:S01]  /*1190*/  SHFL.IDX PT, R18, R18, 0x3, 0x181f ;  /* 0x00781f0012127f89 */ /* 0x000f6200000e0000 */
[----:B-1----:R-:W-:-:S05]  /*11a0*/  LOP3.LUT R0, R2, 0xfffffff8, RZ, 0xc0, !PT ;  /* 0xfffffff802007812 */ /* 0x002fca00078ec0ff */
[----:B------:R-:W-:Y:S02]  /*11b0*/  IMAD.IADD R0, R8, 0x1, -R0 ;  /* 0x0000000108007824 */ /* 0x000fe400078e0a00 */
[----:B------:R-:W-:Y:S02]  /*11c0*/  IMAD.SHL.U32 R8, R238, 0x8, RZ ;  /* 0x00000008ee087824 */ /* 0x000fe400078e00ff */
[----:B---3--:R-:W-:-:S04]  /*11d0*/  @!P5 IMAD.WIDE R14, R37, 0x2, R12 ;  /* 0x00000002250ed825 */ /* 0x008fc800078e020c */
[----:B------:R-:W-:Y:S01]  /*11e0*/  @!P5 IMAD.WIDE R12, R36, 0x2, R12 ;  /* 0x00000002240cd825 */ /* 0x000fe200078e020c */
[----:B------:R1:W-:Y:S03]  /*11f0*/  @!P5 LDGSTS.E.BYPASS.LTC128B.128 [R241+0x2100], [R14.64], !P3 ;  /* 0x021000000ef1dfae */ /* 0x0003e6000d901d4c */
[----:B------:R-:W-:Y:S01]  /*1200*/  IMAD.SHL.U32 R9, R0, 0x40, RZ ;  /* 0x0000004000097824 */ /* 0x000fe200078e00ff */
[----:B------:R3:W-:Y:S01]  /*1210*/  @!P5 LDGSTS.E.BYPASS.LTC128B.128 [R241+0x6100], [R12.64], !P2 ;  /* 0x061000000cf1dfae */ /* 0x0007e2000d101d4c */
[----:B-----5:R-:W-:-:S03]  /*1220*/  @!P1 IMAD.WIDE R20, R37, 0x2, R18 ;  /* 0x0000000225149825 */ /* 0x020fc600078e0212 */
[----:B------:R-:W-:Y:S01]  /*1230*/  LOP3.LUT R9, R9, 0x1c0, RZ, 0xc0, !PT ;  /* 0x000001c009097812 */ /* 0x000fe200078ec0ff */
[----:B------:R-:W-:Y:S01]  /*1240*/  @!P1 IMAD.WIDE R18, R36, 0x2, R18 ;  /* 0x0000000224129825 */ /* 0x000fe200078e0212 */
[----:B------:R5:W-:Y:S01]  /*1250*/  @!P1 LDGSTS.E.BYPASS.LTC128B.128 [R241+0x3100], [R20.64], !P3 ;  /* 0x0310000014f19fae */ /* 0x000be2000d901d4c */
[----:B------:R-:W-:Y:S02]  /*1260*/  ISETP.GE.AND P3, PT, R32, c[0x0][0x1d4], PT ;  /* 0x0000750020007a0c */ /* 0x000fe40003f66270 */
[----:B------:R-:W-:Y:S01]  /*1270*/  LOP3.LUT R8, R9, 0x8, R8, 0xf8, !PT ;  /* 0x0000000809087812 */ /* 0x000fe200078ef808 */
[----:B------:R1:W-:Y:S01]  /*1280*/  @!P1 LDGSTS.E.BYPASS.LTC128B.128 [R241+0x7100], [R18.64], !P2 ;  /* 0x0710000012f19fae */ /* 0x0003e2000d101d4c */
[----:B------:R-:W-:-:S03]  /*1290*/  SHF.R.U32.HI R9, RZ, 0x3, R9 ;  /* 0x00000003ff097819 */ /* 0x000fc60000011609 */
[----:B------:R-:W0:Y:S01]  /*12a0*/  LDGDEPBAR ;  /* 0x00000000000079af */ /* 0x000e220000000000 */
[----:B--2---:R-:W-:Y:S01]  /*12b0*/  SHF.R.S32.HI R34, RZ, 0x1f, R239 ;  /* 0x0000001fff227819 */ /* 0x004fe200000114ef */
[----:B------:R-:W-:-:S04]  /*12c0*/  IMAD.WIDE.U32 R16, R239, c[0x0][0x1f0], R16 ;  /* 0x00007c00ef107a25 */ /* 0x000fc800078e0010 */
[----:B------:R-:W-:Y:S01]  /*12d0*/  IMAD R4, R34, c[0x0][0x1f0], RZ ;  /* 0x00007c0022047a24 */ /* 0x000fe200078e02ff */
[----:B----4-:R-:W-:-:S03]  /*12e0*/  IADD3 R7, P4, R16, UR20, RZ ;  /* 0x0000001410077c10 */ /* 0x010fc6000ff9e0ff */
[----:B------:R-:W-:-:S05]  /*12f0*/  IMAD R4, R239, c[0x0][0x1f4], R4 ;  /* 0x00007d00ef047a24 */ /* 0x000fca00078e0204 */
[----:B------:R-:W-:Y:S02]  /*1300*/  IADD3.X R4, R17, UR18, R4, P4, !PT ;  /* 0x0000001211047c10 */ /* 0x000fe4000a7fe404 */
[----:B------:R-:W-:-:S04]  /*1310*/  LEA R6, P4, R7, c[0x0][0x1c8], 0x1 ;  /* 0x0000720007067a11 */ /* 0x000fc800078808ff */
[----:B------:R-:W-:Y:S01]  /*1320*/  LEA.HI.X R4, R7, c[0x0][0x1cc], R4, 0x1, P4 ;  /* 0x0000730007047a11 */ /* 0x000fe200020f0c04 */
[----:B------:R-:W-:Y:S01]  /*1330*/  SHFL.IDX PT, R16, R6, RZ, 0x181f ;  /* 0x00181fff06107589 */ /* 0x000fe200000e0000 */
[C---:B------:R-:W-:Y:S01]  /*1340*/  IADD3 R7, -R3.reuse, UR15, RZ ;  /* 0x0000000f03077c10 */ /* 0x040fe2000fffe1ff */
[----:B------:R-:W-:Y:S01]  /*1350*/  IMAD.SHL.U32 R3, R3, 0x8, RZ ;  /* 0x0000000803037824 */ /* 0x000fe200078e00ff */
[----:B------:R-:W-:Y:S01]  /*1360*/  ISETP.GE.AND P4, PT, R37, c[0x0][0x1d4], PT ;  /* 0x0000750025007a0c */ /* 0x000fe20003f86270 */
[----:B------:R-:W2:Y:S01]  /*1370*/  SHFL.IDX PT, R17, R4, RZ, 0x181f ;  /* 0x00181fff04117589 */ /* 0x000ea200000e0000 */
[C---:B------:R-:W-:Y:S02]  /*1380*/  ISETP.GE.AND P6, PT, R7.reuse, 0x1, PT ;  /* 0x000000010700780c */ /* 0x040fe40003fc6270 */
[C---:B------:R-:W-:Y:S01]  /*1390*/  ISETP.GE.AND P5, PT, R7.reuse, 0x21, PT ;  /* 0x000000210700780c */ /* 0x040fe20003fa6270 */
[----:B-1----:R-:W-:Y:S01]  /*13a0*/  SHFL.IDX PT, R14, R6, 0x1, 0x181f ;  /* 0x00381f00060e7f89 */ /* 0x002fe200000e0000 */
[----:B------:R-:W-:-:S02]  /*13b0*/  ISETP.GE.AND P2, PT, R7, 0x41, PT ;  /* 0x000000410700780c */ /* 0x000fc40003f46270 */
[----:B------:R-:W-:Y:S01]  /*13c0*/  ISETP.GT.AND P1, PT, R7, 0x60, PT ;  /* 0x000000600700780c */ /* 0x000fe20003f24270 */
[----:B------:R-:W1:Y:S04]  /*13d0*/  SHFL.IDX PT, R15, R4, 0x1, 0x181f ;  /* 0x00381f00040f7f89 */ /* 0x000e6800000e0000 */
[----:B---3--:R-:W-:Y:S04]  /*13e0*/  SHFL.IDX PT, R12, R6, 0x2, 0x181f ;  /* 0x00581f00060c7f89 */ /* 0x008fe800000e0000 */
[----:B------:R-:W-:Y:S04]  /*13f0*/  SHFL.IDX PT, R13, R4, 0x2, 0x181f ;  /* 0x00581f00040d7f89 */ /* 0x000fe800000e0000 */
[----:B------:R3:W-:Y:S04]  /*1400*/  SHFL.IDX PT, R22, R6, 0x3, 0x181f ;  /* 0x00781f0006167f89 */ /* 0x0007e800000e0000 */
[----:B------:R4:W1:Y:S01]  /*1410*/  SHFL.IDX PT, R23, R4, 0x3, 0x181f ;  /* 0x00781f0004177f89 */ /* 0x00086200000e0000 */
[----:B--2---:R-:W-:Y:S01]  /*1420*/  @P6 IMAD.WIDE R18, R36, 0x2, R16 ;  /* 0x0000000224126825 */ /* 0x004fe200078e0210 */
[----:B---3--:R-:W-:-:S03]  /*1430*/  LEA.HI R6, R10, R5, RZ, 0x5 ;  /* 0x000000050a067211 */ /* 0x008fc600078f28ff */
[----:B------:R-:W-:Y:S01]  /*1440*/  IMAD.SHL.U32 R10, R2, 0x40, RZ ;  /* 0x00000040020a7824 */ /* 0x000fe200078e00ff */
[----:B----4-:R-:W-:Y:S01]  /*1450*/  LOP3.LUT R4, R8, R9, RZ, 0x3c, !PT ;  /* 0x0000000908047212 */ /* 0x010fe200078e3cff */
[----:B------:R-:W-:-:S03]  /*1460*/  @P6 IMAD.WIDE R8, R37, 0x2, R16 ;  /* 0x0000000225086825 */ /* 0x000fc600078e0210 */
[----:B------:R-:W-:Y:S01]  /*1470*/  LOP3.LUT R4, R4, 0xfffffe00, R10, 0xf8, !PT ;  /* 0xfffffe0004047812 */ /* 0x000fe200078ef80a */
[C-C-:B-1----:R-:W-:Y:S01]  /*1480*/  @P5 IMAD.WIDE R16, R37.reuse, 0x2, R14.reuse ;  /* 0x0000000225105825 */ /* 0x142fe200078e020e */
[----:B------:R1:W-:Y:S03]  /*1490*/  @P6 LDGSTS.E.BYPASS.LTC128B.128 [R241+0x8100], [R8.64], !P4 ;  /* 0x0810000008f16fae */ /* 0x0003e6000e101d4c */
[----:B------:R-:W-:Y:S01]  /*14a0*/  @P5 IMAD.WIDE R14, R36, 0x2, R14 ;  /* 0x00000002240e5825 */ /* 0x000fe200078e020e */
[----:B------:R2:W-:Y:S04]  /*14b0*/  @P6 LDGSTS.E.BYPASS.LTC128B.128 [R241+0xc100], [R18.64], !P3 ;  /* 0x0c10000012f16fae */ /* 0x0005e8000d901d4c */
[----:B------:R2:W-:Y:S04]  /*14c0*/  @P5 LDGSTS.E.BYPASS.LTC128B.128 [R241+0x9100], [R16.64], !P4 ;  /* 0x0910000010f15fae */ /* 0x0005e8000e101d4c */
[----:B------:R3:W-:Y:S01]  /*14d0*/  @P5 LDGSTS.E.BYPASS.LTC128B.128 [R241+0xd100], [R14.64], !P3 ;  /* 0x0d1000000ef15fae */ /* 0x0007e2000d901d4c */
[----:B-1----:R-:W-:-:S04]  /*14e0*/  @P1 IMAD.WIDE R8, R37, 0x2, R22 ;  /* 0x0000000225081825 */ /* 0x002fc800078e0216 */
[----:B------:R-:W-:-:S04]  /*14f0*/  @P1 IMAD.WIDE R22, R36, 0x2, R22 ;  /* 0x0000000224161825 */ /* 0x000fc800078e0216 */
[----:B---3--:R-:W-:-:S04]  /*1500*/  @P2 IMAD.WIDE R14, R37, 0x2, R12 ;  /* 0x00000002250e2825 */ /* 0x008fc800078e020c */
[----:B------:R-:W-:Y:S01]  /*1510*/  @P2 IMAD.WIDE R12, R36, 0x2, R12 ;  /* 0x00000002240c2825 */ /* 0x000fe200078e020c */
[----:B------:R1:W-:Y:S04]  /*1520*/  @P2 LDGSTS.E.BYPASS.LTC128B.128 [R241+0xa100], [R14.64], !P4 ;  /* 0x0a1000000ef12fae */ /* 0x0003e8000e101d4c */
[----:B------:R1:W-:Y:S04]  /*1530*/  @P2 LDGSTS.E.BYPASS.LTC128B.128 [R241+0xe100], [R12.64], !P3 ;  /* 0x0e1000000cf12fae */ /* 0x0003e8000d901d4c */
[----:B------:R3:W-:Y:S04]  /*1540*/  @P1 LDGSTS.E.BYPASS.LTC128B.128 [R241+0xb100], [R8.64], !P4 ;  /* 0x0b10000008f11fae */ /* 0x0007e8000e101d4c */
[----:B------:R5:W-:Y:S01]  /*1550*/  @P1 LDGSTS.E.BYPASS.LTC128B.128 [R241+0xf100], [R22.64], !P3 ;  /* 0x0f10000016f11fae */ /* 0x000be2000d901d4c */
[----:B------:R-:W-:-:S02]  /*1560*/  R2P PR, R0, 0x6 ;  /* 0x0000000600007804 */ /* 0x000fc40000000000 */
[C---:B------:R-:W-:Y:S01]  /*1570*/  LOP3.LUT P5, RZ, R33.reuse, 0x4, RZ, 0xc0, !PT ;  /* 0x0000000421ff7812 */ /* 0x040fe200078ac0ff */
[----:B------:R-:W0:Y:S01]  /*1580*/  LDGDEPBAR ;  /* 0x00000000000079af */ /* 0x000e220000000000 */
[----:B---3--:R-:W-:Y:S02]  /*1590*/  IMAD.SHL.U32 R9, R33, 0x40, RZ ;  /* 0x0000004021097824 */ /* 0x008fe400078e00ff */
[----:B------:R-:W-:Y:S01]  /*15a0*/  IMAD.SHL.U32 R8, R6, 0x20, RZ ;  /* 0x0000002006087824 */ /* 0x000fe200078e00ff */
[----:B------:R-:W-:-:S04]  /*15b0*/  DEPBAR.LE SB0, 0x1 ;  /* 0x000080400000791a */ /* 0x000fc80000000000 */
[----:B------:R-:W-:Y:S02]  /*15c0*/  LOP3.LUT R2, R9, 0x1c0, RZ, 0xc0, !PT ;  /* 0x000001c009027812 */ /* 0x000fe400078ec0ff */
[----:B------:R-:W-:Y:S02]  /*15d0*/  LOP3.LUT R8, R8, 0x7ffffc00, RZ, 0xc0, !PT ;  /* 0x7ffffc0008087812 */ /* 0x000fe400078ec0ff */
[----:B------:R-:W-:Y:S02]  /*15e0*/  LOP3.LUT R3, R2, 0x8, R3, 0xf8, !PT ;  /* 0x0000000802037812 */ /* 0x000fe400078ef803 */
[----:B------:R-:W-:Y:S01]  /*15f0*/  SHF.R.U32.HI R9, RZ, 0x3, R2 ;  /* 0x00000003ff097819 */ /* 0x000fe20000011602 */
[----:B------:R-:W-:Y:S02]  /*1600*/  IMAD.MOV.U32 R2, RZ, RZ, 0x10 ;  /* 0x00000010ff027424 */ /* 0x000fe400078e00ff */
[----:B------:R-:W-:Y:S01]  /*1610*/  IMAD.IADD R176, R4, 0x1, R8 ;  /* 0x0000000104b07824 */ /* 0x000fe200078e0208 */
[----:B------:R-:W-:Y:S01]  /*1620*/  LOP3.LUT R0, R3, R9, RZ, 0x3c, !PT ;  /* 0x0000000903007212 */ /* 0x000fe200078e3cff */
[----:B------:R-:W-:Y:S01]  /*1630*/  IMAD.MOV.U32 R3, RZ, RZ, 0x20 ;  /* 0x00000020ff037424 */ /* 0x000fe200078e00ff */
[----:B------:R-:W-:-:S02]  /*1640*/  SEL R2, R2, 0xfffffff0, !P1 ;  /* 0xfffffff002027807 */ /* 0x000fc40004800000 */
[----:B------:R-:W-:Y:S01]  /*1650*/  LEA R196, R176, 0x100, 0x1 ;  /* 0x00000100b0c47811 */ /* 0x000fe200078e08ff */
[----:B------:R-:W-:Y:S01]  /*1660*/  IMAD R238, R238, 0x200, R0 ;  /* 0x00000200eeee7824 */ /* 0x000fe200078e0200 */
[----:B------:R-:W-:Y:S01]  /*1670*/  SEL R0, R3, 0xffffffe0, !P2 ;  /* 0xffffffe003007807 */ /* 0x000fe20005000000 */
[----:B------:R-:W-:Y:S01]  /*1680*/  IMAD.SHL.U32 R176, R176, 0x2, RZ ;  /* 0x00000002b0b07824 */ /* 0x000fe200078e00ff */
[----:B------:R-:W-:Y:S01]  /*1690*/  BAR.SYNC.DEFER_BLOCKING 0x0 ;  /* 0x0000000000007b1d */ /* 0x000fe20000010000 */
[--C-:B------:R-:W-:Y:S01]  /*16a0*/  IMAD R184, R2, 0x2, R196.reuse ;  /* 0x0000000202b87824 */ /* 0x100fe200078e02c4 */
[----:B------:R-:W-:Y:S01]  /*16b0*/  LOP3.LUT P1, RZ, R33, 0x2, RZ, 0xc0, !PT ;  /* 0x0000000221ff7812 */ /* 0x000fe2000782c0ff */
[C---:B------:R-:W-:Y:S01]  /*16c0*/  IMAD R196, R0.reuse, 0x2, R196 ;  /* 0x0000000200c47824 */ /* 0x040fe200078e02c4 */
[----:B------:R-:W-:Y:S01]  /*16d0*/  SEL R3, R3, 0xffffffe0, !P5 ;  /* 0xffffffe003037807 */ /* 0x000fe20006800000 */
[----:B------:R-:W-:Y:S02]  /*16e0*/  IMAD R204, R0, 0x2, R184 ;  /* 0x0000000200cc7824 */ /* 0x000fe400078e02b8 */
[----:B------:R-:W-:-:S04]  /*16f0*/  IMAD.SHL.U32 R238, R238, 0x2, RZ ;  /* 0x00000002eeee7824 */ /* 0x000fc800078e00ff */
[----:B------:R-:W-:Y:S01]  /*1700*/  IMAD R235, R3, 0x2, R238 ;  /* 0x0000000203eb7824 */ /* 0x000fe200078e02ee */
[C---:B------:R-:W-:Y:S02]  /*1710*/  IADD3 R8, R238.reuse, 0x8100, RZ ;  /* 0x00008100ee087810 */ /* 0x040fe40007ffe0ff */
[----:B------:R-:W-:Y:S02]  /*1720*/  IADD3 R237, R238, 0x8120, RZ ;  /* 0x00008120eeed7810 */ /* 0x000fe40007ffe0ff */
[----:B------:R-:W-:-:S04]  /*1730*/  @P1 IADD3 R237, R8, -0x20, RZ ;  /* 0xffffffe008ed1810 */ /* 0x000fc80007ffe0ff */
[----:B------:R-:W-:Y:S01]  /*1740*/  IADD3 R231, R237, 0x800, RZ ;  /* 0x00000800ede77810 */ /* 0x000fe20007ffe0ff */
[----:B------:R-:W-:Y:S01]  /*1750*/  IMAD R224, R3, 0x2, R237 ;  /* 0x0000000203e07824 */ /* 0x000fe200078e02ed */
[C---:B------:R-:W-:Y:S01]  /*1760*/  IADD3 R230, R237.reuse, 0x1000, RZ ;  /* 0x00001000ede67810 */ /* 0x040fe20007ffe0ff */
[----:B------:R-:W-:Y:S01]  /*1770*/  LDSM.16.M88.4 R136, [R176+0x100] ;  /* 0x00010000b088783b */ /* 0x000fe20000000200 */
[C---:B------:R-:W-:Y:S02]  /*1780*/  IADD3 R229, R237.reuse, 0x1800, RZ ;  /* 0x00001800ede57810 */ /* 0x040fe40007ffe0ff */
[C---:B------:R-:W-:Y:S01]  /*1790*/  IADD3 R228, R237.reuse, 0x2000, RZ ;  /* 0x00002000ede47810 */ /* 0x040fe20007ffe0ff */
[----:B------:R-:W-:Y:S01]  /*17a0*/  LDSM.16.M88.4 R140, [R184] ;  /* 0x00000000b88c783b */ /* 0x000fe20000000200 */
[C---:B------:R-:W-:Y:S02]  /*17b0*/  IADD3 R227, R237.reuse, 0x2800, RZ ;  /* 0x00002800ede37810 */ /* 0x040fe40007ffe0ff */
[C---:B------:R-:W-:Y:S01]  /*17c0*/  IADD3 R226, R237.reuse, 0x3000, RZ ;  /* 0x00003000ede27810 */ /* 0x040fe20007ffe0ff */
[----:B------:R-:W-:Y:S01]  /*17d0*/  LDSM.16.M88.4 R168, [R196] ;  /* 0x00000000c4a8783b */ /* 0x000fe20000000200 */
[----:B------:R-:W-:-:S02]  /*17e0*/  IADD3 R225, R237, 0x3800, RZ ;  /* 0x00003800ede17810 */ /* 0x000fc40007ffe0ff */
[C---:B------:R-:W-:Y:S01]  /*17f0*/  IADD3 R223, R237.reuse, 0x4000, RZ ;  /* 0x00004000eddf7810 */ /* 0x040fe20007ffe0ff */
[----:B------:R-:W-:Y:S01]  /*1800*/  LDSM.16.M88.4 R172, [R204] ;  /* 0x00000000ccac783b */ /* 0x000fe20000000200 */
[C---:B------:R-:W-:Y:S02]  /*1810*/  IADD3 R222, R237.reuse, 0x4800, RZ ;  /* 0x00004800edde7810 */ /* 0x040fe40007ffe0ff */
[C---:B------:R-:W-:Y:S01]  /*1820*/  IADD3 R221, R237.reuse, 0x5000, RZ ;  /* 0x00005000eddd7810 */ /* 0x040fe20007ffe0ff */
[----:B------:R-:W-:Y:S01]  /*1830*/  LDSM.16.M88.4 R176, [R176+0x4100] ;  /* 0x00410000b0b0783b */ /* 0x000fe20000000200 */
[C---:B------:R-:W-:Y:S02]  /*1840*/  IADD3 R220, R237.reuse, 0x5800, RZ ;  /* 0x00005800eddc7810 */ /* 0x040fe40007ffe0ff */
[C---:B------:R-:W-:Y:S01]  /*1850*/  IADD3 R219, R237.reuse, 0x6000, RZ ;  /* 0x00006000eddb7810 */ /* 0x040fe20007ffe0ff */
[----:B------:R-:W-:Y:S01]  /*1860*/  LDSM.16.M88.4 R184, [R184+0x4000] ;  /* 0x00400000b8b8783b */ /* 0x000fe20000000200 */
[----:B------:R-:W-:-:S02]  /*1870*/  IADD3 R218, R237, 0x6800, RZ ;  /* 0x00006800edda7810 */ /* 0x000fc40007ffe0ff */
[C---:B------:R-:W-:Y:S01]  /*1880*/  IADD3 R217, R237.reuse, 0x7000, RZ ;  /* 0x00007000edd97810 */ /* 0x040fe20007ffe0ff */
[----:B------:R-:W-:Y:S01]  /*1890*/  LDSM.16.M88.4 R196, [R196+0x4000] ;  /* 0x00400000c4c4783b */ /* 0x000fe20000000200 */
[----:B------:R-:W-:-:S03]  /*18a0*/  IADD3 R216, R237, 0x7800, RZ ;  /* 0x00007800edd87810 */ /* 0x000fc60007ffe0ff */
[----:B------:R-:W-:Y:S04]  /*18b0*/  LDSM.16.M88.4 R204, [R204+0x4000] ;  /* 0x00400000cccc783b */ /* 0x000fe80000000200 */
[----:B------:R-:W-:Y:S06]  /*18c0*/  BAR.SYNC.DEFER_BLOCKING 0x0 ;  /* 0x0000000000007b1d */ /* 0x000fec0000010000 */
[----:B------:R-:W-:-:S04]  /*18d0*/  DEPBAR.LE SB0, 0x0 ;  /* 0x000080000000791a */ /* 0x000fc80000000000 */
[----:B------:R-:W-:Y:S06]  /*18e0*/  BAR.SYNC.DEFER_BLOCKING 0x0 ;  /* 0x0000000000007b1d */ /* 0x000fec0000010000 */
[----:B-1----:R-:W2:Y:S04]  /*18f0*/  LDSM.16.M88.4 R12, [R238+0x8100] ;  /* 0x00810000ee0c783b */ /* 0x002ea80000000200 */
[----:B------:R-:W1:Y:S04]  /*1900*/  LDSM.16.M88.4 R64, [R238+0x9100] ;  /* 0x00910000ee40783b */ /* 0x000e680000000200 */
[----:B------:R-:W3:Y:S04]  /*1910*/  LDSM.16.M88.4 R72, [R238+0x8900] ;  /* 0x00890000ee48783b */ /* 0x000ee80000000200 */
[----:B------:R-:W4:Y:S04]  /*1920*/  LDSM.16.M88.4 R28, [R237] ;  /* 0x00000000ed1c783b */ /* 0x000f280000000200 */
[----:B------:R-:W1:Y:S04]  /*1930*/  LDSM.16.M88.4 R24, [R237+0x1000] ;  /* 0x00100000ed18783b */ /* 0x000e680000000200 */
[----:B-----5:R-:W5:Y:S04]  /*1940*/  LDSM.16.M88.4 R20, [R237+0x800] ;  /* 0x00080000ed14783b */ /* 0x020f680000000200 */
[----:B------:R-:W3:Y:S04]  /*1950*/  LDSM.16.M88.4 R56, [R238+0x9900] ;  /* 0x00990000ee38783b */ /* 0x000ee80000000200 */
[----:B------:R-:W4:Y:S04]  /*1960*/  LDSM.16.M88.4 R48, [R238+0xa100] ;  /* 0x00a10000ee30783b */ /* 0x000f280000000200 */
[----:B------:R-:W-:Y:S04]  /*1970*/  LDSM.16.M88.4 R40, [R238+0xa900] ;  /* 0x00a90000ee28783b */ /* 0x000fe80000000200 */
[----:B------:R-:W-:Y:S01]  /*1980*/  LDSM.16.M88.4 R88, [R237+0x2800] ;  /* 0x00280000ed58783b */ /* 0x000fe20000000200 */
[C---:B--2---:R-:W-:Y:S03]  /*1990*/  HMMA.16816.F32.BF16 R16, R136.reuse, R12, RZ ;  /* 0x0000000c8810723c */ /* 0x044fe600000418ff */
[----:B------:R-:W-:Y:S04]  /*19a0*/  LDSM.16.M88.4 R80, [R237+0x3000] ;  /* 0x00300000ed50783b */ /* 0x000fe80000000200 */
[----:B------:R-:W-:Y:S01]  /*19b0*/  LDSM.16.M88.4 R76, [R237+0x3800] ;  /* 0x00380000ed4c783b */ /* 0x000fe20000000200 */
[C---:B------:R-:W-:Y:S08]  /*19c0*/  HMMA.16816.F32.BF16 R12, R136.reuse, R14, RZ ;  /* 0x0000000e880c723c */ /* 0x040ff000000418ff */
[C---:B-1----:R-:W-:Y:S08]  /*19d0*/  HMMA.16816.F32.BF16 R68, R136.reuse, R64, RZ ;  /* 0x000000408844723c */ /* 0x042ff000000418ff */
[C---:B---3--:R-:W-:Y:S08]  /*19e0*/  HMMA.16816.F32.BF16 R8, R136.reuse, R72, RZ ;  /* 0x000000488808723c */ /* 0x048ff000000418ff */
[----:B------:R-:W-:Y:S08]  /*19f0*/  HMMA.16816.F32.BF16 R72, R136, R74, RZ ;  /* 0x0000004a8848723c */ /* 0x000ff000000418ff */
[C---:B----4-:R-:W-:Y:S07]  /*1a00*/  HMMA.16816.F32.BF16 R12, R140.reuse, R30, R12 ;  /* 0x0000001e8c0c723c */ /* 0x050fee000004180c */
[----:B------:R-:W-:Y:S01]  /*1a10*/  IMAD R30, R35, c[0x0][0x208], RZ ;  /* 0x00008200231e7a24 */ /* 0x000fe200078e02ff */
[----:B------:R-:W-:Y:S03]  /*1a20*/  HMMA.16816.F32.BF16 R16, R140, R28, R16 ;  /* 0x0000001c8c10723c */ /* 0x000fe60000041810 */
[----:B------:R-:W-:-:S04]  /*1a30*/  IMAD R30, R240, c[0x0][0x20c], R30 ;  /* 0x00008300f01e7a24 */ /* 0x000fc800078e021e */
[----:B------:R-:W-:Y:S01]  /*1a40*/  IMAD.WIDE.U32 R28, R240, c[0x0][0x208], RZ ;  /* 0x00008200f01c7a25 */ /* 0x000fe200078e00ff */
[----:B------:R-:W-:Y:S03]  /*1a50*/  HMMA.16816.F32.BF16 R68, R140, R24, R68 ;  /* 0x000000188c44723c */ /* 0x000fe60000041844 */
[----:B------:R-:W-:Y:S02]  /*1a60*/  IMAD.IADD R29, R29, 0x1, R30 ;  /* 0x000000011d1d7824 */ /* 0x000fe400078e021e */
[----:B------:R-:W-:-:S03]  /*1a70*/  IMAD.WIDE R30, R37, 0x2, RZ ;  /* 0x00000002251e7825 */ /* 0x000fc600078e02ff */
[----:B-----5:R-:W-:Y:S01]  /*1a80*/  HMMA.16816.F32.BF16 R8, R140, R20, R8 ;  /* 0x000000148c08723c */ /* 0x020fe20000041808 */
[----:B------:R-:W-:-:S04]  /*1a90*/  IMAD.WIDE.U32 R24, R239, c[0x0][0x218], R28 ;  /* 0x00008600ef187a25 */ /* 0x000fc800078e001c */
[----:B------:R-:W-:Y:S01]  /*1aa0*/  IMAD R28, R34, c[0x0][0x218], RZ ;  /* 0x00008600221c7a24 */ /* 0x000fe200078e02ff */
[----:B------:R-:W-:Y:S02]  /*1ab0*/  IADD3 R44, P1, R24, UR22, RZ ;  /* 0x00000016182c7c10 */ /* 0x000fe4000ff3e0ff */
[----:B------:R-:W-:Y:S01]  /*1ac0*/  HMMA.16816.F32.BF16 R72, R140, R22, R72 ;  /* 0x000000168c48723c */ /* 0x000fe20000041848 */
[----:B------:R-:W-:Y:S01]  /*1ad0*/  LDSM.16.M88.4 R20, [R237+0x1800] ;  /* 0x00180000ed14783b */ /* 0x000fe20000000200 */
[----:B------:R-:W-:-:S05]  /*1ae0*/  IMAD R28, R239, c[0x0][0x21c], R28 ;  /* 0x00008700ef1c7a24 */ /* 0x000fca00078e021c */
[----:B------:R-:W-:Y:S01]  /*1af0*/  IADD3.X R28, R25, UR4, R28, P1, !PT ;  /* 0x00000004191c7c10 */ /* 0x000fe20008ffe41c */
[----:B------:R-:W-:Y:S01]  /*1b00*/  HMMA.16816.F32.BF16 R60, R136, R56, RZ ;  /* 0x00000038883c723c */ /* 0x000fe200000418ff */
[----:B------:R-:W-:-:S04]  /*1b10*/  LEA R86, P1, R44, c[0x0][0x1f8], 0x1 ;  /* 0x00007e002c567a11 */ /* 0x000fc800078208ff */
[----:B------:R-:W-:Y:S01]  /*1b20*/  LEA.HI.X R44, R44, c[0x0][0x1fc], R28, 0x1, P1 ;  /* 0x00007f002c2c7a11 */ /* 0x000fe200008f0c1c */
[----:B------:R-:W1:Y:S02]  /*1b30*/  SHFL.IDX PT, R98, R86, RZ, 0x181f ;  /* 0x00181fff56627589 */ /* 0x000e6400000e0000 */
[C---:B------:R-:W-:Y:S02]  /*1b40*/  HMMA.16816.F32.BF16 R64, R136.reuse, R66, RZ ;  /* 0x000000428840723c */ /* 0x040fe400000418ff */
[----:B------:R-:W2:Y:S04]  /*1b50*/  SHFL.IDX PT, R34, R86, 0x1, 0x181f ;  /* 0x00381f0056227f89 */ /* 0x000ea800000e0000 */
[----:B------:R-:W3:Y:S02]  /*1b60*/  SHFL.IDX PT, R84, R86, 0x2, 0x181f ;  /* 0x00581f0056547f89 */ /* 0x000ee400000e0000 */
[C---:B------:R-:W-:Y:S02]  /*1b70*/  HMMA.16816.F32.BF16 R56, R136.reuse, R58, RZ ;  /* 0x0000003a8838723c */ /* 0x040fe400000418ff */
[----:B------:R-:W4:Y:S04]  /*1b80*/  SHFL.IDX PT, R29, R44, RZ, 0x181f ;  /* 0x00181fff2c1d7589 */ /* 0x000f2800000e0000 */
[----:B------:R-:W5:Y:S02]  /*1b90*/  SHFL.IDX PT, R86, R86, 0x3, 0x181f ;  /* 0x00781f0056567f89 */ /* 0x000f6400000e0000 */
[----:B------:R-:W-:Y:S02]  /*1ba0*/  HMMA.16816.F32.BF16 R52, R136, R48, RZ ;  /* 0x000000308834723c */ /* 0x000fe400000418ff */
[----:B------:R-:W5:Y:S04]  /*1bb0*/  SHFL.IDX PT, R28, R44, 0x1, 0x181f ;  /* 0x00381f002c1c7f89 */ /* 0x000f6800000e0000 */
[----:B------:R-:W5:Y:S01]  /*1bc0*/  SHFL.IDX PT, R45, R44, 0x2, 0x181f ;  /* 0x00581f002c2d7f89 */ /* 0x000f6200000e0000 */
[----:B-1----:R-:W-:Y:S01]  /*1bd0*/  IADD3 R96, P1, R98, R30, RZ ;  /* 0x0000001e62607210 */ /* 0x002fe20007f3e0ff */
[----:B------:R-:W-:Y:S02]  /*1be0*/  HMMA.16816.F32.BF16 R64, R140, R26, R64 ;  /* 0x0000001a8c40723c */ /* 0x000fe40000041840 */
[----:B------:R-:W1:Y:S01]  /*1bf0*/  SHFL.IDX PT, R44, R44, 0x3, 0x181f ;  /* 0x00781f002c2c7f89 */ /* 0x000e6200000e0000 */
[----:B--2---:R-:W-:-:S02]  /*1c00*/  IADD3 R94, P2, R30, R34, RZ ;  /* 0x000000221e5e7210 */ /* 0x004fc40007f5e0ff */
[C---:B---3--:R-:W-:Y:S01]  /*1c10*/  IADD3 R92, P6, R30.reuse, R84, RZ ;  /* 0x000000541e5c7210 */ /* 0x048fe20007fde0ff */
[----:B------:R-:W2:Y:S02]  /*1c20*/  LDSM.16.M88.4 R24, [R237+0x2000] ;  /* 0x00200000ed18783b */ /* 0x000ea40000000200 */
[----:B------:R-:W-:Y:S01]  /*1c30*/  HMMA.16816.F32.BF16 R60, R140, R20, R60 ;  /* 0x000000148c3c723c */ /* 0x000fe2000004183c */
[----:B----4-:R-:W-:Y:S01]  /*1c40*/  IMAD.X R97, R29, 0x1, R31, P1 ;  /* 0x000000011d617824 */ /* 0x010fe200008e061f */
[----:B-----5:R-:W-:-:S05]  /*1c50*/  IADD3 R38, P1, R30, R86, RZ ;  /* 0x000000561e267210 */ /* 0x020fca0007f3e0ff */
[----:B------:R-:W-:Y:S01]  /*1c60*/  IMAD.WIDE R20, R36, 0x2, RZ ;  /* 0x0000000224147825 */ /* 0x000fe200078e02ff */
[----:B------:R-:W-:Y:S03]  /*1c70*/  HMMA.16816.F32.BF16 R56, R140, R22, R56 ;  /* 0x000000168c38723c */ /* 0x000fe60000041838 */
[C---:B------:R-:W-:Y:S01]  /*1c80*/  IMAD.X R95, R31.reuse, 0x1, R28, P2 ;  /* 0x000000011f5f7824 */ /* 0x040fe200010e061c */
[----:B------:R-:W-:Y:S01]  /*1c90*/  IADD3 R98, P2, R98, R20, RZ ;  /* 0x0000001462627210 */ /* 0x000fe20007f5e0ff */
[----:B------:R-:W-:Y:S01]  /*1ca0*/  IMAD.X R93, R31, 0x1, R45, P6 ;  /* 0x000000011f5d7824 */ /* 0x000fe200030e062d */
[----:B------:R-:W-:Y:S02]  /*1cb0*/  ISETP.GE.AND P6, PT, R37, c[0x0][0x1d4], PT ;  /* 0x0000750025007a0c */ /* 0x000fe40003fc6270 */
[----:B------:R-:W-:Y:S01]  /*1cc0*/  HMMA.16816.F32.BF16 R48, R136, R50, RZ ;  /* 0x000000328830723c */ /* 0x000fe200000418ff */
[----:B------:R-:W-:Y:S01]  /*1cd0*/  IMAD.X R99, R29, 0x1, R21, P2 ;  /* 0x000000011d637824 */ /* 0x000fe200010e0615 */
[C---:B------:R-:W-:Y:S01]  /*1ce0*/  IADD3 R84, P2, R20.reuse, R84, RZ ;  /* 0x0000005414547210 */ /* 0x040fe20007f5e0ff */
[----:B-1----:R-:W-:Y:S01]  /*1cf0*/  IMAD.X R39, R31, 0x1, R44, P1 ;  /* 0x000000011f277824 */ /* 0x002fe200008e062c */
[----:B------:R-:W-:-:S03]  /*1d00*/  IADD3 R34, P1, R20, R34, RZ ;  /* 0x0000002214227210 */ /* 0x000fc60007f3e0ff */
[C---:B------:R-:W-:Y:S01]  /*1d10*/  IMAD.X R85, R21.reuse, 0x1, R45, P2 ;  /* 0x0000000115557824 */ /* 0x040fe200010e062d */
[----:B------:R-:W-:Y:S01]  /*1d20*/  ISETP.GE.AND P2, PT, R32, c[0x0][0x1d4], PT ;  /* 0x0000750020007a0c */ /* 0x000fe20003f46270 */
[----:B------:R-:W-:Y:S01]  /*1d30*/  IMAD.X R35, R21, 0x1, R28, P1 ;  /* 0x0000000115237824 */ /* 0x000fe200008e061c */
[----:B------:R-:W-:Y:S01]  /*1d40*/  IADD3 R86, P1, R20, R86, RZ ;  /* 0x0000005614567210 */ /* 0x000fe20007f3e0ff */
[----:B------:R-:W-:Y:S01]  /*1d50*/  LDSM.16.M88.4 R28, [R238+0xb100] ;  /* 0x00b10000ee1c783b */ /* 0x000fe20000000200 */
[----:B------:R-:W-:-:S03]  /*1d60*/  ISETP.LT.OR P5, PT, R7, 0x1, P2 ;  /* 0x000000010700780c */ /* 0x000fc600017a1670 */
[----:B------:R-:W-:Y:S01]  /*1d70*/  IMAD.X R87, R21, 0x1, R44, P1 ;  /* 0x0000000115577824 */ /* 0x000fe200008e062c */
[C---:B------:R-:W-:Y:S01]  /*1d80*/  ISETP.LT.OR P1, PT, R7.reuse, 0x1, P6 ;  /* 0x000000010700780c */ /* 0x040fe20003721670 */
[----:B------:R-:W1:Y:S01]  /*1d90*/  LDSM.16.M88.4 R20, [R238+0xb900] ;  /* 0x00b90000ee14783b */ /* 0x000e620000000200 */
[----:B------:R-:W-:Y:S08]  /*1da0*/  HMMA.16816.F32.BF16 R44, R136, R40, RZ ;  /* 0x00000028882c723c */ /* 0x000ff000000418ff */
[----:B--2---:R-:W-:Y:S03]  /*1db0*/  HMMA.16816.F32.BF16 R52, R140, R24, R52 ;  /* 0x000000188c34723c */ /* 0x004fe60000041834 */
[----:B------:R-:W-:Y:S01]  /*1dc0*/  @!PT LDS RZ, [RZ] ;  /* 0x00000000fffff984 */ /* 0x000fe20000000800 */
[----:B------:R-:W-:Y:S01]  /*1dd0*/  @!PT LDS RZ, [RZ] ;  /* 0x00000000fffff984 */ /* 0x000fe20000000800 */
[----:B------:R-:W-:Y:S01]  /*1de0*/  @!PT LDS RZ, [RZ] ;  /* 0x00000000fffff984 */ /* 0x000fe20000000800 */
[----:B------:R2:W-:Y:S01]  /*1df0*/  LDGSTS.E.BYPASS.LTC128B.128 [R241+0x100], [R96.64], !P1 ;  /* 0x0010000060f17fae */ /* 0x0005e2000c901d4c */
[----:B------:R-:W-:-:S03]  /*1e00*/  ISETP.LT.OR P1, PT, R7, 0x21, P6 ;  /* 0x000000210700780c */ /* 0x000fc60003721670 */
[----:B------:R2:W-:Y:S01]  /*1e10*/  LDGSTS.E.BYPASS.LTC128B.128 [R241+0x4100], [R98.64], !P5 ;  /* 0x0410000062f17fae */ /* 0x0005e2000e901d4c */
[C---:B------:R-:W-:Y:S01]  /*1e20*/  ISETP.LT.OR P5, PT, R7.reuse, 0x21, P2 ;  /* 0x000000210700780c */ /* 0x040fe200017a1670 */
[----:B------:R-:W-:Y:S08]  /*1e30*/  HMMA.16816.F32.BF16 R48, R140, R26, R48 ;  /* 0x0000001a8c30723c */ /* 0x000ff00000041830 */
[----:B------:R3:W-:Y:S01]  /*1e40*/  LDGSTS.E.BYPASS.LTC128B.128 [R241+0x1100], [R94.64], !P1 ;  /* 0x011000005ef17fae */ /* 0x0007e2000c901d4c */
[C---:B------:R-:W-:Y:S01]  /*1e50*/  ISETP.LT.OR P1, PT, R7.reuse, 0x41, P6 ;  /* 0x000000410700780c */ /* 0x040fe20003721670 */
[----:B------:R-:W-:Y:S01]  /*1e60*/  HMMA.16816.F32.BF16 R40, R136, R42, RZ ;  /* 0x0000002a8828723c */ /* 0x000fe200000418ff */
[C---:B------:R-:W-:Y:S01]  /*1e70*/  ISETP.LT.OR P6, PT, R7.reuse, 0x61, P6 ;  /* 0x000000610700780c */ /* 0x040fe200037c1670 */
[----:B------:R4:W-:Y:S01]  /*1e80*/  LDGSTS.E.BYPASS.LTC128B.128 [R241+0x5100], [R34.64], !P5 ;  /* 0x0510000022f17fae */ /* 0x0009e2000e901d4c */
[----:B------:R-:W-:-:S02]  /*1e90*/  ISETP.LT.OR P5, PT, R7, 0x41, P2 ;  /* 0x000000410700780c */ /* 0x000fc400017a1670 */
[----:B------:R-:W-:-:S03]  /*1ea0*/  ISETP.LT.OR P2, PT, R7, 0x61, P2 ;  /* 0x000000610700780c */ /* 0x000fc60001741670 */
[----:B------:R-:W-:Y:S04]  /*1eb0*/  HMMA.16816.F32.BF16 R44, R140, R88, R44 ;  /* 0x000000588c2c723c */ /* 0x000fe8000004182c */
[----:B------:R3:W-:Y:S01]  /*1ec0*/  LDGSTS.E.BYPASS.LTC128B.128 [R241+0x2100], [R92.64], !P1 ;  /* 0x021000005cf17fae */ /* 0x0007e2000c901d4c */
[----:B------:R-:W-:-:S03]  /*1ed0*/  PLOP3.LUT P1, PT, PT, PT, UP0, 0x80, 0x0 ;  /* 0x000000000000781c */ /* 0x000fc60003f2f008 */
[----:B------:R5:W-:Y:S01]  /*1ee0*/  LDGSTS.E.BYPASS.LTC128B.128 [R241+0x6100], [R84.64], !P5 ;  /* 0x0610000054f17fae */ /* 0x000be2000e901d4c */
[----:B-1----:R-:W-:Y:S03]  /*1ef0*/  HMMA.16816.F32.BF16 R24, R136, R20, RZ ;  /* 0x000000148818723c */ /* 0x002fe600000418ff */
[----:B------:R1:W-:Y:S01]  /*1f00*/  LDGSTS.E.BYPASS.LTC128B.128 [R241+0x3100], [R38.64], !P6 ;  /* 0x0310000026f17fae */ /* 0x0003e2000f101d4c */
[----:B------:R-:W-:-:S03]  /*1f10*/  ISETP.GT.AND P6, PT, R242, 0x7f, PT ;  /* 0x0000007ff200780c */ /* 0x000fc60003fc4270 */
[----:B------:R5:W-:Y:S01]  /*1f20*/  LDGSTS.E.BYPASS.LTC128B.128 [R241+0x7100], [R86.64], !P2 ;  /* 0x0710000056f17fae */ /* 0x000be2000d101d4c */
[C---:B------:R-:W-:Y:S03]  /*1f30*/  HMMA.16816.F32.BF16 R20, R136.reuse, R22, RZ ;  /* 0x000000168814723c */ /* 0x040fe600000418ff */
[----:B------:R-:W5:Y:S04]  /*1f40*/  LDSM.16.M88.4 R112, [R235+0x8900] ;  /* 0x00890000eb70783b */ /* 0x000f680000000200 */
[----:B------:R-:W-:Y:S01]  /*1f50*/  LDSM.16.M88.4 R108, [R235+0x9100] ;  /* 0x00910000eb6c783b */ /* 0x000fe20000000200 */
[C---:B----4-:R-:W-:Y:S03]  /*1f60*/  HMMA.16816.F32.BF16 R32, R136.reuse, R28, RZ ;  /* 0x0000001c8820723c */ /* 0x050fe600000418ff */
[----:B------:R-:W-:Y:S04]  /*1f70*/  LDSM.16.M88.4 R104, [R235+0xa900] ;  /* 0x00a90000eb68783b */ /* 0x000fe80000000200 */
[----:B------:R-:W-:Y:S01]  /*1f80*/  LDSM.16.M88.4 R100, [R235+0xb100] ;  /* 0x00b10000eb64783b */ /* 0x000fe20000000200 */
[----:B------:R-:W-:Y:S03]  /*1f90*/  HMMA.16816.F32.BF16 R28, R136, R30, RZ ;  /* 0x0000001e881c723c */ /* 0x000fe600000418ff */
[----:B---3--:R-:W-:Y:S01]  /*1fa0*/  LDSM.16.M88.4 R92, [R224] ;  /* 0x00000000e05c783b */ /* 0x008fe20000000200 */
[----:B-1----:R-:W-:-:S03]  /*1fb0*/  SHF.R.S32.HI R39, RZ, 0x1f, R37 ;  /* 0x0000001fff277819 */ /* 0x002fc60000011425 */
[----:B--2---:R-:W-:Y:S01]  /*1fc0*/  LDSM.16.M88.4 R96, [R235+0xb900] ;  /* 0x00b90000eb60783b */ /* 0x004fe20000000200 */
[C---:B------:R-:W-:Y:S01]  /*1fd0*/  HMMA.16816.F32.BF16 R24, R140.reuse, R76, R24 ;  /* 0x0000004c8c18723c */ /* 0x040fe20000041818 */
[----:B------:R-:W-:Y:S02]  /*1fe0*/  SHF.R.S32.HI R38, RZ, 0x1f, R36 ;  /* 0x0000001fff267819 */ /* 0x000fe40000011424 */
[----:B-----5:R-:W1:Y:S04]  /*1ff0*/  LDSM.16.M88.4 R84, [R235+0x8100] ;  /* 0x00810000eb54783b */ /* 0x020e680000000200 */
[----:B------:R-:W-:Y:S01]  /*2000*/  LDSM.16.M88.4 R116, [R235+0xe900] ;  /* 0x00e90000eb74783b */ /* 0x000fe20000000200 */
[C---:B------:R-:W-:Y:S03]  /*2010*/  HMMA.16816.F32.BF16 R32, R140.reuse, R80, R32 ;  /* 0x000000508c20723c */ /* 0x040fe60000041820 */
[----:B------:R-:W0:Y:S05]  /*2020*/  LDGDEPBAR ;  /* 0x00000000000079af */ /* 0x000e2a0000000000 */
[C---:B------:R-:W-:Y:S01]  /*2030*/  HMMA.16816.F32.BF16 R28, R140.reuse, R82, R28 ;  /* 0x000000528c1c723c */ /* 0x040fe2000004181c */
[----:B------:R-:W2:Y:S07]  /*2040*/  LDSM.16.M88.4 R80, [R235+0xa100] ;  /* 0x00a10000eb50783b */ /* 0x000eae0000000200 */
[C---:B------:R-:W-:Y:S01]  /*2050*/  HMMA.16816.F32.BF16 R20, R140.reuse, R78, R20 ;  /* 0x0000004e8c14723c */ /* 0x040fe20000041814 */
[----:B------:R-:W3:Y:S07]  /*2060*/  LDSM.16.M88.4 R76, [R224+0x800] ;  /* 0x00080000e04c783b */ /* 0x000eee0000000200 */
[----:B------:R-:W-:Y:S01]  /*2070*/  HMMA.16816.F32.BF16 R40, R140, R90, R40 ;  /* 0x0000005a8c28723c */ /* 0x000fe20000041828 */
[----:B------:R-:W4:Y:S07]  /*2080*/  LDSM.16.M88.4 R88, [R235+0x9900] ;  /* 0x00990000eb58783b */ /* 0x000f2e0000000200 */
[C---:B------:R-:W-:Y:S08]  /*2090*/  HMMA.16816.F32.BF16 R8, R168.reuse, R112, R8 ;  /* 0x00000070a808723c */ /* 0x040ff00000041808 */
[C---:B------:R-:W-:Y:S01]  /*20a0*/  HMMA.16816.F32.BF16 R72, R168.reuse, R114, R72 ;  /* 0x00000072a848723c */ /* 0x040fe20000041848 */
[----:B------:R-:W-:Y:S07]  /*20b0*/  LDSM.16.M88.4 R112, [R224+0x3000] ;  /* 0x00300000e070783b */ /* 0x000fee0000000200 */
[C---:B-1----:R-:W-:Y:S08]  /*20c0*/  HMMA.16816.F32.BF16 R16, R168.reuse, R84, R16 ;  /* 0x00000054a810723c */ /* 0x042ff00000041810 */
[C---:B------:R-:W-:Y:S01]  /*20d0*/  HMMA.16816.F32.BF16 R12, R168.reuse, R86, R12 ;  /* 0x00000056a80c723c */ /* 0x040fe2000004180c */
[----:B------:R-:W1:Y:S07]  /*20e0*/  LDSM.16.M88.4 R84, [R224+0x1000] ;  /* 0x00100000e054783b */ /* 0x000e6e0000000200 */
[C---:B--2---:R-:W-:Y:S08]  /*20f0*/  HMMA.16816.F32.BF16 R52, R168.reuse, R80, R52 ;  /* 0x00000050a834723c */ /* 0x044ff00000041834 */
[----:B------:R-:W-:Y:S01]  /*2100*/  HMMA.16816.F32.BF16 R48, R168, R82, R48 ;  /* 0x00000052a830723c */ /* 0x000fe20000041830 */
[----:B------:R-:W2:Y:S07]  /*2110*/  LDSM.16.M88.4 R80, [R224+0x1800] ;  /* 0x00180000e050783b */ /* 0x000eae0000000200 */
[C---:B---3--:R-:W-:Y:S08]  /*2120*/  HMMA.16816.F32.BF16 R8, R172.reuse, R76, R8 ;  /* 0x0000004cac08723c */ /* 0x048ff00000041808 */
[----:B------:R-:W-:Y:S01]  /*2130*/  HMMA.16816.F32.BF16 R72, R172, R78, R72 ;  /* 0x0000004eac48723c */ /* 0x000fe20000041848 */
[----:B------:R-:W3:Y:S07]  /*2140*/  LDSM.16.M88.4 R76, [R224+0x2800] ;  /* 0x00280000e04c783b */ /* 0x000eee0000000200 */
[C---:B------:R-:W-:Y:S08]  /*2150*/  HMMA.16816.F32.BF16 R68, R168.reuse, R108, R68 ;  /* 0x0000006ca844723c */ /* 0x040ff00000041844 */
[C---:B------:R-:W-:Y:S01]  /*2160*/  HMMA.16816.F32.BF16 R64, R168.reuse, R110, R64 ;  /* 0x0000006ea840723c */ /* 0x040fe20000041840 */
[----:B------:R-:W-:Y:S07]  /*2170*/  LDSM.16.M88.4 R108, [R224+0x3800] ;  /* 0x00380000e06c783b */ /* 0x000fee0000000200 */
[C---:B----4-:R-:W-:Y:S08]  /*2180*/  HMMA.16816.F32.BF16 R60, R168.reuse, R88, R60 ;  /* 0x00000058a83c723c */ /* 0x050ff0000004183c */
[C---:B------:R-:W-:Y:S01]  /*2190*/  HMMA.16816.F32.BF16 R56, R168.reuse, R90, R56 ;  /* 0x0000005aa838723c */ /* 0x040fe20000041838 */
[----:B------:R-:W4:Y:S07]  /*21a0*/  LDSM.16.M88.4 R88, [R224+0x2000] ;  /* 0x00200000e058783b */ /* 0x000f2e0000000200 */
[C---:B------:R-:W-:Y:S08]  /*21b0*/  HMMA.16816.F32.BF16 R44, R168.reuse, R104, R44 ;  /* 0x00000068a82c723c */ /* 0x040ff0000004182c */
[C---:B------:R-:W-:Y:S01]  /*21c0*/  HMMA.16816.F32.BF16 R40, R168.reuse, R106, R40 ;  /* 0x0000006aa828723c */ /* 0x040fe20000041828 */
[----:B------:R-:W5:Y:S07]  /*21d0*/  LDSM.16.M88.4 R104, [R238+0xc100] ;  /* 0x00c10000ee68783b */ /* 0x000f6e0000000200 */
[C---:B------:R-:W-:Y:S08]  /*21e0*/  HMMA.16816.F32.BF16 R32, R168.reuse, R100, R32 ;  /* 0x00000064a820723c */ /* 0x040ff00000041820 */
[----:B------:R-:W-:Y:S01]  /*21f0*/  HMMA.16816.F32.BF16 R28, R168, R102, R28 ;  /* 0x00000066a81c723c */ /* 0x000fe2000004181c */
[----:B------:R-:W-:Y:S07]  /*2200*/  LDSM.16.M88.4 R100, [R238+0xd900] ;  /* 0x00d90000ee64783b */ /* 0x000fee0000000200 */
[C---:B-1----:R-:W-:Y:S08]  /*2210*/  HMMA.16816.F32.BF16 R68, R172.reuse, R84, R68 ;  /* 0x00000054ac44723c */ /* 0x042ff00000041844 */
[C---:B------:R-:W-:Y:S01]  /*2220*/  HMMA.16816.F32.BF16 R64, R172.reuse, R86, R64 ;  /* 0x00000056ac40723c */ /* 0x040fe20000041840 */
[----:B------:R-:W1:Y:S07]  /*2230*/  LDSM.16.M88.4 R84, [R238+0xc900] ;  /* 0x00c90000ee54783b */ /* 0x000e6e0000000200 */
[C---:B--2---:R-:W-:Y:S08]  /*2240*/  HMMA.16816.F32.BF16 R60, R172.reuse, R80, R60 ;  /* 0x00000050ac3c723c */ /* 0x044ff0000004183c */
[C---:B------:R-:W-:Y:S01]  /*2250*/  HMMA.16816.F32.BF16 R56, R172.reuse, R82, R56 ;  /* 0x00000052ac38723c */ /* 0x040fe20000041838 */
[----:B------:R-:W2:Y:S07]  /*2260*/  LDSM.16.M88.4 R80, [R238+0xd100] ;  /* 0x00d10000ee50783b */ /* 0x000eae0000000200 */
[C---:B---3--:R-:W-:Y:S08]  /*2270*/  HMMA.16816.F32.BF16 R44, R172.reuse, R76, R44 ;  /* 0x0000004cac2c723c */ /* 0x048ff0000004182c */
[C---:B------:R-:W-:Y:S01]  /*2280*/  HMMA.16816.F32.BF16 R40, R172.reuse, R78, R40 ;  /* 0x0000004eac28723c */ /* 0x040fe20000041828 */
[----:B------:R-:W3:Y:S07]  /*2290*/  LDSM.16.M88.4 R76, [R238+0xf100] ;  /* 0x00f10000ee4c783b */ /* 0x000eee0000000200 */
[C---:B------:R-:W-:Y:S08]  /*22a0*/  HMMA.16816.F32.BF16 R16, R172.reuse, R92, R16 ;  /* 0x0000005cac10723c */ /* 0x040ff00000041810 */
[----:B------:R-:W-:Y:S01]  /*22b0*/  HMMA.16816.F32.BF16 R12, R172, R94, R12 ;  /* 0x0000005eac0c723c */ /* 0x000fe2000004180c */
[----:B------:R-:W-:Y:S07]  /*22c0*/  LDSM.16.M88.4 R92, [R238+0xe900] ;  /* 0x00e90000ee5c783b */ /* 0x000fee0000000200 */
[C---:B------:R-:W-:Y:S08]  /*22d0*/  HMMA.16816.F32.BF16 R24, R168.reuse, R96, R24 ;  /* 0x00000060a818723c */ /* 0x040ff00000041818 */
[----:B------:R-:W-:Y:S01]  /*22e0*/  HMMA.16816.F32.BF16 R20, R168, R98, R20 ;  /* 0x00000062a814723c */ /* 0x000fe20000041814 */
[----:B------:R-:W1:Y:S07]  /*22f0*/  LDSM.16.M88.4 R96, [R238+0xe100] ;  /* 0x00e10000ee60783b */ /* 0x000e6e0000000200 */
[C---:B------:R-:W-:Y:S08]  /*2300*/  HMMA.16816.F32.BF16 R32, R172.reuse, R112, R32 ;  /* 0x00000070ac20723c */ /* 0x040ff00000041820 */
[C---:B------:R-:W-:Y:S01]  /*2310*/  HMMA.16816.F32.BF16 R28, R172.reuse, R114, R28 ;  /* 0x00000072ac1c723c */ /* 0x040fe2000004181c */
[----:B------:R-:W2:Y:S07]  /*2320*/  LDSM.16.M88.4 R112, [R237+0x4000] ;  /* 0x00400000ed70783b */ /* 0x000eae0000000200 */
[C---:B----4-:R-:W-:Y:S08]  /*2330*/  HMMA.16816.F32.BF16 R52, R172.reuse, R88, R52 ;  /* 0x00000058ac34723c */ /* 0x050ff00000041834 */
[----:B------:R-:W-:Y:S01]  /*2340*/  HMMA.16816.F32.BF16 R48, R172, R90, R48 ;  /* 0x0000005aac30723c */ /* 0x000fe20000041830 */
[----:B------:R-:W4:Y:S07]  /*2350*/  LDSM.16.M88.4 R88, [R238+0xf900] ;  /* 0x00f90000ee58783b */ /* 0x000f2e0000000200 */
[C---:B-----5:R-:W-:Y:S08]  /*2360*/  HMMA.16816.F32.BF16 R16, R176.reuse, R104, R16 ;  /* 0x00000068b010723c */ /* 0x060ff00000041810 */
[C---:B------:R-:W-:Y:S01]  /*2370*/  HMMA.16816.F32.BF16 R12, R176.reuse, R106, R12 ;  /* 0x0000006ab00c723c */ /* 0x040fe2000004180c */
        /* <DEDUP_REMOVED lines=8> */
[----:B------:R-:W-:Y:S01]  /*2400*/  HMMA.16816.F32.BF16 R28, R176, R78, R28 ;  /* 0x0000004eb01c723c */ /* 0x000fe2000004181c */
[----:B------:R-:W3:Y:S07]  /*2410*/  LDSM.16.M88.4 R76, [R235+0xc100] ;  /* 0x00c10000eb4c783b */ /* 0x000eee0000000200 */
[C---:B------:R-:W-:Y:S08]  /*2420*/  HMMA.16816.F32.BF16 R24, R172.reuse, R108, R24 ;  /* 0x0000006cac18723c */ /* 0x040ff00000041818 */
[----:B------:R-:W-:Y:S01]  /*2430*/  HMMA.16816.F32.BF16 R20, R172, R110, R20 ;  /* 0x0000006eac14723c */ /* 0x000fe20000041814 */
[----:B------:R-:W5:Y:S07]  /*2440*/  LDSM.16.M88.4 R108, [R237+0x4800] ;  /* 0x00480000ed6c783b */ /* 0x000f6e0000000200 */
[C---:B------:R-:W-:Y:S08]  /*2450*/  HMMA.16816.F32.BF16 R60, R176.reuse, R100, R60 ;  /* 0x00000064b03c723c */ /* 0x040ff0000004183c */
[C---:B------:R-:W-:Y:S01]  /*2460*/  HMMA.16816.F32.BF16 R56, R176.reuse, R102, R56 ;  /* 0x00000066b038723c */ /* 0x040fe20000041838 */
[----:B------:R-:W1:Y:S07]  /*2470*/  LDSM.16.M88.4 R100, [R237+0x6800] ;  /* 0x00680000ed64783b */ /* 0x000e6e0000000200 */
[C---:B------:R-:W-:Y:S08]  /*2480*/  HMMA.16816.F32.BF16 R52, R176.reuse, R96, R52 ;  /* 0x00000060b034723c */ /* 0x040ff00000041834 */
[----:B------:R-:W-:Y:S01]  /*2490*/  HMMA.16816.F32.BF16 R48, R176, R98, R48 ;  /* 0x00000062b030723c */ /* 0x000fe20000041830 */
[----:B------:R-:W1:Y:S07]  /*24a0*/  LDSM.16.M88.4 R96, [R237+0x7000] ;  /* 0x00700000ed60783b */ /* 0x000e6e0000000200 */
[C---:B------:R-:W-:Y:S08]  /*24b0*/  HMMA.16816.F32.BF16 R16, R184.reuse, R112, R16 ;  /* 0x00000070b810723c */ /* 0x040ff00000041810 */
[----:B------:R-:W-:Y:S01]  /*24c0*/  HMMA.16816.F32.BF16 R12, R184, R114, R12 ;  /* 0x00000072b80c723c */ /* 0x000fe2000004180c */
[----:B------:R-:W-:Y:S07]  /*24d0*/  LDSM.16.M88.4 R112, [R235+0xf100] ;  /* 0x00f10000eb70783b */ /* 0x000fee0000000200 */
[C---:B------:R-:W-:Y:S08]  /*24e0*/  HMMA.16816.F32.BF16 R44, R176.reuse, R92, R44 ;  /* 0x0000005cb02c723c */ /* 0x040ff0000004182c */
[C---:B------:R-:W-:Y:S01]  /*24f0*/  HMMA.16816.F32.BF16 R40, R176.reuse, R94, R40 ;  /* 0x0000005eb028723c */ /* 0x040fe20000041828 */
[----:B------:R-:W3:Y:S07]  /*2500*/  LDSM.16.M88.4 R92, [R237+0x7800] ;  /* 0x00780000ed5c783b */ /* 0x000eee0000000200 */
[C---:B----4-:R-:W-:Y:S08]  /*2510*/  HMMA.16816.F32.BF16 R24, R176.reuse, R88, R24 ;  /* 0x00000058b018723c */ /* 0x050ff00000041818 */
[----:B------:R-:W-:Y:S01]  /*2520*/  HMMA.16816.F32.BF16 R20, R176, R90, R20 ;  /* 0x0000005ab014723c */ /* 0x000fe20000041814 */
[----:B------:R-:W4:Y:S07]  /*2530*/  LDSM.16.M88.4 R88, [R235+0xc900] ;  /* 0x00c90000eb58783b */ /* 0x000f2e0000000200 */
        /* <DEDUP_REMOVED lines=9> */
[C---:B-----5:R-:W-:Y:S08]  /*25d0*/  HMMA.16816.F32.BF16 R8, R184.reuse, R108, R8 ;  /* 0x0000006cb808723c */ /* 0x060ff00000041808 */
[C---:B------:R-:W-:Y:S01]  /*25e0*/  HMMA.16816.F32.BF16 R72, R184.reuse, R110, R72 ;  /* 0x0000006eb848723c */ /* 0x040fe20000041848 */
[----:B------:R-:W5:Y:S07]  /*25f0*/  LDSM.16.M88.4 R108, [R235+0xf900] ;  /* 0x00f90000eb6c783b */ /* 0x000f6e0000000200 */
[C---:B------:R-:W-:Y:S08]  /*2600*/  HMMA.16816.F32.BF16 R68, R184.reuse, R104, R68 ;  /* 0x00000068b844723c */ /* 0x040ff00000041844 */
[C---:B------:R-:W-:Y:S01]  /*2610*/  HMMA.16816.F32.BF16 R64, R184.reuse, R106, R64 ;  /* 0x0000006ab840723c */ /* 0x040fe20000041840 */
[----:B------:R-:W1:Y:S07]  /*2620*/  LDSM.16.M88.4 R104, [R224+0x4000] ;  /* 0x00400000e068783b */ /* 0x000e6e0000000200 */
[C---:B------:R-:W-:Y:S08]  /*2630*/  HMMA.16816.F32.BF16 R44, R184.reuse, R100, R44 ;  /* 0x00000064b82c723c */ /* 0x040ff0000004182c */
[C---:B------:R-:W-:Y:S01]  /*2640*/  HMMA.16816.F32.BF16 R40, R184.reuse, R102, R40 ;  /* 0x00000066b828723c */ /* 0x040fe20000041828 */
[----:B------:R-:W1:Y:S07]  /*2650*/  LDSM.16.M88.4 R100, [R224+0x4800] ;  /* 0x00480000e064783b */ /* 0x000e6e0000000200 */
[C---:B------:R-:W-:Y:S08]  /*2660*/  HMMA.16816.F32.BF16 R32, R184.reuse, R96, R32 ;  /* 0x00000060b820723c */ /* 0x040ff00000041820 */
[C---:B------:R-:W-:Y:S01]  /*2670*/  HMMA.16816.F32.BF16 R28, R184.reuse, R98, R28 ;  /* 0x00000062b81c723c */ /* 0x040fe2000004181c */
[----:B------:R-:W2:Y:S07]  /*2680*/  LDSM.16.M88.4 R96, [R224+0x5000] ;  /* 0x00500000e060783b */ /* 0x000eae0000000200 */
[C---:B------:R-:W-:Y:S08]  /*2690*/  HMMA.16816.F32.BF16 R24, R184.reuse, R92, R24 ;  /* 0x0000005cb818723c */ /* 0x040ff00000041818 */
[----:B------:R-:W-:Y:S01]  /*26a0*/  HMMA.16816.F32.BF16 R20, R184, R94, R20 ;  /* 0x0000005eb814723c */ /* 0x000fe20000041814 */
[----:B------:R-:W3:Y:S07]  /*26b0*/  LDSM.16.M88.4 R92, [R224+0x5800] ;  /* 0x00580000e05c783b */ /* 0x000eee0000000200 */
[C---:B----4-:R-:W-:Y:S08]  /*26c0*/  HMMA.16816.F32.BF16 R8, R196.reuse, R88, R8 ;  /* 0x00000058c408723c */ /* 0x050ff00000041808 */
[C---:B------:R-:W-:Y:S01]  /*26d0*/  HMMA.16816.F32.BF16 R72, R196.reuse, R90, R72 ;  /* 0x0000005ac448723c */ /* 0x040fe20000041848 */
[----:B------:R-:W4:Y:S07]  /*26e0*/  LDSM.16.M88.4 R88, [R224+0x6000] ;  /* 0x00600000e058783b */ /* 0x000f2e0000000200 */
        /* <DEDUP_REMOVED lines=8> */
[----:B------:R-:W3:Y:S01]  /*2770*/  LDSM.16.M88.4 R76, [R224+0x7800] ;  /* 0x00780000e04c783b */ /* 0x000ee20000000200 */
[----:B------:R-:W-:-:S06]  /*2780*/  DEPBAR.LE SB0, 0x0 ;  /* 0x000080000000791a */ /* 0x000fcc0000000000 */
[C---:B------:R-:W-:Y:S08]  /*2790*/  HMMA.16816.F32.BF16 R44, R196.reuse, R116, R44 ;  /* 0x00000074c42c723c */ /* 0x040ff0000004182c */
[C---:B------:R-:W-:Y:S08]  /*27a0*/  HMMA.16816.F32.BF16 R40, R196.reuse, R118, R40 ;  /* 0x00000076c428723c */ /* 0x040ff00000041828 */
[C---:B------:R-:W-:Y:S08]  /*27b0*/  HMMA.16816.F32.BF16 R32, R196.reuse, R112, R32 ;  /* 0x00000070c420723c */ /* 0x040ff00000041820 */
[C---:B------:R-:W-:Y:S08]  /*27c0*/  HMMA.16816.F32.BF16 R28, R196.reuse, R114, R28 ;  /* 0x00000072c41c723c */ /* 0x040ff0000004181c */
[C---:B-----5:R-:W-:Y:S08]  /*27d0*/  HMMA.16816.F32.BF16 R24, R196.reuse, R108, R24 ;  /* 0x0000006cc418723c */ /* 0x060ff00000041818 */
[----:B------:R-:W-:Y:S08]  /*27e0*/  HMMA.16816.F32.BF16 R20, R196, R110, R20 ;  /* 0x0000006ec414723c */ /* 0x000ff00000041814 */
[C---:B------:R-:W-:Y:S08]  /*27f0*/  HMMA.16816.F32.BF16 R16, R204.reuse, R104, R16 ;  /* 0x00000068cc10723c */ /* 0x040ff00000041810 */
[C---:B------:R-:W-:Y:S08]  /*2800*/  HMMA.16816.F32.BF16 R12, R204.reuse, R106, R12 ;  /* 0x0000006acc0c723c */ /* 0x040ff0000004180c */
[C---:B------:R-:W-:Y:S08]  /*2810*/  HMMA.16816.F32.BF16 R8, R204.reuse, R100, R8 ;  /* 0x00000064cc08723c */ /* 0x040ff00000041808 */
[C---:B------:R-:W-:Y:S08]  /*2820*/  HMMA.16816.F32.BF16 R72, R204.reuse, R102, R72 ;  /* 0x00000066cc48723c */ /* 0x040ff00000041848 */
[C---:B------:R-:W-:Y:S08]  /*2830*/  HMMA.16816.F32.BF16 R68, R204.reuse, R96, R68 ;  /* 0x00000060cc44723c */ /* 0x040ff00000041844 */
[C---:B------:R-:W-:Y:S08]  /*2840*/  HMMA.16816.F32.BF16 R64, R204.reuse, R98, R64 ;  /* 0x00000062cc40723c */ /* 0x040ff00000041840 */
[C---:B------:R-:W-:Y:S08]  /*2850*/  HMMA.16816.F32.BF16 R60, R204.reuse, R92, R60 ;  /* 0x0000005ccc3c723c */ /* 0x040ff0000004183c */
[C---:B------:R-:W-:Y:S08]  /*2860*/  HMMA.16816.F32.BF16 R56, R204.reuse, R94, R56 ;  /* 0x0000005ecc38723c */ /* 0x040ff00000041838 */
[C---:B----4-:R-:W-:Y:S08]  /*2870*/  HMMA.16816.F32.BF16 R52, R204.reuse, R88, R52 ;  /* 0x00000058cc34723c */ /* 0x050ff00000041834 */
[C---:B------:R-:W-:Y:S08]  /*2880*/  HMMA.16816.F32.BF16 R48, R204.reuse, R90, R48 ;  /* 0x0000005acc30723c */ /* 0x040ff00000041830 */
[C---:B-1----:R-:W-:Y:S08]  /*2890*/  HMMA.16816.F32.BF16 R44, R204.reuse, R84, R44 ;  /* 0x00000054cc2c723c */ /* 0x042ff0000004182c */
[C---:B------:R-:W-:Y:S08]  /*28a0*/  HMMA.16816.F32.BF16 R40, R204.reuse, R86, R40 ;  /* 0x00000056cc28723c */ /* 0x040ff00000041828 */
[C---:B--2---:R-:W-:Y:S08]  /*28b0*/  HMMA.16816.F32.BF16 R32, R204.reuse, R80, R32 ;  /* 0x00000050cc20723c */ /* 0x044ff00000041820 */
[C---:B------:R-:W-:Y:S08]  /*28c0*/  HMMA.16816.F32.BF16 R28, R204.reuse, R82, R28 ;  /* 0x00000052cc1c723c */ /* 0x040ff0000004181c */
[C---:B---3--:R-:W-:Y:S08]  /*28d0*/  HMMA.16816.F32.BF16 R24, R204.reuse, R76, R24 ;  /* 0x0000004ccc18723c */ /* 0x048ff00000041818 */
[----:B------:R-:W-:Y:S01]  /*28e0*/  HMMA.16816.F32.BF16 R20, R204, R78, R20 ;  /* 0x0000004ecc14723c */ /* 0x000fe20000041814 */
[----:B------:R-:W-:Y:S06]  /*28f0*/  BAR.SYNC.DEFER_BLOCKING 0x0 ;  /* 0x0000000000007b1d */ /* 0x000fec0000010000 */
[----:B------:R-:W-:Y:S05]  /*2900*/  @!P1 BRA `(.L_x_4) ;  /* 0x0000047000009947 */ /* 0x000fea0003800000 */
[----:B------:R-:W-:Y:S01]  /*2910*/  ULEA UR6, UR6, UR9, 0x7 ;  /* 0x0000000906067291 */ /* 0x000fe2000f8e383f */
[----:B------:R-:W-:-:S05]  /*2920*/  IMAD.MOV.U32 R239, RZ, RZ, RZ ;  /* 0x000000ffffef7224 */ /* 0x000fca00078e00ff */
[----:B------:R-:W-:-:S05]  /*2930*/  IMAD.U32 R240, RZ, RZ, UR6 ;  /* 0x00000006fff07e24 */ /* 0x000fca000f8e00ff */
[----:B------:R-:W-:-:S05]  /*2940*/  IADD3 R240, R240, -0x80, R242 ;  /* 0xffffff80f0f07810 */ /* 0x000fca0007ffe0f2 */
[----:B------:R-:W-:-:S04]  /*2950*/  @P0 IMAD.HI.U32 R7, R240, c[0x0][0x2bc], RZ ;  /* 0x0000af00f0070a27 */ /* 0x000fc800078e00ff */
[----:B------:R-:W-:Y:S01]  /*2960*/  IMAD.MOV.U32 R3, RZ, RZ, R240 ;  /* 0x000000ffff037224 */ /* 0x000fe200078e00f0 */
[----:B------:R-:W-:-:S04]  /*2970*/  @P0 SHF.R.U32.HI R3, RZ, c[0x0][0x2c0], R7 ;  /* 0x0000b000ff030a19 */ /* 0x000fc80000011607 */
[----:B------:R-:W-:-:S04]  /*2980*/  @!P6 IADD3 R77, P1, R3, UR16, RZ ;  /* 0x00000010034dec10 */ /* 0x000fc8000ff3e0ff */
[----:B------:R-:W-:Y:S02]  /*2990*/  @!P6 LEA.HI.X.SX32 R7, R3, UR11, 0x1, P1 ;  /* 0x0000000b0307ec11 */ /* 0x000fe400088f0eff */
[----:B------:R-:W-:-:S04]  /*29a0*/  @!P6 LEA R76, P1, R77, c[0x0][0x2a0], 0x2 ;  /* 0x0000a8004d4cea11 */ /* 0x000fc800078210ff */
[----:B------:R-:W-:-:S05]  /*29b0*/  @!P6 LEA.HI.X R77, R77, c[0x0][0x2a4], R7, 0x2, P1 ;  /* 0x0000a9004d4dea11 */ /* 0x000fca00008f1407 */
[----:B------:R1:W2:Y:S01]  /*29c0*/  @!P6 LDG.E R239, [R76.64] ;  /* 0x0000000c4cefe981 */ /* 0x0002a2000c1e1900 */
[----:B------:R-:W-:Y:S01]  /*29d0*/  IMAD.MOV R3, RZ, RZ, -R3 ;  /* 0x000000ffff037224 */ /* 0x000fe200078e0a03 */
[----:B------:R-:W-:Y:S02]  /*29e0*/  SEL R86, RZ, 0x10, P3 ;  /* 0x00000010ff567807 */ /* 0x000fe40001800000 */
[----:B------:R-:W-:Y:S01]  /*29f0*/  SHF.L.U64.HI R78, R37, 0x1, R39 ;  /* 0x00000001254e7819 */ /* 0x000fe20000010227 */
[----:B------:R-:W-:Y:S01]  /*2a00*/  IMAD R240, R3, c[0x0][0x2b8], R240 ;  /* 0x0000ae0003f07a24 */ /* 0x000fe200078e02f0 */
[----:B------:R-:W-:Y:S02]  /*2a10*/  IADD3 R88, -R86, 0x10, RZ ;  /* 0x0000001056587810 */ /* 0x000fe40007ffe1ff */
[----:B------:R-:W-:Y:S02]  /*2a20*/  SHF.L.U64.HI R7, R36, 0x1, R38 ;  /* 0x0000000124077819 */ /* 0x000fe40000010226 */
[----:B------:R-:W-:-:S02]  /*2a30*/  SHF.R.S32.HI R3, RZ, 0x1f, R240 ;  /* 0x0000001fff037819 */ /* 0x000fc400000114f0 */
[----:B------:R-:W-:-:S03]  /*2a40*/  LOP3.LUT R88, R88, 0xf, RZ, 0xc0, !PT ;  /* 0x0000000f58587812 */ /* 0x000fc600078ec0ff */
[----:B------:R-:W-:-:S04]  /*2a50*/  IMAD R3, R3, c[0x0][0x1e0], RZ ;  /* 0x0000780003037a24 */ /* 0x000fc800078e02ff */
[C---:B------:R-:W-:Y:S02]  /*2a60*/  IMAD R3, R240.reuse, c[0x0][0x1e4], R3 ;  /* 0x00007900f0037a24 */ /* 0x040fe400078e0203 */
[----:B-1----:R-:W-:-:S04]  /*2a70*/  IMAD.WIDE.U32 R76, R240, c[0x0][0x1e0], RZ ;  /* 0x00007800f04c7a25 */ /* 0x002fc800078e00ff */
[----:B------:R-:W-:Y:S01]  /*2a80*/  IMAD.IADD R77, R77, 0x1, R3 ;  /* 0x000000014d4d7824 */ /* 0x000fe200078e0203 */
[----:B--2---:R-:W-:-:S03]  /*2a90*/  SHF.R.S32.HI R3, RZ, 0x1f, R239 ;  /* 0x0000001fff037819 */ /* 0x004fc600000114ef */
[----:B------:R-:W-:-:S04]  /*2aa0*/  IMAD.WIDE.U32 R76, R239, c[0x0][0x1f0], R76 ;  /* 0x00007c00ef4c7a25 */ /* 0x000fc800078e004c */
[----:B------:R-:W-:Y:S01]  /*2ab0*/  IMAD R3, R3, c[0x0][0x1f0], RZ ;  /* 0x00007c0003037a24 */ /* 0x000fe200078e02ff */
[----:B------:R-:W-:Y:S02]  /*2ac0*/  IADD3 R81, P1, R76, UR20, RZ ;  /* 0x000000144c517c10 */ /* 0x000fe4000ff3e0ff */
[----:B------:R-:W-:Y:S01]  /*2ad0*/  SEL R76, RZ, 0x10, P4 ;  /* 0x00000010ff4c7807 */ /* 0x000fe20002000000 */
[----:B------:R-:W-:-:S03]  /*2ae0*/  IMAD R3, R239, c[0x0][0x1f4], R3 ;  /* 0x00007d00ef037a24 */ /* 0x000fc600078e0203 */
[----:B------:R-:W-:Y:S02]  /*2af0*/  IADD3 R90, -R76, 0x10, RZ ;  /* 0x000000104c5a7810 */ /* 0x000fe40007ffe1ff */
[----:B------:R-:W-:Y:S01]  /*2b00*/  IADD3.X R3, R77, UR18, R3, P1, !PT ;  /* 0x000000124d037c10 */ /* 0x000fe20008ffe403 */
[----:B------:R-:W-:Y:S01]  /*2b10*/  IMAD.SHL.U32 R77, R37, 0x2, RZ ;  /* 0x00000002254d7824 */ /* 0x000fe200078e00ff */
[C---:B------:R-:W-:Y:S02]  /*2b20*/  LEA R80, P1, R81.reuse, c[0x0][0x1c8], 0x1 ;  /* 0x0000720051507a11 */ /* 0x040fe400078208ff */
[----:B------:R-:W-:Y:S02]  /*2b30*/  LOP3.LUT R90, R90, 0xf, RZ, 0xc0, !PT ;  /* 0x0000000f5a5a7812 */ /* 0x000fe400078ec0ff */
[----:B------:R-:W-:Y:S01]  /*2b40*/  LEA.HI.X R81, R81, c[0x0][0x1cc], R3, 0x1, P1 ;  /* 0x0000730051517a11 */ /* 0x000fe200008f0c03 */
[----:B------:R-:W1:Y:S01]  /*2b50*/  SHFL.IDX PT, R89, R80, 0x3, 0x181f ;  /* 0x00781f0050597f89 */ /* 0x000e6200000e0000 */
[----:B------:R-:W-:-:S03]  /*2b60*/  IMAD.SHL.U32 R3, R36, 0x2, RZ ;  /* 0x0000000224037824 */ /* 0x000fc600078e00ff */
[----:B------:R-:W2:Y:S04]  /*2b70*/  SHFL.IDX PT, R79, R81, 0x3, 0x181f ;  /* 0x00781f00514f7f89 */ /* 0x000ea800000e0000 */
[----:B------:R-:W3:Y:S04]  /*2b80*/  SHFL.IDX PT, R84, R80, RZ, 0x181f ;  /* 0x00181fff50547589 */ /* 0x000ee800000e0000 */
[----:B------:R-:W4:Y:S04]  /*2b90*/  SHFL.IDX PT, R82, R80, 0x1, 0x181f ;  /* 0x00381f0050527f89 */ /* 0x000f2800000e0000 */
[----:B------:R-:W5:Y:S04]  /*2ba0*/  SHFL.IDX PT, R85, R81, RZ, 0x181f ;  /* 0x00181fff51557589 */ /* 0x000f6800000e0000 */
[----:B------:R-:W5:Y:S04]  /*2bb0*/  SHFL.IDX PT, R80, R80, 0x2, 0x181f ;  /* 0x00581f0050507f89 */ /* 0x000f6800000e0000 */
[----:B------:R-:W5:Y:S01]  /*2bc0*/  SHFL.IDX PT, R83, R81, 0x1, 0x181f ;  /* 0x00381f0051537f89 */ /* 0x000f6200000e0000 */
[----:B-1----:R-:W-:-:S03]  /*2bd0*/  IADD3 R90, P2, P1, R90, R89, R77 ;  /* 0x000000595a5a7210 */ /* 0x002fc6000795e04d */
[----:B------:R-:W1:Y:S01]  /*2be0*/  SHFL.IDX PT, R81, R81, 0x2, 0x181f ;  /* 0x00581f0051517f89 */ /* 0x000e6200000e0000 */
[--C-:B--2---:R-:W-:Y:S02]  /*2bf0*/  IADD3.X R91, RZ, R79, R78.reuse, P2, P1 ;  /* 0x0000004fff5b7210 */ /* 0x104fe400017e244e */
[----:B------:R-:W-:Y:S02]  /*2c00*/  IADD3 R88, P2, P1, R88, R89, R3 ;  /* 0x0000005958587210 */ /* 0x000fe4000795e003 */
[C---:B---3--:R-:W-:Y:S02]  /*2c10*/  IADD3 R92, P5, R84.reuse, R77, RZ ;  /* 0x0000004d545c7210 */ /* 0x048fe40007fbe0ff */
[--C-:B------:R-:W-:Y:S02]  /*2c20*/  IADD3.X R89, RZ, R79, R7.reuse, P2, P1 ;  /* 0x0000004fff597210 */ /* 0x100fe400017e2407 */
[----:B------:R-:W-:Y:S02]  /*2c30*/  IADD3 R94, P2, R84, R3, RZ ;  /* 0x00000003545e7210 */ /* 0x000fe40007f5e0ff */
[C---:B----4-:R-:W-:Y:S01]  /*2c40*/  IADD3 R84, P1, R82.reuse, R77, RZ ;  /* 0x0000004d52547210 */ /* 0x050fe20007f3e0ff */
[C---:B-----5:R-:W-:Y:S01]  /*2c50*/  IMAD.X R93, R85.reuse, 0x1, R78, P5 ;  /* 0x00000001555d7824 */ /* 0x060fe200028e064e */
[----:B------:R-:W-:Y:S01]  /*2c60*/  IADD3 R82, P5, R82, R3, RZ ;  /* 0x0000000352527210 */ /* 0x000fe20007fbe0ff */
[----:B------:R-:W-:Y:S01]  /*2c70*/  IMAD.X R95, R85, 0x1, R7, P2 ;  /* 0x00000001555f7824 */ /* 0x000fe200010e0607 */
[----:B------:R-:W-:-:S02]  /*2c80*/  IADD3 R96, P2, R80, R77, RZ ;  /* 0x0000004d50607210 */ /* 0x000fc40007f5e0ff */
[----:B------:R2:W-:Y:S01]  /*2c90*/  LDGSTS.E.BYPASS.LTC128B.128 [R241+0x8100], [R92.64], !P4 ;  /* 0x081000005cf17fae */ /* 0x0005e2000e101d4c */
[C-C-:B------:R-:W-:Y:S01]  /*2ca0*/  IMAD.X R85, R83.reuse, 0x1, R78.reuse, P1 ;  /* 0x0000000153557824 */ /* 0x140fe200008e064e */
[----:B------:R-:W-:Y:S01]  /*2cb0*/  IADD3 R80, P1, R80, R3, RZ ;  /* 0x0000000350507210 */ /* 0x000fe20007f3e0ff */
[--C-:B------:R-:W-:Y:S01]  /*2cc0*/  IMAD.X R83, R83, 0x1, R7.reuse, P5 ;  /* 0x0000000153537824 */ /* 0x100fe200028e0607 */
[----:B------:R-:W-:Y:S01]  /*2cd0*/  ISETP.NE.U32.AND P5, PT, R76, RZ, PT ;  /* 0x000000ff4c00720c */ /* 0x000fe20003fa5070 */
[C---:B-1----:R-:W-:Y:S01]  /*2ce0*/  IMAD.X R97, R81.reuse, 0x1, R78, P2 ;  /* 0x0000000151617824 */ /* 0x042fe200010e064e */
[----:B------:R-:W-:Y:S01]  /*2cf0*/  ISETP.NE.U32.AND P2, PT, R86, RZ, PT ;  /* 0x000000ff5600720c */ /* 0x000fe20003f45070 */
[----:B------:R-:W-:Y:S01]  /*2d00*/  IMAD.X R81, R81, 0x1, R7, P1 ;  /* 0x0000000151517824 */ /* 0x000fe200008e0607 */
[----:B------:R2:W-:Y:S04]  /*2d10*/  LDGSTS.E.BYPASS.LTC128B.128 [R241+0xc100], [R94.64], !P3 ;  /* 0x0c1000005ef17fae */ /* 0x0005e8000d901d4c */
[----:B------:R2:W-:Y:S04]  /*2d20*/  LDGSTS.E.BYPASS.LTC128B.128 [R241+0x9100], [R84.64], !P4 ;  /* 0x0910000054f17fae */ /* 0x0005e8000e101d4c */
[----:B------:R2:W-:Y:S04]  /*2d30*/  LDGSTS.E.BYPASS.LTC128B.128 [R241+0xd100], [R82.64], !P3 ;  /* 0x0d10000052f17fae */ /* 0x0005e8000d901d4c */
[----:B------:R2:W-:Y:S04]  /*2d40*/  LDGSTS.E.BYPASS.LTC128B.128 [R241+0xa100], [R96.64], !P4 ;  /* 0x0a10000060f17fae */ /* 0x0005e8000e101d4c */
[----:B------:R2:W-:Y:S04]  /*2d50*/  LDGSTS.E.BYPASS.LTC128B.128 [R241+0xe100], [R80.64], !P3 ;  /* 0x0e10000050f17fae */ /* 0x0005e8000d901d4c */
[----:B------:R2:W-:Y:S04]  /*2d60*/  LDGSTS.E.BYPASS.LTC128B.128.ZFILL [R241+0xb100], [R90.64], P5 ;  /* 0x0b1000005af17fae */ /* 0x0005e8000a941d4c */
[----:B------:R2:W-:Y:S02]  /*2d70*/  LDGSTS.E.BYPASS.LTC128B.128.ZFILL [R241+0xf100], [R88.64], P2 ;  /* 0x0f10000058f17fae */ /* 0x0005e40009141d4c */
.L_x_4:
[----:B------:R-:W-:Y:S01]  /*2d80*/  LOP3.LUT R6, R6, 0xffffffe0, RZ, 0xc0, !PT ;  /* 0xffffffe006067812 */ /* 0x000fe200078ec0ff */
[----:B------:R-:W-:Y:S01]  /*2d90*/  IMAD.MOV.U32 R76, RZ, RZ, -0x2 ;  /* 0xfffffffeff4c7424 */ /* 0x000fe200078e00ff */
[----:B------:R-:W-:Y:S01]  /*2da0*/  UIADD3 UR6, UR7, -0x2, URZ ;  /* 0xfffffffe07067890 */ /* 0x000fe2000fffe03f */
[----:B------:R-:W-:Y:S01]  /*2db0*/  IMAD.SHL.U32 R236, R4, 0x2, RZ ;  /* 0x0000000204ec7824 */ /* 0x000fe200078e00ff */
[----:B------:R-:W0:Y:S01]  /*2dc0*/  LDGDEPBAR ;  /* 0x00000000000079af */ /* 0x000e220000000000 */
[----:B------:R-:W-:Y:S01]  /*2dd0*/  IMAD.IADD R5, R5, 0x1, -R6 ;  /* 0x0000000105057824 */ /* 0x000fe200078e0a06 */
[----:B------:R-:W-:Y:S01]  /*2de0*/  UISETP.GE.AND UP0, UPT, UR6, UR8, UPT ;  /* 0x000000080600728c */ /* 0x000fe2000bf06270 */
[--C-:B------:R-:W-:Y:S01]  /*2df0*/  IMAD R234, R2, 0x2, R236.reuse ;  /* 0x0000000202ea7824 */ /* 0x100fe200078e02ec */
[----:B--2---:R-:W-:Y:S01]  /*2e00*/  LDSM.16.MT88.4 R96, [R236+0x4100] ;  /* 0x00410000ec60783b */ /* 0x004fe20000004200 */
[C---:B------:R-:W-:Y:S01]  /*2e10*/  IMAD R233, R0.reuse, 0x2, R236 ;  /* 0x0000000200e97824 */ /* 0x040fe200078e02ec */
[----:B------:R-:W-:Y:S01]  /*2e20*/  SHF.R.S32.HI R3, RZ, 0x1f, R5 ;  /* 0x0000001fff037819 */ /* 0x000fe20000011405 */
[----:B------:R-:W-:Y:S01]  /*2e30*/  IMAD R232, R0, 0x2, R234 ;  /* 0x0000000200e87824 */ /* 0x000fe200078e02ea */
[----:B------:R-:W-:Y:S02]  /*2e40*/  LDSM.16.MT88.4 R124, [R236+0x100] ;  /* 0x00010000ec7c783b */ /* 0x000fe40000004200 */
[----:B------:R-:W-:-:S02]  /*2e50*/  LEA.HI R3, R3, R5, RZ, 0x2 ;  /* 0x0000000503037211 */ /* 0x000fc400078f10ff */
[----:B------:R-:W-:Y:S02]  /*2e60*/  LDSM.16.MT88.4 R88, [R232+0x100] ;  /* 0x00010000e858783b */ /* 0x000fe40000004200 */
[----:B------:R-:W-:Y:S02]  /*2e70*/  LOP3.LUT R3, R3, 0x7ffffffc, RZ, 0xc0, !PT ;  /* 0x7ffffffc03037812 */ /* 0x000fe400078ec0ff */
[----:B------:R-:W-:Y:S03]  /*2e80*/  LDSM.16.MT88.4 R80, [R233+0x100] ;  /* 0x00010000e950783b */ /* 0x000fe60000004200 */
[----:B------:R-:W-:Y:S01]  /*2e90*/  IMAD.IADD R3, R5, 0x1, -R3 ;  /* 0x0000000105037824 */ /* 0x000fe200078e0a03 */
[----:B------:R-:W-:Y:S03]  /*2ea0*/  LDSM.16.MT88.4 R100, [R234+0x4100] ;  /* 0x00410000ea64783b */ /* 0x000fe60000004200 */
[----:B------:R-:W-:Y:S01]  /*2eb0*/  IMAD R76, R3, R76, UR15 ;  /* 0x0000000f034c7e24 */ /* 0x000fe2000f8e024c */
[----:B------:R-:W-:Y:S04]  /*2ec0*/  LDSM.16.MT88.4 R108, [R233+0x4100] ;  /* 0x00410000e96c783b */ /* 0x000fe80000004200 */
[----:B------:R-:W-:-:S02]  /*2ed0*/  ISETP.GT.AND P1, PT, R76, 0x1, PT ;  /* 0x000000014c00780c */ /* 0x000fc40003f24270 */
[C---:B------:R-:W-:Y:S02]  /*2ee0*/  ISETP.GT.AND P5, PT, R76.reuse, RZ, PT ;  /* 0x000000ff4c00720c */ /* 0x040fe40003fa4270 */
[----:B------:R-:W-:Y:S02]  /*2ef0*/  FSEL R19, R19, -INF , P1 ;  /* 0xff80000013137808 */ /* 0x000fe40000800000 */
[----:B------:R-:W-:Y:S02]  /*2f00*/  FSEL R3, R17, -INF , P1 ;  /* 0xff80000011037808 */ /* 0x000fe40000800000 */
[----:B------:R-:W-:Y:S02]  /*2f10*/  ISETP.GT.AND P1, PT, R76, 0x9, PT ;  /* 0x000000094c00780c */ /* 0x000fe40003f24270 */
[----:B------:R-:W-:Y:S02]  /*2f20*/  FSEL R18, R18, -INF , P5 ;  /* 0xff80000012127808 */ /* 0x000fe40002800000 */
[----:B------:R-:W-:-:S02]  /*2f30*/  FSEL R15, R15, -INF , P1 ;  /* 0xff8000000f0f7808 */ /* 0x000fc40000800000 */
[----:B------:R-:W-:Y:S02]  /*2f40*/  FSEL R13, R13, -INF , P1 ;  /* 0xff8000000d0d7808 */ /* 0x000fe40000800000 */
[----:B------:R-:W-:Y:S02]  /*2f50*/  FSEL R16, R16, -INF , P5 ;  /* 0xff80000010107808 */ /* 0x000fe40002800000 */
[C---:B------:R-:W-:Y:S02]  /*2f60*/  ISETP.GT.AND P1, PT, R76.reuse, 0x11, PT ;  /* 0x000000114c00780c */ /* 0x040fe40003f24270 */
[C---:B------:R-:W-:Y:S02]  /*2f70*/  ISETP.GT.AND P5, PT, R76.reuse, 0x10, PT ;  /* 0x000000104c00780c */ /* 0x040fe40003fa4270 */
[----:B------:R-:W-:Y:S02]  /*2f80*/  ISETP.GT.AND P2, PT, R76, 0x8, PT ;  /* 0x000000084c00780c */ /* 0x000fe40003f44270 */
[----:B------:R-:W-:-:S02]  /*2f90*/  FSEL R11, R11, -INF , P1 ;  /* 0xff8000000b0b7808 */ /* 0x000fc40000800000 */
[----:B------:R-:W-:Y:S02]  /*2fa0*/  FSEL R5, R9, -INF , P1 ;  /* 0xff80000009057808 */ /* 0x000fe40000800000 */
[----:B------:R-:W-:Y:S02]  /*2fb0*/  FSEL R10, R10, -INF , P5 ;  /* 0xff8000000a0a7808 */ /* 0x000fe40002800000 */
[----:B------:R-:W-:Y:S02]  /*2fc0*/  FSEL R7, R8, -INF , P5 ;  /* 0xff80000008077808 */ /* 0x000fe40002800000 */
[C---:B------:R-:W-:Y:S02]  /*2fd0*/  ISETP.GT.AND P1, PT, R76.reuse, 0x19, PT ;  /* 0x000000194c00780c */ /* 0x040fe40003f24270 */
[----:B------:R-:W-:Y:S02]  /*2fe0*/  ISETP.GT.AND P5, PT, R76, 0x20, PT ;  /* 0x000000204c00780c */ /* 0x000fe40003fa4270 */
[----:B------:R-:W-:-:S02]  /*2ff0*/  FSEL R17, R12, -INF , P2 ;  /* 0xff8000000c117808 */ /* 0x000fc40001000000 */
[----:B------:R-:W-:Y:S02]  /*3000*/  FSEL R8, R75, -INF , P1 ;  /* 0xff8000004b087808 */ /* 0x000fe40000800000 */
[----:B------:R-:W-:Y:S02]  /*3010*/  FSEL R12, R73, -INF , P1 ;  /* 0xff800000490c7808 */ /* 0x000fe40000800000 */
[----:B------:R-:W-:Y:S02]  /*3020*/  FSEL R14, R14, -INF , P2 ;  /* 0xff8000000e0e7808 */ /* 0x000fe40001000000 */
[----:B------:R-:W-:Y:S02]  /*3030*/  ISETP.GT.AND P1, PT, R76, 0x28, PT ;  /* 0x000000284c00780c */ /* 0x000fe40003f24270 */
[----:B------:R-:W-:Y:S02]  /*3040*/  FSEL R208, R68, -INF , P5 ;  /* 0xff80000044d07808 */ /* 0x000fe40002800000 */
[----:B------:R-:W-:-:S02]  /*3050*/  ISETP.GT.AND P2, PT, R76, 0x18, PT ;  /* 0x000000184c00780c */ /* 0x000fc40003f44270 */
[----:B------:R-:W-:Y:S02]  /*3060*/  FMNMX.FTZ R68, R16, R3, !PT ;  /* 0x0000000310447209 */ /* 0x000fe40007810000 */
[----:B------:R-:W-:Y:S02]  /*3070*/  FSEL R203, R64, -INF , P1 ;  /* 0xff80000040cb7808 */ /* 0x000fe40000800000 */
[----:B------:R-:W-:Y:S02]  /*3080*/  FSEL R9, R74, -INF , P2 ;  /* 0xff8000004a097808 */ /* 0x000fe40001000000 */
[----:B------:R-:W-:Y:S02]  /*3090*/  FSEL R6, R72, -INF , P2 ;  /* 0xff80000048067808 */ /* 0x000fe40001000000 */
[----:B------:R-:W-:Y:S01]  /*30a0*/  FMNMX.FTZ R64, R17, R68, !PT ;  /* 0x0000004411407209 */ /* 0x000fe20007810000 */
[----:B------:R-:W-:Y:S01]  /*30b0*/  LDSM.16.MT88.4 R72, [R234+0x100] ;  /* 0x00010000ea48783b */ /* 0x000fe20000004200 */
[----:B------:R-:W-:-:S02]  /*30c0*/  ISETP.GT.AND P2, PT, R76, 0x21, PT ;  /* 0x000000214c00780c */ /* 0x000fc40003f44270 */
[----:B------:R-:W-:Y:S02]  /*30d0*/  FSEL R195, R70, -INF , P5 ;  /* 0xff80000046c37808 */ /* 0x000fe40002800000 */
[C---:B------:R-:W-:Y:S02]  /*30e0*/  ISETP.GT.AND P5, PT, R76.reuse, 0x30, PT ;  /* 0x000000304c00780c */ /* 0x040fe40003fa4270 */
[----:B------:R-:W-:Y:S02]  /*30f0*/  FMNMX.FTZ R64, R13, R64, !PT ;  /* 0x000000400d407209 */ /* 0x000fe40007810000 */
[----:B------:R-:W-:Y:S02]  /*3100*/  FSEL R200, R71, -INF , P2 ;  /* 0xff80000047c87808 */ /* 0x000fe40001000000 */
[----:B------:R-:W-:Y:S02]  /*3110*/  FSEL R202, R69, -INF , P2 ;  /* 0xff80000045ca7808 */ /* 0x000fe40001000000 */
[----:B------:R-:W-:-:S02]  /*3120*/  ISETP.GT.AND P2, PT, R76, 0x29, PT ;  /* 0x000000294c00780c */ /* 0x000fc40003f44270 */
[----:B------:R-:W-:Y:S02]  /*3130*/  FSEL R151, R62, -INF , P5 ;  /* 0xff8000003e977808 */ /* 0x000fe40002800000 */
[----:B------:R-:W-:Y:S02]  /*3140*/  FMNMX.FTZ R62, R7, R64, !PT ;  /* 0x00000040073e7209 */ /* 0x000fe40007810000 */
[----:B------:R-:W-:Y:S02]  /*3150*/  FSEL R194, R66, -INF , P1 ;  /* 0xff80000042c27808 */ /* 0x000fe40000800000 */
[----:B------:R-:W-:Y:S02]  /*3160*/  FSEL R193, R67, -INF , P2 ;  /* 0xff80000043c17808 */ /* 0x000fe40001000000 */
[----:B------:R-:W-:Y:S02]  /*3170*/  FSEL R201, R65, -INF , P2 ;  /* 0xff80000041c97808 */ /* 0x000fe40001000000 */
[----:B------:R-:W-:-:S02]  /*3180*/  ISETP.GT.AND P2, PT, R76, 0x31, PT ;  /* 0x000000314c00780c */ /* 0x000fc40003f44270 */
[----:B------:R-:W-:Y:S02]  /*3190*/  ISETP.GT.AND P1, PT, R76, 0x38, PT ;  /* 0x000000384c00780c */ /* 0x000fe40003f24270 */
[----:B------:R-:W-:Y:S02]  /*31a0*/  FMNMX.FTZ R62, R5, R62, !PT ;  /* 0x0000003e053e7209 */ /* 0x000fe40007810000 */
[----:B------:R-:W-:Y:S02]  /*31b0*/  FSEL R152, R63, -INF , P2 ;  /* 0xff8000003f987808 */ /* 0x000fe40001000000 */
[----:B------:R-:W-:Y:S02]  /*31c0*/  FSEL R146, R61, -INF , P2 ;  /* 0xff8000003d927808 */ /* 0x000fe40001000000 */
[----:B------:R-:W-:Y:S02]  /*31d0*/  FSEL R148, R56, -INF , P1 ;  /* 0xff80000038947808 */ /* 0x000fe40000800000 */
[----:B------:R-:W-:-:S02]  /*31e0*/  ISETP.GT.AND P2, PT, R76, 0x39, PT ;  /* 0x000000394c00780c */ /* 0x000fc40003f44270 */
[----:B------:R-:W-:Y:S02]  /*31f0*/  FMNMX.FTZ R56, R6, R62, !PT ;  /* 0x0000003e06387209 */ /* 0x000fe40007810000 */
[----:B------:R-:W-:Y:S02]  /*3200*/  FSEL R147, R57, -INF , P2 ;  /* 0xff80000039937808 */ /* 0x000fe40001000000 */
[----:B------:R-:W-:Y:S02]  /*3210*/  FMNMX.FTZ R56, R12, R56, !PT ;  /* 0x000000380c387209 */ /* 0x000fe40007810000 */
[----:B------:R-:W-:Y:S02]  /*3220*/  FMNMX.FTZ R57, R18, R19, !PT ;  /* 0x0000001312397209 */ /* 0x000fe40007810000 */
[----:B------:R-:W-:Y:S02]  /*3230*/  FSEL R154, R59, -INF , P2 ;  /* 0xff8000003b9a7808 */ /* 0x000fe40001000000 */
[----:B------:R-:W-:-:S02]  /*3240*/  ISETP.GT.AND P2, PT, R76, 0x40, PT ;  /* 0x000000404c00780c */ /* 0x000fc40003f44270 */
[----:B------:R-:W-:Y:S02]  /*3250*/  FMNMX.FTZ R56, R208, R56, !PT ;  /* 0x00000038d0387209 */ /* 0x000fe40007810000 */
[----:B------:R-:W-:Y:S02]  /*3260*/  FMNMX.FTZ R57, R14, R57, !PT ;  /* 0x000000390e397209 */ /* 0x000fe40007810000 */
[----:B------:R-:W-:Y:S02]  /*3270*/  FSEL R153, R58, -INF , P1 ;  /* 0xff8000003a997808 */ /* 0x000fe40000800000 */
[----:B------:R-:W-:Y:S02]  /*3280*/  FSEL R161, R52, -INF , P2 ;  /* 0xff80000034a17808 */ /* 0x000fe40001000000 */
[----:B------:R-:W-:Y:S02]  /*3290*/  ISETP.GT.AND P1, PT, R76, 0x41, PT ;  /* 0x000000414c00780c */ /* 0x000fe40003f24270 */
[----:B------:R-:W-:-:S02]  /*32a0*/  FSEL R166, R54, -INF , P2 ;  /* 0xff80000036a67808 */ /* 0x000fc40001000000 */
[----:B------:R-:W-:Y:S02]  /*32b0*/  FMNMX.FTZ R52, R202, R56, !PT ;  /* 0x00000038ca347209 */ /* 0x000fe40007810000 */
[----:B------:R-:W-:Y:S02]  /*32c0*/  FMNMX.FTZ R54, R15, R57, !PT ;  /* 0x000000390f367209 */ /* 0x000fe40007810000 */
[----:B------:R-:W-:Y:S02]  /*32d0*/  FSEL R162, R53, -INF , P1 ;  /* 0xff80000035a27808 */ /* 0x000fe40000800000 */
[----:B------:R-:W-:Y:S02]  /*32e0*/  FMNMX.FTZ R52, R203, R52, !PT ;  /* 0x00000034cb347209 */ /* 0x000fe40007810000 */
[----:B------:R-:W-:Y:S02]  /*32f0*/  FMNMX.FTZ R53, R10, R54, !PT ;  /* 0x000000360a357209 */ /* 0x000fe40007810000 */
[----:B------:R-:W-:-:S02]  /*3300*/  ISETP.GT.AND P2, PT, R76, 0x48, PT ;  /* 0x000000484c00780c */ /* 0x000fc40003f44270 */
[----:B------:R-:W-:Y:S02]  /*3310*/  FSEL R145, R60, -INF , P5 ;  /* 0xff8000003c917808 */ /* 0x000fe40002800000 */
[----:B------:R-:W-:Y:S02]  /*3320*/  FMNMX.FTZ R52, R201, R52, !PT ;  /* 0x00000034c9347209 */ /* 0x000fe40007810000 */
[----:B------:R-:W-:Y:S02]  /*3330*/  FMNMX.FTZ R53, R11, R53, !PT ;  /* 0x000000350b357209 */ /* 0x000fe40007810000 */
[----:B------:R-:W-:Y:S02]  /*3340*/  FSEL R167, R55, -INF , P1 ;  /* 0xff80000037a77808 */ /* 0x000fe40000800000 */
[----:B------:R-:W-:Y:S02]  /*3350*/  FSEL R164, R48, -INF , P2 ;  /* 0xff80000030a47808 */ /* 0x000fe40001000000 */
[----:B------:R-:W-:-:S02]  /*3360*/  ISETP.GT.AND P1, PT, R76, 0x49, PT ;  /* 0x000000494c00780c */ /* 0x000fc40003f24270 */
[----:B------:R-:W-:Y:S02]  /*3370*/  FSEL R181, R50, -INF , P2 ;  /* 0xff80000032b57808 */ /* 0x000fe40001000000 */
[----:B------:R-:W-:Y:S02]  /*3380*/  FMNMX.FTZ R48, R145, R52, !PT ;  /* 0x0000003491307209 */ /* 0x000fe40007810000 */
[----:B------:R-:W-:Y:S02]  /*3390*/  FMNMX.FTZ R50, R9, R53, !PT ;  /* 0x0000003509327209 */ /* 0x000fe40007810000 */
[----:B------:R-:W-:Y:S02]  /*33a0*/  FSEL R163, R49, -INF , P1 ;  /* 0xff80000031a37808 */ /* 0x000fe40000800000 */
[----:B------:R-:W-:Y:S02]  /*33b0*/  FMNMX.FTZ R48, R146, R48, !PT ;  /* 0x0000003092307209 */ /* 0x000fe40007810000 */
[----:B------:R-:W-:-:S02]  /*33c0*/  FMNMX.FTZ R49, R8, R50, !PT ;  /* 0x0000003208317209 */ /* 0x000fc40007810000 */
[----:B------:R-:W-:Y:S02]  /*33d0*/  ISETP.GT.AND P2, PT, R76, 0x50, PT ;  /* 0x000000504c00780c */ /* 0x000fe40003f44270 */
        /* <DEDUP_REMOVED lines=44> */
[----:B------:R-:W-:Y:S01]  /*36a0*/  FSEL R157, R29, -INF , P1 ;  /* 0xff8000001d9d7808 */ /* 0x000fe20000800000 */
[----:B------:R-:W-:Y:S01]  /*36b0*/  LDSM.16.MT88.4 R32, [R234+0x4900] ;  /* 0x00490000ea20783b */ /* 0x000fe20000004200 */
[----:B------:R-:W-:Y:S02]  /*36c0*/  FMNMX.FTZ R28, R159, R28, !PT ;  /* 0x0000001c9f1c7209 */ /* 0x000fe40007810000 */
[----:B------:R-:W-:-:S02]  /*36d0*/  FMNMX.FTZ R29, R182, R30, !PT ;  /* 0x0000001eb61d7209 */ /* 0x000fc40007810000 */
[----:B------:R-:W-:Y:S02]  /*36e0*/  FSEL R149, R31, -INF , P1 ;  /* 0xff8000001f957808 */ /* 0x000fe40000800000 */
[----:B------:R-:W-:Y:S02]  /*36f0*/  ISETP.GT.AND P1, PT, R76, 0x70, PT ;  /* 0x000000704c00780c */ /* 0x000fe40003f24270 */
[----:B------:R-:W-:Y:S02]  /*3700*/  FMNMX.FTZ R28, R158, R28, !PT ;  /* 0x0000001c9e1c7209 */ /* 0x000fe40007810000 */
[----:B------:R-:W-:Y:S02]  /*3710*/  FMNMX.FTZ R29, R188, R29, !PT ;  /* 0x0000001dbc1d7209 */ /* 0x000fe40007810000 */
[----:B------:R-:W-:Y:S02]  /*3720*/  ISETP.GT.AND P5, PT, R76, 0x71, PT ;  /* 0x000000714c00780c */ /* 0x000fe40003fa4270 */
[----:B------:R-:W-:-:S02]  /*3730*/  FSEL R144, R24, -INF , P1 ;  /* 0xff80000018907808 */ /* 0x000fc40000800000 */
[----:B------:R-:W-:Y:S02]  /*3740*/  FMNMX.FTZ R28, R157, R28, !PT ;  /* 0x0000001c9d1c7209 */ /* 0x000fe40007810000 */
[----:B------:R-:W-:Y:S02]  /*3750*/  FMNMX.FTZ R29, R183, R29, !PT ;  /* 0x0000001db71d7209 */ /* 0x000fe40007810000 */
[----:B------:R-:W-:Y:S02]  /*3760*/  ISETP.GT.AND P2, PT, R76, 0x78, PT ;  /* 0x000000784c00780c */ /* 0x000fe40003f44270 */
[----:B------:R-:W-:Y:S02]  /*3770*/  FSEL R135, R25, -INF , P5 ;  /* 0xff80000019877808 */ /* 0x000fe40002800000 */
[----:B------:R-:W-:Y:S02]  /*3780*/  FMNMX.FTZ R28, R144, R28, !PT ;  /* 0x0000001c901c7209 */ /* 0x000fe40007810000 */
[----:B------:R-:W-:-:S02]  /*3790*/  FMNMX.FTZ R29, R180, R29, !PT ;  /* 0x0000001db41d7209 */ /* 0x000fc40007810000 */
[----:B------:R-:W-:Y:S02]  /*37a0*/  FSEL R66, R26, -INF , P1 ;  /* 0xff8000001a427808 */ /* 0x000fe40000800000 */
[----:B------:R-:W-:Y:S02]  /*37b0*/  ISETP.GT.AND P1, PT, R76, 0x79, PT ;  /* 0x000000794c00780c */ /* 0x000fe40003f24270 */
[----:B------:R-:W-:Y:S02]  /*37c0*/  FSEL R134, R20, -INF , P2 ;  /* 0xff80000014867808 */ /* 0x000fe40001000000 */
[----:B------:R-:W-:Y:S02]  /*37d0*/  FMNMX.FTZ R28, R135, R28, !PT ;  /* 0x0000001c871c7209 */ /* 0x000fe40007810000 */
[----:B------:R-:W-:Y:S02]  /*37e0*/  FMNMX.FTZ R29, R165, R29, !PT ;  /* 0x0000001da51d7209 */ /* 0x000fe40007810000 */
[----:B------:R-:W-:-:S02]  /*37f0*/  FSEL R67, R21, -INF , P1 ;  /* 0xff80000015437808 */ /* 0x000fc40000800000 */
[----:B------:R-:W-:Y:S02]  /*3800*/  FMNMX.FTZ R20, R134, R28, !PT ;  /* 0x0000001c86147209 */ /* 0x000fe40007810000 */
[----:B------:R-:W-:Y:S02]  /*3810*/  FMNMX.FTZ R24, R156, R29, !PT ;  /* 0x0000001d9c187209 */ /* 0x000fe40007810000 */
[----:B------:R-:W-:Y:S01]  /*3820*/  FMNMX.FTZ R20, R67, R20, !PT ;  /* 0x0000001443147209 */ /* 0x000fe20007810000 */
[----:B------:R-:W-:Y:S01]  /*3830*/  LDSM.16.MT88.4 R28, [R233+0x4900] ;  /* 0x00490000e91c783b */ /* 0x000fe20000004200 */
[----:B------:R-:W-:Y:S02]  /*3840*/  FMNMX.FTZ R24, R155, R24, !PT ;  /* 0x000000189b187209 */ /* 0x000fe40007810000 */
[----:B------:R-:W-:Y:S01]  /*3850*/  FSEL R65, R27, -INF , P5 ;  /* 0xff8000001b417808 */ /* 0x000fe20002800000 */
[----:B------:R-:W1:Y:S01]  /*3860*/  SHFL.BFLY PT, R21, R20, 0x2, 0x1f ;  /* 0x0c401f0014157f89 */ /* 0x000e6200000e0000 */
[----:B------:R-:W-:-:S02]  /*3870*/  FMNMX.FTZ R24, R150, R24, !PT ;  /* 0x0000001896187209 */ /* 0x000fc40007810000 */
[----:B------:R-:W-:Y:S02]  /*3880*/  FSEL R64, R22, -INF , P2 ;  /* 0xff80000016407808 */ /* 0x000fe40001000000 */
[----:B------:R-:W-:Y:S02]  /*3890*/  FMNMX.FTZ R24, R149, R24, !PT ;  /* 0x0000001895187209 */ /* 0x000fe40007810000 */
[----:B------:R-:W-:Y:S02]  /*38a0*/  FSEL R62, R23, -INF , P1 ;  /* 0xff800000173e7808 */ /* 0x000fe40000800000 */
[----:B------:R-:W-:-:S04]  /*38b0*/  FMNMX.FTZ R24, R66, R24, !PT ;  /* 0x0000001842187209 */ /* 0x000fc80007810000 */
[----:B------:R-:W-:Y:S02]  /*38c0*/  FMNMX.FTZ R22, R65, R24, !PT ;  /* 0x0000001841167209 */ /* 0x000fe40007810000 */
[----:B------:R-:W-:Y:S02]  /*38d0*/  LDSM.16.MT88.4 R24, [R236+0x900] ;  /* 0x00090000ec18783b */ /* 0x000fe40000004200 */
[----:B------:R-:W-:-:S04]  /*38e0*/  FMNMX.FTZ R22, R64, R22, !PT ;  /* 0x0000001640167209 */ /* 0x000fc80007810000 */
[----:B------:R-:W-:Y:S02]  /*38f0*/  FMNMX.FTZ R22, R62, R22, !PT ;  /* 0x000000163e167209 */ /* 0x000fe40007810000 */
[----:B-1----:R-:W-:-:S03]  /*3900*/  FMNMX.FTZ R20, R20, R21, !PT ;  /* 0x0000001514147209 */ /* 0x002fc60007810000 */
[----:B------:R-:W1:Y:S04]  /*3910*/  SHFL.BFLY PT, R21, R22, 0x2, 0x1f ;  /* 0x0c401f0016157f89 */ /* 0x000e6800000e0000 */
[----:B------:R-:W2:Y:S01]  /*3920*/  SHFL.BFLY PT, R132, R20, 0x1, 0x1f ;  /* 0x0c201f0014847f89 */ /* 0x000ea200000e0000 */
[----:B-1----:R-:W-:Y:S02]  /*3930*/  FMNMX.FTZ R21, R22, R21, !PT ;  /* 0x0000001516157209 */ /* 0x002fe40007810000 */
[----:B--2---:R-:W-:-:S03]  /*3940*/  FMNMX.FTZ R132, R20, R132, !PT ;  /* 0x0000008414847209 */ /* 0x004fc60007810000 */
[----:B------:R-:W1:Y:S01]  /*3950*/  SHFL.BFLY PT, R20, R21, 0x1, 0x1f ;  /* 0x0c201f0015147f89 */ /* 0x000e6200000e0000 */
[C---:B------:R-:W-:Y:S01]  /*3960*/  FSETP.NEU.FTZ.AND P1, PT, R132.reuse, -INF , PT ;  /* 0xff8000008400780b */ /* 0x040fe20003f3d000 */
[----:B------:R-:W-:-:S05]  /*3970*/  FMUL.FTZ R133, R132, c[0x0][0x2d0] ;  /* 0x0000b40084857a20 */ /* 0x000fca0000410000 */
[----:B------:R-:W-:-:S05]  /*3980*/  FSEL R133, R133, RZ, P1 ;  /* 0x000000ff85857208 */ /* 0x000fca0000800000 */
[--C-:B------:R-:W-:Y:S02]  /*3990*/  FFMA.FTZ R57, R3, c[0x0][0x2d0], -R133.reuse ;  /* 0x0000b40003397a23 */ /* 0x100fe40000010885 */
[--C-:B------:R-:W-:Y:S02]  /*39a0*/  FFMA.FTZ R58, R16, c[0x0][0x2d0], -R133.reuse ;  /* 0x0000b400103a7a23 */ /* 0x100fe40000010885 */
[--C-:B------:R-:W-:Y:S02]  /*39b0*/  FFMA.FTZ R56, R17, c[0x0][0x2d0], -R133.reuse ;  /* 0x0000b40011387a23 */ /* 0x100fe40000010885 */
[--C-:B------:R-:W-:Y:S01]  /*39c0*/  FFMA.FTZ R52, R13, c[0x0][0x2d0], -R133.reuse ;  /* 0x0000b4000d347a23 */ /* 0x100fe20000010885 */
[----:B------:R-:W-:Y:S01]  /*39d0*/  MUFU.EX2 R57, R57 ;  /* 0x0000003900397308 */ /* 0x000fe20000000800 */
[--C-:B------:R-:W-:Y:S02]  /*39e0*/  FFMA.FTZ R55, R7, c[0x0][0x2d0], -R133.reuse ;  /* 0x0000b40007377a23 */ /* 0x100fe40000010885 */
[--C-:B------:R-:W-:Y:S01]  /*39f0*/  FFMA.FTZ R51, R5, c[0x0][0x2d0], -R133.reuse ;  /* 0x0000b40005337a23 */ /* 0x100fe20000010885 */
[----:B-1----:R-:W-:Y:S01]  /*3a00*/  FMNMX.FTZ R3, R20, R21, !PT ;  /* 0x0000001514037209 */ /* 0x002fe20007810000 */
[--C-:B------:R-:W-:Y:S01]  /*3a10*/  FFMA.FTZ R50, R6, c[0x0][0x2d0], -R133.reuse ;  /* 0x0000b40006327a23 */ /* 0x100fe20000010885 */
[----:B------:R-:W-:Y:S01]  /*3a20*/  LDSM.16.MT88.4 R20, [R234+0x900] ;  /* 0x00090000ea14783b */ /* 0x000fe20000004200 */
[--C-:B------:R-:W-:Y:S01]  /*3a30*/  FFMA.FTZ R47, R12, c[0x0][0x2d0], -R133.reuse ;  /* 0x0000b4000c2f7a23 */ /* 0x100fe20000010885 */
[C---:B------:R-:W-:Y:S01]  /*3a40*/  FSETP.NEU.FTZ.AND P1, PT, R3.reuse, -INF , PT ;  /* 0xff8000000300780b */ /* 0x040fe20003f3d000 */
[----:B------:R-:W-:Y:S01]  /*3a50*/  FMUL.FTZ R63, R3, c[0x0][0x2d0] ;  /* 0x0000b400033f7a20 */ /* 0x000fe20000410000 */
[----:B------:R-:W1:Y:S01]  /*3a60*/  LDSM.16.MT88.4 R4, [R232+0x4100] ;  /* 0x00410000e804783b */ /* 0x000e620000004200 */
[----:B------:R-:W2:Y:S01]  /*3a70*/  MUFU.EX2 R58, R58 ;  /* 0x0000003a003a7308 */ /* 0x000ea20000000800 */
[----:B------:R-:W-:-:S02]  /*3a80*/  FFMA.FTZ R46, R208, c[0x0][0x2d0], -R133 ;  /* 0x0000b400d02e7a23 */ /* 0x000fc40000010885 */
[----:B------:R-:W-:Y:S01]  /*3a90*/  FSEL R63, R63, RZ, P1 ;  /* 0x000000ff3f3f7208 */ /* 0x000fe20000800000 */
[--C-:B------:R-:W-:Y:S01]  /*3aa0*/  FFMA.FTZ R43, R202, c[0x0][0x2d0], -R133.reuse ;  /* 0x0000b400ca2b7a23 */ /* 0x100fe20000010885 */
[----:B------:R-:W-:Y:S01]  /*3ab0*/  PLOP3.LUT P1, PT, PT, PT, UP0, 0x80, 0x0 ;  /* 0x000000000000781c */ /* 0x000fe20003f2f008 */
[----:B------:R-:W-:Y:S02]  /*3ac0*/  FFMA.FTZ R42, R203, c[0x0][0x2d0], -R133 ;  /* 0x0000b400cb2a7a23 */ /* 0x000fe40000010885 */
[--C-:B------:R-:W-:Y:S01]  /*3ad0*/  FFMA.FTZ R61, R18, c[0x0][0x2d0], -R63.reuse ;  /* 0x0000b400123d7a23 */ /* 0x100fe2000001083f */
[----:B------:R-:W-:Y:S01]  /*3ae0*/  MUFU.EX2 R56, R56 ;  /* 0x0000003800387308 */ /* 0x000fe20000000800 */
[--C-:B------:R-:W-:Y:S02]  /*3af0*/  FFMA.FTZ R60, R19, c[0x0][0x2d0], -R63.reuse ;  /* 0x0000b400133c7a23 */ /* 0x100fe4000001083f */
[--C-:B------:R-:W-:Y:S01]  /*3b00*/  FFMA.FTZ R59, R14, c[0x0][0x2d0], -R63.reuse ;  /* 0x0000b4000e3b7a23 */ /* 0x100fe2000001083f */
[----:B------:R-:W-:Y:S01]  /*3b10*/  LDSM.16.MT88.4 R16, [R233+0x900] ;  /* 0x00090000e910783b */ /* 0x000fe20000004200 */
[----:B------:R-:W-:-:S02]  /*3b20*/  FFMA.FTZ R53, R15, c[0x0][0x2d0], -R63 ;  /* 0x0000b4000f357a23 */ /* 0x000fc4000001083f */
[--C-:B------:R-:W-:Y:S01]  /*3b30*/  FFMA.FTZ R54, R10, c[0x0][0x2d0], -R63.reuse ;  /* 0x0000b4000a367a23 */ /* 0x100fe2000001083f */
[----:B------:R-:W3:Y:S01]  /*3b40*/  MUFU.EX2 R52, R52 ;  /* 0x0000003400347308 */ /* 0x000ee20000000800 */
[----:B------:R-:W4:Y:S01]  /*3b50*/  LDSM.16.MT88.4 R12, [R232+0x900] ;  /* 0x00090000e80c783b */ /* 0x000f220000004200 */
[--C-:B------:R-:W-:Y:S01]  /*3b60*/  FFMA.FTZ R49, R11, c[0x0][0x2d0], -R63.reuse ;  /* 0x0000b4000b317a23 */ /* 0x100fe2000001083f */
[----:B--2---:R-:W-:Y:S01]  /*3b70*/  F2FP.BF16.PACK_AB R112, R57, R58 ;  /* 0x0000003a3970723e */ /* 0x004fe200000010ff */
[--C-:B------:R-:W-:Y:S02]  /*3b80*/  FFMA.FTZ R48, R9, c[0x0][0x2d0], -R63.reuse ;  /* 0x0000b40009307a23 */ /* 0x100fe4000001083f */
[----:B------:R-:W-:Y:S02]  /*3b90*/  FFMA.FTZ R45, R8, c[0x0][0x2d0], -R63 ;  /* 0x0000b400082d7a23 */ /* 0x000fe4000001083f */
[----:B------:R-:W-:Y:S01]  /*3ba0*/  MUFU.EX2 R61, R61 ;  /* 0x0000003d003d7308 */ /* 0x000fe20000000800 */
[----:B------:R-:W2:Y:S01]  /*3bb0*/  LDSM.16.MT88.4 R8, [R236+0x4900] ;  /* 0x00490000ec08783b */ /* 0x000ea20000004200 */
[----:B------:R-:W-:-:S02]  /*3bc0*/  FFMA.FTZ R2, R201, c[0x0][0x2d0], -R133 ;  /* 0x0000b400c9027a23 */ /* 0x000fc40000010885 */
[--C-:B------:R-:W-:Y:S02]  /*3bd0*/  FFMA.FTZ R44, R195, c[0x0][0x2d0], -R63.reuse ;  /* 0x0000b400c32c7a23 */ /* 0x100fe4000001083f */
[--C-:B------:R-:W-:Y:S02]  /*3be0*/  FFMA.FTZ R41, R200, c[0x0][0x2d0], -R63.reuse ;  /* 0x0000b400c8297a23 */ /* 0x100fe4000001083f */
[----:B------:R-:W5:Y:S01]  /*3bf0*/  MUFU.EX2 R60, R60 ;  /* 0x0000003c003c7308 */ /* 0x000f620000000800 */
[----:B---3--:R-:W-:Y:S01]  /*3c00*/  F2FP.BF16.PACK_AB R114, R52, R56 ;  /* 0x000000383472723e */ /* 0x008fe200000010ff */
[--C-:B------:R-:W-:Y:S02]  /*3c10*/  FFMA.FTZ R40, R194, c[0x0][0x2d0], -R63.reuse ;  /* 0x0000b400c2287a23 */ /* 0x100fe4000001083f */
[----:B------:R-:W-:Y:S02]  /*3c20*/  FFMA.FTZ R0, R193, c[0x0][0x2d0], -R63 ;  /* 0x0000b400c1007a23 */ /* 0x000fe4000001083f */
[----:B------:R-:W-:-:S02]  /*3c30*/  FFMA.FTZ R145, R145, c[0x0][0x2d0], -R133 ;  /* 0x0000b40091917a23 */ /* 0x000fc40000010885 */
[----:B------:R-:W-:Y:S01]  /*3c40*/  MUFU.EX2 R59, R59 ;  /* 0x0000003b003b7308 */ /* 0x000fe20000000800 */
[--C-:B------:R-:W-:Y:S02]  /*3c50*/  FFMA.FTZ R146, R146, c[0x0][0x2d0], -R133.reuse ;  /* 0x0000b40092927a23 */ /* 0x100fe40000010885 */
[--C-:B------:R-:W-:Y:S02]  /*3c60*/  FFMA.FTZ R148, R148, c[0x0][0x2d0], -R133.reuse ;  /* 0x0000b40094947a23 */ /* 0x100fe40000010885 */
[----:B------:R-:W-:Y:S02]  /*3c70*/  FFMA.FTZ R147, R147, c[0x0][0x2d0], -R133 ;  /* 0x0000b40093937a23 */ /* 0x000fe40000010885 */
[--C-:B------:R-:W-:Y:S01]  /*3c80*/  FFMA.FTZ R151, R151, c[0x0][0x2d0], -R63.reuse ;  /* 0x0000b40097977a23 */ /* 0x100fe2000001083f */
[----:B------:R-:W3:Y:S01]  /*3c90*/  MUFU.EX2 R53, R53 ;  /* 0x0000003500357308 */ /* 0x000ee20000000800 */
[----:B-----5:R-:W-:Y:S01]  /*3ca0*/  F2FP.BF16.PACK_AB R113, R60, R61 ;  /* 0x0000003d3c71723e */ /* 0x020fe200000010ff */
[----:B------:R-:W-:-:S02]  /*3cb0*/  FFMA.FTZ R152, R152, c[0x0][0x2d0], -R63 ;  /* 0x0000b40098987a23 */ /* 0x000fc4000001083f */
[--C-:B------:R-:W-:Y:S02]  /*3cc0*/  FFMA.FTZ R153, R153, c[0x0][0x2d0], -R63.reuse ;  /* 0x0000b40099997a23 */ /* 0x100fe4000001083f */
[----:B------:R-:W-:Y:S02]  /*3cd0*/  FFMA.FTZ R154, R154, c[0x0][0x2d0], -R63 ;  /* 0x0000b4009a9a7a23 */ /* 0x000fe4000001083f */
[----:B------:R-:W-:Y:S01]  /*3ce0*/  MUFU.EX2 R55, R55 ;  /* 0x0000003700377308 */ /* 0x000fe20000000800 */
[--C-:B------:R-:W-:Y:S02]  /*3cf0*/  FFMA.FTZ R161, R161, c[0x0][0x2d0], -R133.reuse ;  /* 0x0000b400a1a17a23 */ /* 0x100fe40000010885 */
[--C-:B------:R-:W-:Y:S02]  /*3d00*/  FFMA.FTZ R162, R162, c[0x0][0x2d0], -R133.reuse ;  /* 0x0000b400a2a27a23 */ /* 0x100fe40000010885 */
[--C-:B------:R-:W-:Y:S02]  /*3d10*/  FFMA.FTZ R164, R164, c[0x0][0x2d0], -R133.reuse ;  /* 0x0000b400a4a47a23 */ /* 0x100fe40000010885 */
[----:B------:R-:W-:Y:S01]  /*3d20*/  FFMA.FTZ R163, R163, c[0x0][0x2d0], -R133 ;  /* 0x0000b400a3a37a23 */ /* 0x000fe20000010885 */
[----:B---3--:R-:W-:Y:S01]  /*3d30*/  F2FP.BF16.PACK_AB R115, R53, R59 ;  /* 0x0000003b3573723e */ /* 0x008fe200000010ff */
[----:B------:R-:W3:Y:S01]  /*3d40*/  MUFU.EX2 R51, R51 ;  /* 0x0000003300337308 */ /* 0x000ee20000000800 */
[----:B------:R-:W-:-:S02]  /*3d50*/  FFMA.FTZ R166, R166, c[0x0][0x2d0], -R63 ;  /* 0x0000b400a6a67a23 */ /* 0x000fc4000001083f */
[--C-:B------:R-:W-:Y:S02]  /*3d60*/  FFMA.FTZ R167, R167, c[0x0][0x2d0], -R63.reuse ;  /* 0x0000b400a7a77a23 */ /* 0x100fe4000001083f */
[--C-:B------:R-:W-:Y:S01]  /*3d70*/  FFMA.FTZ R181, R181, c[0x0][0x2d0], -R63.reuse ;  /* 0x0000b400b5b57a23 */ /* 0x100fe2000001083f */
[C---:B------:R-:W-:Y:S01]  /*3d80*/  HMMA.16816.F32.BF16 R84, R112.reuse, R88, RZ ;  /* 0x000000587054723c */ /* 0x040fe200000418ff */
[----:B------:R-:W-:Y:S01]  /*3d90*/  FFMA.FTZ R182, R182, c[0x0][0x2d0], -R63 ;  /* 0x0000b400b6b67a23 */ /* 0x000fe2000001083f */
[----:B------:R-:W-:Y:S01]  /*3da0*/  MUFU.EX2 R50, R50 ;  /* 0x0000003200327308 */ /* 0x000fe20000000800 */
[--C-:B------:R-:W-:Y:S02]  /*3db0*/  FFMA.FTZ R192, R192, c[0x0][0x2d0], -R133.reuse ;  /* 0x0000b400c0c07a23 */ /* 0x100fe40000010885 */
[--C-:B------:R-:W-:Y:S02]  /*3dc0*/  FFMA.FTZ R191, R191, c[0x0][0x2d0], -R133.reuse ;  /* 0x0000b400bfbf7a23 */ /* 0x100fe40000010885 */
[--C-:B------:R-:W-:Y:S01]  /*3dd0*/  FFMA.FTZ R190, R190, c[0x0][0x2d0], -R133.reuse ;  /* 0x0000b400bebe7a23 */ /* 0x100fe20000010885 */
[----:B------:R-:W-:Y:S01]  /*3de0*/  HMMA.16816.F32.BF16 R88, R112, R90, RZ ;  /* 0x0000005a7058723c */ /* 0x000fe200000418ff */
[----:B------:R-:W-:Y:S01]  /*3df0*/  FFMA.FTZ R189, R189, c[0x0][0x2d0], -R133 ;  /* 0x0000b400bdbd7a23 */ /* 0x000fe20000010885 */
[----:B------:R-:W-:Y:S01]  /*3e00*/  MUFU.EX2 R47, R47 ;  /* 0x0000002f002f7308 */ /* 0x000fe20000000800 */
        /* <DEDUP_REMOVED lines=11> */
[----:B------:R-:W5:Y:S01]  /*3ec0*/  MUFU.EX2 R49, R49 ;  /* 0x0000003100317308 */ /* 0x000f620000000800 */
[----:B------:R-:W-:-:S02]  /*3ed0*/  FFMA.FTZ R156, R156, c[0x0][0x2d0], -R63 ;  /* 0x0000b4009c9c7a23 */ /* 0x000fc4000001083f */
[--C-:B------:R-:W-:Y:S02]  /*3ee0*/  FFMA.FTZ R155, R155, c[0x0][0x2d0], -R63.reuse ;  /* 0x0000b4009b9b7a23 */ /* 0x100fe4000001083f */
[--C-:B------:R-:W-:Y:S01]  /*3ef0*/  FFMA.FTZ R150, R150, c[0x0][0x2d0], -R63.reuse ;  /* 0x0000b40096967a23 */ /* 0x100fe2000001083f */
[C---:B------:R-:W-:Y:S01]  /*3f00*/  HMMA.16816.F32.BF16 R128, R112.reuse, R124, RZ ;  /* 0x0000007c7080723c */ /* 0x040fe200000418ff */
[----:B------:R-:W-:Y:S01]  /*3f10*/  FFMA.FTZ R149, R149, c[0x0][0x2d0], -R63 ;  /* 0x0000b40095957a23 */ /* 0x000fe2000001083f */
[----:B------:R-:W-:Y:S01]  /*3f20*/  MUFU.EX2 R48, R48 ;  /* 0x0000003000307308 */ /* 0x000fe20000000800 */
[----:B------:R-:W-:Y:S02]  /*3f30*/  FADD.FTZ R57, R58, R57 ;  /* 0x000000393a397221 */ /* 0x000fe40000010000 */
[----:B------:R-:W-:Y:S02]  /*3f40*/  FADD.FTZ R60, R61, R60 ;  /* 0x0000003c3d3c7221 */ /* 0x000fe40000010000 */
[----:B------:R-:W-:Y:S01]  /*3f50*/  FADD.FTZ R56, R56, R57 ;  /* 0x0000003938387221 */ /* 0x000fe20000010000 */
[----:B------:R-:W-:Y:S01]  /*3f60*/  HMMA.16816.F32.BF16 R68, R112, R72, RZ ;  /* 0x000000487044723c */ /* 0x000fe200000418ff */
[----:B------:R-:W-:Y:S01]  /*3f70*/  FADD.FTZ R59, R59, R60 ;  /* 0x0000003c3b3b7221 */ /* 0x000fe20000010000 */
[----:B------:R-:W1:Y:S01]  /*3f80*/  MUFU.EX2 R45, R45 ;  /* 0x0000002d002d7308 */ /* 0x000e620000000800 */
[----:B------:R-:W-:-:S02]  /*3f90*/  FFMA.FTZ R249, R67, c[0x0][0x2d0], -R133 ;  /* 0x0000b40043f97a23 */ /* 0x000fc40000010885 */
[----:B------:R-:W-:Y:S02]  /*3fa0*/  FFMA.FTZ R248, R62, c[0x0][0x2d0], -R63 ;  /* 0x0000b4003ef87a23 */ /* 0x000fe4000001083f */
[----:B------:R-:W-:Y:S01]  /*3fb0*/  FADD.FTZ R56, R52, R56 ;  /* 0x0000003834387221 */ /* 0x000fe20000010000 */
[C---:B------:R-:W-:Y:S01]  /*3fc0*/  HMMA.16816.F32.BF16 R76, R112.reuse, R80, RZ ;  /* 0x00000050704c723c */ /* 0x040fe200000418ff */
[----:B------:R-:W-:Y:S01]  /*3fd0*/  FADD.FTZ R59, R53, R59 ;  /* 0x0000003b353b7221 */ /* 0x000fe20000010000 */
[----:B------:R-:W-:Y:S06]  /*3fe0*/  MUFU.EX2 R46, R46 ;  /* 0x0000002e002e7308 */ /* 0x000fec0000000800 */
[C---:B------:R-:W-:Y:S02]  /*3ff0*/  HMMA.16816.F32.BF16 R120, R112.reuse, R100, RZ ;  /* 0x000000647078723c */ /* 0x040fe400000418ff */
[----:B------:R-:W1:Y:S06]  /*4000*/  MUFU.EX2 R43, R43 ;  /* 0x0000002b002b7308 */ /* 0x000e6c0000000800 */
[C---:B------:R-:W-:Y:S02]  /*4010*/  HMMA.16816.F32.BF16 R104, R112.reuse, R108, RZ ;  /* 0x0000006c7068723c */ /* 0x040fe400000418ff */
        /* <DEDUP_REMOVED lines=10> */
[----:B------:R-:W2:Y:S06]  /*40c0*/  MUFU.EX2 R0, R0 ;  /* 0x0000000000007308 */ /* 0x000eac0000000800 */
[C---:B-1----:R-:W-:Y:S02]  /*40d0*/  HMMA.16816.F32.BF16 R116, R112.reuse, R4, RZ ;  /* 0x000000047074723c */ /* 0x042fe400000418ff */
[----:B------:R-:W-:Y:S05]  /*40e0*/  MUFU.EX2 R145, R145 ;  /* 0x0000009100917308 */ /* 0x000fea0000000800 */
[----:B---3--:R-:W-:Y:S01]  /*40f0*/  F2FP.BF16.PACK_AB R4, R51, R55 ;  /* 0x000000373304723e */ /* 0x008fe200000010ff */
[----:B------:R-:W-:Y:S01]  /*4100*/  HMMA.16816.F32.BF16 R112, R112, R6, RZ ;  /* 0x000000067070723c */ /* 0x000fe200000418ff */
[----:B-----5:R-:W-:Y:S01]  /*4110*/  F2FP.BF16.PACK_AB R5, R49, R54 ;  /* 0x000000363105723e */ /* 0x020fe200000010ff */
[----:B------:R-:W1:Y:S01]  /*4120*/  MUFU.EX2 R146, R146 ;  /* 0x0000009200927308 */ /* 0x000e620000000800 */
[----:B------:R-:W-:-:S02]  /*4130*/  FADD.FTZ R55, R55, R56 ;  /* 0x0000003837377221 */ /* 0x000fc40000010000 */
[----:B------:R-:W-:Y:S02]  /*4140*/  FADD.FTZ R54, R54, R59 ;  /* 0x0000003b36367221 */ /* 0x000fe40000010000 */
[----:B------:R-:W-:Y:S01]  /*4150*/  F2FP.BF16.PACK_AB R6, R47, R50 ;  /* 0x000000322f06723e */ /* 0x000fe200000010ff */
[----:B------:R-:W-:Y:S01]  /*4160*/  FADD.FTZ R55, R51, R55 ;  /* 0x0000003733377221 */ /* 0x000fe20000010000 */
[----:B------:R-:W-:Y:S01]  /*4170*/  F2FP.BF16.PACK_AB R7, R45, R48 ;  /* 0x000000302d07723e */ /* 0x000fe200000010ff */
[----:B------:R-:W-:Y:S01]  /*4180*/  MUFU.EX2 R148, R148 ;  /* 0x0000009400947308 */ /* 0x000fe20000000800 */
[----:B------:R-:W-:Y:S02]  /*4190*/  FADD.FTZ R54, R49, R54 ;  /* 0x0000003631367221 */ /* 0x000fe40000010000 */
[----:B------:R-:W-:Y:S02]  /*41a0*/  FADD.FTZ R50, R50, R55 ;  /* 0x0000003732327221 */ /* 0x000fe40000010000 */
[----:B------:R-:W-:Y:S01]  /*41b0*/  FADD.FTZ R48, R48, R54 ;  /* 0x0000003630307221 */ /* 0x000fe20000010000 */
[----:B----4-:R-:W-:Y:S01]  /*41c0*/  HMMA.16816.F32.BF16 R84, R4, R12, R84 ;  /* 0x0000000c0454723c */ /* 0x010fe20000041854 */
[----:B------:R-:W-:Y:S01]  /*41d0*/  FADD.FTZ R50, R47, R50 ;  /* 0x000000322f327221 */ /* 0x000fe20000010000 */
[----:B------:R-:W3:Y:S01]  /*41e0*/  MUFU.EX2 R147, R147 ;  /* 0x0000009300937308 */ /* 0x000ee20000000800 */
[----:B------:R-:W-:-:S05]  /*41f0*/  FADD.FTZ R48, R45, R48 ;  /* 0x000000302d307221 */ /* 0x000fca0000010000 */
[C---:B------:R-:W-:Y:S01]  /*4200*/  HMMA.16816.F32.BF16 R88, R4.reuse, R14, R88 ;  /* 0x0000000e0458723c */ /* 0x040fe20000041858 */
[----:B------:R-:W4:Y:S01]  /*4210*/  LDSM.16.MT88.4 R12, [R232+0x4900] ;  /* 0x00490000e80c783b */ /* 0x000f220000004200 */
[----:B------:R-:W-:Y:S06]  /*4220*/  MUFU.EX2 R151, R151 ;  /* 0x0000009700977308 */ /* 0x000fec0000000800 */
[C---:B--2---:R-:W-:Y:S02]  /*4230*/  HMMA.16816.F32.BF16 R92, R4.reuse, R8, R92 ;  /* 0x00000008045c723c */ /* 0x044fe4000004185c */
[----:B------:R-:W2:Y:S06]  /*4240*/  MUFU.EX2 R152, R152 ;  /* 0x0000009800987308 */ /* 0x000eac0000000800 */
[C---:B------:R-:W-:Y:S01]  /*4250*/  HMMA.16816.F32.BF16 R96, R4.reuse, R10, R96 ;  /* 0x0000000a0460723c */ /* 0x040fe20000041860 */
[----:B------:R-:W5:Y:S01]  /*4260*/  LDSM.16.MT88.4 R8, [R232+0x1100] ;  /* 0x00110000e808783b */ /* 0x000f620000004200 */
[----:B------:R-:W-:Y:S06]  /*4270*/  MUFU.EX2 R153, R153 ;  /* 0x0000009900997308 */ /* 0x000fec0000000800 */
[C---:B------:R-:W-:Y:S02]  /*4280*/  HMMA.16816.F32.BF16 R128, R4.reuse, R24, R128 ;  /* 0x000000180480723c */ /* 0x040fe40000041880 */
[----:B------:R-:W1:Y:S06]  /*4290*/  MUFU.EX2 R154, R154 ;  /* 0x0000009a009a7308 */ /* 0x000e6c0000000800 */
[C---:B------:R-:W-:Y:S01]  /*42a0*/  HMMA.16816.F32.BF16 R124, R4.reuse, R26, R124 ;  /* 0x0000001a047c723c */ /* 0x040fe2000004187c */
[----:B------:R-:W-:Y:S01]  /*42b0*/  LDSM.16.MT88.4 R24, [R236+0x1100] ;  /* 0x00110000ec18783b */ /* 0x000fe20000004200 */
        /* <DEDUP_REMOVED lines=9> */
[----:B------:R-:W1:Y:S01]  /*4350*/  LDSM.16.MT88.4 R16, [R233+0x1100] ;  /* 0x00110000e910783b */ /* 0x000e620000004200 */
        /* <DEDUP_REMOVED lines=11> */
[C---:B----4-:R-:W-:Y:S02]  /*4410*/  HMMA.16816.F32.BF16 R116, R4.reuse, R12, R116 ;  /* 0x0000000c0474723c */ /* 0x050fe40000041874 */
[----:B------:R-:W4:Y:S06]  /*4420*/  MUFU.EX2 R191, R191 ;  /* 0x000000bf00bf7308 */ /* 0x000f2c0000000800 */
[----:B------:R-:W-:Y:S01]  /*4430*/  HMMA.16816.F32.BF16 R112, R4, R14, R112 ;  /* 0x0000000e0470723c */ /* 0x000fe20000041870 */
[----:B------:R-:W2:Y:S01]  /*4440*/  LDSM.16.MT88.4 R12, [R236+0x5100] ;  /* 0x00510000ec0c783b */ /* 0x000ea20000004200 */
[----:B------:R-:W-:Y:S05]  /*4450*/  MUFU.EX2 R190, R190 ;  /* 0x000000be00be7308 */ /* 0x000fea0000000800 */
[----:B------:R-:W-:Y:S01]  /*4460*/  F2FP.BF16.PACK_AB R4, R43, R46 ;  /* 0x0000002e2b04723e */ /* 0x000fe200000010ff */
[----:B------:R-:W-:Y:S01]  /*4470*/  FADD.FTZ R46, R46, R50 ;  /* 0x000000322e2e7221 */ /* 0x000fe20000010000 */
[----:B------:R-:W-:Y:S01]  /*4480*/  F2FP.BF16.PACK_AB R6, R2, R42 ;  /* 0x0000002a0206723e */ /* 0x000fe200000010ff */
[----:B------:R-:W1:Y:S01]  /*4490*/  MUFU.EX2 R189, R189 ;  /* 0x000000bd00bd7308 */ /* 0x000e620000000800 */
[----:B------:R-:W-:Y:S01]  /*44a0*/  F2FP.BF16.PACK_AB R5, R41, R44 ;  /* 0x0000002c2905723e */ /* 0x000fe200000010ff */
[----:B------:R-:W-:Y:S01]  /*44b0*/  FADD.FTZ R44, R44, R48 ;  /* 0x000000302c2c7221 */ /* 0x000fe20000010000 */
[----:B------:R-:W-:Y:S01]  /*44c0*/  F2FP.BF16.PACK_AB R7, R0, R40 ;  /* 0x000000280007723e */ /* 0x000fe200000010ff */
[----:B------:R-:W-:-:S02]  /*44d0*/  FADD.FTZ R46, R43, R46 ;  /* 0x0000002e2b2e7221 */ /* 0x000fc40000010000 */
[----:B------:R-:W-:Y:S02]  /*44e0*/  FADD.FTZ R44, R41, R44 ;  /* 0x0000002c292c7221 */ /* 0x000fe40000010000 */
[----:B------:R-:W-:Y:S01]  /*44f0*/  MUFU.EX2 R188, R188 ;  /* 0x000000bc00bc7308 */ /* 0x000fe20000000800 */
[----:B------:R-:W-:Y:S01]  /*4500*/  FADD.FTZ R42, R42, R46 ;  /* 0x0000002e2a2a7221 */ /* 0x000fe20000010000 */
[C---:B-----5:R-:W-:Y:S01]  /*4510*/  HMMA.16816.F32.BF16 R84, R4.reuse, R8, R84 ;  /* 0x000000080454723c */ /* 0x060fe20000041854 */
[----:B------:R-:W-:Y:S02]  /*4520*/  FADD.FTZ R40, R40, R44 ;  /* 0x0000002c28287221 */ /* 0x000fe40000010000 */
[----:B------:R-:W-:Y:S02]  /*4530*/  FADD.FTZ R42, R2, R42 ;  /* 0x0000002a022a7221 */ /* 0x000fe40000010000 */
[----:B------:R-:W-:Y:S01]  /*4540*/  FADD.FTZ R40, R0, R40 ;  /* 0x0000002800287221 */ /* 0x000fe20000010000 */
[----:B------:R-:W5:Y:S02]  /*4550*/  MUFU.EX2 R183, R183 ;  /* 0x000000b700b77308 */ /* 0x000f640000000800 */
[C---:B------:R-:W-:Y:S01]  /*4560*/  HMMA.16816.F32.BF16 R88, R4.reuse, R10, R88 ;  /* 0x0000000a0458723c */ /* 0x040fe20000041858 */
[----:B------:R-:W3:Y:S05]  /*4570*/  LDSM.16.MT88.4 R8, [R232+0x5100] ;  /* 0x00510000e808783b */ /* 0x000eea0000004200 */
[----:B------:R-:W-:Y:S02]  /*4580*/  MUFU.EX2 R180, R180 ;  /* 0x000000b400b47308 */ /* 0x000fe40000000800 */
[C---:B-1----:R-:W-:Y:S06]  /*4590*/  HMMA.16816.F32.BF16 R76, R4.reuse, R16, R76 ;  /* 0x00000010044c723c */ /* 0x042fec000004184c */
[----:B------:R-:W1:Y:S02]  /*45a0*/  MUFU.EX2 R165, R165 ;  /* 0x000000a500a57308 */ /* 0x000e640000000800 */
[C---:B------:R-:W-:Y:S01]  /*45b0*/  HMMA.16816.F32.BF16 R80, R4.reuse, R18, R80 ;  /* 0x000000120450723c */ /* 0x040fe20000041850 */
[----:B------:R-:W1:Y:S05]  /*45c0*/  LDSM.16.MT88.4 R16, [R233+0x1900] ;  /* 0x00190000e910783b */ /* 0x000e6a0000004200 */
[----:B------:R-:W-:Y:S02]  /*45d0*/  MUFU.EX2 R160, R160 ;  /* 0x000000a000a07308 */ /* 0x000fe40000000800 */
[C---:B--2---:R-:W-:Y:S06]  /*45e0*/  HMMA.16816.F32.BF16 R92, R4.reuse, R12, R92 ;  /* 0x0000000c045c723c */ /* 0x044fec000004185c */
[----:B------:R-:W2:Y:S02]  /*45f0*/  MUFU.EX2 R159, R159 ;  /* 0x0000009f009f7308 */ /* 0x000ea40000000800 */
[C---:B------:R-:W-:Y:S01]  /*4600*/  HMMA.16816.F32.BF16 R96, R4.reuse, R14, R96 ;  /* 0x0000000e0460723c */ /* 0x040fe20000041860 */
[----:B------:R-:W1:Y:S05]  /*4610*/  LDSM.16.MT88.4 R12, [R232+0x1900] ;  /* 0x00190000e80c783b */ /* 0x000e6a0000004200 */
[----:B------:R-:W-:Y:S02]  /*4620*/  MUFU.EX2 R158, R158 ;  /* 0x0000009e009e7308 */ /* 0x000fe40000000800 */
[C---:B------:R-:W-:Y:S06]  /*4630*/  HMMA.16816.F32.BF16 R128, R4.reuse, R24, R128 ;  /* 0x000000180480723c */ /* 0x040fec0000041880 */
[----:B------:R-:W1:Y:S02]  /*4640*/  MUFU.EX2 R157, R157 ;  /* 0x0000009d009d7308 */ /* 0x000e640000000800 */
[C---:B---3--:R-:W-:Y:S06]  /*4650*/  HMMA.16816.F32.BF16 R116, R4.reuse, R8, R116 ;  /* 0x000000080474723c */ /* 0x048fec0000041874 */
[----:B------:R-:W-:Y:S02]  /*4660*/  MUFU.EX2 R156, R156 ;  /* 0x0000009c009c7308 */ /* 0x000fe40000000800 */
[C---:B------:R-:W-:Y:S01]  /*4670*/  HMMA.16816.F32.BF16 R112, R4.reuse, R10, R112 ;  /* 0x0000000a0470723c */ /* 0x040fe20000041870 */
[----:B------:R-:W3:Y:S05]  /*4680*/  LDSM.16.MT88.4 R8, [R236+0x5900] ;  /* 0x00590000ec08783b */ /* 0x000eea0000004200 */
[----:B------:R-:W1:Y:S02]  /*4690*/  MUFU.EX2 R155, R155 ;  /* 0x0000009b009b7308 */ /* 0x000e640000000800 */
[C---:B------:R-:W-:Y:S01]  /*46a0*/  HMMA.16816.F32.BF16 R124, R4.reuse, R26, R124 ;  /* 0x0000001a047c723c */ /* 0x040fe2000004187c */
[----:B------:R-:W1:Y:S05]  /*46b0*/  LDSM.16.MT88.4 R24, [R236+0x1900] ;  /* 0x00190000ec18783b */ /* 0x000e6a0000004200 */
[----:B------:R-:W-:Y:S02]  /*46c0*/  MUFU.EX2 R150, R150 ;  /* 0x0000009600967308 */ /* 0x000fe40000000800 */
[C---:B------:R-:W-:Y:S06]  /*46d0*/  HMMA.16816.F32.BF16 R68, R4.reuse, R20, R68 ;  /* 0x000000140444723c */ /* 0x040fec0000041844 */
[----:B------:R-:W-:Y:S02]  /*46e0*/  MUFU.EX2 R249, R249 ;  /* 0x000000f900f97308 */ /* 0x000fe40000000800 */
[C---:B------:R-:W-:Y:S01]  /*46f0*/  HMMA.16816.F32.BF16 R72, R4.reuse, R22, R72 ;  /* 0x000000160448723c */ /* 0x040fe20000041848 */
[----:B------:R-:W1:Y:S05]  /*4700*/  LDSM.16.MT88.4 R20, [R234+0x1900] ;  /* 0x00190000ea14783b */ /* 0x000e6a0000004200 */
[----:B------:R-:W-:Y:S02]  /*4710*/  MUFU.EX2 R248, R248 ;  /* 0x000000f800f87308 */ /* 0x000fe40000000800 */
[C---:B------:R-:W-:Y:S08]  /*4720*/  HMMA.16816.F32.BF16 R120, R4.reuse, R32, R120 ;  /* 0x000000200478723c */ /* 0x040ff00000041878 */
[C---:B------:R-:W-:Y:S01]  /*4730*/  HMMA.16816.F32.BF16 R100, R4.reuse, R34, R100 ;  /* 0x000000220464723c */ /* 0x040fe20000041864 */
[----:B------:R-:W-:Y:S07]  /*4740*/  LDSM.16.MT88.4 R32, [R233+0x6900] ;  /* 0x00690000e920783b */ /* 0x000fee0000004200 */
[C---:B------:R-:W-:Y:S08]  /*4750*/  HMMA.16816.F32.BF16 R104, R4.reuse, R28, R104 ;  /* 0x0000001c0468723c */ /* 0x040ff00000041868 */
[----:B------:R-:W-:Y:S01]  /*4760*/  HMMA.16816.F32.BF16 R108, R4, R30, R108 ;  /* 0x0000001e046c723c */ /* 0x000fe2000004186c */
[----:B------:R-:W-:Y:S06]  /*4770*/  LDSM.16.MT88.4 R28, [R233+0x5900] ;  /* 0x00590000e91c783b */ /* 0x000fec0000004200 */
[----:B------:R-:W-:Y:S01]  /*4780*/  F2FP.BF16.PACK_AB R4, R146, R145 ;  /* 0x000000919204723e */ /* 0x000fe200000010ff */
[----:B------:R-:W-:Y:S01]  /*4790*/  FADD.FTZ R145, R145, R42 ;  /* 0x0000002a91917221 */ /* 0x000fe20000010000 */
[----:B------:R-:W-:-:S02]  /*47a0*/  F2FP.BF16.PACK_AB R6, R147, R148 ;  /* 0x000000949306723e */ /* 0x000fc400000010ff */
[----:B------:R-:W-:Y:S01]  /*47b0*/  F2FP.BF16.PACK_AB R5, R152, R151 ;  /* 0x000000979805723e */ /* 0x000fe200000010ff */
[----:B------:R-:W-:Y:S01]  /*47c0*/  FADD.FTZ R151, R151, R40 ;  /* 0x0000002897977221 */ /* 0x000fe20000010000 */
[----:B------:R-:W-:Y:S01]  /*47d0*/  F2FP.BF16.PACK_AB R7, R154, R153 ;  /* 0x000000999a07723e */ /* 0x000fe200000010ff */
[----:B------:R-:W-:Y:S02]  /*47e0*/  FADD.FTZ R145, R146, R145 ;  /* 0x0000009192917221 */ /* 0x000fe40000010000 */
[----:B------:R-:W-:Y:S02]  /*47f0*/  FADD.FTZ R151, R152, R151 ;  /* 0x0000009798977221 */ /* 0x000fe40000010000 */
[----:B------:R-:W-:Y:S02]  /*4800*/  FADD.FTZ R148, R148, R145 ;  /* 0x0000009194947221 */ /* 0x000fe40000010000 */
[----:B-1----:R-:W-:Y:S01]  /*4810*/  HMMA.16816.F32.BF16 R76, R4, R16, R76 ;  /* 0x00000010044c723c */ /* 0x002fe2000004184c */
[----:B------:R-:W-:-:S02]  /*4820*/  FADD.FTZ R153, R153, R151 ;  /* 0x0000009799997221 */ /* 0x000fc40000010000 */
[----:B------:R-:W-:Y:S02]  /*4830*/  FADD.FTZ R148, R147, R148 ;  /* 0x0000009493947221 */ /* 0x000fe40000010000 */
[----:B------:R-:W-:-:S03]  /*4840*/  FADD.FTZ R153, R154, R153 ;  /* 0x000000999a997221 */ /* 0x000fc60000010000 */
[C---:B------:R-:W-:Y:S01]  /*4850*/  HMMA.16816.F32.BF16 R80, R4.reuse, R18, R80 ;  /* 0x000000120450723c */ /* 0x040fe20000041850 */
[----:B------:R-:W1:Y:S07]  /*4860*/  LDSM.16.MT88.4 R16, [R234+0x5900] ;  /* 0x00590000ea10783b */ /* 0x000e6e0000004200 */
[C---:B------:R-:W-:Y:S08]  /*4870*/  HMMA.16816.F32.BF16 R84, R4.reuse, R12, R84 ;  /* 0x0000000c0454723c */ /* 0x040ff00000041854 */
[C---:B------:R-:W-:Y:S01]  /*4880*/  HMMA.16816.F32.BF16 R88, R4.reuse, R14, R88 ;  /* 0x0000000e0458723c */ /* 0x040fe20000041858 */
[----:B------:R-:W1:Y:S07]  /*4890*/  LDSM.16.MT88.4 R12, [R232+0x5900] ;  /* 0x00590000e80c783b */ /* 0x000e6e0000004200 */
[C---:B---3--:R-:W-:Y:S08]  /*48a0*/  HMMA.16816.F32.BF16 R92, R4.reuse, R8, R92 ;  /* 0x00000008045c723c */ /* 0x048ff0000004185c */
[C---:B------:R-:W-:Y:S01]  /*48b0*/  HMMA.16816.F32.BF16 R96, R4.reuse, R10, R96 ;  /* 0x0000000a0460723c */ /* 0x040fe20000041860 */
[----:B------:R-:W3:Y:S07]  /*48c0*/  LDSM.16.MT88.4 R8, [R233+0x2100] ;  /* 0x00210000e908783b */ /* 0x000eee0000004200 */
[C---:B------:R-:W-:Y:S08]  /*48d0*/  HMMA.16816.F32.BF16 R128, R4.reuse, R24, R128 ;  /* 0x000000180480723c */ /* 0x040ff00000041880 */
[C---:B------:R-:W-:Y:S01]  /*48e0*/  HMMA.16816.F32.BF16 R124, R4.reuse, R26, R124 ;  /* 0x0000001a047c723c */ /* 0x040fe2000004187c */
[----:B------:R-:W-:Y:S07]  /*48f0*/  LDSM.16.MT88.4 R24, [R236+0x2100] ;  /* 0x00210000ec18783b */ /* 0x000fee0000004200 */
[C---:B------:R-:W-:Y:S08]  /*4900*/  HMMA.16816.F32.BF16 R68, R4.reuse, R20, R68 ;  /* 0x000000140444723c */ /* 0x040ff00000041844 */
[C---:B------:R-:W-:Y:S01]  /*4910*/  HMMA.16816.F32.BF16 R72, R4.reuse, R22, R72 ;  /* 0x000000160448723c */ /* 0x040fe20000041848 */
[----:B------:R-:W2:Y:S07]  /*4920*/  LDSM.16.MT88.4 R20, [R234+0x2100] ;  /* 0x00210000ea14783b */ /* 0x000eae0000004200 */
[C---:B-1----:R-:W-:Y:S08]  /*4930*/  HMMA.16816.F32.BF16 R120, R4.reuse, R16, R120 ;  /* 0x000000100478723c */ /* 0x042ff00000041878 */
[C---:B------:R-:W-:Y:S01]  /*4940*/  HMMA.16816.F32.BF16 R100, R4.reuse, R18, R100 ;  /* 0x000000120464723c */ /* 0x040fe20000041864 */
[----:B------:R-:W1:Y:S07]  /*4950*/  LDSM.16.MT88.4 R16, [R232+0x2100] ;  /* 0x00210000e810783b */ /* 0x000e6e0000004200 */
[C---:B------:R-:W-:Y:S08]  /*4960*/  HMMA.16816.F32.BF16 R104, R4.reuse, R28, R104 ;  /* 0x0000001c0468723c */ /* 0x040ff00000041868 */
[C---:B------:R-:W-:Y:S01]  /*4970*/  HMMA.16816.F32.BF16 R108, R4.reuse, R30, R108 ;  /* 0x0000001e046c723c */ /* 0x040fe2000004186c */
[----:B------:R-:W-:Y:S07]  /*4980*/  LDSM.16.MT88.4 R28, [R236+0x3100] ;  /* 0x00310000ec1c783b */ /* 0x000fee0000004200 */
[C---:B------:R-:W-:Y:S08]  /*4990*/  HMMA.16816.F32.BF16 R116, R4.reuse, R12, R116 ;  /* 0x0000000c0474723c */ /* 0x040ff00000041874 */
[----:B------:R-:W-:Y:S01]  /*49a0*/  HMMA.16816.F32.BF16 R112, R4, R14, R112 ;  /* 0x0000000e0470723c */ /* 0x000fe20000041870 */
[----:B------:R-:W1:Y:S06]  /*49b0*/  LDSM.16.MT88.4 R12, [R236+0x6100] ;  /* 0x00610000ec0c783b */ /* 0x000e6c0000004200 */
[----:B------:R-:W-:Y:S01]  /*49c0*/  F2FP.BF16.PACK_AB R4, R162, R161 ;  /* 0x000000a1a204723e */ /* 0x000fe200000010ff */
[----:B------:R-:W-:Y:S01]  /*49d0*/  FADD.FTZ R161, R161, R148 ;  /* 0x00000094a1a17221 */ /* 0x000fe20000010000 */
[----:B------:R-:W-:-:S02]  /*49e0*/  F2FP.BF16.PACK_AB R6, R163, R164 ;  /* 0x000000a4a306723e */ /* 0x000fc400000010ff */
[C---:B------:R-:W-:Y:S01]  /*49f0*/  F2FP.BF16.PACK_AB R5, R167.reuse, R166 ;  /* 0x000000a6a705723e */ /* 0x040fe200000010ff */
[----:B------:R-:W-:Y:S01]  /*4a00*/  FADD.FTZ R166, R166, R153 ;  /* 0x00000099a6a67221 */ /* 0x000fe20000010000 */
[----:B------:R-:W-:Y:S01]  /*4a10*/  F2FP.BF16.PACK_AB R7, R182, R181 ;  /* 0x000000b5b607723e */ /* 0x000fe200000010ff */
[----:B------:R-:W-:Y:S02]  /*4a20*/  FADD.FTZ R161, R162, R161 ;  /* 0x000000a1a2a17221 */ /* 0x000fe40000010000 */
[----:B------:R-:W-:Y:S02]  /*4a30*/  FADD.FTZ R166, R167, R166 ;  /* 0x000000a6a7a67221 */ /* 0x000fe40000010000 */
[----:B------:R-:W-:Y:S02]  /*4a40*/  FADD.FTZ R164, R164, R161 ;  /* 0x000000a1a4a47221 */ /* 0x000fe40000010000 */
[----:B---3--:R-:W-:Y:S01]  /*4a50*/  HMMA.16816.F32.BF16 R76, R4, R8, R76 ;  /* 0x00000008044c723c */ /* 0x008fe2000004184c */
[----:B------:R-:W-:-:S02]  /*4a60*/  FADD.FTZ R181, R181, R166 ;  /* 0x000000a6b5b57221 */ /* 0x000fc40000010000 */
[----:B------:R-:W-:Y:S02]  /*4a70*/  FADD.FTZ R164, R163, R164 ;  /* 0x000000a4a3a47221 */ /* 0x000fe40000010000 */
[----:B------:R-:W-:-:S03]  /*4a80*/  FADD.FTZ R181, R182, R181 ;  /* 0x000000b5b6b57221 */ /* 0x000fc60000010000 */
[C---:B------:R-:W-:Y:S01]  /*4a90*/  HMMA.16816.F32.BF16 R80, R4.reuse, R10, R80 ;  /* 0x0000000a0450723c */ /* 0x040fe20000041850 */
[----:B------:R-:W3:Y:S07]  /*4aa0*/  LDSM.16.MT88.4 R8, [R233+0x6100] ;  /* 0x00610000e908783b */ /* 0x000eee0000004200 */
[C---:B--2---:R-:W-:Y:S08]  /*4ab0*/  HMMA.16816.F32.BF16 R68, R4.reuse, R20, R68 ;  /* 0x000000140444723c */ /* 0x044ff00000041844 */
[C---:B------:R-:W-:Y:S01]  /*4ac0*/  HMMA.16816.F32.BF16 R72, R4.reuse, R22, R72 ;  /* 0x000000160448723c */ /* 0x040fe20000041848 */
[----:B------:R-:W2:Y:S07]  /*4ad0*/  LDSM.16.MT88.4 R20, [R234+0x6100] ;  /* 0x00610000ea14783b */ /* 0x000eae0000004200 */
[C---:B-1----:R-:W-:Y:S08]  /*4ae0*/  HMMA.16816.F32.BF16 R84, R4.reuse, R16, R84 ;  /* 0x000000100454723c */ /* 0x042ff00000041854 */
        /* <DEDUP_REMOVED lines=11> */
[C---:B--2---:R-:W-:Y:S08]  /*4ba0*/  HMMA.16816.F32.BF16 R120, R4.reuse, R20, R120 ;  /* 0x000000140478723c */ /* 0x044ff00000041878 */
[C---:B------:R-:W-:Y:S01]  /*4bb0*/  HMMA.16816.F32.BF16 R100, R4.reuse, R22, R100 ;  /* 0x000000160464723c */ /* 0x040fe20000041864 */
[----:B------:R-:W2:Y:S07]  /*4bc0*/  LDSM.16.MT88.4 R20, [R233+0x2900] ;  /* 0x00290000e914783b */ /* 0x000eae0000004200 */
[C---:B-1----:R-:W-:Y:S08]  /*4bd0*/  HMMA.16816.F32.BF16 R116, R4.reuse, R16, R116 ;  /* 0x000000100474723c */ /* 0x042ff00000041874 */
[----:B------:R-:W-:Y:S01]  /*4be0*/  HMMA.16816.F32.BF16 R112, R4, R18, R112 ;  /* 0x000000120470723c */ /* 0x000fe20000041870 */
[----:B------:R-:W1:Y:S06]  /*4bf0*/  LDSM.16.MT88.4 R16, [R236+0x6900] ;  /* 0x00690000ec10783b */ /* 0x000e6c0000004200 */
[----:B----4-:R-:W-:Y:S01]  /*4c00*/  F2FP.BF16.PACK_AB R4, R191, R192 ;  /* 0x000000c0bf04723e */ /* 0x010fe200000010ff */
[----:B------:R-:W-:Y:S01]  /*4c10*/  FADD.FTZ R192, R192, R164 ;  /* 0x000000a4c0c07221 */ /* 0x000fe20000010000 */
[----:B------:R-:W-:-:S02]  /*4c20*/  F2FP.BF16.PACK_AB R6, R189, R190 ;  /* 0x000000bebd06723e */ /* 0x000fc400000010ff */
[----:B-----5:R-:W-:Y:S01]  /*4c30*/  F2FP.BF16.PACK_AB R5, R183, R188 ;  /* 0x000000bcb705723e */ /* 0x020fe200000010ff */
[----:B------:R-:W-:Y:S01]  /*4c40*/  FADD.FTZ R188, R188, R181 ;  /* 0x000000b5bcbc7221 */ /* 0x000fe20000010000 */
[----:B------:R-:W-:Y:S01]  /*4c50*/  F2FP.BF16.PACK_AB R7, R165, R180 ;  /* 0x000000b4a507723e */ /* 0x000fe200000010ff */
[----:B------:R-:W-:Y:S02]  /*4c60*/  FADD.FTZ R192, R191, R192 ;  /* 0x000000c0bfc07221 */ /* 0x000fe40000010000 */
[----:B------:R-:W-:Y:S02]  /*4c70*/  FADD.FTZ R188, R183, R188 ;  /* 0x000000bcb7bc7221 */ /* 0x000fe40000010000 */
[----:B------:R-:W-:Y:S02]  /*4c80*/  FADD.FTZ R190, R190, R192 ;  /* 0x000000c0bebe7221 */ /* 0x000fe40000010000 */
[----:B------:R-:W-:Y:S01]  /*4c90*/  HMMA.16816.F32.BF16 R68, R4, R12, R68 ;  /* 0x0000000c0444723c */ /* 0x000fe20000041844 */
[----:B------:R-:W-:-:S02]  /*4ca0*/  FADD.FTZ R180, R180, R188 ;  /* 0x000000bcb4b47221 */ /* 0x000fc40000010000 */
[----:B------:R-:W-:Y:S02]  /*4cb0*/  FADD.FTZ R190, R189, R190 ;  /* 0x000000bebdbe7221 */ /* 0x000fe40000010000 */
[----:B------:R-:W-:-:S03]  /*4cc0*/  FADD.FTZ R180, R165, R180 ;  /* 0x000000b4a5b47221 */ /* 0x000fc60000010000 */
[C---:B------:R-:W-:Y:S01]  /*4cd0*/  HMMA.16816.F32.BF16 R72, R4.reuse, R14, R72 ;  /* 0x0000000e0448723c */ /* 0x040fe20000041848 */
[----:B------:R-:W4:Y:S07]  /*4ce0*/  LDSM.16.MT88.4 R12, [R234+0x6900] ;  /* 0x00690000ea0c783b */ /* 0x000f2e0000004200 */
[C---:B---3--:R-:W-:Y:S08]  /*4cf0*/  HMMA.16816.F32.BF16 R84, R4.reuse, R8, R84 ;  /* 0x000000080454723c */ /* 0x048ff00000041854 */
[C---:B------:R-:W-:Y:S01]  /*4d00*/  HMMA.16816.F32.BF16 R88, R4.reuse, R10, R88 ;  /* 0x0000000a0458723c */ /* 0x040fe20000041858 */
[----:B------:R-:W3:Y:S07]  /*4d10*/  LDSM.16.MT88.4 R8, [R232+0x6900] ;  /* 0x00690000e808783b */ /* 0x000eee0000004200 */
[C---:B--2---:R-:W-:Y:S08]  /*4d20*/  HMMA.16816.F32.BF16 R76, R4.reuse, R20, R76 ;  /* 0x00000014044c723c */ /* 0x044ff0000004184c */
[C---:B------:R-:W-:Y:S01]  /*4d30*/  HMMA.16816.F32.BF16 R80, R4.reuse, R22, R80 ;  /* 0x000000160450723c */ /* 0x040fe20000041850 */
[----:B------:R-:W-:Y:S07]  /*4d40*/  LDSM.16.MT88.4 R20, [R232+0x3100] ;  /* 0x00310000e814783b */ /* 0x000fee0000004200 */
[C---:B-1----:R-:W-:Y:S08]  /*4d50*/  HMMA.16816.F32.BF16 R92, R4.reuse, R16, R92 ;  /* 0x00000010045c723c */ /* 0x042ff0000004185c */
[C---:B------:R-:W-:Y:S01]  /*4d60*/  HMMA.16816.F32.BF16 R96, R4.reuse, R18, R96 ;  /* 0x000000120460723c */ /* 0x040fe20000041860 */
[----:B------:R-:W1:Y:S07]  /*4d70*/  LDSM.16.MT88.4 R16, [R233+0x3100] ;  /* 0x00310000e910783b */ /* 0x000e6e0000004200 */
[C---:B----4-:R-:W-:Y:S08]  /*4d80*/  HMMA.16816.F32.BF16 R120, R4.reuse, R12, R120 ;  /* 0x0000000c0478723c */ /* 0x050ff00000041878 */
[C---:B------:R-:W-:Y:S01]  /*4d90*/  HMMA.16816.F32.BF16 R100, R4.reuse, R14, R100 ;  /* 0x0000000e0464723c */ /* 0x040fe20000041864 */
[----:B------:R-:W2:Y:S07]  /*4da0*/  LDSM.16.MT88.4 R12, [R236+0x7100] ;  /* 0x00710000ec0c783b */ /* 0x000eae0000004200 */
[C---:B---3--:R-:W-:Y:S08]  /*4db0*/  HMMA.16816.F32.BF16 R116, R4.reuse, R8, R116 ;  /* 0x000000080474723c */ /* 0x048ff00000041874 */
[C---:B------:R-:W-:Y:S01]  /*4dc0*/  HMMA.16816.F32.BF16 R112, R4.reuse, R10, R112 ;  /* 0x0000000a0470723c */ /* 0x040fe20000041870 */
[----:B------:R-:W3:Y:S07]  /*4dd0*/  LDSM.16.MT88.4 R8, [R234+0x7100] ;  /* 0x00710000ea08783b */ /* 0x000eee0000004200 */
[C---:B------:R-:W-:Y:S01]  /*4de0*/  HMMA.16816.F32.BF16 R104, R4.reuse, R32, R104 ;  /* 0x000000200468723c */ /* 0x040fe20000041868 */
[----:B------:R-:W4:Y:S07]  /*4df0*/  MUFU.EX2 R32, R149 ;  /* 0x0000009500207308 */ /* 0x000f2e0000000800 */
[C---:B------:R-:W-:Y:S08]  /*4e00*/  HMMA.16816.F32.BF16 R128, R4.reuse, R24, R128 ;  /* 0x000000180480723c */ /* 0x040ff00000041880 */
[C---:B------:R-:W-:Y:S01]  /*4e10*/  HMMA.16816.F32.BF16 R124, R4.reuse, R26, R124 ;  /* 0x0000001a047c723c */ /* 0x040fe2000004187c */
[----:B------:R-:W5:Y:S07]  /*4e20*/  LDSM.16.MT88.4 R24, [R234+0x3100] ;  /* 0x00310000ea18783b */ /* 0x000f6e0000004200 */
[----:B------:R-:W-:Y:S07]  /*4e30*/  HMMA.16816.F32.BF16 R108, R4, R34, R108 ;  /* 0x00000022046c723c */ /* 0x000fee000004186c */
[----:B------:R-:W-:Y:S01]  /*4e40*/  F2FP.BF16.PACK_AB R4, R159, R160 ;  /* 0x000000a09f04723e */ /* 0x000fe200000010ff */
[----:B------:R-:W-:Y:S01]  /*4e50*/  FADD.FTZ R160, R160, R190 ;  /* 0x000000bea0a07221 */ /* 0x000fe20000010000 */
[----:B------:R-:W-:-:S02]  /*4e60*/  F2FP.BF16.PACK_AB R6, R157, R158 ;  /* 0x0000009e9d06723e */ /* 0x000fc400000010ff */
[----:B------:R-:W-:Y:S01]  /*4e70*/  F2FP.BF16.PACK_AB R5, R155, R156 ;  /* 0x0000009c9b05723e */ /* 0x000fe200000010ff */
[----:B------:R-:W-:Y:S01]  /*4e80*/  FADD.FTZ R156, R156, R180 ;  /* 0x000000b49c9c7221 */ /* 0x000fe20000010000 */
[----:B----4-:R-:W-:Y:S01]  /*4e90*/  F2FP.BF16.PACK_AB R7, R32, R150 ;  /* 0x000000962007723e */ /* 0x010fe200000010ff */
        /* <DEDUP_REMOVED lines=11> */
[----:B------:R-:W4:Y:S07]  /*4f50*/  LDSM.16.MT88.4 R20, [R232+0x7100] ;  /* 0x00710000e814783b */ /* 0x000f2e0000004200 */
[C---:B--2---:R-:W-:Y:S08]  /*4f60*/  HMMA.16816.F32.BF16 R92, R4.reuse, R12, R92 ;  /* 0x0000000c045c723c */ /* 0x044ff0000004185c */
[C---:B------:R-:W-:Y:S01]  /*4f70*/  HMMA.16816.F32.BF16 R96, R4.reuse, R14, R96 ;  /* 0x0000000e0460723c */ /* 0x040fe20000041860 */
[----:B------:R-:W2:Y:S07]  /*4f80*/  LDSM.16.MT88.4 R12, [R236+0x3900] ;  /* 0x00390000ec0c783b */ /* 0x000eae0000004200 */
[C---:B---3--:R-:W-:Y:S08]  /*4f90*/  HMMA.16816.F32.BF16 R120, R4.reuse, R8, R120 ;  /* 0x000000080478723c */ /* 0x048ff00000041878 */
[C---:B------:R-:W-:Y:S01]  /*4fa0*/  HMMA.16816.F32.BF16 R100, R4.reuse, R10, R100 ;  /* 0x0000000a0464723c */ /* 0x040fe20000041864 */
[----:B------:R-:W3:Y:S07]  /*4fb0*/  LDSM.16.MT88.4 R8, [R234+0x3900] ;  /* 0x00390000ea08783b */ /* 0x000eee0000004200 */
[C---:B------:R-:W-:Y:S07]  /*4fc0*/  HMMA.16816.F32.BF16 R128, R4.reuse, R28, R128 ;  /* 0x0000001c0480723c */ /* 0x040fee0000041880 */
[--C-:B------:R-:W-:Y:S01]  /*4fd0*/  FFMA.FTZ R28, R65, c[0x0][0x2d0], -R63.reuse ;  /* 0x0000b400411c7a23 */ /* 0x100fe2000001083f */
[----:B-----5:R-:W-:Y:S01]  /*4fe0*/  HMMA.16816.F32.BF16 R68, R4, R24, R68 ;  /* 0x000000180444723c */ /* 0x020fe20000041844 */
[----:B------:R-:W-:-:S04]  /*4ff0*/  FFMA.FTZ R29, R64, c[0x0][0x2d0], -R63 ;  /* 0x0000b400401d7a23 */ /* 0x000fc8000001083f */
[----:B------:R-:W-:Y:S02]  /*5000*/  MUFU.EX2 R28, R28 ;  /* 0x0000001c001c7308 */ /* 0x000fe40000000800 */
[--C-:B------:R-:W-:Y:S01]  /*5010*/  FFMA.FTZ R24, R144, c[0x0][0x2d0], -R133.reuse ;  /* 0x0000b40090187a23 */ /* 0x100fe20000010885 */
[----:B------:R-:W-:Y:S01]  /*5020*/  HMMA.16816.F32.BF16 R72, R4, R26, R72 ;  /* 0x0000001a0448723c */ /* 0x000fe20000041848 */
[----:B------:R-:W-:-:S04]  /*5030*/  FFMA.FTZ R25, R135, c[0x0][0x2d0], -R133 ;  /* 0x0000b40087197a23 */ /* 0x000fc80000010885 */
[----:B------:R-:W5:Y:S02]  /*5040*/  MUFU.EX2 R24, R24 ;  /* 0x0000001800187308 */ /* 0x000f640000000800 */
[----:B------:R-:W-:Y:S01]  /*5050*/  FFMA.FTZ R26, R134, c[0x0][0x2d0], -R133 ;  /* 0x0000b400861a7a23 */ /* 0x000fe20000010885 */
[----:B------:R-:W-:Y:S01]  /*5060*/  HMMA.16816.F32.BF16 R124, R4, R30, R124 ;  /* 0x0000001e047c723c */ /* 0x000fe2000004187c */
[----:B------:R-:W-:-:S04]  /*5070*/  FFMA.FTZ R27, R66, c[0x0][0x2d0], -R63 ;  /* 0x0000b400421b7a23 */ /* 0x000fc8000001083f */
[----:B------:R-:W2:Y:S03]  /*5080*/  MUFU.EX2 R25, R25 ;  /* 0x0000001900197308 */ /* 0x000ea60000000800 */
[C---:B-1----:R-:W-:Y:S05]  /*5090*/  HMMA.16816.F32.BF16 R104, R4.reuse, R16, R104 ;  /* 0x000000100468723c */ /* 0x042fea0000041868 */
[----:B------:R-:W1:Y:S01]  /*50a0*/  MUFU.EX2 R26, R26 ;  /* 0x0000001a001a7308 */ /* 0x000e620000000800 */
[----:B-----5:R-:W-:Y:S02]  /*50b0*/  FADD.FTZ R158, R24, R158 ;  /* 0x0000009e189e7221 */ /* 0x020fe40000010000 */
[----:B------:R-:W-:Y:S01]  /*50c0*/  HMMA.16816.F32.BF16 R108, R4, R18, R108 ;  /* 0x00000012046c723c */ /* 0x000fe2000004186c */
[----:B------:R-:W5:Y:S04]  /*50d0*/  LDSM.16.MT88.4 R16, [R233+0x3900] ;  /* 0x00390000e910783b */ /* 0x000f680000004200 */
[----:B------:R-:W3:Y:S01]  /*50e0*/  MUFU.EX2 R27, R27 ;  /* 0x0000001b001b7308 */ /* 0x000ee20000000800 */
[----:B--2---:R-:W-:-:S02]  /*50f0*/  FADD.FTZ R158, R25, R158 ;  /* 0x0000009e199e7221 */ /* 0x004fc40000010000 */
[C---:B----4-:R-:W-:Y:S05]  /*5100*/  HMMA.16816.F32.BF16 R116, R4.reuse, R20, R116 ;  /* 0x000000140474723c */ /* 0x050fea0000041874 */
[----:B------:R-:W2:Y:S01]  /*5110*/  MUFU.EX2 R29, R29 ;  /* 0x0000001d001d7308 */ /* 0x000ea20000000800 */
[----:B-1----:R-:W-:Y:S02]  /*5120*/  FADD.FTZ R158, R26, R158 ;  /* 0x0000009e1a9e7221 */ /* 0x002fe40000010000 */
[----:B------:R-:W-:Y:S01]  /*5130*/  HMMA.16816.F32.BF16 R112, R4, R22, R112 ;  /* 0x000000160470723c */ /* 0x000fe20000041870 */
[----:B---3--:R-:W-:-:S06]  /*5140*/  FADD.FTZ R150, R27, R150 ;  /* 0x000000961b967221 */ /* 0x008fcc0000010000 */
[----:B------:R-:W-:Y:S02]  /*5150*/  F2FP.BF16.PACK_AB R4, R25, R24 ;  /* 0x000000181904723e */ /* 0x000fe400000010ff */
[C---:B------:R-:W-:Y:S01]  /*5160*/  F2FP.BF16.PACK_AB R6, R249.reuse, R26 ;  /* 0x0000001af906723e */ /* 0x040fe200000010ff */
[C---:B------:R-:W-:Y:S01]  /*5170*/  FADD.FTZ R150, R28.reuse, R150 ;  /* 0x000000961c967221 */ /* 0x040fe20000010000 */
[----:B------:R-:W-:Y:S01]  /*5180*/  F2FP.BF16.PACK_AB R5, R28, R27 ;  /* 0x0000001b1c05723e */ /* 0x000fe200000010ff */
[----:B------:R-:W-:Y:S01]  /*5190*/  FADD.FTZ R249, R249, R158 ;  /* 0x0000009ef9f97221 */ /* 0x000fe20000010000 */
[----:B--2---:R-:W-:Y:S01]  /*51a0*/  F2FP.BF16.PACK_AB R7, R248, R29 ;  /* 0x0000001df807723e */ /* 0x004fe200000010ff */
[----:B------:R-:W-:-:S04]  /*51b0*/  FADD.FTZ R150, R29, R150 ;  /* 0x000000961d967221 */ /* 0x000fc80000010000 */
[----:B------:R-:W-:Y:S02]  /*51c0*/  FADD.FTZ R248, R248, R150 ;  /* 0x00000096f8f87221 */ /* 0x000fe40000010000 */
[C---:B------:R-:W-:Y:S08]  /*51d0*/  HMMA.16816.F32.BF16 R128, R4.reuse, R12, R128 ;  /* 0x0000000c0480723c */ /* 0x040ff00000041880 */
[C---:B------:R-:W-:Y:S01]  /*51e0*/  HMMA.16816.F32.BF16 R124, R4.reuse, R14, R124 ;  /* 0x0000000e047c723c */ /* 0x040fe2000004187c */
[----:B------:R-:W1:Y:S07]  /*51f0*/  LDSM.16.MT88.4 R12, [R232+0x3900] ;  /* 0x00390000e80c783b */ /* 0x000e6e0000004200 */
[C---:B------:R-:W-:Y:S08]  /*5200*/  HMMA.16816.F32.BF16 R68, R4.reuse, R8, R68 ;  /* 0x000000080444723c */ /* 0x040ff00000041844 */
[C---:B------:R-:W-:Y:S01]  /*5210*/  HMMA.16816.F32.BF16 R72, R4.reuse, R10, R72 ;  /* 0x0000000a0448723c */ /* 0x040fe20000041848 */
[----:B------:R-:W2:Y:S07]  /*5220*/  LDSM.16.MT88.4 R8, [R236+0x7900] ;  /* 0x00790000ec08783b */ /* 0x000eae0000004200 */
[C---:B-----5:R-:W-:Y:S08]  /*5230*/  HMMA.16816.F32.BF16 R76, R4.reuse, R16, R76 ;  /* 0x00000010044c723c */ /* 0x060ff0000004184c */
[C---:B------:R-:W-:Y:S01]  /*5240*/  HMMA.16816.F32.BF16 R80, R4.reuse, R18, R80 ;  /* 0x000000120450723c */ /* 0x040fe20000041850 */
[----:B------:R-:W3:Y:S07]  /*5250*/  LDSM.16.MT88.4 R16, [R234+0x7900] ;  /* 0x00790000ea10783b */ /* 0x000eee0000004200 */
[C---:B-1----:R-:W-:Y:S08]  /*5260*/  HMMA.16816.F32.BF16 R84, R4.reuse, R12, R84 ;  /* 0x0000000c0454723c */ /* 0x042ff00000041854 */
[C---:B------:R-:W-:Y:S01]  /*5270*/  HMMA.16816.F32.BF16 R88, R4.reuse, R14, R88 ;  /* 0x0000000e0458723c */ /* 0x040fe20000041858 */
[----:B------:R-:W1:Y:S07]  /*5280*/  LDSM.16.MT88.4 R12, [R233+0x7900] ;  /* 0x00790000e90c783b */ /* 0x000e6e0000004200 */
[C---:B--2---:R-:W-:Y:S08]  /*5290*/  HMMA.16816.F32.BF16 R92, R4.reuse, R8, R92 ;  /* 0x00000008045c723c */ /* 0x044ff0000004185c */
[C---:B------:R-:W-:Y:S01]  /*52a0*/  HMMA.16816.F32.BF16 R96, R4.reuse, R10, R96 ;  /* 0x0000000a0460723c */ /* 0x040fe20000041860 */
[----:B------:R-:W2:Y:S07]  /*52b0*/  LDSM.16.MT88.4 R8, [R232+0x7900] ;  /* 0x00790000e808783b */ /* 0x000eae0000004200 */
[C---:B---3--:R-:W-:Y:S08]  /*52c0*/  HMMA.16816.F32.BF16 R120, R4.reuse, R16, R120 ;  /* 0x000000100478723c */ /* 0x048ff00000041878 */
[C---:B------:R-:W-:Y:S08]  /*52d0*/  HMMA.16816.F32.BF16 R100, R4.reuse, R18, R100 ;  /* 0x000000120464723c */ /* 0x040ff00000041864 */
[C---:B-1----:R-:W-:Y:S08]  /*52e0*/  HMMA.16816.F32.BF16 R104, R4.reuse, R12, R104 ;  /* 0x0000000c0468723c */ /* 0x042ff00000041868 */
[C---:B------:R-:W-:Y:S08]  /*52f0*/  HMMA.16816.F32.BF16 R108, R4.reuse, R14, R108 ;  /* 0x0000000e046c723c */ /* 0x040ff0000004186c */
[C---:B--2---:R-:W-:Y:S08]  /*5300*/  HMMA.16816.F32.BF16 R116, R4.reuse, R8, R116 ;  /* 0x000000080474723c */ /* 0x044ff00000041874 */
[----:B------:R-:W-:Y:S01]  /*5310*/  HMMA.16816.F32.BF16 R112, R4, R10, R112 ;  /* 0x0000000a0470723c */ /* 0x000fe20000041870 */
[----:B------:R-:W-:Y:S11]  /*5320*/  @!P1 BRA `(.L_x_5) ;  /* 0x0000372000009947 */ /* 0x000ff60003800000 */
[C---:B------:R-:W-:Y:S01]  /*5330*/  SHF.L.U64.HI R247, R37.reuse, 0x1, R39 ;  /* 0x0000000125f77819 */ /* 0x040fe20000010227 */
[----:B------:R-:W-:Y:S01]  /*5340*/  IMAD.SHL.U32 R246, R37, 0x2, RZ ;  /* 0x0000000225f67824 */ /* 0x000fe200078e00ff */
[C---:B------:R-:W-:Y:S01]  /*5350*/  SHF.L.U64.HI R245, R36.reuse, 0x1, R38 ;  /* 0x0000000124f57819 */ /* 0x040fe20000010226 */
[----:B------:R-:W-:Y:S01]  /*5360*/  IMAD.SHL.U32 R244, R36, 0x2, RZ ;  /* 0x0000000224f47824 */ /* 0x000fe200078e00ff */
[----:B------:R-:W-:Y:S01]  /*5370*/  MOV R0, R3 ;  /* 0x0000000300007202 */ /* 0x000fe20000000f00 */
[----:B------:R-:W-:Y:S01]  /*5380*/  IMAD.MOV.U32 R2, RZ, RZ, R132 ;  /* 0x000000ffff027224 */ /* 0x000fe200078e0084 */
[----:B------:R-:W-:Y:S06]  /*5390*/  BRA `(.L_x_6) ;  /* 0x000003c000007947 */ /* 0x000fec0003800000 */
.L_x_8:
[----:B------:R-:W-:Y:S01]  /*53a0*/  ULEA UR5, UR6, UR9, 0x7 ;  /* 0x0000000906057291 */ /* 0x000fe2000f8e383f */
[----:B------:R-:W-:Y:S05]  /*53b0*/  IMAD.MOV.U32 R239, RZ, RZ, RZ ;  /* 0x000000ffffef7224 */ /* 0x000fea00078e00ff */
[----:B------:R-:W-:Y:S05]  /*53c0*/  IMAD.U32 R240, RZ, RZ, UR5 ;  /* 0x00000005fff07e24 */ /* 0x000fea000f8e00ff */
[----:B------:R-:W-:Y:S05]  /*53d0*/  IADD3 R240, R240, -0x80, R242 ;  /* 0xffffff80f0f07810 */ /* 0x000fea0007ffe0f2 */
[----:B------:R-:W-:Y:S04]  /*53e0*/  @P0 IMAD.HI.U32 R132, R240, c[0x0][0x2bc], RZ ;  /* 0x0000af00f0840a27 */ /* 0x000fe800078e00ff */
[----:B------:R-:W-:Y:S01]  /*53f0*/  IMAD.MOV.U32 R3, RZ, RZ, R240 ;  /* 0x000000ffff037224 */ /* 0x000fe200078e00f0 */
[----:B------:R-:W-:Y:S04]  /*5400*/  @P0 SHF.R.U32.HI R3, RZ, c[0x0][0x2c0], R132 ;  /* 0x0000b000ff030a19 */ /* 0x000fe80000011684 */
[C---:B------:R-:W-:Y:S04]  /*5410*/  @!P6 IADD3 R134, P1, R3.reuse, UR16, RZ ;  /* 0x000000100386ec10 */ /* 0x040fe8000ff3e0ff */
[----:B------:R-:W-:Y:S01]  /*5420*/  @!P6 LEA.HI.X.SX32 R133, R3, UR11, 0x1, P1 ;  /* 0x0000000b0385ec11 */ /* 0x000fe200088f0eff */
[----:B------:R-:W-:Y:S01]  /*5430*/  IMAD.MOV R3, RZ, RZ, -R3 ;  /* 0x000000ffff037224 */ /* 0x000fe200078e0a03 */
[C---:B------:R-:W-:Y:S03]  /*5440*/  @!P6 LEA R132, P1, R134.reuse, c[0x0][0x2a0], 0x2 ;  /* 0x0000a8008684ea11 */ /* 0x040fe600078210ff */
[----:B------:R-:W-:Y:S01]  /*5450*/  IMAD R240, R3, c[0x0][0x2b8], R240 ;  /* 0x0000ae0003f07a24 */ /* 0x000fe200078e02f0 */
[----:B------:R-:W-:Y:S03]  /*5460*/  @!P6 LEA.HI.X R133, R134, c[0x0][0x2a4], R133, 0x2, P1 ;  /* 0x0000a9008685ea11 */ /* 0x000fe600008f1485 */
[C---:B------:R-:W-:Y:S01]  /*5470*/  IMAD.WIDE.U32 R134, R240.reuse, c[0x0][0x1e0], RZ ;  /* 0x00007800f0867a25 */ /* 0x040fe200078e00ff */
[----:B------:R-:W-:Y:S01]  /*5480*/  SHF.R.S32.HI R3, RZ, 0x1f, R240 ;  /* 0x0000001fff037819 */ /* 0x000fe200000114f0 */
[----:B------:R-:W2:Y:S04]  /*5490*/  @!P6 LDG.E R239, [R132.64] ;  /* 0x0000000c84efe981 */ /* 0x000ea8000c1e1900 */
[----:B------:R-:W-:Y:S04]  /*54a0*/  IMAD R3, R3, c[0x0][0x1e0], RZ ;  /* 0x0000780003037a24 */ /* 0x000fe800078e02ff */
[----:B------:R-:W-:Y:S04]  /*54b0*/  IMAD R3, R240, c[0x0][0x1e4], R3 ;  /* 0x00007900f0037a24 */ /* 0x000fe800078e0203 */
[----:B------:R-:W-:Y:S01]  /*54c0*/  IMAD.IADD R135, R135, 0x1, R3 ;  /* 0x0000000187877824 */ /* 0x000fe200078e0203 */
[----:B--2---:R-:W-:Y:S03]  /*54d0*/  SHF.R.S32.HI R3, RZ, 0x1f, R239 ;  /* 0x0000001fff037819 */ /* 0x004fe600000114ef */
[----:B------:R-:W-:Y:S04]  /*54e0*/  IMAD.WIDE.U32 R134, R239, c[0x0][0x1f0], R134 ;  /* 0x00007c00ef867a25 */ /* 0x000fe800078e0086 */
[----:B------:R-:W-:Y:S01]  /*54f0*/  IMAD R3, R3, c[0x0][0x1f0], RZ ;  /* 0x00007c0003037a24 */ /* 0x000fe200078e02ff */
[----:B------:R-:W-:Y:S03]  /*5500*/  IADD3 R133, P1, R134, UR20, RZ ;  /* 0x0000001486857c10 */ /* 0x000fe6000ff3e0ff */
[----:B------:R-:W-:Y:S05]  /*5510*/  IMAD R3, R239, c[0x0][0x1f4], R3 ;  /* 0x00007d00ef037a24 */ /* 0x000fea00078e0203 */
[----:B------:R-:W-:Y:S02]  /*5520*/  IADD3.X R3, R135, UR18, R3, P1, !PT ;  /* 0x0000001287037c10 */ /* 0x000fe40008ffe403 */
[C---:B------:R-:W-:Y:S04]  /*5530*/  LEA R132, P1, R133.reuse, c[0x0][0x1c8], 0x1 ;  /* 0x0000720085847a11 */ /* 0x040fe800078208ff */
[----:B------:R-:W-:Y:S01]  /*5540*/  LEA.HI.X R3, R133, c[0x0][0x1cc], R3, 0x1, P1 ;  /* 0x0000730085037a11 */ /* 0x000fe200008f0c03 */
[----:B------:R-:W1:Y:S04]  /*5550*/  SHFL.IDX PT, R145, R132, RZ, 0x181f ;  /* 0x00181fff84917589 */ /* 0x000e6800000e0000 */
[----:B------:R-:W2:Y:S04]  /*5560*/  SHFL.IDX PT, R146, R3, RZ, 0x181f ;  /* 0x00181fff03927589 */ /* 0x000ea800000e0000 */
[----:B------:R-:W3:Y:S04]  /*5570*/  SHFL.IDX PT, R135, R132, 0x1, 0x181f ;  /* 0x00381f0084877f89 */ /* 0x000ee800000e0000 */
[----:B------:R-:W4:Y:S04]  /*5580*/  SHFL.IDX PT, R144, R3, 0x1, 0x181f ;  /* 0x00381f0003907f89 */ /* 0x000f2800000e0000 */
[----:B------:R-:W-:Y:S04]  /*5590*/  SHFL.IDX PT, R133, R132, 0x2, 0x181f ;  /* 0x00581f0084857f89 */ /* 0x000fe800000e0000 */
[----:B------:R-:W-:Y:S04]  /*55a0*/  SHFL.IDX PT, R134, R3, 0x2, 0x181f ;  /* 0x00581f0003867f89 */ /* 0x000fe800000e0000 */
[----:B------:R-:W5:Y:S01]  /*55b0*/  SHFL.IDX PT, R132, R132, 0x3, 0x181f ;  /* 0x00781f0084847f89 */ /* 0x000f6200000e0000 */
[C---:B-1----:R-:W-:Y:S02]  /*55c0*/  IADD3 R148, P5, R145.reuse, R246, RZ ;  /* 0x000000f691947210 */ /* 0x042fe40007fbe0ff */
[----:B------:R-:W-:Y:S01]  /*55d0*/  IADD3 R152, P2, R145, R244, RZ ;  /* 0x000000f491987210 */ /* 0x000fe20007f5e0ff */
[----:B------:R-:W1:Y:S02]  /*55e0*/  SHFL.IDX PT, R3, R3, 0x3, 0x181f ;  /* 0x00781f0003037f89 */ /* 0x000e6400000e0000 */
[C-C-:B--2---:R-:W-:Y:S01]  /*55f0*/  IMAD.X R149, R146.reuse, 0x1, R247.reuse, P5 ;  /* 0x0000000192957824 */ /* 0x144fe200028e06f7 */
[-C--:B------:R-:W-:Y:S02]  /*5600*/  IADD3.X R153, R146, R245.reuse, RZ, P2, !PT ;  /* 0x000000f592997210 */ /* 0x080fe400017fe4ff */
[C---:B---3--:R-:W-:Y:S02]  /*5610*/  IADD3 R150, P1, R135.reuse, R246, RZ ;  /* 0x000000f687967210 */ /* 0x048fe40007f3e0ff */
[----:B------:R2:W-:Y:S01]  /*5620*/  LDGSTS.E.BYPASS.LTC128B.128 [R241+0x8100], [R148.64], !P4 ;  /* 0x0810000094f17fae */ /* 0x0005e2000e101d4c */
[----:B------:R-:W-:Y:S02]  /*5630*/  IADD3 R146, P2, R135, R244, RZ ;  /* 0x000000f487927210 */ /* 0x000fe40007f5e0ff */
[C---:B----4-:R-:W-:Y:S01]  /*5640*/  IMAD.X R151, R144.reuse, 0x1, R247, P1 ;  /* 0x0000000190977824 */ /* 0x050fe200008e06f7 */
[----:B------:R3:W-:Y:S02]  /*5650*/  LDGSTS.E.BYPASS.LTC128B.128 [R241+0xc100], [R152.64], !P3 ;  /* 0x0c10000098f17fae */ /* 0x0007e4000d901d4c */
[----:B------:R-:W-:Y:S02]  /*5660*/  IMAD.X R147, R144, 0x1, R245, P2 ;  /* 0x0000000190937824 */ /* 0x000fe400010e06f5 */
[----:B------:R4:W-:Y:S04]  /*5670*/  LDGSTS.E.BYPASS.LTC128B.128 [R241+0x9100], [R150.64], !P4 ;  /* 0x0910000096f17fae */ /* 0x0009e8000e101d4c */
[----:B------:R3:W-:Y:S01]  /*5680*/  LDGSTS.E.BYPASS.LTC128B.128 [R241+0xd100], [R146.64], !P3 ;  /* 0x0d10000092f17fae */ /* 0x0007e2000d901d4c */
[-C--:B-----5:R-:W-:Y:S05]  /*5690*/  IADD3 R144, P2, R132, R246.reuse, RZ ;  /* 0x000000f684907210 */ /* 0x0a0fea0007f5e0ff */
[--C-:B-1----:R-:W-:Y:S01]  /*56a0*/  IMAD.X R145, R3, 0x1, R247.reuse, P2 ;  /* 0x0000000103917824 */ /* 0x102fe200010e06f7 */
[C---:B--2---:R-:W-:Y:S05]  /*56b0*/  IADD3 R148, P1, R133.reuse, R246, RZ ;  /* 0x000000f685947210 */ /* 0x044fea0007f3e0ff */
[----:B------:R-:W-:Y:S01]  /*56c0*/  IMAD.X R149, R134, 0x1, R247, P1 ;  /* 0x0000000186957824 */ /* 0x000fe200008e06f7 */
[-C--:B------:R-:W-:Y:S02]  /*56d0*/  IADD3 R132, P1, R132, R244.reuse, RZ ;  /* 0x000000f484847210 */ /* 0x080fe40007f3e0ff */
[----:B----4-:R-:W-:Y:S02]  /*56e0*/  IADD3 R150, P5, R133, R244, RZ ;  /* 0x000000f485967210 */ /* 0x010fe40007fbe0ff */
[----:B------:R3:W-:Y:S01]  /*56f0*/  LDGSTS.E.BYPASS.LTC128B.128 [R241+0xa100], [R148.64], !P4 ;  /* 0x0a10000094f17fae */ /* 0x0007e2000e101d4c */
[----:B------:R-:W-:Y:S01]  /*5700*/  IMAD.X R133, R3, 0x1, R245, P1 ;  /* 0x0000000103857824 */ /* 0x000fe200008e06f5 */
[----:B------:R-:W-:Y:S05]  /*5710*/  IADD3.X R151, R134, R245, RZ, P5, !PT ;  /* 0x000000f586977210 */ /* 0x000fea0002ffe4ff */
[----:B------:R3:W-:Y:S04]  /*5720*/  LDGSTS.E.BYPASS.LTC128B.128 [R241+0xe100], [R150.64], !P3 ;  /* 0x0e10000096f17fae */ /* 0x0007e8000d901d4c */
[----:B------:R3:W-:Y:S04]  /*5730*/  LDGSTS.E.BYPASS.LTC128B.128 [R241+0xb100], [R144.64], !P4 ;  /* 0x0b10000090f17fae */ /* 0x0007e8000e101d4c */
[----:B------:R3:W-:Y:S01]  /*5740*/  LDGSTS.E.BYPASS.LTC128B.128 [R241+0xf100], [R132.64], !P3 ;  /* 0x0f10000084f17fae */ /* 0x0007e2000d901d4c */
[----:B------:R-:W-:-:S05]  /*5750*/  BRA `(.L_x_7) ;  /* 0x00000f8000007947 */ /* 0x000fca0003800000 */
.L_x_6:
[----:B------:R-:W-:Y:S04]  /*5760*/  DEPBAR.LE SB0, 0x0 ;  /* 0x000080000000791a */ /* 0x000fe80000000000 */
[----:B------:R-:W-:Y:S01]  /*5770*/  BAR.SYNC.DEFER_BLOCKING 0x0 ;  /* 0x0000000000007b1d */ /* 0x000fe20000010000 */
[C---:B------:R-:W-:Y:S01]  /*5780*/  IMAD.WIDE.U32 R144, R240.reuse, c[0x0][0x208], RZ ;  /* 0x00008200f0907a25 */ /* 0x040fe200078e00ff */
[----:B------:R-:W-:Y:S01]  /*5790*/  SHF.R.S32.HI R3, RZ, 0x1f, R240 ;  /* 0x0000001fff037819 */ /* 0x000fe200000114f0 */
[----:B------:R-:W-:Y:S04]  /*57a0*/  UISETP.GT.AND UP0, UPT, UR6, UR8, UPT ;  /* 0x000000080600728c */ /* 0x000fe8000bf04270 */
[----:B------:R-:W-:Y:S04]  /*57b0*/  IMAD R3, R3, c[0x0][0x208], RZ ;  /* 0x0000820003037a24 */ /* 0x000fe800078e02ff */
[----:B------:R-:W-:Y:S04]  /*57c0*/  IMAD R3, R240, c[0x0][0x20c], R3 ;  /* 0x00008300f0037a24 */ /* 0x000fe800078e0203 */
[----:B------:R-:W-:Y:S01]  /*57d0*/  IMAD.IADD R145, R145, 0x1, R3 ;  /* 0x0000000191917824 */ /* 0x000fe200078e0203 */
[----:B------:R-:W-:Y:S03]  /*57e0*/  SHF.R.S32.HI R3, RZ, 0x1f, R239 ;  /* 0x0000001fff037819 */ /* 0x000fe600000114ef */
[----:B------:R-:W-:Y:S04]  /*57f0*/  IMAD.WIDE.U32 R144, R239, c[0x0][0x218], R144 ;  /* 0x00008600ef907a25 */ /* 0x000fe800078e0090 */
[----:B------:R-:W-:Y:S01]  /*5800*/  IMAD R3, R3, c[0x0][0x218], RZ ;  /* 0x0000860003037a24 */ /* 0x000fe200078e02ff */
[----:B------:R-:W1:Y:S01]  /*5810*/  LDSM.16.M88.4 R8, [R238+0x8100] ;  /* 0x00810000ee08783b */ /* 0x000e620000000200 */
[----:B------:R-:W-:Y:S02]  /*5820*/  IADD3 R164, P1, R144, UR22, RZ ;  /* 0x0000001690a47c10 */ /* 0x000fe4000ff3e0ff */
[----:B------:R-:W-:Y:S02]  /*5830*/  IMAD R3, R239, c[0x0][0x21c], R3 ;  /* 0x00008700ef037a24 */ /* 0x000fe400078e0203 */
[----:B------:R-:W2:Y:S03]  /*5840*/  LDSM.16.M88.4 R16, [R238+0x8900] ;  /* 0x00890000ee10783b */ /* 0x000ea60000000200 */
[----:B------:R-:W-:Y:S02]  /*5850*/  IADD3.X R3, R145, UR4, R3, P1, !PT ;  /* 0x0000000491037c10 */ /* 0x000fe40008ffe403 */
[----:B------:R-:W3:Y:S01]  /*5860*/  LDSM.16.M88.4 R24, [R238+0x9100] ;  /* 0x00910000ee18783b */ /* 0x000ee20000000200 */
[C---:B------:R-:W-:Y:S04]  /*5870*/  LEA R160, P1, R164.reuse, c[0x0][0x1f8], 0x1 ;  /* 0x00007e00a4a07a11 */ /* 0x040fe800078208ff */
[----:B------:R-:W4:Y:S01]  /*5880*/  LDSM.16.M88.4 R32, [R238+0x9900] ;  /* 0x00990000ee20783b */ /* 0x000f220000000200 */
[----:B------:R-:W-:Y:S04]  /*5890*/  LEA.HI.X R164, R164, c[0x0][0x1fc], R3, 0x1, P1 ;  /* 0x00007f00a4a47a11 */ /* 0x000fe800008f0c03 */
[----:B------:R-:W-:Y:S05]  /*58a0*/  LDSM.16.M88.4 R40, [R238+0xa100] ;  /* 0x00a10000ee28783b */ /* 0x000fea0000000200 */
[----:B------:R-:W-:Y:S05]  /*58b0*/  LDSM.16.M88.4 R48, [R238+0xa900] ;  /* 0x00a90000ee30783b */ /* 0x000fea0000000200 */
[----:B------:R-:W-:Y:S05]  /*58c0*/  LDSM.16.M88.4 R56, [R238+0xb100] ;  /* 0x00b10000ee38783b */ /* 0x000fea0000000200 */
[----:B------:R-:W-:Y:S01]  /*58d0*/  LDSM.16.M88.4 R64, [R238+0xb900] ;  /* 0x00b90000ee40783b */ /* 0x000fe20000000200 */
[C---:B-1----:R-:W-:Y:S04]  /*58e0*/  HMMA.16816.F32.BF16 R4, R136.reuse, R8, RZ ;  /* 0x000000088804723c */ /* 0x042fe800000418ff */
[----:B------:R-:W-:Y:S05]  /*58f0*/  LDSM.16.M88.4 R132, [R237] ;  /* 0x00000000ed84783b */ /* 0x000fea0000000200 */
[----:B------:R-:W-:Y:S01]  /*5900*/  LDSM.16.M88.4 R144, [R231] ;  /* 0x00000000e790783b */ /* 0x000fe20000000200 */
[C---:B------:R-:W-:Y:S04]  /*5910*/  HMMA.16816.F32.BF16 R8, R136.reuse, R10, RZ ;  /* 0x0000000a8808723c */ /* 0x040fe800000418ff */
[----:B------:R-:W-:Y:S04]  /*5920*/  LDSM.16.M88.4 R148, [R229] ;  /* 0x00000000e594783b */ /* 0x000fe80000000200 */
[C---:B--2---:R-:W-:Y:S01]  /*5930*/  HMMA.16816.F32.BF16 R12, R136.reuse, R16, RZ ;  /* 0x00000010880c723c */ /* 0x044fe200000418ff */
[----:B------:R-:W-:Y:S05]  /*5940*/  LDSM.16.M88.4 R152, [R228] ;  /* 0x00000000e498783b */ /* 0x000fea0000000200 */
[----:B------:R-:W-:Y:S02]  /*5950*/  LDSM.16.M88.4 R156, [R227] ;  /* 0x00000000e39c783b */ /* 0x000fe40000000200 */
[C---:B------:R-:W-:Y:S03]  /*5960*/  HMMA.16816.F32.BF16 R16, R136.reuse, R18, RZ ;  /* 0x000000128810723c */ /* 0x040fe600000418ff */
[----:B------:R-:W1:Y:S05]  /*5970*/  SHFL.IDX PT, R165, R160, RZ, 0x181f ;  /* 0x00181fffa0a57589 */ /* 0x000e6a00000e0000 */
[C---:B---3--:R-:W-:Y:S01]  /*5980*/  HMMA.16816.F32.BF16 R20, R136.reuse, R24, RZ ;  /* 0x000000188814723c */ /* 0x048fe200000418ff */
[----:B------:R-:W2:Y:S05]  /*5990*/  SHFL.IDX PT, R180, R164, RZ, 0x181f ;  /* 0x00181fffa4b47589 */ /* 0x000eaa00000e0000 */
[----:B------:R-:W3:Y:S02]  /*59a0*/  SHFL.IDX PT, R3, R160, 0x1, 0x181f ;  /* 0x00381f00a0037f89 */ /* 0x000ee400000e0000 */
[C---:B------:R-:W-:Y:S03]  /*59b0*/  HMMA.16816.F32.BF16 R24, R136.reuse, R26, RZ ;  /* 0x0000001a8818723c */ /* 0x040fe600000418ff */
[----:B------:R-:W5:Y:S05]  /*59c0*/  SHFL.IDX PT, R183, R164, 0x1, 0x181f ;  /* 0x00381f00a4b77f89 */ /* 0x000f6a00000e0000 */
[C---:B----4-:R-:W-:Y:S01]  /*59d0*/  HMMA.16816.F32.BF16 R28, R136.reuse, R32, RZ ;  /* 0x00000020881c723c */ /* 0x050fe200000418ff */
[----:B------:R-:W-:Y:S03]  /*59e0*/  SHFL.IDX PT, R188, R160, 0x2, 0x181f ;  /* 0x00581f00a0bc7f89 */ /* 0x000fe600000e0000 */
[C---:B-1----:R-:W-:Y:S02]  /*59f0*/  IADD3 R192, P5, R165.reuse, R246, RZ ;  /* 0x000000f6a5c07210 */ /* 0x042fe40007fbe0ff */
[----:B------:R-:W-:Y:S01]  /*5a00*/  IADD3 R194, P2, R165, R244, RZ ;  /* 0x000000f4a5c27210 */ /* 0x000fe20007f5e0ff */
[----:B------:R-:W1:Y:S01]  /*5a10*/  SHFL.IDX PT, R189, R160, 0x3, 0x181f ;  /* 0x00781f00a0bd7f89 */ /* 0x000e6200000e0000 */
[C---:B------:R-:W-:Y:S01]  /*5a20*/  HMMA.16816.F32.BF16 R32, R136.reuse, R34, RZ ;  /* 0x000000228820723c */ /* 0x040fe200000418ff */
[C---:B--2---:R-:W-:Y:S03]  /*5a30*/  IMAD.X R193, R180.reuse, 0x1, R247, P5 ;  /* 0x00000001b4c17824 */ /* 0x044fe600028e06f7 */
[----:B------:R-:W-:Y:S01]  /*5a40*/  LDSM.16.M88.4 R160, [R226] ;  /* 0x00000000e2a0783b */ /* 0x000fe20000000200 */
[----:B------:R-:W-:Y:S01]  /*5a50*/  IMAD.X R195, R180, 0x1, R245, P2 ;  /* 0x00000001b4c37824 */ /* 0x000fe200010e06f5 */
[C---:B---3--:R-:W-:Y:S02]  /*5a60*/  IADD3 R200, P1, R3.reuse, R246, RZ ;  /* 0x000000f603c87210 */ /* 0x048fe40007f3e0ff */
[C---:B------:R-:W-:Y:S01]  /*5a70*/  HMMA.16816.F32.BF16 R36, R136.reuse, R40, RZ ;  /* 0x000000288824723c */ /* 0x040fe200000418ff */
[----:B------:R-:W2:Y:S03]  /*5a80*/  SHFL.IDX PT, R181, R164, 0x2, 0x181f ;  /* 0x00581f00a4b57f89 */ /* 0x000ea600000e0000 */
[----:B------:R-:W-:Y:S01]  /*5a90*/  IADD3 R190, P2, R3, R244, RZ ;  /* 0x000000f403be7210 */ /* 0x000fe20007f5e0ff */
[C---:B-----5:R-:W-:Y:S01]  /*5aa0*/  IMAD.X R201, R183.reuse, 0x1, R247, P1 ;  /* 0x00000001b7c97824 */ /* 0x060fe200008e06f7 */
[----:B------:R-:W-:Y:S02]  /*5ab0*/  SHFL.IDX PT, R182, R164, 0x3, 0x181f ;  /* 0x00781f00a4b67f89 */ /* 0x000fe400000e0000 */
[C---:B------:R-:W-:Y:S01]  /*5ac0*/  HMMA.16816.F32.BF16 R40, R136.reuse, R42, RZ ;  /* 0x0000002a8828723c */ /* 0x040fe200000418ff */
[----:B------:R-:W-:Y:S02]  /*5ad0*/  IMAD.X R191, R183, 0x1, R245, P2 ;  /* 0x00000001b7bf7824 */ /* 0x000fe400010e06f5 */
[----:B------:R-:W-:Y:S01]  /*5ae0*/  LDSM.16.M88.4 R164, [R225] ;  /* 0x00000000e1a4783b */ /* 0x000fe20000000200 */
[-C--:B-1----:R-:W-:Y:S04]  /*5af0*/  IADD3 R180, P2, R189, R246.reuse, RZ ;  /* 0x000000f6bdb47210 */ /* 0x082fe80007f5e0ff */
[C---:B------:R-:W-:Y:S08]  /*5b00*/  HMMA.16816.F32.BF16 R44, R136.reuse, R48, RZ ;  /* 0x00000030882c723c */ /* 0x040ff000000418ff */
[C---:B------:R-:W-:Y:S08]  /*5b10*/  HMMA.16816.F32.BF16 R48, R136.reuse, R50, RZ ;  /* 0x000000328830723c */ /* 0x040ff000000418ff */
[C---:B------:R-:W-:Y:S08]  /*5b20*/  HMMA.16816.F32.BF16 R52, R136.reuse, R56, RZ ;  /* 0x000000388834723c */ /* 0x040ff000000418ff */
[C---:B------:R-:W-:Y:S08]  /*5b30*/  HMMA.16816.F32.BF16 R56, R136.reuse, R58, RZ ;  /* 0x0000003a8838723c */ /* 0x040ff000000418ff */
[C---:B------:R-:W-:Y:S08]  /*5b40*/  HMMA.16816.F32.BF16 R60, R136.reuse, R64, RZ ;  /* 0x00000040883c723c */ /* 0x040ff000000418ff */
[----:B------:R-:W-:Y:S08]  /*5b50*/  HMMA.16816.F32.BF16 R64, R136, R66, RZ ;  /* 0x000000428840723c */ /* 0x000ff000000418ff */
[C---:B------:R-:W-:Y:S08]  /*5b60*/  HMMA.16816.F32.BF16 R4, R140.reuse, R132, R4 ;  /* 0x000000848c04723c */ /* 0x040ff00000041804 */
[C---:B------:R-:W-:Y:S01]  /*5b70*/  HMMA.16816.F32.BF16 R8, R140.reuse, R134, R8 ;  /* 0x000000868c08723c */ /* 0x040fe20000041808 */
[----:B------:R-:W1:Y:S05]  /*5b80*/  LDSM.16.M88.4 R132, [R230] ;  /* 0x00000000e684783b */ /* 0x000e6a0000000200 */
[----:B------:R-:W-:Y:S01]  /*5b90*/  @!PT LDS RZ, [RZ] ;  /* 0x00000000fffff984 */ /* 0x000fe20000000800 */
[----:B------:R-:W-:Y:S01]  /*5ba0*/  @!PT LDS RZ, [RZ] ;  /* 0x00000000fffff984 */ /* 0x000fe20000000800 */
[----:B------:R-:W-:Y:S01]  /*5bb0*/  @!PT LDS RZ, [RZ] ;  /* 0x00000000fffff984 */ /* 0x000fe20000000800 */
[----:B------:R3:W-:Y:S02]  /*5bc0*/  LDGSTS.E.BYPASS.LTC128B.128 [R243], [R192.64], !P4 ;  /* 0x00000000c0f37fae */ /* 0x0007e4000e101d4c */
[C---:B------:R-:W-:Y:S03]  /*5bd0*/  HMMA.16816.F32.BF16 R12, R140.reuse, R144, R12 ;  /* 0x000000908c0c723c */ /* 0x040fe6000004180c */
[----:B------:R3:W-:Y:S04]  /*5be0*/  LDGSTS.E.BYPASS.LTC128B.128 [R241+0x4100], [R194.64], !P3 ;  /* 0x04100000c2f17fae */ /* 0x0007e8000d901d4c */
[C---:B------:R-:W-:Y:S01]  /*5bf0*/  IADD3 R144, P1, R188.reuse, R246, RZ ;  /* 0x000000f6bc907210 */ /* 0x040fe20007f3e0ff */
[C---:B------:R-:W-:Y:S01]  /*5c00*/  HMMA.16816.F32.BF16 R16, R140.reuse, R146, R16 ;  /* 0x000000928c10723c */ /* 0x040fe20000041810 */
[----:B------:R4:W-:Y:S03]  /*5c10*/  LDGSTS.E.BYPASS.LTC128B.128 [R241+0x1100], [R200.64], !P4 ;  /* 0x01100000c8f17fae */ /* 0x0009e6000e101d4c */
[----:B--2---:R-:W-:Y:S01]  /*5c20*/  IMAD.X R145, R181, 0x1, R247, P1 ;  /* 0x00000001b5917824 */ /* 0x004fe200008e06f7 */
[-C--:B------:R-:W-:Y:S01]  /*5c30*/  IADD3 R188, P5, R188, R244.reuse, RZ ;  /* 0x000000f4bcbc7210 */ /* 0x080fe20007fbe0ff */
[----:B------:R2:W-:Y:S05]  /*5c40*/  LDGSTS.E.BYPASS.LTC128B.128 [R241+0x5100], [R190.64], !P3 ;  /* 0x05100000bef17fae */ /* 0x0005ea000d901d4c */
[----:B------:R5:W-:Y:S01]  /*5c50*/  LDGSTS.E.BYPASS.LTC128B.128 [R241+0x2100], [R144.64], !P4 ;  /* 0x0210000090f17fae */ /* 0x000be2000e101d4c */
[C---:B-1----:R-:W-:Y:S08]  /*5c60*/  HMMA.16816.F32.BF16 R20, R140.reuse, R132, R20 ;  /* 0x000000848c14723c */ /* 0x042ff00000041814 */
[C---:B------:R-:W-:Y:S04]  /*5c70*/  HMMA.16816.F32.BF16 R24, R140.reuse, R134, R24 ;  /* 0x000000868c18723c */ /* 0x040fe80000041818 */
[----:B--2---:R-:W-:Y:S01]  /*5c80*/  IADD3 R190, P1, R189, R244, RZ ;  /* 0x000000f4bdbe7210 */ /* 0x004fe20007f3e0ff */
[----:B------:R-:W-:Y:S02]  /*5c90*/  IMAD.X R189, R181, 0x1, R245, P5 ;  /* 0x00000001b5bd7824 */ /* 0x000fe400028e06f5 */
[C---:B------:R-:W-:Y:S01]  /*5ca0*/  IMAD.X R181, R182.reuse, 0x1, R247, P2 ;  /* 0x00000001b6b57824 */ /* 0x040fe200010e06f7 */
[C---:B------:R-:W-:Y:S02]  /*5cb0*/  HMMA.16816.F32.BF16 R28, R140.reuse, R148, R28 ;  /* 0x000000948c1c723c */ /* 0x040fe4000004181c */
[----:B------:R1:W-:Y:S02]  /*5cc0*/  LDGSTS.E.BYPASS.LTC128B.128 [R241+0x6100], [R188.64], !P3 ;  /* 0x06100000bcf17fae */ /* 0x0003e4000d901d4c */
[----:B------:R-:W-:Y:S01]  /*5cd0*/  IMAD.X R191, R182, 0x1, R245, P1 ;  /* 0x00000001b6bf7824 */ /* 0x000fe200008e06f5 */
[----:B------:R-:W-:Y:S02]  /*5ce0*/  PLOP3.LUT P1, PT, PT, PT, UP0, 0x80, 0x0 ;  /* 0x000000000000781c */ /* 0x000fe40003f2f008 */
[----:B------:R2:W-:Y:S01]  /*5cf0*/  LDGSTS.E.BYPASS.LTC128B.128 [R243+0x3000], [R180.64], !P4 ;  /* 0x03000000b4f37fae */ /* 0x0005e2000e101d4c */
[C---:B------:R-:W-:Y:S04]  /*5d00*/  HMMA.16816.F32.BF16 R32, R140.reuse, R150, R32 ;  /* 0x000000968c20723c */ /* 0x040fe80000041820 */
[----:B------:R1:W-:Y:S04]  /*5d10*/  LDGSTS.E.BYPASS.LTC128B.128 [R243+0x7000], [R190.64], !P3 ;  /* 0x07000000bef37fae */ /* 0x0003e8000d901d4c */
[C---:B------:R-:W-:Y:S01]  /*5d20*/  HMMA.16816.F32.BF16 R36, R140.reuse, R152, R36 ;  /* 0x000000988c24723c */ /* 0x040fe20000041824 */
[----:B-----5:R-:W5:Y:S05]  /*5d30*/  LDSM.16.M88.4 R144, [R235+0x8100] ;  /* 0x00810000eb90783b */ /* 0x020f6a0000000200 */
[----:B------:R-:W0:Y:S02]  /*5d40*/  LDGDEPBAR ;  /* 0x00000000000079af */ /* 0x000e240000000000 */
[C---:B------:R-:W-:Y:S03]  /*5d50*/  HMMA.16816.F32.BF16 R40, R140.reuse, R154, R40 ;  /* 0x0000009a8c28723c */ /* 0x040fe60000041828 */
[----:B------:R-:W4:Y:S05]  /*5d60*/  LDSM.16.M88.4 R132, [R235+0x8900] ;  /* 0x00890000eb84783b */ /* 0x000f2a0000000200 */
[C---:B------:R-:W-:Y:S01]  /*5d70*/  HMMA.16816.F32.BF16 R44, R140.reuse, R156, R44 ;  /* 0x0000009c8c2c723c */ /* 0x040fe2000004182c */
[----:B------:R-:W5:Y:S05]  /*5d80*/  LDSM.16.M88.4 R148, [R235+0x9100] ;  /* 0x00910000eb94783b */ /* 0x000f6a0000000200 */
[----:B------:R-:W5:Y:S02]  /*5d90*/  LDSM.16.M88.4 R152, [R235+0x9900] ;  /* 0x00990000eb98783b */ /* 0x000f640000000200 */
[C---:B------:R-:W-:Y:S03]  /*5da0*/  HMMA.16816.F32.BF16 R48, R140.reuse, R158, R48 ;  /* 0x0000009e8c30723c */ /* 0x040fe60000041830 */
[----:B------:R-:W5:Y:S05]  /*5db0*/  LDSM.16.M88.4 R156, [R235+0xa100] ;  /* 0x00a10000eb9c783b */ /* 0x000f6a0000000200 */
[C---:B------:R-:W-:Y:S01]  /*5dc0*/  HMMA.16816.F32.BF16 R52, R140.reuse, R160, R52 ;  /* 0x000000a08c34723c */ /* 0x040fe20000041834 */
[----:B--2---:R-:W-:Y:S05]  /*5dd0*/  LDSM.16.M88.4 R180, [R238+0xe100] ;  /* 0x00e10000eeb4783b */ /* 0x004fea0000000200 */
[----:B-1----:R-:W-:Y:S02]  /*5de0*/  LDSM.16.M88.4 R188, [R217] ;  /* 0x00000000d9bc783b */ /* 0x002fe40000000200 */
[C---:B------:R-:W-:Y:S03]  /*5df0*/  HMMA.16816.F32.BF16 R56, R140.reuse, R162, R56 ;  /* 0x000000a28c38723c */ /* 0x040fe60000041838 */
[----:B------:R-:W-:Y:S05]  /*5e00*/  LDSM.16.M88.4 R160, [R235+0xb100] ;  /* 0x00b10000eba0783b */ /* 0x000fea0000000200 */
[C---:B------:R-:W-:Y:S01]  /*5e10*/  HMMA.16816.F32.BF16 R60, R140.reuse, R164, R60 ;  /* 0x000000a48c3c723c */ /* 0x040fe2000004183c */
[----:B---3--:R-:W-:Y:S05]  /*5e20*/  LDSM.16.M88.4 R192, [R216] ;  /* 0x00000000d8c0783b */ /* 0x008fea0000000200 */
[----:B----4-:R-:W-:Y:S02]  /*5e30*/  LDSM.16.M88.4 R200, [R235+0xc100] ;  /* 0x00c10000ebc8783b */ /* 0x010fe40000000200 */
[----:B------:R-:W-:Y:S03]  /*5e40*/  HMMA.16816.F32.BF16 R64, R140, R166, R64 ;  /* 0x000000a68c40723c */ /* 0x000fe60000041840 */
[----:B------:R-:W-:Y:S05]  /*5e50*/  LDSM.16.M88.4 R164, [R224+0x800] ;  /* 0x00080000e0a4783b */ /* 0x000fea0000000200 */
[C---:B-----5:R-:W-:Y:S01]  /*5e60*/  HMMA.16816.F32.BF16 R4, R168.reuse, R144, R4 ;  /* 0x00000090a804723c */ /* 0x060fe20000041804 */
[----:B------:R-:W-:Y:S05]  /*5e70*/  LDSM.16.M88.4 R208, [R224+0x6800] ;  /* 0x00680000e0d0783b */ /* 0x000fea0000000200 */
[----:B------:R-:W-:Y:S02]  /*5e80*/  LDSM.16.M88.4 R212, [R224+0x7000] ;  /* 0x00700000e0d4783b */ /* 0x000fe40000000200 */
[C---:B------:R-:W-:Y:S03]  /*5e90*/  HMMA.16816.F32.BF16 R8, R168.reuse, R146, R8 ;  /* 0x00000092a808723c */ /* 0x040fe60000041808 */
[----:B------:R-:W1:Y:S05]  /*5ea0*/  LDSM.16.M88.4 R144, [R235+0xa900] ;  /* 0x00a90000eb90783b */ /* 0x000e6a0000000200 */
[C---:B------:R-:W-:Y:S08]  /*5eb0*/  HMMA.16816.F32.BF16 R12, R168.reuse, R132, R12 ;  /* 0x00000084a80c723c */ /* 0x040ff0000004180c */
[C---:B------:R-:W-:Y:S01]  /*5ec0*/  HMMA.16816.F32.BF16 R16, R168.reuse, R134, R16 ;  /* 0x00000086a810723c */ /* 0x040fe20000041810 */
[----:B------:R-:W2:Y:S07]  /*5ed0*/  LDSM.16.M88.4 R132, [R235+0xb900] ;  /* 0x00b90000eb84783b */ /* 0x000eae0000000200 */
[C---:B------:R-:W-:Y:S08]  /*5ee0*/  HMMA.16816.F32.BF16 R20, R168.reuse, R148, R20 ;  /* 0x00000094a814723c */ /* 0x040ff00000041814 */
[C---:B------:R-:W-:Y:S01]  /*5ef0*/  HMMA.16816.F32.BF16 R24, R168.reuse, R150, R24 ;  /* 0x00000096a818723c */ /* 0x040fe20000041818 */
[----:B------:R-:W3:Y:S07]  /*5f00*/  LDSM.16.M88.4 R148, [R224] ;  /* 0x00000000e094783b */ /* 0x000eee0000000200 */
[C---:B------:R-:W-:Y:S08]  /*5f10*/  HMMA.16816.F32.BF16 R28, R168.reuse, R152, R28 ;  /* 0x00000098a81c723c */ /* 0x040ff0000004181c */
[C---:B------:R-:W-:Y:S01]  /*5f20*/  HMMA.16816.F32.BF16 R32, R168.reuse, R154, R32 ;  /* 0x0000009aa820723c */ /* 0x040fe20000041820 */
[----:B------:R-:W4:Y:S07]  /*5f30*/  LDSM.16.M88.4 R152, [R224+0x1000] ;  /* 0x00100000e098783b */ /* 0x000f2e0000000200 */
[C---:B------:R-:W-:Y:S08]  /*5f40*/  HMMA.16816.F32.BF16 R36, R168.reuse, R156, R36 ;  /* 0x0000009ca824723c */ /* 0x040ff00000041824 */
[C---:B------:R-:W-:Y:S01]  /*5f50*/  HMMA.16816.F32.BF16 R40, R168.reuse, R158, R40 ;  /* 0x0000009ea828723c */ /* 0x040fe20000041828 */
[----:B------:R-:W-:Y:S07]  /*5f60*/  LDSM.16.M88.4 R156, [R224+0x3000] ;  /* 0x00300000e09c783b */ /* 0x000fee0000000200 */
[C---:B-1----:R-:W-:Y:S08]  /*5f70*/  HMMA.16816.F32.BF16 R44, R168.reuse, R144, R44 ;  /* 0x00000090a82c723c */ /* 0x042ff0000004182c */
[C---:B------:R-:W-:Y:S01]  /*5f80*/  HMMA.16816.F32.BF16 R48, R168.reuse, R146, R48 ;  /* 0x00000092a830723c */ /* 0x040fe20000041830 */
[----:B------:R-:W-:Y:S07]  /*5f90*/  LDSM.16.M88.4 R144, [R224+0x2000] ;  /* 0x00200000e090783b */ /* 0x000fee0000000200 */
[C---:B------:R-:W-:Y:S08]  /*5fa0*/  HMMA.16816.F32.BF16 R52, R168.reuse, R160, R52 ;  /* 0x000000a0a834723c */ /* 0x040ff00000041834 */
[C---:B------:R-:W-:Y:S01]  /*5fb0*/  HMMA.16816.F32.BF16 R56, R168.reuse, R162, R56 ;  /* 0x000000a2a838723c */ /* 0x040fe20000041838 */
[----:B------:R-:W-:Y:S07]  /*5fc0*/  LDSM.16.M88.4 R160, [R224+0x3800] ;  /* 0x00380000e0a0783b */ /* 0x000fee0000000200 */
[C---:B--2---:R-:W-:Y:S08]  /*5fd0*/  HMMA.16816.F32.BF16 R60, R168.reuse, R132, R60 ;  /* 0x00000084a83c723c */ /* 0x044ff0000004183c */
[----:B------:R-:W-:Y:S01]  /*5fe0*/  HMMA.16816.F32.BF16 R64, R168, R134, R64 ;  /* 0x00000086a840723c */ /* 0x000fe20000041840 */
[----:B------:R-:W1:Y:S07]  /*5ff0*/  LDSM.16.M88.4 R132, [R224+0x1800] ;  /* 0x00180000e084783b */ /* 0x000e6e0000000200 */
[C---:B---3--:R-:W-:Y:S08]  /*6000*/  HMMA.16816.F32.BF16 R4, R172.reuse, R148, R4 ;  /* 0x00000094ac04723c */ /* 0x048ff00000041804 */
[C---:B------:R-:W-:Y:S01]  /*6010*/  HMMA.16816.F32.BF16 R8, R172.reuse, R150, R8 ;  /* 0x00000096ac08723c */ /* 0x040fe20000041808 */
[----:B------:R-:W2:Y:S07]  /*6020*/  LDSM.16.M88.4 R148, [R224+0x2800] ;  /* 0x00280000e094783b */ /* 0x000eae0000000200 */
[C---:B------:R-:W-:Y:S08]  /*6030*/  HMMA.16816.F32.BF16 R12, R172.reuse, R164, R12 ;  /* 0x000000a4ac0c723c */ /* 0x040ff0000004180c */
[C---:B------:R-:W-:Y:S01]  /*6040*/  HMMA.16816.F32.BF16 R16, R172.reuse, R166, R16 ;  /* 0x000000a6ac10723c */ /* 0x040fe20000041810 */
[----:B------:R-:W3:Y:S07]  /*6050*/  LDSM.16.M88.4 R164, [R238+0xc100] ;  /* 0x00c10000eea4783b */ /* 0x000eee0000000200 */
[C---:B----4-:R-:W-:Y:S08]  /*6060*/  HMMA.16816.F32.BF16 R20, R172.reuse, R152, R20 ;  /* 0x00000098ac14723c */ /* 0x050ff00000041814 */
[C---:B------:R-:W-:Y:S01]  /*6070*/  HMMA.16816.F32.BF16 R24, R172.reuse, R154, R24 ;  /* 0x0000009aac18723c */ /* 0x040fe20000041818 */
[----:B------:R-:W4:Y:S07]  /*6080*/  LDSM.16.M88.4 R152, [R238+0xc900] ;  /* 0x00c90000ee98783b */ /* 0x000f2e0000000200 */
[C---:B-1----:R-:W-:Y:S08]  /*6090*/  HMMA.16816.F32.BF16 R28, R172.reuse, R132, R28 ;  /* 0x00000084ac1c723c */ /* 0x042ff0000004181c */
[C---:B------:R-:W-:Y:S01]  /*60a0*/  HMMA.16816.F32.BF16 R32, R172.reuse, R134, R32 ;  /* 0x00000086ac20723c */ /* 0x040fe20000041820 */
[----:B------:R-:W1:Y:S07]  /*60b0*/  LDSM.16.M88.4 R132, [R238+0xd100] ;  /* 0x00d10000ee84783b */ /* 0x000e6e0000000200 */
[C---:B------:R-:W-:Y:S08]  /*60c0*/  HMMA.16816.F32.BF16 R36, R172.reuse, R144, R36 ;  /* 0x00000090ac24723c */ /* 0x040ff00000041824 */
[C---:B------:R-:W-:Y:S01]  /*60d0*/  HMMA.16816.F32.BF16 R40, R172.reuse, R146, R40 ;  /* 0x00000092ac28723c */ /* 0x040fe20000041828 */
[----:B------:R-:W5:Y:S07]  /*60e0*/  LDSM.16.M88.4 R144, [R238+0xd900] ;  /* 0x00d90000ee90783b */ /* 0x000f6e0000000200 */
[C---:B--2---:R-:W-:Y:S08]  /*60f0*/  HMMA.16816.F32.BF16 R44, R172.reuse, R148, R44 ;  /* 0x00000094ac2c723c */ /* 0x044ff0000004182c */
[C---:B------:R-:W-:Y:S01]  /*6100*/  HMMA.16816.F32.BF16 R48, R172.reuse, R150, R48 ;  /* 0x00000096ac30723c */ /* 0x040fe20000041830 */
[----:B------:R-:W2:Y:S07]  /*6110*/  LDSM.16.M88.4 R148, [R238+0xe900] ;  /* 0x00e90000ee94783b */ /* 0x000eae0000000200 */
[C---:B------:R-:W-:Y:S08]  /*6120*/  HMMA.16816.F32.BF16 R52, R172.reuse, R156, R52 ;  /* 0x0000009cac34723c */ /* 0x040ff00000041834 */
[C---:B------:R-:W-:Y:S01]  /*6130*/  HMMA.16816.F32.BF16 R56, R172.reuse, R158, R56 ;  /* 0x0000009eac38723c */ /* 0x040fe20000041838 */
[----:B------:R-:W-:Y:S07]  /*6140*/  LDSM.16.M88.4 R156, [R222] ;  /* 0x00000000de9c783b */ /* 0x000fee0000000200 */
[C---:B------:R-:W-:Y:S08]  /*6150*/  HMMA.16816.F32.BF16 R60, R172.reuse, R160, R60 ;  /* 0x000000a0ac3c723c */ /* 0x040ff0000004183c */
[----:B------:R-:W-:Y:S01]  /*6160*/  HMMA.16816.F32.BF16 R64, R172, R162, R64 ;  /* 0x000000a2ac40723c */ /* 0x000fe20000041840 */
[----:B------:R-:W-:Y:S07]  /*6170*/  LDSM.16.M88.4 R160, [R221] ;  /* 0x00000000dda0783b */ /* 0x000fee0000000200 */
[C---:B---3--:R-:W-:Y:S08]  /*6180*/  HMMA.16816.F32.BF16 R4, R176.reuse, R164, R4 ;  /* 0x000000a4b004723c */ /* 0x048ff00000041804 */
[C---:B------:R-:W-:Y:S01]  /*6190*/  HMMA.16816.F32.BF16 R8, R176.reuse, R166, R8 ;  /* 0x000000a6b008723c */ /* 0x040fe20000041808 */
[----:B------:R-:W-:Y:S07]  /*61a0*/  LDSM.16.M88.4 R164, [R220] ;  /* 0x00000000dca4783b */ /* 0x000fee0000000200 */
[C---:B----4-:R-:W-:Y:S08]  /*61b0*/  HMMA.16816.F32.BF16 R12, R176.reuse, R152, R12 ;  /* 0x00000098b00c723c */ /* 0x050ff0000004180c */
[C---:B------:R-:W-:Y:S01]  /*61c0*/  HMMA.16816.F32.BF16 R16, R176.reuse, R154, R16 ;  /* 0x0000009ab010723c */ /* 0x040fe20000041810 */
[----:B------:R-:W-:Y:S07]  /*61d0*/  LDSM.16.M88.4 R152, [R223] ;  /* 0x00000000df98783b */ /* 0x000fee0000000200 */
[C---:B-1----:R-:W-:Y:S08]  /*61e0*/  HMMA.16816.F32.BF16 R20, R176.reuse, R132, R20 ;  /* 0x00000084b014723c */ /* 0x042ff00000041814 */
[C---:B------:R-:W-:Y:S01]  /*61f0*/  HMMA.16816.F32.BF16 R24, R176.reuse, R134, R24 ;  /* 0x00000086b018723c */ /* 0x040fe20000041818 */
[----:B------:R-:W1:Y:S07]  /*6200*/  LDSM.16.M88.4 R132, [R238+0xf100] ;  /* 0x00f10000ee84783b */ /* 0x000e6e0000000200 */
[C---:B-----5:R-:W-:Y:S08]  /*6210*/  HMMA.16816.F32.BF16 R28, R176.reuse, R144, R28 ;  /* 0x00000090b01c723c */ /* 0x060ff0000004181c */
[C---:B------:R-:W-:Y:S01]  /*6220*/  HMMA.16816.F32.BF16 R32, R176.reuse, R146, R32 ;  /* 0x00000092b020723c */ /* 0x040fe20000041820 */
[----:B------:R-:W3:Y:S07]  /*6230*/  LDSM.16.M88.4 R144, [R238+0xf900] ;  /* 0x00f90000ee90783b */ /* 0x000eee0000000200 */
[C---:B------:R-:W-:Y:S08]  /*6240*/  HMMA.16816.F32.BF16 R36, R176.reuse, R180, R36 ;  /* 0x000000b4b024723c */ /* 0x040ff00000041824 */
[C---:B------:R-:W-:Y:S01]  /*6250*/  HMMA.16816.F32.BF16 R40, R176.reuse, R182, R40 ;  /* 0x000000b6b028723c */ /* 0x040fe20000041828 */
[----:B------:R-:W-:Y:S07]  /*6260*/  LDSM.16.M88.4 R180, [R218] ;  /* 0x00000000dab4783b */ /* 0x000fee0000000200 */
[C---:B--2---:R-:W-:Y:S08]  /*6270*/  HMMA.16816.F32.BF16 R44, R176.reuse, R148, R44 ;  /* 0x00000094b02c723c */ /* 0x044ff0000004182c */
[C---:B------:R-:W-:Y:S01]  /*6280*/  HMMA.16816.F32.BF16 R48, R176.reuse, R150, R48 ;  /* 0x00000096b030723c */ /* 0x040fe20000041830 */
[----:B------:R-:W2:Y:S07]  /*6290*/  LDSM.16.M88.4 R148, [R219] ;  /* 0x00000000db94783b */ /* 0x000eae0000000200 */
[C---:B-1----:R-:W-:Y:S08]  /*62a0*/  HMMA.16816.F32.BF16 R52, R176.reuse, R132, R52 ;  /* 0x00000084b034723c */ /* 0x042ff00000041834 */
[C---:B------:R-:W-:Y:S01]  /*62b0*/  HMMA.16816.F32.BF16 R56, R176.reuse, R134, R56 ;  /* 0x00000086b038723c */ /* 0x040fe20000041838 */
[----:B------:R-:W1:Y:S07]  /*62c0*/  LDSM.16.M88.4 R132, [R235+0xc900] ;  /* 0x00c90000eb84783b */ /* 0x000e6e0000000200 */
[C---:B---3--:R-:W-:Y:S08]  /*62d0*/  HMMA.16816.F32.BF16 R60, R176.reuse, R144, R60 ;  /* 0x00000090b03c723c */ /* 0x048ff0000004183c */
[----:B------:R-:W-:Y:S01]  /*62e0*/  HMMA.16816.F32.BF16 R64, R176, R146, R64 ;  /* 0x00000092b040723c */ /* 0x000fe20000041840 */
[----:B------:R-:W3:Y:S07]  /*62f0*/  LDSM.16.M88.4 R144, [R235+0xd100] ;  /* 0x00d10000eb90783b */ /* 0x000eee0000000200 */
[C---:B------:R-:W-:Y:S08]  /*6300*/  HMMA.16816.F32.BF16 R4, R184.reuse, R152, R4 ;  /* 0x00000098b804723c */ /* 0x040ff00000041804 */
[C---:B------:R-:W-:Y:S01]  /*6310*/  HMMA.16816.F32.BF16 R8, R184.reuse, R154, R8 ;  /* 0x0000009ab808723c */ /* 0x040fe20000041808 */
[----:B------:R-:W-:Y:S07]  /*6320*/  LDSM.16.M88.4 R152, [R235+0xe100] ;  /* 0x00e10000eb98783b */ /* 0x000fee0000000200 */
        /* <DEDUP_REMOVED lines=9> */
[C---:B--2---:R-:W-:Y:S08]  /*63c0*/  HMMA.16816.F32.BF16 R36, R184.reuse, R148, R36 ;  /* 0x00000094b824723c */ /* 0x044ff00000041824 */
[C---:B------:R-:W-:Y:S01]  /*63d0*/  HMMA.16816.F32.BF16 R40, R184.reuse, R150, R40 ;  /* 0x00000096b828723c */ /* 0x040fe20000041828 */
[----:B------:R-:W2:Y:S07]  /*63e0*/  LDSM.16.M88.4 R148, [R235+0xd900] ;  /* 0x00d90000eb94783b */ /* 0x000eae0000000200 */
[C---:B------:R-:W-:Y:S08]  /*63f0*/  HMMA.16816.F32.BF16 R44, R184.reuse, R180, R44 ;  /* 0x000000b4b82c723c */ /* 0x040ff0000004182c */
[C---:B------:R-:W-:Y:S01]  /*6400*/  HMMA.16816.F32.BF16 R48, R184.reuse, R182, R48 ;  /* 0x000000b6b830723c */ /* 0x040fe20000041830 */
[----:B------:R-:W4:Y:S07]  /*6410*/  LDSM.16.M88.4 R180, [R224+0x4000] ;  /* 0x00400000e0b4783b */ /* 0x000f2e0000000200 */
[C---:B------:R-:W-:Y:S08]  /*6420*/  HMMA.16816.F32.BF16 R52, R184.reuse, R188, R52 ;  /* 0x000000bcb834723c */ /* 0x040ff00000041834 */
[C---:B------:R-:W-:Y:S01]  /*6430*/  HMMA.16816.F32.BF16 R56, R184.reuse, R190, R56 ;  /* 0x000000beb838723c */ /* 0x040fe20000041838 */
[----:B------:R-:W-:Y:S07]  /*6440*/  LDSM.16.M88.4 R188, [R224+0x5000] ;  /* 0x00500000e0bc783b */ /* 0x000fee0000000200 */
[C---:B------:R-:W-:Y:S08]  /*6450*/  HMMA.16816.F32.BF16 R60, R184.reuse, R192, R60 ;  /* 0x000000c0b83c723c */ /* 0x040ff0000004183c */
[----:B------:R-:W-:Y:S01]  /*6460*/  HMMA.16816.F32.BF16 R64, R184, R194, R64 ;  /* 0x000000c2b840723c */ /* 0x000fe20000041840 */
[----:B------:R-:W-:Y:S07]  /*6470*/  LDSM.16.M88.4 R192, [R224+0x5800] ;  /* 0x00580000e0c0783b */ /* 0x000fee0000000200 */
[C---:B------:R-:W-:Y:S08]  /*6480*/  HMMA.16816.F32.BF16 R4, R196.reuse, R200, R4 ;  /* 0x000000c8c404723c */ /* 0x040ff00000041804 */
[C---:B------:R-:W-:Y:S01]  /*6490*/  HMMA.16816.F32.BF16 R8, R196.reuse, R202, R8 ;  /* 0x000000cac408723c */ /* 0x040fe20000041808 */
[----:B------:R-:W-:Y:S07]  /*64a0*/  LDSM.16.M88.4 R200, [R224+0x6000] ;  /* 0x00600000e0c8783b */ /* 0x000fee0000000200 */
[C---:B-1----:R-:W-:Y:S08]  /*64b0*/  HMMA.16816.F32.BF16 R12, R196.reuse, R132, R12 ;  /* 0x00000084c40c723c */ /* 0x042ff0000004180c */
[C---:B------:R-:W-:Y:S01]  /*64c0*/  HMMA.16816.F32.BF16 R16, R196.reuse, R134, R16 ;  /* 0x00000086c410723c */ /* 0x040fe20000041810 */
[----:B------:R-:W1:Y:S07]  /*64d0*/  LDSM.16.M88.4 R132, [R224+0x4800] ;  /* 0x00480000e084783b */ /* 0x000e6e0000000200 */
[C---:B---3--:R-:W-:Y:S08]  /*64e0*/  HMMA.16816.F32.BF16 R20, R196.reuse, R144, R20 ;  /* 0x00000090c414723c */ /* 0x048ff00000041814 */
[C---:B------:R-:W-:Y:S01]  /*64f0*/  HMMA.16816.F32.BF16 R24, R196.reuse, R146, R24 ;  /* 0x00000092c418723c */ /* 0x040fe20000041818 */
[----:B------:R-:W3:Y:S01]  /*6500*/  LDSM.16.M88.4 R144, [R224+0x7800] ;  /* 0x00780000e090783b */ /* 0x000ee20000000200 */
[----:B------:R-:W-:Y:S04]  /*6510*/  DEPBAR.LE SB0, 0x0 ;  /* 0x000080000000791a */ /* 0x000fe80000000000 */
[----:B------:R-:W-:Y:S02]  /*6520*/  BAR.SYNC.DEFER_BLOCKING 0x0 ;  /* 0x0000000000007b1d */ /* 0x000fe40000010000 */
[C---:B--2---:R-:W-:Y:S08]  /*6530*/  HMMA.16816.F32.BF16 R28, R196.reuse, R148, R28 ;  /* 0x00000094c41c723c */ /* 0x044ff0000004181c */
        /* <DEDUP_REMOVED lines=8> */
[----:B------:R-:W-:Y:S08]  /*65c0*/  HMMA.16816.F32.BF16 R64, R196, R166, R64 ;  /* 0x000000a6c440723c */ /* 0x000ff00000041840 */
[C---:B----4-:R-:W-:Y:S08]  /*65d0*/  HMMA.16816.F32.BF16 R4, R204.reuse, R180, R4 ;  /* 0x000000b4cc04723c */ /* 0x050ff00000041804 */
[C---:B------:R-:W-:Y:S08]  /*65e0*/  HMMA.16816.F32.BF16 R8, R204.reuse, R182, R8 ;  /* 0x000000b6cc08723c */ /* 0x040ff00000041808 */
[C---:B-1----:R-:W-:Y:S08]  /*65f0*/  HMMA.16816.F32.BF16 R12, R204.reuse, R132, R12 ;  /* 0x00000084cc0c723c */ /* 0x042ff0000004180c */
        /* <DEDUP_REMOVED lines=11> */
[C---:B---3--:R-:W-:Y:S08]  /*66b0*/  HMMA.16816.F32.BF16 R60, R204.reuse, R144, R60 ;  /* 0x00000090cc3c723c */ /* 0x048ff0000004183c */
[----:B------:R-:W-:Y:S01]  /*66c0*/  HMMA.16816.F32.BF16 R64, R204, R146, R64 ;  /* 0x00000092cc40723c */ /* 0x000fe20000041840 */
[----:B------:R-:W-:-:S07]  /*66d0*/  @P1 BRA `(.L_x_8) ;  /* 0xffffecc000001947 */ /* 0x000fce000383ffff */
.L_x_7:
[----:B------:R-:W-:Y:S01]  /*66e0*/  FMNMX.FTZ R134, R4, R2, !PT ;  /* 0x0000000204867209 */ /* 0x000fe20007810000 */
[----:B---3--:R-:W-:Y:S01]  /*66f0*/  LDSM.16.MT88.4 R144, [R236+0x100] ;  /* 0x00010000ec90783b */ /* 0x008fe20000004200 */
[----:B------:R-:W-:Y:S01]  /*6700*/  FMNMX.FTZ R3, R6, R0, !PT ;  /* 0x0000000006037209 */ /* 0x000fe20007810000 */
[----:B------:R-:W-:Y:S01]  /*6710*/  UISETP.GT.AND UP0, UPT, UR6, UR8, UPT ;  /* 0x000000080600728c */ /* 0x000fe2000bf04270 */
[----:B------:R-:W-:Y:S01]  /*6720*/  FMNMX.FTZ R134, R5, R134, !PT ;  /* 0x0000008605867209 */ /* 0x000fe20007810000 */
[----:B------:R-:W-:Y:S01]  /*6730*/  UIADD3 UR6, UR6, -0x1, URZ ;  /* 0xffffffff06067890 */ /* 0x000fe2000fffe03f */
[----:B------:R-:W-:Y:S02]  /*6740*/  FMNMX.FTZ R3, R7, R3, !PT ;  /* 0x0000000307037209 */ /* 0x000fe40007810000 */
[----:B------:R-:W-:Y:S01]  /*6750*/  FMNMX.FTZ R134, R8, R134, !PT ;  /* 0x0000008608867209 */ /* 0x000fe20007810000 */
[----:B------:R-:W-:Y:S01]  /*6760*/  LDSM.16.MT88.4 R148, [R234+0x100] ;  /* 0x00010000ea94783b */ /* 0x000fe20000004200 */
[----:B------:R-:W-:Y:S02]  /*6770*/  FMNMX.FTZ R3, R10, R3, !PT ;  /* 0x000000030a037209 */ /* 0x000fe40007810000 */
[----:B------:R-:W-:Y:S02]  /*6780*/  FMNMX.FTZ R134, R9, R134, !PT ;  /* 0x0000008609867209 */ /* 0x000fe40007810000 */
[----:B------:R-:W-:Y:S02]  /*6790*/  FMNMX.FTZ R3, R11, R3, !PT ;  /* 0x000000030b037209 */ /* 0x000fe40007810000 */
[----:B------:R-:W-:Y:S01]  /*67a0*/  FMNMX.FTZ R134, R12, R134, !PT ;  /* 0x000000860c867209 */ /* 0x000fe20007810000 */
[----:B------:R-:W-:Y:S01]  /*67b0*/  LDSM.16.MT88.4 R152, [R233+0x100] ;  /* 0x00010000e998783b */ /* 0x000fe20000004200 */
[----:B------:R-:W-:Y:S02]  /*67c0*/  FMNMX.FTZ R3, R14, R3, !PT ;  /* 0x000000030e037209 */ /* 0x000fe40007810000 */
[----:B------:R-:W-:Y:S02]  /*67d0*/  FMNMX.FTZ R134, R13, R134, !PT ;  /* 0x000000860d867209 */ /* 0x000fe40007810000 */
[----:B------:R-:W-:Y:S02]  /*67e0*/  FMNMX.FTZ R3, R15, R3, !PT ;  /* 0x000000030f037209 */ /* 0x000fe40007810000 */
[----:B------:R-:W-:Y:S01]  /*67f0*/  FMNMX.FTZ R134, R16, R134, !PT ;  /* 0x0000008610867209 */ /* 0x000fe20007810000 */
[----:B------:R-:W0:Y:S01]  /*6800*/  LDGDEPBAR ;  /* 0x00000000000079af */ /* 0x000e220000000000 */
[----:B------:R-:W-:Y:S02]  /*6810*/  FMNMX.FTZ R3, R18, R3, !PT ;  /* 0x0000000312037209 */ /* 0x000fe40007810000 */
        /* <DEDUP_REMOVED lines=50> */
[----:B------:R-:W-:Y:S01]  /*6b40*/  PLOP3.LUT P1, PT, PT, PT, UP0, 0x80, 0x0 ;  /* 0x000000000000781c */ /* 0x000fe20003f2f008 */
[----:B------:R-:W-:Y:S08]  /*6b50*/  SHFL.BFLY PT, R132, R134, 0x2, 0x1f ;  /* 0x0c401f0086847f89 */ /* 0x000ff000000e0000 */
[----:B------:R-:W1:Y:S02]  /*6b60*/  SHFL.BFLY PT, R133, R3, 0x2, 0x1f ;  /* 0x0c401f0003857f89 */ /* 0x000e6400000e0000 */
[----:B-1----:R-:W-:Y:S02]  /*6b70*/  FMNMX.FTZ R133, R3, R133, !PT ;  /* 0x0000008503857209 */ /* 0x002fe40007810000 */
[----:B------:R-:W-:Y:S04]  /*6b80*/  FMNMX.FTZ R134, R134, R132, !PT ;  /* 0x0000008486867209 */ /* 0x000fe80007810000 */
[----:B------:R-:W1:Y:S08]  /*6b90*/  SHFL.BFLY PT, R3, R133, 0x1, 0x1f ;  /* 0x0c201f0085037f89 */ /* 0x000e7000000e0000 */
[----:B------:R-:W2:Y:S01]  /*6ba0*/  SHFL.BFLY PT, R132, R134, 0x1, 0x1f ;  /* 0x0c201f0086847f89 */ /* 0x000ea200000e0000 */
[----:B-1----:R-:W-:Y:S05]  /*6bb0*/  FMNMX.FTZ R3, R3, R133, !PT ;  /* 0x0000008503037209 */ /* 0x002fea0007810000 */
[C---:B------:R-:W-:Y:S02]  /*6bc0*/  FMUL.FTZ R161, R3.reuse, c[0x0][0x2d0] ;  /* 0x0000b40003a17a20 */ /* 0x040fe40000410000 */
[----:B------:R-:W-:Y:S01]  /*6bd0*/  FADD.FTZ R0, -R3, R0 ;  /* 0x0000000003007221 */ /* 0x000fe20000010100 */
[----:B--2---:R-:W-:Y:S01]  /*6be0*/  FMNMX.FTZ R132, R134, R132, !PT ;  /* 0x0000008486847209 */ /* 0x004fe20007810000 */
[--C-:B------:R-:W-:Y:S02]  /*6bf0*/  FFMA.FTZ R159, R10, c[0x0][0x2d0], -R161.reuse ;  /* 0x0000b4000a9f7a23 */ /* 0x100fe400000108a1 */
[--C-:B------:R-:W-:Y:S02]  /*6c00*/  FFMA.FTZ R160, R11, c[0x0][0x2d0], -R161.reuse ;  /* 0x0000b4000ba07a23 */ /* 0x100fe400000108a1 */
[C---:B------:R-:W-:Y:S02]  /*6c10*/  FMUL.FTZ R162, R132.reuse, c[0x0][0x2d0] ;  /* 0x0000b40084a27a20 */ /* 0x040fe40000410000 */
[----:B------:R-:W-:Y:S01]  /*6c20*/  FADD.FTZ R2, -R132, R2 ;  /* 0x0000000284027221 */ /* 0x000fe20000010100 */
[----:B------:R-:W-:Y:S01]  /*6c30*/  MUFU.EX2 R159, R159 ;  /* 0x0000009f009f7308 */ /* 0x000fe20000000800 */
[--C-:B------:R-:W-:Y:S02]  /*6c40*/  FFMA.FTZ R134, R8, c[0x0][0x2d0], -R162.reuse ;  /* 0x0000b40008867a23 */ /* 0x100fe400000108a2 */
[--C-:B------:R-:W-:Y:S02]  /*6c50*/  FFMA.FTZ R135, R9, c[0x0][0x2d0], -R162.reuse ;  /* 0x0000b40009877a23 */ /* 0x100fe400000108a2 */
[----:B------:R-:W-:Y:S02]  /*6c60*/  FMUL.FTZ R2, R2, c[0x0][0x2d0] ;  /* 0x0000b40002027a20 */ /* 0x000fe40000410000 */
[----:B------:R-:W-:Y:S02]  /*6c70*/  FMUL.FTZ R0, R0, c[0x0][0x2d0] ;  /* 0x0000b40000007a20 */ /* 0x000fe40000410000 */
[--C-:B------:R-:W-:Y:S01]  /*6c80*/  FFMA.FTZ R157, R4, c[0x0][0x2d0], -R162.reuse ;  /* 0x0000b400049d7a23 */ /* 0x100fe200000108a2 */
[----:B------:R-:W-:Y:S01]  /*6c90*/  MUFU.EX2 R134, R134 ;  /* 0x0000008600867308 */ /* 0x000fe20000000800 */
[--C-:B------:R-:W-:Y:S02]  /*6ca0*/  FFMA.FTZ R133, R5, c[0x0][0x2d0], -R162.reuse ;  /* 0x0000b40005857a23 */ /* 0x100fe400000108a2 */
[--C-:B------:R-:W-:Y:S02]  /*6cb0*/  FFMA.FTZ R156, R6, c[0x0][0x2d0], -R161.reuse ;  /* 0x0000b400069c7a23 */ /* 0x100fe400000108a1 */
[--C-:B------:R-:W-:Y:S02]  /*6cc0*/  FFMA.FTZ R158, R7, c[0x0][0x2d0], -R161.reuse ;  /* 0x0000b400079e7a23 */ /* 0x100fe400000108a1 */
[--C-:B------:R-:W-:Y:S02]  /*6cd0*/  FFMA.FTZ R180, R20, c[0x0][0x2d0], -R162.reuse ;  /* 0x0000b40014b47a23 */ /* 0x100fe400000108a2 */
[--C-:B------:R-:W-:Y:S01]  /*6ce0*/  FFMA.FTZ R167, R21, c[0x0][0x2d0], -R162.reuse ;  /* 0x0000b40015a77a23 */ /* 0x100fe200000108a2 */
[----:B------:R-:W1:Y:S01]  /*6cf0*/  MUFU.EX2 R2, R2 ;  /* 0x0000000200027308 */ /* 0x000e620000000800 */
[--C-:B------:R-:W-:Y:S02]  /*6d00*/  FFMA.FTZ R181, R22, c[0x0][0x2d0], -R161.reuse ;  /* 0x0000b40016b57a23 */ /* 0x100fe400000108a1 */
[--C-:B------:R-:W-:Y:S02]  /*6d10*/  FFMA.FTZ R182, R23, c[0x0][0x2d0], -R161.reuse ;  /* 0x0000b40017b67a23 */ /* 0x100fe400000108a1 */
[----:B------:R-:W-:Y:S01]  /*6d20*/  LDSM.16.MT88.4 R20, [R234+0x4900] ;  /* 0x00490000ea14783b */ /* 0x000fe20000004200 */
[--C-:B------:R-:W-:Y:S02]  /*6d30*/  FFMA.FTZ R183, R32, c[0x0][0x2d0], -R162.reuse ;  /* 0x0000b40020b77a23 */ /* 0x100fe400000108a2 */
[--C-:B------:R-:W-:Y:S02]  /*6d40*/  FFMA.FTZ R188, R33, c[0x0][0x2d0], -R162.reuse ;  /* 0x0000b40021bc7a23 */ /* 0x100fe400000108a2 */
[----:B------:R-:W2:Y:S01]  /*6d50*/  MUFU.EX2 R0, R0 ;  /* 0x0000000000007308 */ /* 0x000ea20000000800 */
[--C-:B------:R-:W-:Y:S02]  /*6d60*/  FFMA.FTZ R189, R34, c[0x0][0x2d0], -R161.reuse ;  /* 0x0000b40022bd7a23 */ /* 0x100fe400000108a1 */
[--C-:B------:R-:W-:Y:S02]  /*6d70*/  FFMA.FTZ R190, R35, c[0x0][0x2d0], -R161.reuse ;  /* 0x0000b40023be7a23 */ /* 0x100fe400000108a1 */
[----:B------:R-:W-:Y:S01]  /*6d80*/  LDSM.16.MT88.4 R32, [R234+0x1900] ;  /* 0x00190000ea20783b */ /* 0x000fe20000004200 */
[--C-:B------:R-:W-:Y:S02]  /*6d90*/  FFMA.FTZ R192, R36, c[0x0][0x2d0], -R162.reuse ;  /* 0x0000b40024c07a23 */ /* 0x100fe400000108a2 */
[--C-:B------:R-:W-:Y:S02]  /*6da0*/  FFMA.FTZ R191, R37, c[0x0][0x2d0], -R162.reuse ;  /* 0x0000b40025bf7a23 */ /* 0x100fe400000108a2 */
[----:B------:R-:W-:Y:S01]  /*6db0*/  MUFU.EX2 R157, R157 ;  /* 0x0000009d009d7308 */ /* 0x000fe20000000800 */
[--C-:B------:R-:W-:Y:S02]  /*6dc0*/  FFMA.FTZ R193, R38, c[0x0][0x2d0], -R161.reuse ;  /* 0x0000b40026c17a23 */ /* 0x100fe400000108a1 */
[--C-:B------:R-:W-:Y:S02]  /*6dd0*/  FFMA.FTZ R194, R39, c[0x0][0x2d0], -R161.reuse ;  /* 0x0000b40027c27a23 */ /* 0x100fe400000108a1 */
[C---:B-1----:R-:W-:Y:S01]  /*6de0*/  FMUL.FTZ R4, R2.reuse, R128 ;  /* 0x0000008002047220 */ /* 0x042fe20000410000 */
[----:B------:R-:W-:Y:S01]  /*6df0*/  LDSM.16.MT88.4 R36, [R234+0x5900] ;  /* 0x00590000ea24783b */ /* 0x000fe20000004200 */
[C---:B------:R-:W-:Y:S02]  /*6e00*/  FMUL.FTZ R5, R2.reuse, R129 ;  /* 0x0000008102057220 */ /* 0x040fe40000410000 */
[C---:B------:R-:W-:Y:S01]  /*6e10*/  FMUL.FTZ R8, R2.reuse, R124 ;  /* 0x0000007c02087220 */ /* 0x040fe20000410000 */
[----:B------:R-:W1:Y:S01]  /*6e20*/  MUFU.EX2 R133, R133 ;  /* 0x0000008500857308 */ /* 0x000e620000000800 */
[C---:B------:R-:W-:Y:S02]  /*6e30*/  FMUL.FTZ R9, R2.reuse, R125 ;  /* 0x0000007d02097220 */ /* 0x040fe40000410000 */
[----:B------:R-:W-:Y:S02]  /*6e40*/  FMUL.FTZ R68, R2, R68 ;  /* 0x0000004402447220 */ /* 0x000fe40000410000 */
[C---:B--2---:R-:W-:Y:S02]  /*6e50*/  FMUL.FTZ R6, R0.reuse, R130 ;  /* 0x0000008200067220 */ /* 0x044fe40000410000 */
[C---:B------:R-:W-:Y:S02]  /*6e60*/  FMUL.FTZ R7, R0.reuse, R131 ;  /* 0x0000008300077220 */ /* 0x040fe40000410000 */
[C---:B------:R-:W-:Y:S01]  /*6e70*/  FMUL.FTZ R10, R0.reuse, R126 ;  /* 0x0000007e000a7220 */ /* 0x040fe20000410000 */
[----:B------:R-:W2:Y:S01]  /*6e80*/  MUFU.EX2 R135, R135 ;  /* 0x0000008700877308 */ /* 0x000ea20000000800 */
[----:B------:R-:W-:Y:S02]  /*6e90*/  FMUL.FTZ R11, R0, R127 ;  /* 0x0000007f000b7220 */ /* 0x000fe40000410000 */
[----:B------:R-:W3:Y:S01]  /*6ea0*/  LDSM.16.MT88.4 R124, [R232+0x100] ;  /* 0x00010000e87c783b */ /* 0x000ee20000004200 */
[----:B------:R-:W-:Y:S02]  /*6eb0*/  FMUL.FTZ R69, R2, R69 ;  /* 0x0000004502457220 */ /* 0x000fe40000410000 */
[C---:B------:R-:W-:Y:S02]  /*6ec0*/  FMUL.FTZ R70, R0.reuse, R70 ;  /* 0x0000004600467220 */ /* 0x040fe40000410000 */
[----:B------:R-:W-:Y:S02]  /*6ed0*/  FMUL.FTZ R71, R0, R71 ;  /* 0x0000004700477220 */ /* 0x000fe40000410000 */
[----:B------:R-:W-:Y:S01]  /*6ee0*/  MUFU.EX2 R156, R156 ;  /* 0x0000009c009c7308 */ /* 0x000fe20000000800 */
[C---:B------:R-:W-:Y:S02]  /*6ef0*/  FMUL.FTZ R72, R2.reuse, R72 ;  /* 0x0000004802487220 */ /* 0x040fe40000410000 */
[----:B------:R-:W-:Y:S01]  /*6f00*/  FMUL.FTZ R73, R2, R73 ;  /* 0x0000004902497220 */ /* 0x000fe20000410000 */
[----:B-1----:R-:W-:Y:S01]  /*6f10*/  F2FP.BF16.PACK_AB R128, R133, R157 ;  /* 0x0000009d8580723e */ /* 0x002fe200000010ff */
[C---:B------:R-:W-:Y:S02]  /*6f20*/  FMUL.FTZ R74, R0.reuse, R74 ;  /* 0x0000004a004a7220 */ /* 0x040fe40000410000 */
[----:B------:R-:W-:Y:S02]  /*6f30*/  FMUL.FTZ R75, R0, R75 ;  /* 0x0000004b004b7220 */ /* 0x000fe40000410000 */
[C---:B------:R-:W-:Y:S01]  /*6f40*/  FMUL.FTZ R76, R2.reuse, R76 ;  /* 0x0000004c024c7220 */ /* 0x040fe20000410000 */
[----:B------:R-:W1:Y:S01]  /*6f50*/  MUFU.EX2 R158, R158 ;  /* 0x0000009e009e7308 */ /* 0x000e620000000800 */
[----:B------:R-:W-:Y:S02]  /*6f60*/  FMUL.FTZ R77, R2, R77 ;  /* 0x0000004d024d7220 */ /* 0x000fe40000410000 */
[C---:B------:R-:W-:Y:S01]  /*6f70*/  FMUL.FTZ R78, R0.reuse, R78 ;  /* 0x0000004e004e7220 */ /* 0x040fe20000410000 */
[----:B--2---:R-:W-:Y:S01]  /*6f80*/  F2FP.BF16.PACK_AB R130, R135, R134 ;  /* 0x000000868782723e */ /* 0x004fe200000010ff */
[----:B------:R-:W-:Y:S02]  /*6f90*/  FMUL.FTZ R79, R0, R79 ;  /* 0x0000004f004f7220 */ /* 0x000fe40000410000 */
[C---:B------:R-:W-:Y:S02]  /*6fa0*/  FMUL.FTZ R80, R2.reuse, R80 ;  /* 0x0000005002507220 */ /* 0x040fe40000410000 */
[----:B------:R-:W-:Y:S01]  /*6fb0*/  FMUL.FTZ R81, R2, R81 ;  /* 0x0000005102517220 */ /* 0x000fe20000410000 */
[----:B------:R-:W2:Y:S01]  /*6fc0*/  MUFU.EX2 R160, R160 ;  /* 0x000000a000a07308 */ /* 0x000ea20000000800 */
[C---:B------:R-:W-:Y:S02]  /*6fd0*/  FMUL.FTZ R82, R0.reuse, R82 ;  /* 0x0000005200527220 */ /* 0x040fe40000410000 */
[----:B------:R-:W-:Y:S02]  /*6fe0*/  FMUL.FTZ R83, R0, R83 ;  /* 0x0000005300537220 */ /* 0x000fe40000410000 */
[C---:B------:R-:W-:Y:S02]  /*6ff0*/  FMUL.FTZ R84, R2.reuse, R84 ;  /* 0x0000005402547220 */ /* 0x040fe40000410000 */
[----:B------:R-:W-:Y:S02]  /*7000*/  FMUL.FTZ R85, R2, R85 ;  /* 0x0000005502557220 */ /* 0x000fe40000410000 */
[C---:B------:R-:W-:Y:S01]  /*7010*/  FMUL.FTZ R86, R0.reuse, R86 ;  /* 0x0000005600567220 */ /* 0x040fe20000410000 */
[----:B------:R-:W-:Y:S01]  /*7020*/  MUFU.EX2 R180, R180 ;  /* 0x000000b400b47308 */ /* 0x000fe20000000800 */
[----:B------:R-:W-:Y:S02]  /*7030*/  FMUL.FTZ R87, R0, R87 ;  /* 0x0000005700577220 */ /* 0x000fe40000410000 */
[--C-:B------:R-:W-:Y:S01]  /*7040*/  FFMA.FTZ R195, R40, c[0x0][0x2d0], -R162.reuse ;  /* 0x0000b40028c37a23 */ /* 0x100fe200000108a2 */
[----:B-1----:R-:W-:Y:S01]  /*7050*/  F2FP.BF16.PACK_AB R129, R158, R156 ;  /* 0x0000009c9e81723e */ /* 0x002fe200000010ff */
[--C-:B------:R-:W-:Y:S02]  /*7060*/  FFMA.FTZ R200, R41, c[0x0][0x2d0], -R162.reuse ;  /* 0x0000b40029c87a23 */ /* 0x100fe400000108a2 */
[--C-:B------:R-:W-:Y:S02]  /*7070*/  FFMA.FTZ R201, R42, c[0x0][0x2d0], -R161.reuse ;  /* 0x0000b4002ac97a23 */ /* 0x100fe400000108a1 */
[--C-:B------:R-:W-:Y:S01]  /*7080*/  FFMA.FTZ R202, R43, c[0x0][0x2d0], -R161.reuse ;  /* 0x0000b4002bca7a23 */ /* 0x100fe200000108a1 */
[----:B------:R-:W-:Y:S01]  /*7090*/  MUFU.EX2 R167, R167 ;  /* 0x000000a700a77308 */ /* 0x000fe20000000800 */
[----:B------:R-:W-:Y:S01]  /*70a0*/  LDSM.16.MT88.4 R40, [R232+0x6100] ;  /* 0x00610000e828783b */ /* 0x000fe20000004200 */
[--C-:B------:R-:W-:Y:S01]  /*70b0*/  FFMA.FTZ R203, R48, c[0x0][0x2d0], -R162.reuse ;  /* 0x0000b40030cb7a23 */ /* 0x100fe200000108a2 */
[----:B--2---:R-:W-:Y:S01]  /*70c0*/  F2FP.BF16.PACK_AB R131, R160, R159 ;  /* 0x0000009fa083723e */ /* 0x004fe200000010ff */
[--C-:B------:R-:W-:Y:S02]  /*70d0*/  FFMA.FTZ R208, R49, c[0x0][0x2d0], -R162.reuse ;  /* 0x0000b40031d07a23 */ /* 0x100fe400000108a2 */
[--C-:B------:R-:W-:Y:S02]  /*70e0*/  FFMA.FTZ R209, R50, c[0x0][0x2d0], -R161.reuse ;  /* 0x0000b40032d17a23 */ /* 0x100fe400000108a1 */
[--C-:B------:R-:W-:Y:S02]  /*70f0*/  FFMA.FTZ R210, R51, c[0x0][0x2d0], -R161.reuse ;  /* 0x0000b40033d27a23 */ /* 0x100fe400000108a1 */
[----:B------:R-:W-:Y:S01]  /*7100*/  MUFU.EX2 R181, R181 ;  /* 0x000000b500b57308 */ /* 0x000fe20000000800 */
[C---:B------:R-:W-:Y:S01]  /*7110*/  HMMA.16816.F32.BF16 R4, R128.reuse, R144, R4 ;  /* 0x000000908004723c */ /* 0x040fe20000041804 */
[----:B------:R-:W-:Y:S04]  /*7120*/  LDSM.16.MT88.4 R48, [R232+0x7100] ;  /* 0x00710000e830783b */ /* 0x000fe80000004200 */
[C---:B------:R-:W-:Y:S02]  /*7130*/  FMUL.FTZ R88, R2.reuse, R88 ;  /* 0x0000005802587220 */ /* 0x040fe40000410000 */
[----:B------:R-:W-:Y:S01]  /*7140*/  FMUL.FTZ R89, R2, R89 ;  /* 0x0000005902597220 */ /* 0x000fe20000410000 */
[C---:B------:R-:W-:Y:S01]  /*7150*/  HMMA.16816.F32.BF16 R8, R128.reuse, R146, R8 ;  /* 0x000000928008723c */ /* 0x040fe20000041808 */
[----:B------:R-:W1:Y:S01]  /*7160*/  LDSM.16.MT88.4 R144, [R236+0x4100] ;  /* 0x00410000ec90783b */ /* 0x000e620000004200 */
[----:B------:R-:W-:Y:S02]  /*7170*/  MUFU.EX2 R182, R182 ;  /* 0x000000b600b67308 */ /* 0x000fe40000000800 */
[C---:B------:R-:W-:Y:S02]  /*7180*/  FMUL.FTZ R90, R0.reuse, R90 ;  /* 0x0000005a005a7220 */ /* 0x040fe40000410000 */
[----:B------:R-:W-:Y:S02]  /*7190*/  FMUL.FTZ R91, R0, R91 ;  /* 0x0000005b005b7220 */ /* 0x000fe40000410000 */
[C---:B------:R-:W-:Y:S04]  /*71a0*/  HMMA.16816.F32.BF16 R68, R128.reuse, R148, R68 ;  /* 0x000000948044723c */ /* 0x040fe80000041844 */
[C---:B------:R-:W-:Y:S01]  /*71b0*/  FMUL.FTZ R92, R2.reuse, R92 ;  /* 0x0000005c025c7220 */ /* 0x040fe20000410000 */
[----:B------:R-:W-:Y:S01]  /*71c0*/  MUFU.EX2 R183, R183 ;  /* 0x000000b700b77308 */ /* 0x000fe20000000800 */
[----:B------:R-:W-:Y:S02]  /*71d0*/  FMUL.FTZ R93, R2, R93 ;  /* 0x0000005d025d7220 */ /* 0x000fe40000410000 */
[C---:B------:R-:W-:Y:S01]  /*71e0*/  HMMA.16816.F32.BF16 R72, R128.reuse, R150, R72 ;  /* 0x000000968048723c */ /* 0x040fe20000041848 */
[----:B------:R-:W2:Y:S03]  /*71f0*/  LDSM.16.MT88.4 R148, [R234+0x4100] ;  /* 0x00410000ea94783b */ /* 0x000ea60000004200 */
[C---:B------:R-:W-:Y:S02]  /*7200*/  FMUL.FTZ R94, R0.reuse, R94 ;  /* 0x0000005e005e7220 */ /* 0x040fe40000410000 */
[----:B------:R-:W-:Y:S01]  /*7210*/  FMUL.FTZ R95, R0, R95 ;  /* 0x0000005f005f7220 */ /* 0x000fe20000410000 */
[----:B------:R-:W-:Y:S01]  /*7220*/  MUFU.EX2 R188, R188 ;  /* 0x000000bc00bc7308 */ /* 0x000fe20000000800 */
[C---:B------:R-:W-:Y:S04]  /*7230*/  HMMA.16816.F32.BF16 R76, R128.reuse, R152, R76 ;  /* 0x00000098804c723c */ /* 0x040fe8000004184c */
[C---:B------:R-:W-:Y:S02]  /*7240*/  FMUL.FTZ R96, R2.reuse, R96 ;  /* 0x0000006002607220 */ /* 0x040fe40000410000 */
[----:B------:R-:W-:Y:S02]  /*7250*/  FMUL.FTZ R97, R2, R97 ;  /* 0x0000006102617220 */ /* 0x000fe40000410000 */
[C---:B------:R-:W-:Y:S01]  /*7260*/  HMMA.16816.F32.BF16 R80, R128.reuse, R154, R80 ;  /* 0x0000009a8050723c */ /* 0x040fe20000041850 */
[----:B------:R-:W-:Y:S03]  /*7270*/  MUFU.EX2 R189, R189 ;  /* 0x000000bd00bd7308 */ /* 0x000fe60000000800 */
[C---:B------:R-:W-:Y:S02]  /*7280*/  FMUL.FTZ R98, R0.reuse, R98 ;  /* 0x0000006200627220 */ /* 0x040fe40000410000 */
[----:B------:R-:W-:Y:S02]  /*7290*/  FMUL.FTZ R99, R0, R99 ;  /* 0x0000006300637220 */ /* 0x000fe40000410000 */
[C---:B---3--:R-:W-:Y:S03]  /*72a0*/  HMMA.16816.F32.BF16 R84, R128.reuse, R124, R84 ;  /* 0x0000007c8054723c */ /* 0x048fe60000041854 */
[----:B------:R-:W-:Y:S01]  /*72b0*/  MUFU.EX2 R190, R190 ;  /* 0x000000be00be7308 */ /* 0x000fe20000000800 */
[--C-:B------:R-:W-:Y:S02]  /*72c0*/  FFMA.FTZ R152, R12, c[0x0][0x2d0], -R162.reuse ;  /* 0x0000b4000c987a23 */ /* 0x100fe400000108a2 */
[C---:B------:R-:W-:Y:S02]  /*72d0*/  FMUL.FTZ R12, R2.reuse, R120 ;  /* 0x00000078020c7220 */ /* 0x040fe40000410000 */
[C---:B------:R-:W-:Y:S01]  /*72e0*/  HMMA.16816.F32.BF16 R88, R128.reuse, R126, R88 ;  /* 0x0000007e8058723c */ /* 0x040fe20000041858 */
[----:B------:R-:W3:Y:S03]  /*72f0*/  LDSM.16.MT88.4 R124, [R233+0x4100] ;  /* 0x00410000e97c783b */ /* 0x000ee60000004200 */
[--C-:B------:R-:W-:Y:S01]  /*7300*/  FFMA.FTZ R153, R13, c[0x0][0x2d0], -R162.reuse ;  /* 0x0000b4000d997a23 */ /* 0x100fe200000108a2 */
[----:B------:R-:W-:Y:S01]  /*7310*/  MUFU.EX2 R152, R152 ;  /* 0x0000009800987308 */ /* 0x000fe20000000800 */
[----:B------:R-:W-:Y:S02]  /*7320*/  FMUL.FTZ R13, R2, R121 ;  /* 0x00000079020d7220 */ /* 0x000fe40000410000 */
[C---:B-1----:R-:W-:Y:S04]  /*7330*/  HMMA.16816.F32.BF16 R92, R128.reuse, R144, R92 ;  /* 0x00000090805c723c */ /* 0x042fe8000004185c */
[--C-:B------:R-:W-:Y:S02]  /*7340*/  FFMA.FTZ R154, R14, c[0x0][0x2d0], -R161.reuse ;  /* 0x0000b4000e9a7a23 */ /* 0x100fe400000108a1 */
[C---:B------:R-:W-:Y:S01]  /*7350*/  FMUL.FTZ R14, R0.reuse, R122 ;  /* 0x0000007a000e7220 */ /* 0x040fe20000410000 */
[----:B------:R-:W1:Y:S01]  /*7360*/  MUFU.EX2 R153, R153 ;  /* 0x0000009900997308 */ /* 0x000e620000000800 */
[C---:B------:R-:W-:Y:S01]  /*7370*/  HMMA.16816.F32.BF16 R96, R128.reuse, R146, R96 ;  /* 0x000000928060723c */ /* 0x040fe20000041860 */
[----:B------:R-:W-:Y:S03]  /*7380*/  LDSM.16.MT88.4 R144, [R236+0x900] ;  /* 0x00090000ec90783b */ /* 0x000fe60000004200 */
[--C-:B------:R-:W-:Y:S02]  /*7390*/  FFMA.FTZ R155, R15, c[0x0][0x2d0], -R161.reuse ;  /* 0x0000b4000f9b7a23 */ /* 0x100fe400000108a1 */
[----:B------:R-:W-:Y:S02]  /*73a0*/  FMUL.FTZ R15, R0, R123 ;  /* 0x0000007b000f7220 */ /* 0x000fe40000410000 */
[C---:B------:R-:W-:Y:S01]  /*73b0*/  FMUL.FTZ R100, R2.reuse, R100 ;  /* 0x0000006402647220 */ /* 0x040fe20000410000 */
[----:B------:R-:W4:Y:S01]  /*73c0*/  LDSM.16.MT88.4 R120, [R232+0x4100] ;  /* 0x00410000e878783b */ /* 0x000f220000004200 */
[----:B------:R-:W-:Y:S02]  /*73d0*/  MUFU.EX2 R154, R154 ;  /* 0x0000009a009a7308 */ /* 0x000fe40000000800 */
[----:B------:R-:W-:Y:S01]  /*73e0*/  FMUL.FTZ R101, R2, R101 ;  /* 0x0000006502657220 */ /* 0x000fe20000410000 */
[C---:B--2---:R-:W-:Y:S03]  /*73f0*/  HMMA.16816.F32.BF16 R12, R128.reuse, R148, R12 ;  /* 0x00000094800c723c */ /* 0x044fe6000004180c */
[C---:B------:R-:W-:Y:S02]  /*7400*/  FMUL.FTZ R102, R0.reuse, R102 ;  /* 0x0000006600667220 */ /* 0x040fe40000410000 */
[----:B------:R-:W-:Y:S02]  /*7410*/  FMUL.FTZ R103, R0, R103 ;  /* 0x0000006700677220 */ /* 0x000fe40000410000 */
[C---:B------:R-:W-:Y:S01]  /*7420*/  FMUL.FTZ R104, R2.reuse, R104 ;  /* 0x0000006802687220 */ /* 0x040fe20000410000 */
[----:B------:R-:W2:Y:S01]  /*7430*/  MUFU.EX2 R155, R155 ;  /* 0x0000009b009b7308 */ /* 0x000ea20000000800 */
[----:B------:R-:W-:Y:S03]  /*7440*/  FMUL.FTZ R105, R2, R105 ;  /* 0x0000006902697220 */ /* 0x000fe60000410000 */
[C---:B------:R-:W-:Y:S01]  /*7450*/  HMMA.16816.F32.BF16 R100, R128.reuse, R150, R100 ;  /* 0x000000968064723c */ /* 0x040fe20000041864 */
[----:B------:R-:W-:Y:S02]  /*7460*/  LDSM.16.MT88.4 R148, [R233+0x900] ;  /* 0x00090000e994783b */ /* 0x000fe40000004200 */
[C---:B------:R-:W-:Y:S02]  /*7470*/  FMUL.FTZ R106, R0.reuse, R106 ;  /* 0x0000006a006a7220 */ /* 0x040fe40000410000 */
[----:B------:R-:W-:Y:S01]  /*7480*/  FMUL.FTZ R107, R0, R107 ;  /* 0x0000006b006b7220 */ /* 0x000fe20000410000 */
[----:B------:R-:W-:Y:S01]  /*7490*/  MUFU.EX2 R192, R192 ;  /* 0x000000c000c07308 */ /* 0x000fe20000000800 */
[--C-:B------:R-:W-:Y:S02]  /*74a0*/  FFMA.FTZ R163, R16, c[0x0][0x2d0], -R162.reuse ;  /* 0x0000b40010a37a23 */ /* 0x100fe400000108a2 */
[--C-:B------:R-:W-:Y:S03]  /*74b0*/  FFMA.FTZ R164, R17, c[0x0][0x2d0], -R162.reuse ;  /* 0x0000b40011a47a23 */ /* 0x100fe600000108a2 */
[C---:B---3--:R-:W-:Y:S03]  /*74c0*/  HMMA.16816.F32.BF16 R104, R128.reuse, R124, R104 ;  /* 0x0000007c8068723c */ /* 0x048fe60000041868 */
[--C-:B------:R-:W-:Y:S01]  /*74d0*/  FFMA.FTZ R165, R18, c[0x0][0x2d0], -R161.reuse ;  /* 0x0000b40012a57a23 */ /* 0x100fe200000108a1 */
[----:B------:R-:W-:Y:S01]  /*74e0*/  MUFU.EX2 R163, R163 ;  /* 0x000000a300a37308 */ /* 0x000fe20000000800 */
[--C-:B------:R-:W-:Y:S02]  /*74f0*/  FFMA.FTZ R166, R19, c[0x0][0x2d0], -R161.reuse ;  /* 0x0000b40013a67a23 */ /* 0x100fe400000108a1 */
[C---:B------:R-:W-:Y:S02]  /*7500*/  FMUL.FTZ R108, R2.reuse, R108 ;  /* 0x0000006c026c7220 */ /* 0x040fe40000410000 */
[----:B------:R-:W-:Y:S03]  /*7510*/  FMUL.FTZ R109, R2, R109 ;  /* 0x0000006d026d7220 */ /* 0x000fe60000410000 */
[C---:B------:R-:W-:Y:S02]  /*7520*/  FMUL.FTZ R110, R0.reuse, R110 ;  /* 0x0000006e006e7220 */ /* 0x040fe40000410000 */
[----:B------:R-:W3:Y:S01]  /*7530*/  MUFU.EX2 R164, R164 ;  /* 0x000000a400a47308 */ /* 0x000ee20000000800 */
[----:B------:R-:W-:Y:S02]  /*7540*/  FMUL.FTZ R111, R0, R111 ;  /* 0x0000006f006f7220 */ /* 0x000fe40000410000 */
[C---:B------:R-:W-:Y:S01]  /*7550*/  FMUL.FTZ R16, R2.reuse, R116 ;  /* 0x0000007402107220 */ /* 0x040fe20000410000 */
[----:B-1----:R-:W-:Y:S01]  /*7560*/  F2FP.BF16.PACK_AB R116, R153, R152 ;  /* 0x000000989974723e */ /* 0x002fe200000010ff */
[----:B------:R-:W-:Y:S01]  /*7570*/  FMUL.FTZ R17, R2, R117 ;  /* 0x0000007502117220 */ /* 0x000fe20000410000 */
[----:B--2---:R-:W-:Y:S01]  /*7580*/  F2FP.BF16.PACK_AB R117, R155, R154 ;  /* 0x0000009a9b75723e */ /* 0x004fe200000010ff */
[C---:B------:R-:W-:Y:S01]  /*7590*/  FMUL.FTZ R18, R0.reuse, R118 ;  /* 0x0000007600127220 */ /* 0x040fe20000410000 */
[C---:B------:R-:W-:Y:S01]  /*75a0*/  HMMA.16816.F32.BF16 R108, R128.reuse, R126, R108 ;  /* 0x0000007e806c723c */ /* 0x040fe2000004186c */
[----:B------:R-:W1:Y:S01]  /*75b0*/  LDSM.16.MT88.4 R124, [R234+0x900] ;  /* 0x00090000ea7c783b */ /* 0x000e620000004200 */
[----:B------:R-:W-:Y:S01]  /*75c0*/  MUFU.EX2 R165, R165 ;  /* 0x000000a500a57308 */ /* 0x000fe20000000800 */
[----:B------:R-:W-:Y:S02]  /*75d0*/  FMUL.FTZ R19, R0, R119 ;  /* 0x0000007700137220 */ /* 0x000fe40000410000 */
[C---:B------:R-:W-:Y:S02]  /*75e0*/  FMUL.FTZ R112, R2.reuse, R112 ;  /* 0x0000007002707220 */ /* 0x040fe40000410000 */
[----:B------:R-:W-:Y:S02]  /*75f0*/  FMUL.FTZ R113, R2, R113 ;  /* 0x0000007102717220 */ /* 0x000fe40000410000 */
[C---:B------:R-:W-:Y:S01]  /*7600*/  FMUL.FTZ R114, R0.reuse, R114 ;  /* 0x0000007200727220 */ /* 0x040fe20000410000 */
[C---:B----4-:R-:W-:Y:S02]  /*7610*/  HMMA.16816.F32.BF16 R16, R128.reuse, R120, R16 ;  /* 0x000000788010723c */ /* 0x050fe40000041810 */
[----:B------:R-:W2:Y:S01]  /*7620*/  MUFU.EX2 R166, R166 ;  /* 0x000000a600a67308 */ /* 0x000ea20000000800 */
[----:B------:R-:W-:Y:S02]  /*7630*/  FMUL.FTZ R115, R0, R115 ;  /* 0x0000007300737220 */ /* 0x000fe40000410000 */
[--C-:B------:R-:W-:Y:S01]  /*7640*/  FFMA.FTZ R52, R52, c[0x0][0x2d0], -R162.reuse ;  /* 0x0000b40034347a23 */ /* 0x100fe200000108a2 */
[----:B---3--:R-:W-:Y:S01]  /*7650*/  F2FP.BF16.PACK_AB R118, R164, R163 ;  /* 0x000000a3a476723e */ /* 0x008fe200000010ff */
[--C-:B------:R-:W-:Y:S02]  /*7660*/  FFMA.FTZ R53, R53, c[0x0][0x2d0], -R162.reuse ;  /* 0x0000b40035357a23 */ /* 0x100fe400000108a2 */
[--C-:B------:R-:W-:Y:S01]  /*7670*/  FFMA.FTZ R54, R54, c[0x0][0x2d0], -R161.reuse ;  /* 0x0000b40036367a23 */ /* 0x100fe200000108a1 */
[----:B------:R-:W-:Y:S01]  /*7680*/  HMMA.16816.F32.BF16 R112, R128, R122, R112 ;  /* 0x0000007a8070723c */ /* 0x000fe20000041870 */
[----:B------:R-:W3:Y:S01]  /*7690*/  LDSM.16.MT88.4 R120, [R232+0x900] ;  /* 0x00090000e878783b */ /* 0x000ee20000004200 */
[----:B------:R-:W-:Y:S01]  /*76a0*/  MUFU.EX2 R191, R191 ;  /* 0x000000bf00bf7308 */ /* 0x000fe20000000800 */
[--C-:B------:R-:W-:Y:S02]  /*76b0*/  FFMA.FTZ R55, R55, c[0x0][0x2d0], -R161.reuse ;  /* 0x0000b40037377a23 */ /* 0x100fe400000108a1 */
[--C-:B------:R-:W-:Y:S02]  /*76c0*/  FFMA.FTZ R56, R56, c[0x0][0x2d0], -R162.reuse ;  /* 0x0000b40038387a23 */ /* 0x100fe400000108a2 */
[--C-:B------:R-:W-:Y:S02]  /*76d0*/  FFMA.FTZ R57, R57, c[0x0][0x2d0], -R162.reuse ;  /* 0x0000b40039397a23 */ /* 0x100fe400000108a2 */
[----:B------:R-:W4:Y:S03]  /*76e0*/  LDSM.16.MT88.4 R128, [R236+0x4900] ;  /* 0x00490000ec80783b */ /* 0x000f260000004200 */
[----:B------:R-:W-:Y:S01]  /*76f0*/  MUFU.EX2 R193, R193 ;  /* 0x000000c100c17308 */ /* 0x000fe20000000800 */
[--C-:B------:R-:W-:Y:S02]  /*7700*/  FFMA.FTZ R58, R58, c[0x0][0x2d0], -R161.reuse ;  /* 0x0000b4003a3a7a23 */ /* 0x100fe400000108a1 */
[--C-:B------:R-:W-:Y:S01]  /*7710*/  FFMA.FTZ R59, R59, c[0x0][0x2d0], -R161.reuse ;  /* 0x0000b4003b3b7a23 */ /* 0x100fe200000108a1 */
[----:B--2---:R-:W-:Y:S01]  /*7720*/  F2FP.BF16.PACK_AB R119, R166, R165 ;  /* 0x000000a5a677723e */ /* 0x004fe200000010ff */
[--C-:B------:R-:W-:Y:S02]  /*7730*/  FFMA.FTZ R60, R60, c[0x0][0x2d0], -R162.reuse ;  /* 0x0000b4003c3c7a23 */ /* 0x100fe400000108a2 */
[--C-:B------:R-:W-:Y:S02]  /*7740*/  FFMA.FTZ R61, R61, c[0x0][0x2d0], -R162.reuse ;  /* 0x0000b4003d3d7a23 */ /* 0x100fe400000108a2 */
[--C-:B------:R-:W-:Y:S01]  /*7750*/  FFMA.FTZ R62, R62, c[0x0][0x2d0], -R161.reuse ;  /* 0x0000b4003e3e7a23 */ /* 0x100fe200000108a1 */
[----:B------:R-:W-:Y:S01]  /*7760*/  MUFU.EX2 R194, R194 ;  /* 0x000000c200c27308 */ /* 0x000fe20000000800 */
[C---:B------:R-:W-:Y:S05]  /*7770*/  HMMA.16816.F32.BF16 R4, R116.reuse, R144, R4 ;  /* 0x000000907404723c */ /* 0x040fea0000041804 */
[----:B------:R-:W-:Y:S02]  /*7780*/  FFMA.FTZ R63, R63, c[0x0][0x2d0], -R161 ;  /* 0x0000b4003f3f7a23 */ /* 0x000fe400000108a1 */
[----:B------:R-:W-:Y:S01]  /*7790*/  FFMA.FTZ R64, R64, c[0x0][0x2d0], -R162 ;  /* 0x0000b40040407a23 */ /* 0x000fe200000108a2 */
[C---:B------:R-:W-:Y:S01]  /*77a0*/  HMMA.16816.F32.BF16 R8, R116.reuse, R146, R8 ;  /* 0x000000927408723c */ /* 0x040fe20000041808 */
[----:B------:R-:W-:Y:S01]  /*77b0*/  LDSM.16.MT88.4 R144, [R232+0x4900] ;  /* 0x00490000e890783b */ /* 0x000fe20000004200 */
[----:B------:R-:W-:Y:S02]  /*77c0*/  MUFU.EX2 R195, R195 ;  /* 0x000000c300c37308 */ /* 0x000fe40000000800 */
[----:B------:R-:W-:Y:S01]  /*77d0*/  FFMA.FTZ R157, R2, R249, R157 ;  /* 0x000000f9029d7223 */ /* 0x000fe2000001009d */
[----:B------:R-:W-:Y:S01]  /*77e0*/  MOV R2, R132 ;  /* 0x0000008400027202 */ /* 0x000fe20000000f00 */
[----:B------:R-:W-:Y:S01]  /*77f0*/  FFMA.FTZ R156, R0, R248, R156 ;  /* 0x000000f8009c7223 */ /* 0x000fe2000001009c */
[----:B------:R-:W-:Y:S01]  /*7800*/  MOV R0, R3 ;  /* 0x0000000300007202 */ /* 0x000fe20000000f00 */
[C---:B-1----:R-:W-:Y:S04]  /*7810*/  HMMA.16816.F32.BF16 R68, R116.reuse, R124, R68 ;  /* 0x0000007c7444723c */ /* 0x042fe80000041844 */
[----:B------:R-:W-:Y:S01]  /*7820*/  MUFU.EX2 R200, R200 ;  /* 0x000000c800c87308 */ /* 0x000fe20000000800 */
[----:B------:R-:W-:Y:S02]  /*7830*/  FADD.FTZ R157, R133, R157 ;  /* 0x0000009d859d7221 */ /* 0x000fe40000010000 */
[----:B------:R-:W-:Y:S01]  /*7840*/  FADD.FTZ R156, R158, R156 ;  /* 0x0000009c9e9c7221 */ /* 0x000fe20000010000 */
[C---:B------:R-:W-:Y:S01]  /*7850*/  HMMA.16816.F32.BF16 R72, R116.reuse, R126, R72 ;  /* 0x0000007e7448723c */ /* 0x040fe20000041848 */
[----:B------:R-:W1:Y:S03]  /*7860*/  LDSM.16.MT88.4 R124, [R233+0x4900] ;  /* 0x00490000e97c783b */ /* 0x000e660000004200 */
[----:B------:R-:W-:Y:S02]  /*7870*/  FADD.FTZ R134, R134, R157 ;  /* 0x0000009d86867221 */ /* 0x000fe40000010000 */
[----:B------:R-:W-:Y:S01]  /*7880*/  MUFU.EX2 R201, R201 ;  /* 0x000000c900c97308 */ /* 0x000fe20000000800 */
[----:B------:R-:W-:Y:S01]  /*7890*/  FADD.FTZ R156, R159, R156 ;  /* 0x0000009c9f9c7221 */ /* 0x000fe20000010000 */
[C---:B------:R-:W-:Y:S04]  /*78a0*/  HMMA.16816.F32.BF16 R76, R116.reuse, R148, R76 ;  /* 0x00000094744c723c */ /* 0x040fe8000004184c */
[----:B------:R-:W-:Y:S02]  /*78b0*/  FADD.FTZ R134, R135, R134 ;  /* 0x0000008687867221 */ /* 0x000fe40000010000 */
[----:B------:R-:W-:Y:S02]  /*78c0*/  FADD.FTZ R160, R160, R156 ;  /* 0x0000009ca0a07221 */ /* 0x000fe40000010000 */
[C---:B------:R-:W-:Y:S01]  /*78d0*/  HMMA.16816.F32.BF16 R80, R116.reuse, R150, R80 ;  /* 0x000000967450723c */ /* 0x040fe20000041850 */
[----:B------:R-:W-:Y:S03]  /*78e0*/  MUFU.EX2 R202, R202 ;  /* 0x000000ca00ca7308 */ /* 0x000fe60000000800 */
[--C-:B------:R-:W-:Y:S02]  /*78f0*/  FFMA.FTZ R148, R24, c[0x0][0x2d0], -R162.reuse ;  /* 0x0000b40018947a23 */ /* 0x100fe400000108a2 */
[----:B------:R-:W-:Y:S02]  /*7900*/  FFMA.FTZ R149, R25, c[0x0][0x2d0], -R162 ;  /* 0x0000b40019957a23 */ /* 0x000fe400000108a2 */
[C---:B---3--:R-:W-:Y:S03]  /*7910*/  HMMA.16816.F32.BF16 R84, R116.reuse, R120, R84 ;  /* 0x000000787454723c */ /* 0x048fe60000041854 */
[----:B------:R-:W-:Y:S01]  /*7920*/  MUFU.EX2 R148, R148 ;  /* 0x0000009400947308 */ /* 0x000fe20000000800 */
[--C-:B------:R-:W-:Y:S02]  /*7930*/  FFMA.FTZ R150, R26, c[0x0][0x2d0], -R161.reuse ;  /* 0x0000b4001a967a23 */ /* 0x100fe400000108a1 */
[----:B------:R-:W-:Y:S02]  /*7940*/  FFMA.FTZ R151, R27, c[0x0][0x2d0], -R161 ;  /* 0x0000b4001b977a23 */ /* 0x000fe400000108a1 */
[C---:B------:R-:W-:Y:S01]  /*7950*/  HMMA.16816.F32.BF16 R88, R116.reuse, R122, R88 ;  /* 0x0000007a7458723c */ /* 0x040fe20000041858 */
[----:B------:R-:W2:Y:S03]  /*7960*/  LDSM.16.MT88.4 R120, [R236+0x1100] ;  /* 0x00110000ec78783b */ /* 0x000ea60000004200 */
[----:B------:R-:W-:Y:S01]  /*7970*/  FADD.FTZ R152, R152, R134 ;  /* 0x0000008698987221 */ /* 0x000fe20000010000 */
[----:B------:R-:W3:Y:S01]  /*7980*/  MUFU.EX2 R149, R149 ;  /* 0x0000009500957308 */ /* 0x000ee20000000800 */
[----:B------:R-:W-:Y:S02]  /*7990*/  FADD.FTZ R160, R154, R160 ;  /* 0x000000a09aa07221 */ /* 0x000fe40000010000 */
[C---:B----4-:R-:W-:Y:S01]  /*79a0*/  HMMA.16816.F32.BF16 R92, R116.reuse, R128, R92 ;  /* 0x00000080745c723c */ /* 0x050fe2000004185c */
[----:B------:R-:W4:Y:S03]  /*79b0*/  LDSM.16.MT88.4 R24, [R234+0x1100] ;  /* 0x00110000ea18783b */ /* 0x000f260000004200 */
[----:B------:R-:W-:Y:S02]  /*79c0*/  FADD.FTZ R152, R153, R152 ;  /* 0x0000009899987221 */ /* 0x000fe40000010000 */
[----:B------:R-:W-:Y:S01]  /*79d0*/  FADD.FTZ R155, R155, R160 ;  /* 0x000000a09b9b7221 */ /* 0x000fe20000010000 */
[----:B------:R-:W-:Y:S01]  /*79e0*/  MUFU.EX2 R150, R150 ;  /* 0x0000009600967308 */ /* 0x000fe20000000800 */
[C---:B------:R-:W-:Y:S01]  /*79f0*/  HMMA.16816.F32.BF16 R96, R116.reuse, R130, R96 ;  /* 0x000000827460723c */ /* 0x040fe20000041860 */
[----:B------:R-:W-:Y:S03]  /*7a00*/  LDSM.16.MT88.4 R128, [R232+0x5100] ;  /* 0x00510000e880783b */ /* 0x000fe60000004200 */
[----:B------:R-:W-:Y:S02]  /*7a10*/  FADD.FTZ R163, R163, R152 ;  /* 0x00000098a3a37221 */ /* 0x000fe40000010000 */
[----:B------:R-:W-:Y:S02]  /*7a20*/  FADD.FTZ R155, R165, R155 ;  /* 0x0000009ba59b7221 */ /* 0x000fe40000010000 */
[C---:B------:R-:W-:Y:S01]  /*7a30*/  HMMA.16816.F32.BF16 R12, R116.reuse, R20, R12 ;  /* 0x00000014740c723c */ /* 0x040fe2000004180c */
[----:B------:R-:W5:Y:S03]  /*7a40*/  MUFU.EX2 R151, R151 ;  /* 0x0000009700977308 */ /* 0x000f660000000800 */
[----:B------:R-:W-:Y:S02]  /*7a50*/  FADD.FTZ R163, R164, R163 ;  /* 0x000000a3a4a37221 */ /* 0x000fe40000010000 */
[----:B------:R-:W-:Y:S01]  /*7a60*/  FADD.FTZ R166, R166, R155 ;  /* 0x0000009ba6a67221 */ /* 0x000fe20000010000 */
[----:B------:R-:W-:Y:S01]  /*7a70*/  F2FP.BF16.PACK_AB R20, R167, R180 ;  /* 0x000000b4a714723e */ /* 0x000fe200000010ff */
[C---:B------:R-:W-:Y:S03]  /*7a80*/  HMMA.16816.F32.BF16 R100, R116.reuse, R22, R100 ;  /* 0x000000167464723c */ /* 0x040fe60000041864 */
[----:B------:R-:W-:Y:S01]  /*7a90*/  MUFU.EX2 R203, R203 ;  /* 0x000000cb00cb7308 */ /* 0x000fe20000000800 */
[----:B------:R-:W-:Y:S01]  /*7aa0*/  F2FP.BF16.PACK_AB R21, R182, R181 ;  /* 0x000000b5b615723e */ /* 0x000fe200000010ff */
[----:B------:R-:W-:Y:S02]  /*7ab0*/  FADD.FTZ R180, R180, R163 ;  /* 0x000000a3b4b47221 */ /* 0x000fe40000010000 */
[----:B---3--:R-:W-:Y:S01]  /*7ac0*/  F2FP.BF16.PACK_AB R22, R149, R148 ;  /* 0x000000949516723e */ /* 0x008fe200000010ff */
[C---:B-1----:R-:W-:Y:S04]  /*7ad0*/  HMMA.16816.F32.BF16 R104, R116.reuse, R124, R104 ;  /* 0x0000007c7468723c */ /* 0x042fe80000041868 */
[----:B------:R-:W-:Y:S01]  /*7ae0*/  FADD.FTZ R166, R181, R166 ;  /* 0x000000a6b5a67221 */ /* 0x000fe20000010000 */
[----:B------:R-:W-:Y:S01]  /*7af0*/  MUFU.EX2 R208, R208 ;  /* 0x000000d000d07308 */ /* 0x000fe20000000800 */
[----:B------:R-:W-:Y:S02]  /*7b00*/  FADD.FTZ R180, R167, R180 ;  /* 0x000000b4a7b47221 */ /* 0x000fe40000010000 */
[C---:B------:R-:W-:Y:S01]  /*7b10*/  HMMA.16816.F32.BF16 R108, R116.reuse, R126, R108 ;  /* 0x0000007e746c723c */ /* 0x040fe2000004186c */
[----:B------:R-:W-:Y:S03]  /*7b20*/  LDSM.16.MT88.4 R124, [R232+0x1100] ;  /* 0x00110000e87c783b */ /* 0x000fe60000004200 */
[----:B-----5:R-:W-:Y:S01]  /*7b30*/  F2FP.BF16.PACK_AB R23, R151, R150 ;  /* 0x000000969717723e */ /* 0x020fe200000010ff */
[----:B------:R-:W-:Y:S02]  /*7b40*/  FADD.FTZ R182, R182, R166 ;  /* 0x000000a6b6b67221 */ /* 0x000fe40000010000 */
[----:B------:R-:W-:Y:S01]  /*7b50*/  MUFU.EX2 R209, R209 ;  /* 0x000000d100d17308 */ /* 0x000fe20000000800 */
[C---:B------:R-:W-:Y:S04]  /*7b60*/  HMMA.16816.F32.BF16 R16, R116.reuse, R144, R16 ;  /* 0x000000907410723c */ /* 0x040fe80000041810 */
[----:B------:R-:W-:Y:S02]  /*7b70*/  FADD.FTZ R148, R148, R180 ;  /* 0x000000b494947221 */ /* 0x000fe40000010000 */
[----:B------:R-:W-:Y:S02]  /*7b80*/  FADD.FTZ R182, R150, R182 ;  /* 0x000000b696b67221 */ /* 0x000fe40000010000 */
[----:B------:R-:W-:Y:S01]  /*7b90*/  HMMA.16816.F32.BF16 R112, R116, R146, R112 ;  /* 0x000000927470723c */ /* 0x000fe20000041870 */
[----:B------:R-:W1:Y:S01]  /*7ba0*/  LDSM.16.MT88.4 R116, [R233+0x1100] ;  /* 0x00110000e974783b */ /* 0x000e620000004200 */
[----:B------:R-:W-:Y:S02]  /*7bb0*/  MUFU.EX2 R210, R210 ;  /* 0x000000d200d27308 */ /* 0x000fe40000000800 */
[--C-:B------:R-:W-:Y:S02]  /*7bc0*/  FFMA.FTZ R145, R28, c[0x0][0x2d0], -R162.reuse ;  /* 0x0000b4001c917a23 */ /* 0x100fe400000108a2 */
[----:B------:R-:W-:Y:S02]  /*7bd0*/  FFMA.FTZ R144, R29, c[0x0][0x2d0], -R162 ;  /* 0x0000b4001d907a23 */ /* 0x000fe400000108a2 */
[C---:B--2---:R-:W-:Y:S04]  /*7be0*/  HMMA.16816.F32.BF16 R4, R20.reuse, R120, R4 ;  /* 0x000000781404723c */ /* 0x044fe80000041804 */
[----:B------:R-:W-:Y:S01]  /*7bf0*/  MUFU.EX2 R145, R145 ;  /* 0x0000009100917308 */ /* 0x000fe20000000800 */
[--C-:B------:R-:W-:Y:S02]  /*7c00*/  FFMA.FTZ R146, R30, c[0x0][0x2d0], -R161.reuse ;  /* 0x0000b4001e927a23 */ /* 0x100fe400000108a1 */
[----:B------:R-:W-:Y:S01]  /*7c10*/  FFMA.FTZ R147, R31, c[0x0][0x2d0], -R161 ;  /* 0x0000b4001f937a23 */ /* 0x000fe200000108a1 */
[C---:B------:R-:W-:Y:S01]  /*7c20*/  HMMA.16816.F32.BF16 R8, R20.reuse, R122, R8 ;  /* 0x0000007a1408723c */ /* 0x040fe20000041808 */
[----:B------:R-:W2:Y:S03]  /*7c30*/  LDSM.16.MT88.4 R120, [R236+0x5100] ;  /* 0x00510000ec78783b */ /* 0x000ea60000004200 */
[----:B------:R-:W-:Y:S02]  /*7c40*/  FADD.FTZ R148, R149, R148 ;  /* 0x0000009495947221 */ /* 0x000fe40000010000 */
[----:B------:R-:W-:Y:S01]  /*7c50*/  MUFU.EX2 R144, R144 ;  /* 0x0000009000907308 */ /* 0x000fe20000000800 */
[----:B------:R-:W-:Y:S01]  /*7c60*/  FADD.FTZ R151, R151, R182 ;  /* 0x000000b697977221 */ /* 0x000fe20000010000 */
[C---:B----4-:R-:W-:Y:S01]  /*7c70*/  HMMA.16816.F32.BF16 R68, R20.reuse, R24, R68 ;  /* 0x000000181444723c */ /* 0x050fe20000041844 */
[----:B------:R-:W-:Y:S07]  /*7c80*/  LDSM.16.MT88.4 R28, [R233+0x5100] ;  /* 0x00510000e91c783b */ /* 0x000fee0000004200 */
[C---:B------:R-:W-:Y:S01]  /*7c90*/  HMMA.16816.F32.BF16 R72, R20.reuse, R26, R72 ;  /* 0x0000001a1448723c */ /* 0x040fe20000041848 */
[----:B------:R-:W3:Y:S01]  /*7ca0*/  LDSM.16.MT88.4 R24, [R234+0x5100] ;  /* 0x00510000ea18783b */ /* 0x000ee20000004200 */
[----:B------:R-:W4:Y:S06]  /*7cb0*/  MUFU.EX2 R146, R146 ;  /* 0x0000009200927308 */ /* 0x000f2c0000000800 */
[C---:B-1----:R-:W-:Y:S04]  /*7cc0*/  HMMA.16816.F32.BF16 R76, R20.reuse, R116, R76 ;  /* 0x00000074144c723c */ /* 0x042fe8000004184c */
[----:B------:R-:W1:Y:S04]  /*7cd0*/  MUFU.EX2 R147, R147 ;  /* 0x0000009300937308 */ /* 0x000e680000000800 */
[C---:B------:R-:W-:Y:S01]  /*7ce0*/  HMMA.16816.F32.BF16 R80, R20.reuse, R118, R80 ;  /* 0x000000761450723c */ /* 0x040fe20000041850 */
[----:B------:R-:W5:Y:S05]  /*7cf0*/  LDSM.16.MT88.4 R116, [R236+0x1900] ;  /* 0x00190000ec74783b */ /* 0x000f6a0000004200 */
[----:B------:R-:W-:Y:S02]  /*7d00*/  MUFU.EX2 R52, R52 ;  /* 0x0000003400347308 */ /* 0x000fe40000000800 */
[C---:B------:R-:W-:Y:S04]  /*7d10*/  HMMA.16816.F32.BF16 R84, R20.reuse, R124, R84 ;  /* 0x0000007c1454723c */ /* 0x040fe80000041854 */
[----:B----4-:R-:W-:Y:S04]  /*7d20*/  FADD.FTZ R151, R146, R151 ;  /* 0x0000009792977221 */ /* 0x010fe80000010000 */
[----:B------:R-:W-:Y:S01]  /*7d30*/  MUFU.EX2 R53, R53 ;  /* 0x0000003500357308 */ /* 0x000fe20000000800 */
[C---:B------:R-:W-:Y:S01]  /*7d40*/  HMMA.16816.F32.BF16 R88, R20.reuse, R126, R88 ;  /* 0x0000007e1458723c */ /* 0x040fe20000041858 */
[----:B------:R-:W-:Y:S07]  /*7d50*/  LDSM.16.MT88.4 R124, [R236+0x3900] ;  /* 0x00390000ec7c783b */ /* 0x000fee0000004200 */
[C---:B--2---:R-:W-:Y:S01]  /*7d60*/  HMMA.16816.F32.BF16 R92, R20.reuse, R120, R92 ;  /* 0x00000078145c723c */ /* 0x044fe2000004185c */
[----:B------:R-:W-:Y:S07]  /*7d70*/  MUFU.EX2 R54, R54 ;  /* 0x0000003600367308 */ /* 0x000fee0000000800 */
[C---:B------:R-:W-:Y:S01]  /*7d80*/  HMMA.16816.F32.BF16 R96, R20.reuse, R122, R96 ;  /* 0x0000007a1460723c */ /* 0x040fe20000041860 */
[----:B------:R-:W-:Y:S02]  /*7d90*/  LDSM.16.MT88.4 R120, [R232+0x5900] ;  /* 0x00590000e878783b */ /* 0x000fe40000004200 */
[----:B------:R-:W-:Y:S05]  /*7da0*/  MUFU.EX2 R55, R55 ;  /* 0x0000003700377308 */ /* 0x000fea0000000800 */
[C---:B---3--:R-:W-:Y:S05]  /*7db0*/  HMMA.16816.F32.BF16 R12, R20.reuse, R24, R12 ;  /* 0x00000018140c723c */ /* 0x048fea000004180c */
[----:B------:R-:W-:Y:S03]  /*7dc0*/  MUFU.EX2 R56, R56 ;  /* 0x0000003800387308 */ /* 0x000fe60000000800 */
[C---:B------:R-:W-:Y:S01]  /*7dd0*/  HMMA.16816.F32.BF16 R100, R20.reuse, R26, R100 ;  /* 0x0000001a1464723c */ /* 0x040fe20000041864 */
[----:B------:R-:W2:Y:S06]  /*7de0*/  LDSM.16.MT88.4 R24, [R233+0x1900] ;  /* 0x00190000e918783b */ /* 0x000eac0000004200 */
[----:B------:R-:W-:Y:S01]  /*7df0*/  MUFU.EX2 R57, R57 ;  /* 0x0000003900397308 */ /* 0x000fe20000000800 */
[C---:B------:R-:W-:Y:S08]  /*7e00*/  HMMA.16816.F32.BF16 R104, R20.reuse, R28, R104 ;  /* 0x0000001c1468723c */ /* 0x040ff00000041868 */
[C---:B------:R-:W-:Y:S01]  /*7e10*/  HMMA.16816.F32.BF16 R108, R20.reuse, R30, R108 ;  /* 0x0000001e146c723c */ /* 0x040fe2000004186c */
[----:B------:R-:W3:Y:S01]  /*7e20*/  LDSM.16.MT88.4 R28, [R232+0x1900] ;  /* 0x00190000e81c783b */ /* 0x000ee20000004200 */
[----:B------:R-:W-:Y:S06]  /*7e30*/  MUFU.EX2 R58, R58 ;  /* 0x0000003a003a7308 */ /* 0x000fec0000000800 */
[C---:B------:R-:W-:Y:S04]  /*7e40*/  HMMA.16816.F32.BF16 R16, R20.reuse, R128, R16 ;  /* 0x000000801410723c */ /* 0x040fe80000041810 */
[----:B------:R-:W-:Y:S04]  /*7e50*/  MUFU.EX2 R59, R59 ;  /* 0x0000003b003b7308 */ /* 0x000fe80000000800 */
[----:B------:R-:W-:Y:S06]  /*7e60*/  HMMA.16816.F32.BF16 R112, R20, R130, R112 ;  /* 0x000000821470723c */ /* 0x000fec0000041870 */
[----:B------:R-:W-:Y:S01]  /*7e70*/  MUFU.EX2 R60, R60 ;  /* 0x0000003c003c7308 */ /* 0x000fe20000000800 */
[----:B------:R-:W-:Y:S01]  /*7e80*/  F2FP.BF16.PACK_AB R20, R144, R145 ;  /* 0x000000919014723e */ /* 0x000fe200000010ff */
[----:B------:R-:W-:Y:S01]  /*7e90*/  FADD.FTZ R145, R145, R148 ;  /* 0x0000009491917221 */ /* 0x000fe20000010000 */
[C---:B-1----:R-:W-:Y:S03]  /*7ea0*/  F2FP.BF16.PACK_AB R21, R147.reuse, R146 ;  /* 0x000000929315723e */ /* 0x042fe600000010ff */
[----:B------:R-:W-:Y:S01]  /*7eb0*/  F2FP.BF16.PACK_AB R22, R188, R183 ;  /* 0x000000b7bc16723e */ /* 0x000fe200000010ff */
[----:B------:R-:W-:Y:S01]  /*7ec0*/  FADD.FTZ R145, R144, R145 ;  /* 0x0000009190917221 */ /* 0x000fe20000010000 */
[----:B------:R-:W-:Y:S01]  /*7ed0*/  F2FP.BF16.PACK_AB R23, R190, R189 ;  /* 0x000000bdbe17723e */ /* 0x000fe200000010ff */
[----:B------:R-:W-:Y:S01]  /*7ee0*/  FADD.FTZ R147, R147, R151 ;  /* 0x0000009793937221 */ /* 0x000fe20000010000 */
[----:B------:R-:W-:Y:S01]  /*7ef0*/  MUFU.EX2 R61, R61 ;  /* 0x0000003d003d7308 */ /* 0x000fe20000000800 */
[----:B------:R-:W-:Y:S02]  /*7f00*/  FADD.FTZ R183, R183, R145 ;  /* 0x00000091b7b77221 */ /* 0x000fe40000010000 */
[----:B------:R-:W-:Y:S02]  /*7f10*/  FADD.FTZ R147, R189, R147 ;  /* 0x00000093bd937221 */ /* 0x000fe40000010000 */
[C---:B-----5:R-:W-:Y:S03]  /*7f20*/  HMMA.16816.F32.BF16 R4, R20.reuse, R116, R4 ;  /* 0x000000741404723c */ /* 0x060fe60000041804 */
[----:B------:R-:W-:Y:S02]  /*7f30*/  FADD.FTZ R183, R188, R183 ;  /* 0x000000b7bcb77221 */ /* 0x000fe40000010000 */
[----:B------:R-:W-:Y:S01]  /*7f40*/  MUFU.EX2 R62, R62 ;  /* 0x0000003e003e7308 */ /* 0x000fe20000000800 */
[----:B------:R-:W-:Y:S02]  /*7f50*/  FADD.FTZ R190, R190, R147 ;  /* 0x00000093bebe7221 */ /* 0x000fe40000010000 */
[C---:B------:R-:W-:Y:S01]  /*7f60*/  HMMA.16816.F32.BF16 R8, R20.reuse, R118, R8 ;  /* 0x000000761408723c */ /* 0x040fe20000041808 */
[----:B------:R-:W-:Y:S03]  /*7f70*/  LDSM.16.MT88.4 R116, [R233+0x5900] ;  /* 0x00590000e974783b */ /* 0x000fe60000004200 */
[----:B------:R-:W-:Y:S03]  /*7f80*/  FADD.FTZ R190, R193, R190 ;  /* 0x000000bec1be7221 */ /* 0x000fe60000010000 */
[----:B------:R-:W-:Y:S01]  /*7f90*/  MUFU.EX2 R63, R63 ;  /* 0x0000003f003f7308 */ /* 0x000fe20000000800 */
[C---:B------:R-:W-:Y:S08]  /*7fa0*/  HMMA.16816.F32.BF16 R68, R20.reuse, R32, R68 ;  /* 0x000000201444723c */ /* 0x040ff00000041844 */
[C---:B------:R-:W-:Y:S01]  /*7fb0*/  HMMA.16816.F32.BF16 R72, R20.reuse, R34, R72 ;  /* 0x000000221448723c */ /* 0x040fe20000041848 */
[----:B------:R-:W1:Y:S01]  /*7fc0*/  LDSM.16.MT88.4 R32, [R236+0x5900] ;  /* 0x00590000ec20783b */ /* 0x000e620000004200 */
[----:B------:R-:W-:Y:S06]  /*7fd0*/  MUFU.EX2 R64, R64 ;  /* 0x0000004000407308 */ /* 0x000fec0000000800 */
[C---:B--2---:R-:W-:Y:S08]  /*7fe0*/  HMMA.16816.F32.BF16 R76, R20.reuse, R24, R76 ;  /* 0x00000018144c723c */ /* 0x044ff0000004184c */
[C---:B------:R-:W-:Y:S01]  /*7ff0*/  HMMA.16816.F32.BF16 R80, R20.reuse, R26, R80 ;  /* 0x0000001a1450723c */ /* 0x040fe20000041850 */
[----:B------:R-:W2:Y:S07]  /*8000*/  LDSM.16.MT88.4 R24, [R236+0x2100] ;  /* 0x00210000ec18783b */ /* 0x000eae0000004200 */
[C---:B---3--:R-:W-:Y:S08]  /*8010*/  HMMA.16816.F32.BF16 R84, R20.reuse, R28, R84 ;  /* 0x0000001c1454723c */ /* 0x048ff00000041854 */
[C---:B------:R-:W-:Y:S01]  /*8020*/  HMMA.16816.F32.BF16 R88, R20.reuse, R30, R88 ;  /* 0x0000001e1458723c */ /* 0x040fe20000041858 */
[----:B------:R-:W3:Y:S07]  /*8030*/  LDSM.16.MT88.4 R28, [R234+0x2100] ;  /* 0x00210000ea1c783b */ /* 0x000eee0000004200 */
[C---:B-1----:R-:W-:Y:S08]  /*8040*/  HMMA.16816.F32.BF16 R92, R20.reuse, R32, R92 ;  /* 0x00000020145c723c */ /* 0x042ff0000004185c */
[C---:B------:R-:W-:Y:S01]  /*8050*/  HMMA.16816.F32.BF16 R96, R20.reuse, R34, R96 ;  /* 0x000000221460723c */ /* 0x040fe20000041860 */
[----:B------:R-:W1:Y:S07]  /*8060*/  LDSM.16.MT88.4 R32, [R233+0x2100] ;  /* 0x00210000e920783b */ /* 0x000e6e0000004200 */
[C---:B------:R-:W-:Y:S08]  /*8070*/  HMMA.16816.F32.BF16 R12, R20.reuse, R36, R12 ;  /* 0x00000024140c723c */ /* 0x040ff0000004180c */
[C---:B------:R-:W-:Y:S01]  /*8080*/  HMMA.16816.F32.BF16 R100, R20.reuse, R38, R100 ;  /* 0x000000261464723c */ /* 0x040fe20000041864 */
[----:B------:R-:W4:Y:S07]  /*8090*/  LDSM.16.MT88.4 R36, [R232+0x2100] ;  /* 0x00210000e824783b */ /* 0x000f2e0000004200 */
[C---:B------:R-:W-:Y:S07]  /*80a0*/  HMMA.16816.F32.BF16 R104, R20.reuse, R116, R104 ;  /* 0x000000741468723c */ /* 0x040fee0000041868 */
[--C-:B------:R-:W-:Y:S01]  /*80b0*/  FFMA.FTZ R116, R44, c[0x0][0x2d0], -R162.reuse ;  /* 0x0000b4002c747a23 */ /* 0x100fe200000108a2 */
[C---:B------:R-:W-:Y:S04]  /*80c0*/  HMMA.16816.F32.BF16 R108, R20.reuse, R118, R108 ;  /* 0x00000076146c723c */ /* 0x040fe8000004186c */
[--C-:B------:R-:W-:Y:S01]  /*80d0*/  FFMA.FTZ R117, R45, c[0x0][0x2d0], -R162.reuse ;  /* 0x0000b4002d757a23 */ /* 0x100fe200000108a2 */
[----:B------:R-:W-:Y:S01]  /*80e0*/  MUFU.EX2 R116, R116 ;  /* 0x0000007400747308 */ /* 0x000fe20000000800 */
[----:B------:R-:W-:Y:S02]  /*80f0*/  FFMA.FTZ R162, R65, c[0x0][0x2d0], -R162 ;  /* 0x0000b40041a27a23 */ /* 0x000fe400000108a2 */
[C---:B------:R-:W-:Y:S04]  /*8100*/  HMMA.16816.F32.BF16 R16, R20.reuse, R120, R16 ;  /* 0x000000781410723c */ /* 0x040fe80000041810 */
[--C-:B------:R-:W-:Y:S02]  /*8110*/  FFMA.FTZ R118, R46, c[0x0][0x2d0], -R161.reuse ;  /* 0x0000b4002e767a23 */ /* 0x100fe400000108a1 */
[--C-:B------:R-:W-:Y:S01]  /*8120*/  FFMA.FTZ R119, R47, c[0x0][0x2d0], -R161.reuse ;  /* 0x0000b4002f777a23 */ /* 0x100fe200000108a1 */
[----:B------:R-:W-:Y:S01]  /*8130*/  MUFU.EX2 R117, R117 ;  /* 0x0000007500757308 */ /* 0x000fe20000000800 */
[----:B------:R-:W-:Y:S01]  /*8140*/  HMMA.16816.F32.BF16 R112, R20, R122, R112 ;  /* 0x0000007a1470723c */ /* 0x000fe20000041870 */
[----:B------:R-:W-:Y:S03]  /*8150*/  LDSM.16.MT88.4 R44, [R234+0x2900] ;  /* 0x00290000ea2c783b */ /* 0x000fe60000004200 */
[--C-:B------:R-:W-:Y:S02]  /*8160*/  FFMA.FTZ R65, R66, c[0x0][0x2d0], -R161.reuse ;  /* 0x0000b40042417a23 */ /* 0x100fe400000108a1 */
[----:B------:R-:W-:Y:S01]  /*8170*/  FFMA.FTZ R161, R67, c[0x0][0x2d0], -R161 ;  /* 0x0000b40043a17a23 */ /* 0x000fe200000108a1 */
[C---:B------:R-:W-:Y:S01]  /*8180*/  F2FP.BF16.PACK_AB R20, R191.reuse, R192 ;  /* 0x000000c0bf14723e */ /* 0x040fe200000010ff */
[----:B------:R-:W-:Y:S01]  /*8190*/  FADD.FTZ R192, R192, R183 ;  /* 0x000000b7c0c07221 */ /* 0x000fe20000010000 */
[----:B------:R-:W-:Y:S01]  /*81a0*/  F2FP.BF16.PACK_AB R21, R194, R193 ;  /* 0x000000c1c215723e */ /* 0x000fe200000010ff */
[----:B------:R-:W5:Y:S02]  /*81b0*/  MUFU.EX2 R118, R118 ;  /* 0x0000007600767308 */ /* 0x000f640000000800 */
[----:B------:R-:W-:Y:S01]  /*81c0*/  F2FP.BF16.PACK_AB R22, R200, R195 ;  /* 0x000000c3c816723e */ /* 0x000fe200000010ff */
[----:B------:R-:W-:Y:S01]  /*81d0*/  FADD.FTZ R192, R191, R192 ;  /* 0x000000c0bfc07221 */ /* 0x000fe20000010000 */
[----:B------:R-:W-:Y:S01]  /*81e0*/  F2FP.BF16.PACK_AB R23, R202, R201 ;  /* 0x000000c9ca17723e */ /* 0x000fe200000010ff */
[----:B------:R-:W-:Y:S02]  /*81f0*/  FADD.FTZ R194, R194, R190 ;  /* 0x000000bec2c27221 */ /* 0x000fe40000010000 */
[----:B------:R-:W-:Y:S02]  /*8200*/  FADD.FTZ R195, R195, R192 ;  /* 0x000000c0c3c37221 */ /* 0x000fe40000010000 */
[----:B------:R-:W-:Y:S01]  /*8210*/  FADD.FTZ R194, R201, R194 ;  /* 0x000000c2c9c27221 */ /* 0x000fe20000010000 */
[----:B------:R-:W1:Y:S01]  /*8220*/  MUFU.EX2 R119, R119 ;  /* 0x0000007700777308 */ /* 0x000e620000000800 */
[C---:B--2---:R-:W-:Y:S03]  /*8230*/  HMMA.16816.F32.BF16 R4, R20.reuse, R24, R4 ;  /* 0x000000181404723c */ /* 0x044fe60000041804 */
[----:B------:R-:W-:Y:S02]  /*8240*/  FADD.FTZ R195, R200, R195 ;  /* 0x000000c3c8c37221 */ /* 0x000fe40000010000 */
[----:B------:R-:W-:Y:S03]  /*8250*/  FADD.FTZ R202, R202, R194 ;  /* 0x000000c2caca7221 */ /* 0x000fe60000010000 */
[C---:B------:R-:W-:Y:S01]  /*8260*/  HMMA.16816.F32.BF16 R8, R20.reuse, R26, R8 ;  /* 0x0000001a1408723c */ /* 0x040fe20000041808 */
[----:B------:R-:W2:Y:S01]  /*8270*/  LDSM.16.MT88.4 R24, [R236+0x6100] ;  /* 0x00610000ec18783b */ /* 0x000ea20000004200 */
[----:B------:R-:W-:Y:S02]  /*8280*/  MUFU.EX2 R162, R162 ;  /* 0x000000a200a27308 */ /* 0x000fe40000000800 */
[----:B-----5:R-:W-:Y:S04]  /*8290*/  FADD.FTZ R202, R118, R202 ;  /* 0x000000ca76ca7221 */ /* 0x020fe80000010000 */
[C---:B---3--:R-:W-:Y:S04]  /*82a0*/  HMMA.16816.F32.BF16 R68, R20.reuse, R28, R68 ;  /* 0x0000001c1444723c */ /* 0x048fe80000041844 */
[----:B------:R-:W3:Y:S04]  /*82b0*/  MUFU.EX2 R65, R65 ;  /* 0x0000004100417308 */ /* 0x000ee80000000800 */
[C---:B------:R-:W-:Y:S01]  /*82c0*/  HMMA.16816.F32.BF16 R72, R20.reuse, R30, R72 ;  /* 0x0000001e1448723c */ /* 0x040fe20000041848 */
[----:B------:R-:W5:Y:S05]  /*82d0*/  LDSM.16.MT88.4 R28, [R234+0x6100] ;  /* 0x00610000ea1c783b */ /* 0x000f6a0000004200 */
[----:B------:R-:W2:Y:S02]  /*82e0*/  MUFU.EX2 R161, R161 ;  /* 0x000000a100a17308 */ /* 0x000ea40000000800 */
[C---:B-1----:R-:W-:Y:S08]  /*82f0*/  HMMA.16816.F32.BF16 R76, R20.reuse, R32, R76 ;  /* 0x00000020144c723c */ /* 0x042ff0000004184c */
[C---:B------:R-:W-:Y:S01]  /*8300*/  HMMA.16816.F32.BF16 R80, R20.reuse, R34, R80 ;  /* 0x000000221450723c */ /* 0x040fe20000041850 */
[----:B------:R-:W1:Y:S07]  /*8310*/  LDSM.16.MT88.4 R32, [R233+0x6100] ;  /* 0x00610000e920783b */ /* 0x000e6e0000004200 */
[C---:B----4-:R-:W-:Y:S08]  /*8320*/  HMMA.16816.F32.BF16 R84, R20.reuse, R36, R84 ;  /* 0x000000241454723c */ /* 0x050ff00000041854 */
[C---:B------:R-:W-:Y:S01]  /*8330*/  HMMA.16816.F32.BF16 R88, R20.reuse, R38, R88 ;  /* 0x000000261458723c */ /* 0x040fe20000041858 */
[----:B------:R-:W4:Y:S07]  /*8340*/  LDSM.16.MT88.4 R36, [R236+0x2900] ;  /* 0x00290000ec24783b */ /* 0x000f2e0000004200 */
[C---:B--2---:R-:W-:Y:S08]  /*8350*/  HMMA.16816.F32.BF16 R92, R20.reuse, R24, R92 ;  /* 0x00000018145c723c */ /* 0x044ff0000004185c */
[C---:B------:R-:W-:Y:S01]  /*8360*/  HMMA.16816.F32.BF16 R96, R20.reuse, R26, R96 ;  /* 0x0000001a1460723c */ /* 0x040fe20000041860 */
[----:B------:R-:W2:Y:S07]  /*8370*/  LDSM.16.MT88.4 R24, [R233+0x2900] ;  /* 0x00290000e918783b */ /* 0x000eae0000004200 */
[C---:B-----5:R-:W-:Y:S08]  /*8380*/  HMMA.16816.F32.BF16 R12, R20.reuse, R28, R12 ;  /* 0x0000001c140c723c */ /* 0x060ff0000004180c */
[C---:B------:R-:W-:Y:S01]  /*8390*/  HMMA.16816.F32.BF16 R100, R20.reuse, R30, R100 ;  /* 0x0000001e1464723c */ /* 0x040fe20000041864 */
[----:B------:R-:W5:Y:S07]  /*83a0*/  LDSM.16.MT88.4 R28, [R232+0x2900] ;  /* 0x00290000e81c783b */ /* 0x000f6e0000004200 */
[C---:B-1----:R-:W-:Y:S08]  /*83b0*/  HMMA.16816.F32.BF16 R104, R20.reuse, R32, R104 ;  /* 0x000000201468723c */ /* 0x042ff00000041868 */
[C---:B------:R-:W-:Y:S01]  /*83c0*/  HMMA.16816.F32.BF16 R108, R20.reuse, R34, R108 ;  /* 0x00000022146c723c */ /* 0x040fe2000004186c */
[----:B------:R-:W1:Y:S07]  /*83d0*/  LDSM.16.MT88.4 R32, [R236+0x6900] ;  /* 0x00690000ec20783b */ /* 0x000e6e0000004200 */
[C---:B------:R-:W-:Y:S08]  /*83e0*/  HMMA.16816.F32.BF16 R16, R20.reuse, R40, R16 ;  /* 0x000000281410723c */ /* 0x040ff00000041810 */
[----:B------:R-:W-:Y:S01]  /*83f0*/  HMMA.16816.F32.BF16 R112, R20, R42, R112 ;  /* 0x0000002a1470723c */ /* 0x000fe20000041870 */
[----:B------:R-:W-:Y:S06]  /*8400*/  LDSM.16.MT88.4 R40, [R234+0x7100] ;  /* 0x00710000ea28783b */ /* 0x000fec0000004200 */
[----:B------:R-:W-:Y:S01]  /*8410*/  F2FP.BF16.PACK_AB R20, R117, R116 ;  /* 0x000000747514723e */ /* 0x000fe200000010ff */
[----:B------:R-:W-:Y:S01]  /*8420*/  FADD.FTZ R116, R116, R195 ;  /* 0x000000c374747221 */ /* 0x000fe20000010000 */
[----:B------:R-:W-:Y:S03]  /*8430*/  F2FP.BF16.PACK_AB R21, R119, R118 ;  /* 0x000000767715723e */ /* 0x000fe600000010ff */
[----:B------:R-:W-:Y:S01]  /*8440*/  F2FP.BF16.PACK_AB R22, R208, R203 ;  /* 0x000000cbd016723e */ /* 0x000fe200000010ff */
[----:B------:R-:W-:Y:S01]  /*8450*/  FADD.FTZ R116, R117, R116 ;  /* 0x0000007475747221 */ /* 0x000fe20000010000 */
[----:B------:R-:W-:Y:S01]  /*8460*/  F2FP.BF16.PACK_AB R23, R210, R209 ;  /* 0x000000d1d217723e */ /* 0x000fe200000010ff */
[----:B------:R-:W-:Y:S02]  /*8470*/  FADD.FTZ R119, R119, R202 ;  /* 0x000000ca77777221 */ /* 0x000fe40000010000 */
[----:B------:R-:W-:Y:S02]  /*8480*/  FADD.FTZ R203, R203, R116 ;  /* 0x00000074cbcb7221 */ /* 0x000fe40000010000 */
[----:B------:R-:W-:Y:S02]  /*8490*/  FADD.FTZ R119, R209, R119 ;  /* 0x00000077d1777221 */ /* 0x000fe40000010000 */
[C---:B----4-:R-:W-:Y:S03]  /*84a0*/  HMMA.16816.F32.BF16 R4, R20.reuse, R36, R4 ;  /* 0x000000241404723c */ /* 0x050fe60000041804 */
[----:B------:R-:W-:Y:S02]  /*84b0*/  FADD.FTZ R203, R208, R203 ;  /* 0x000000cbd0cb7221 */ /* 0x000fe40000010000 */
[----:B------:R-:W-:Y:S03]  /*84c0*/  FADD.FTZ R210, R210, R119 ;  /* 0x00000077d2d27221 */ /* 0x000fe60000010000 */
[C---:B------:R-:W-:Y:S01]  /*84d0*/  HMMA.16816.F32.BF16 R8, R20.reuse, R38, R8 ;  /* 0x000000261408723c */ /* 0x040fe20000041808 */
[----:B------:R-:W4:Y:S03]  /*84e0*/  LDSM.16.MT88.4 R36, [R234+0x6900] ;  /* 0x00690000ea24783b */ /* 0x000f260000004200 */
[----:B------:R-:W-:Y:S04]  /*84f0*/  FADD.FTZ R210, R54, R210 ;  /* 0x000000d236d27221 */ /* 0x000fe80000010000 */
[C---:B------:R-:W-:Y:S08]  /*8500*/  HMMA.16816.F32.BF16 R68, R20.reuse, R44, R68 ;  /* 0x0000002c1444723c */ /* 0x040ff00000041844 */
[C---:B------:R-:W-:Y:S01]  /*8510*/  HMMA.16816.F32.BF16 R72, R20.reuse, R46, R72 ;  /* 0x0000002e1448723c */ /* 0x040fe20000041848 */
[----:B------:R-:W-:Y:S07]  /*8520*/  LDSM.16.MT88.4 R44, [R233+0x7100] ;  /* 0x00710000e92c783b */ /* 0x000fee0000004200 */
        /* <DEDUP_REMOVED lines=9> */
[C---:B----4-:R-:W-:Y:S08]  /*85c0*/  HMMA.16816.F32.BF16 R12, R20.reuse, R36, R12 ;  /* 0x00000024140c723c */ /* 0x050ff0000004180c */
[C---:B------:R-:W-:Y:S01]  /*85d0*/  HMMA.16816.F32.BF16 R100, R20.reuse, R38, R100 ;  /* 0x000000261464723c */ /* 0x040fe20000041864 */
[----:B------:R-:W-:Y:S07]  /*85e0*/  LDSM.16.MT88.4 R36, [R232+0x3100] ;  /* 0x00310000e824783b */ /* 0x000fee0000004200 */
[C---:B--2---:R-:W-:Y:S08]  /*85f0*/  HMMA.16816.F32.BF16 R104, R20.reuse, R24, R104 ;  /* 0x000000181468723c */ /* 0x044ff00000041868 */
[C---:B------:R-:W-:Y:S01]  /*8600*/  HMMA.16816.F32.BF16 R108, R20.reuse, R26, R108 ;  /* 0x0000001a146c723c */ /* 0x040fe2000004186c */
[----:B------:R-:W2:Y:S07]  /*8610*/  LDSM.16.MT88.4 R24, [R234+0x3100] ;  /* 0x00310000ea18783b */ /* 0x000eae0000004200 */
[C---:B-----5:R-:W-:Y:S08]  /*8620*/  HMMA.16816.F32.BF16 R16, R20.reuse, R28, R16 ;  /* 0x0000001c1410723c */ /* 0x060ff00000041810 */
[----:B------:R-:W-:Y:S01]  /*8630*/  HMMA.16816.F32.BF16 R112, R20, R30, R112 ;  /* 0x0000001e1470723c */ /* 0x000fe20000041870 */
[----:B------:R-:W4:Y:S06]  /*8640*/  LDSM.16.MT88.4 R28, [R233+0x3100] ;  /* 0x00310000e91c783b */ /* 0x000f2c0000004200 */
        /* <DEDUP_REMOVED lines=9> */
[C---:B-1----:R-:W-:Y:S03]  /*86e0*/  HMMA.16816.F32.BF16 R4, R20.reuse, R32, R4 ;  /* 0x000000201404723c */ /* 0x042fe60000041804 */
[----:B------:R-:W-:Y:S02]  /*86f0*/  FADD.FTZ R56, R57, R56 ;  /* 0x0000003839387221 */ /* 0x000fe40000010000 */
[----:B------:R-:W-:Y:S03]  /*8700*/  FADD.FTZ R59, R59, R55 ;  /* 0x000000373b3b7221 */ /* 0x000fe60000010000 */
[C---:B------:R-:W-:Y:S01]  /*8710*/  HMMA.16816.F32.BF16 R8, R20.reuse, R34, R8 ;  /* 0x000000221408723c */ /* 0x040fe20000041808 */
[----:B------:R-:W1:Y:S03]  /*8720*/  LDSM.16.MT88.4 R32, [R236+0x7100] ;  /* 0x00710000ec20783b */ /* 0x000e660000004200 */
[----:B------:R-:W-:Y:S04]  /*8730*/  FADD.FTZ R59, R62, R59 ;  /* 0x0000003b3e3b7221 */ /* 0x000fe80000010000 */
[C---:B--2---:R-:W-:Y:S04]  /*8740*/  HMMA.16816.F32.BF16 R68, R20.reuse, R24, R68 ;  /* 0x000000181444723c */ /* 0x044fe80000041844 */
[----:B------:R-:W-:Y:S04]  /*8750*/  FADD.FTZ R59, R63, R59 ;  /* 0x0000003b3f3b7221 */ /* 0x000fe80000010000 */
[C---:B------:R-:W-:Y:S01]  /*8760*/  HMMA.16816.F32.BF16 R72, R20.reuse, R26, R72 ;  /* 0x0000001a1448723c */ /* 0x040fe20000041848 */
[----:B------:R-:W2:Y:S03]  /*8770*/  LDSM.16.MT88.4 R24, [R234+0x3900] ;  /* 0x00390000ea18783b */ /* 0x000ea60000004200 */
[----:B---3--:R-:W-:Y:S04]  /*8780*/  FADD.FTZ R59, R65, R59 ;  /* 0x0000003b413b7221 */ /* 0x008fe80000010000 */
[C---:B----4-:R-:W-:Y:S04]  /*8790*/  HMMA.16816.F32.BF16 R76, R20.reuse, R28, R76 ;  /* 0x0000001c144c723c */ /* 0x050fe8000004184c */
[----:B------:R-:W-:Y:S04]  /*87a0*/  FADD.FTZ R248, R161, R59 ;  /* 0x0000003ba1f87221 */ /* 0x000fe80000010000 */
[C---:B------:R-:W-:Y:S01]  /*87b0*/  HMMA.16816.F32.BF16 R80, R20.reuse, R30, R80 ;  /* 0x0000001e1450723c */ /* 0x040fe20000041850 */
[----:B------:R-:W3:Y:S07]  /*87c0*/  LDSM.16.MT88.4 R28, [R233+0x3900] ;  /* 0x00390000e91c783b */ /* 0x000eee0000004200 */
[C---:B------:R-:W-:Y:S08]  /*87d0*/  HMMA.16816.F32.BF16 R84, R20.reuse, R36, R84 ;  /* 0x000000241454723c */ /* 0x040ff00000041854 */
        /* <DEDUP_REMOVED lines=8> */
[----:B------:R-:W-:Y:S07]  /*8860*/  HMMA.16816.F32.BF16 R112, R20, R50, R112 ;  /* 0x000000321470723c */ /* 0x000fee0000041870 */
[----:B------:R-:W-:Y:S01]  /*8870*/  F2FP.BF16.PACK_AB R20, R61, R60 ;  /* 0x0000003c3d14723e */ /* 0x000fe200000010ff */
[----:B------:R-:W-:Y:S01]  /*8880*/  FADD.FTZ R60, R60, R56 ;  /* 0x000000383c3c7221 */ /* 0x000fe20000010000 */
[----:B------:R-:W-:Y:S03]  /*8890*/  F2FP.BF16.PACK_AB R21, R63, R62 ;  /* 0x0000003e3f15723e */ /* 0x000fe600000010ff */
[----:B------:R-:W-:Y:S01]  /*88a0*/  F2FP.BF16.PACK_AB R22, R162, R64 ;  /* 0x00000040a216723e */ /* 0x000fe200000010ff */
[----:B------:R-:W-:Y:S01]  /*88b0*/  FADD.FTZ R60, R61, R60 ;  /* 0x0000003c3d3c7221 */ /* 0x000fe20000010000 */
[----:B------:R-:W-:Y:S03]  /*88c0*/  F2FP.BF16.PACK_AB R23, R161, R65 ;  /* 0x00000041a117723e */ /* 0x000fe600000010ff */
[----:B------:R-:W-:Y:S04]  /*88d0*/  FADD.FTZ R60, R64, R60 ;  /* 0x0000003c403c7221 */ /* 0x000fe80000010000 */
[C---:B------:R-:W-:Y:S01]  /*88e0*/  HMMA.16816.F32.BF16 R128, R20.reuse, R124, R4 ;  /* 0x0000007c1480723c */ /* 0x040fe20000041804 */
[----:B------:R-:W1:Y:S02]  /*88f0*/  LDSM.16.MT88.4 R4, [R232+0x3900] ;  /* 0x00390000e804783b */ /* 0x000e640000004200 */
[----:B------:R-:W-:Y:S05]  /*8900*/  FADD.FTZ R249, R162, R60 ;  /* 0x0000003ca2f97221 */ /* 0x000fea0000010000 */
[C---:B------:R-:W-:Y:S01]  /*8910*/  HMMA.16816.F32.BF16 R124, R20.reuse, R126, R8 ;  /* 0x0000007e147c723c */ /* 0x040fe20000041808 */
[----:B------:R-:W4:Y:S07]  /*8920*/  LDSM.16.MT88.4 R8, [R236+0x7900] ;  /* 0x00790000ec08783b */ /* 0x000f2e0000004200 */
[C---:B--2---:R-:W-:Y:S08]  /*8930*/  HMMA.16816.F32.BF16 R68, R20.reuse, R24, R68 ;  /* 0x000000181444723c */ /* 0x044ff00000041844 */
[C---:B------:R-:W-:Y:S01]  /*8940*/  HMMA.16816.F32.BF16 R72, R20.reuse, R26, R72 ;  /* 0x0000001a1448723c */ /* 0x040fe20000041848 */
[----:B------:R-:W2:Y:S07]  /*8950*/  LDSM.16.MT88.4 R24, [R234+0x7900] ;  /* 0x00790000ea18783b */ /* 0x000eae0000004200 */
[C---:B---3--:R-:W-:Y:S08]  /*8960*/  HMMA.16816.F32.BF16 R76, R20.reuse, R28, R76 ;  /* 0x0000001c144c723c */ /* 0x048ff0000004184c */
[C---:B------:R-:W-:Y:S08]  /*8970*/  HMMA.16816.F32.BF16 R80, R20.reuse, R30, R80 ;  /* 0x0000001e1450723c */ /* 0x040ff00000041850 */
[C---:B-1----:R-:W-:Y:S08]  /*8980*/  HMMA.16816.F32.BF16 R84, R20.reuse, R4, R84 ;  /* 0x000000041454723c */ /* 0x042ff00000041854 */
[C---:B------:R-:W-:Y:S01]  /*8990*/  HMMA.16816.F32.BF16 R88, R20.reuse, R6, R88 ;  /* 0x000000061458723c */ /* 0x040fe20000041858 */
[----:B------:R-:W1:Y:S07]  /*89a0*/  LDSM.16.MT88.4 R4, [R233+0x7900] ;  /* 0x00790000e904783b */ /* 0x000e6e0000004200 */
[C---:B----4-:R-:W-:Y:S08]  /*89b0*/  HMMA.16816.F32.BF16 R92, R20.reuse, R8, R92 ;  /* 0x00000008145c723c */ /* 0x050ff0000004185c */
[C---:B------:R-:W-:Y:S01]  /*89c0*/  HMMA.16816.F32.BF16 R96, R20.reuse, R10, R96 ;  /* 0x0000000a1460723c */ /* 0x040fe20000041860 */
[----:B------:R-:W3:Y:S07]  /*89d0*/  LDSM.16.MT88.4 R8, [R232+0x7900] ;  /* 0x00790000e808783b */ /* 0x000eee0000004200 */
[C---:B--2---:R-:W-:Y:S08]  /*89e0*/  HMMA.16816.F32.BF16 R120, R20.reuse, R24, R12 ;  /* 0x000000181478723c */ /* 0x044ff0000004180c */
[C---:B------:R-:W-:Y:S08]  /*89f0*/  HMMA.16816.F32.BF16 R100, R20.reuse, R26, R100 ;  /* 0x0000001a1464723c */ /* 0x040ff00000041864 */
[C---:B-1----:R-:W-:Y:S08]  /*8a00*/  HMMA.16816.F32.BF16 R104, R20.reuse, R4, R104 ;  /* 0x000000041468723c */ /* 0x042ff00000041868 */
[C---:B------:R-:W-:Y:S08]  /*8a10*/  HMMA.16816.F32.BF16 R108, R20.reuse, R6, R108 ;  /* 0x00000006146c723c */ /* 0x040ff0000004186c */
[C---:B---3--:R-:W-:Y:S08]  /*8a20*/  HMMA.16816.F32.BF16 R116, R20.reuse, R8, R16 ;  /* 0x000000081474723c */ /* 0x048ff00000041810 */
[----:B------:R-:W-:Y:S01]  /*8a30*/  HMMA.16816.F32.BF16 R112, R20, R10, R112 ;  /* 0x0000000a1470723c */ /* 0x000fe20000041870 */
[----:B------:R-:W-:-:S07]  /*8a40*/  @P1 BRA `(.L_x_6) ;  /* 0xffffcd1000001947 */ /* 0x000fce000383ffff */
.L_x_5:
[----:B------:R-:W1:Y:S01]  /*8a50*/  SHFL.BFLY PT, R4, R249, 0x2, 0x1f ;  /* 0x0c401f00f9047f89 */ /* 0x000e6200000e0000 */
[----:B------:R-:W-:-:S02]  /*8a60*/  MOV R5, RZ ;  /* 0x000000ff00057202 */ /* 0x000fc40000000f00 */
[----:B------:R-:W-:Y:S01]  /*8a70*/  MOV R6, 0xff800000 ;  /* 0xff80000000067802 */ /* 0x000fe20000000f00 */
[----:B------:R-:W2:Y:S01]  /*8a80*/  SHFL.BFLY PT, R2, R248, 0x2, 0x1f ;  /* 0x0c401f00f8027f89 */ /* 0x000ea200000e0000 */
[----:B------:R-:W-:Y:S01]  /*8a90*/  PLOP3.LUT P2, PT, PT, PT, PT, 0x8, 0x0 ;  /* 0x000000000000781c */ /* 0x000fe20003f4e170 */
[----:B-1----:R-:W-:Y:S02]  /*8aa0*/  FADD.FTZ R4, R4, R249 ;  /* 0x000000f904047221 */ /* 0x002fe40000010000 */
[----:B--2---:R-:W-:-:S03]  /*8ab0*/  FADD.FTZ R248, R2, R248 ;  /* 0x000000f802f87221 */ /* 0x004fc60000010000 */
[----:B------:R-:W1:Y:S04]  /*8ac0*/  SHFL.BFLY PT, R0, R4, 0x1, 0x1f ;  /* 0x0c201f0004007f89 */ /* 0x000e6800000e0000 */
[----:B------:R-:W2:Y:S01]  /*8ad0*/  SHFL.BFLY PT, R2, R248, 0x1, 0x1f ;  /* 0x0c201f00f8027f89 */ /* 0x000ea200000e0000 */
[----:B-1----:R-:W-:Y:S01]  /*8ae0*/  FADD.FTZ R4, R4, R0 ;  /* 0x0000000004047221 */ /* 0x002fe20000010000 */
[----:B------:R-:W-:Y:S01]  /*8af0*/  MOV R0, RZ ;  /* 0x000000ff00007202 */ /* 0x000fe20000000f00 */
[----:B--2---:R-:W-:-:S03]  /*8b00*/  FADD.FTZ R2, R2, R248 ;  /* 0x000000f802027221 */ /* 0x004fc60000010000 */
[----:B------:R-:W-:Y:S02]  /*8b10*/  FSETP.NE.FTZ.AND P1, PT, R4, RZ, PT ;  /* 0x000000ff0400720b */ /* 0x000fe40003f35000 */
[----:B------:R-:W-:-:S11]  /*8b20*/  FSETP.NE.FTZ.AND P0, PT, R2, RZ, PT ;  /* 0x000000ff0200720b */ /* 0x000fd60003f15000 */
[----:B------:R-:W1:Y:S01]  /*8b30*/  @P1 MUFU.RCP R5, R4 ;  /* 0x0000000400051308 */ /* 0x000e620000001000 */
[----:B------:R-:W-:Y:S02]  /*8b40*/  @P1 MOV R7, 0x3f317218 ;  /* 0x3f31721800071802 */ /* 0x000fe40000000f00 */
[----:B------:R-:W-:-:S03]  /*8b50*/  @P0 MOV R9, 0x3f317218 ;  /* 0x3f31721800090802 */ /* 0x000fc60000000f00 */
[----:B------:R-:W-:Y:S02]  /*8b60*/  @P1 FMUL.FTZ R7, R7, c[0x0][0x2d0] ;  /* 0x0000b40007071a20 */ /* 0x000fe40000410000 */
[----:B------:R-:W2:Y:S01]  /*8b70*/  @P1 MUFU.LG2 R4, R4 ;  /* 0x0000000400041308 */ /* 0x000ea20000000c00 */
[----:B-1----:R-:W-:-:S07]  /*8b80*/  FMUL.FTZ R128, R5, R128 ;  /* 0x0000008005807220 */ /* 0x002fce0000410000 */
[----:B------:R-:W1:Y:S01]  /*8b90*/  @P0 MUFU.RCP R0, R2 ;  /* 0x0000000200000308 */ /* 0x000e620000001000 */
[C---:B------:R-:W-:Y:S02]  /*8ba0*/  FMUL.FTZ R129, R5.reuse, R129 ;  /* 0x0000008105817220 */ /* 0x040fe40000410000 */
[C---:B------:R-:W-:Y:S02]  /*8bb0*/  FMUL.FTZ R124, R5.reuse, R124 ;  /* 0x0000007c057c7220 */ /* 0x040fe40000410000 */
[C---:B------:R-:W-:Y:S02]  /*8bc0*/  FMUL.FTZ R125, R5.reuse, R125 ;  /* 0x0000007d057d7220 */ /* 0x040fe40000410000 */
[C---:B------:R-:W-:Y:S02]  /*8bd0*/  FMUL.FTZ R68, R5.reuse, R68 ;  /* 0x0000004405447220 */ /* 0x040fe40000410000 */
[C---:B------:R-:W-:Y:S02]  /*8be0*/  FMUL.FTZ R69, R5.reuse, R69 ;  /* 0x0000004505457220 */ /* 0x040fe40000410000 */
[----:B------:R-:W-:-:S02]  /*8bf0*/  FMUL.FTZ R72, R5, R72 ;  /* 0x0000004805487220 */ /* 0x000fc40000410000 */
        /* <DEDUP_REMOVED lines=24> */
[----:B------:R-:W-:Y:S02]  /*8d80*/  FMUL.FTZ R113, R5, R113 ;  /* 0x0000007105717220 */ /* 0x000fe40000410000 */
[----:B------:R3:W4:Y:S01]  /*8d90*/  @P0 MUFU.LG2 R5, R2 ;  /* 0x0000000200050308 */ /* 0x0007220000000c00 */
[----:B--2---:R-:W-:Y:S02]  /*8da0*/  @P1 FMUL.FTZ R4, R4, 0.69314718246459960938 ;  /* 0x3f31721804041820 */ /* 0x004fe40000410000 */
[C---:B-1----:R-:W-:Y:S02]  /*8db0*/  FMUL.FTZ R130, R0.reuse, R130 ;  /* 0x0000008200827220 */ /* 0x042fe40000410000 */
[C---:B------:R-:W-:Y:S02]  /*8dc0*/  FMUL.FTZ R131, R0.reuse, R131 ;  /* 0x0000008300837220 */ /* 0x040fe40000410000 */
[C---:B------:R-:W-:Y:S02]  /*8dd0*/  FMUL.FTZ R126, R0.reuse, R126 ;  /* 0x0000007e007e7220 */ /* 0x040fe40000410000 */
[----:B------:R-:W-:-:S02]  /*8de0*/  FMUL.FTZ R127, R0, R127 ;  /* 0x0000007f007f7220 */ /* 0x000fc40000410000 */
[C---:B------:R-:W-:Y:S02]  /*8df0*/  FMUL.FTZ R70, R0.reuse, R70 ;  /* 0x0000004600467220 */ /* 0x040fe40000410000 */
[C---:B------:R-:W-:Y:S02]  /*8e00*/  FMUL.FTZ R71, R0.reuse, R71 ;  /* 0x0000004700477220 */ /* 0x040fe40000410000 */
[C---:B------:R-:W-:Y:S01]  /*8e10*/  FMUL.FTZ R74, R0.reuse, R74 ;  /* 0x0000004a004a7220 */ /* 0x040fe20000410000 */
[----:B---3--:R-:W-:Y:S01]  /*8e20*/  MOV R2, 0xff800000 ;  /* 0xff80000000027802 */ /* 0x008fe20000000f00 */
[----:B----4-:R-:W-:Y:S02]  /*8e30*/  @P0 FMUL.FTZ R8, R5, 0.69314718246459960938 ;  /* 0x3f31721805080820 */ /* 0x010fe40000410000 */
[----:B------:R-:W-:Y:S02]  /*8e40*/  @P0 FMUL.FTZ R5, R9, c[0x0][0x2d0] ;  /* 0x0000b40009050a20 */ /* 0x000fe40000410000 */
        /* <DEDUP_REMOVED lines=25> */
[----:B------:R-:W-:Y:S02]  /*8fe0*/  @P1 FFMA.FTZ R2, R7, R132, R4 ;  /* 0x0000008407021223 */ /* 0x000fe40000010004 */
[----:B------:R-:W-:Y:S02]  /*8ff0*/  @P0 FFMA.FTZ R6, R5, R3, R8 ;  /* 0x0000000305060223 */ /* 0x000fe40000010008 */
.L_x_3:
[----:B------:R-:W-:Y:S05]  /*9000*/  @P2 BRA `(.L_x_9) ;  /* 0x0000135000002947 */ /* 0x000fea0003800000 */
[----:B------:R-:W1:Y:S01]  /*9010*/  S2R R0, SR_CTAID.Y ;  /* 0x0000000000007919 */ /* 0x000e620000002600 */
[----:B------:R-:W-:Y:S01]  /*9020*/  IMAD R5, RZ, RZ, -UR10 ;  /* 0x8000000aff057e24 */ /* 0x000fe2000f8e02ff */
[----:B------:R-:W-:Y:S01]  /*9030*/  USHF.R.S32.HI UR6, URZ, 0x1f, UR10 ;  /* 0x0000001f3f067899 */ /* 0x000fe2000801140a */
[----:B------:R-:W-:Y:S01]  /*9040*/  IMAD.MOV.U32 R9, RZ, RZ, c[0x0][0x4e8] ;  /* 0x00013a00ff097624 */ /* 0x000fe200078e00ff */
[----:B------:R-:W2:Y:S01]  /*9050*/  S2R R11, SR_TID.X ;  /* 0x00000000000b7919 */ /* 0x000ea20000002100 */
[----:B------:R-:W-:Y:S01]  /*9060*/  ULDC.64 UR4, c[0x0][0x4d0] ;  /* 0x0001340000047ab9 */ /* 0x000fe20000000a00 */
[----:B------:R-:W-:Y:S01]  /*9070*/  BSSY B0, `(.L_x_10) ;  /* 0x00000cc000007945 */ /* 0x000fe20003800000 */
[----:B------:R-:W-:Y:S01]  /*9080*/  UIMAD UR7, UR6, UR4, URZ ;  /* 0x00000004060772a4 */ /* 0x000fe2000f8e023f */
[----:B------:R-:W3:Y:S01]  /*9090*/  S2R R8, SR_CTAID.Z ;  /* 0x0000000000087919 */ /* 0x000ee20000002700 */
[----:B------:R-:W-:-:S03]  /*90a0*/  UIMAD.WIDE.U32 UR8, UR10, UR4, URZ ;  /* 0x000000040a0872a5 */ /* 0x000fc6000f8e003f */
[----:B------:R-:W-:Y:S01]  /*90b0*/  BAR.SYNC.DEFER_BLOCKING 0x1, 0x100 ;  /* 0x0044000000007b1d */ /* 0x000fe20000010000 */
[----:B------:R-:W-:Y:S01]  /*90c0*/  UIMAD UR7, UR10, UR5, UR7 ;  /* 0x000000050a0772a4 */ /* 0x000fe2000f8e0207 */
[C---:B------:R-:W-:Y:S01]  /*90d0*/  ISETP.NE.AND P1, PT, R9.reuse, 0x1, PT ;  /* 0x000000010900780c */ /* 0x040fe20003f25270 */
[----:B------:R-:W-:Y:S01]  /*90e0*/  IMAD.U32 R16, RZ, RZ, UR8 ;  /* 0x00000008ff107e24 */ /* 0x000fe2000f8e00ff */
[----:B------:R-:W-:Y:S01]  /*90f0*/  MOV R17, UR9 ;  /* 0x0000000900117c02 */ /* 0x000fe20008000f00 */
[----:B------:R-:W-:Y:S01]  /*9100*/  UIADD3 UR7, UR9, UR7, URZ ;  /* 0x0000000709077290 */ /* 0x000fe2000fffe03f */
[----:B------:R-:W-:Y:S01]  /*9110*/  IMAD R9, R9, c[0x0][0x388], RZ ;  /* 0x0000e20009097a24 */ /* 0x000fe200078e02ff */
[----:B------:R-:W-:Y:S02]  /*9120*/  ULDC.64 UR4, c[0x0][0x438] ;  /* 0x00010e0000047ab9 */ /* 0x000fe40000000a00 */
[----:B------:R-:W-:Y:S02]  /*9130*/  UIMAD.WIDE.U32 UR14, UR10, UR4, URZ ;  /* 0x000000040a0e72a5 */ /* 0x000fe4000f8e003f */
[----:B------:R-:W-:Y:S01]  /*9140*/  UIMAD UR4, UR6, UR4, URZ ;  /* 0x00000004060472a4 */ /* 0x000fe2000f8e023f */
[----:B-1----:R-:W-:-:S02]  /*9150*/  IMAD R5, R5, c[0x0][0x550], R0 ;  /* 0x0001540005057a24 */ /* 0x002fc400078e0200 */
[----:B------:R-:W-:Y:S01]  /*9160*/  IMAD.U32 R17, RZ, RZ, UR7 ;  /* 0x00000007ff117e24 */ /* 0x000fe2000f8e00ff */
[----:B------:R-:W-:Y:S01]  /*9170*/  UIMAD UR4, UR10, UR5, UR4 ;  /* 0x000000050a0472a4 */ /* 0x000fe2000f8e0204 */
[----:B--2---:R-:W-:Y:S01]  /*9180*/  SHF.R.S32.HI R0, RZ, 0x1f, R11 ;  /* 0x0000001fff007819 */ /* 0x004fe2000001140b */
[----:B------:R-:W-:Y:S01]  /*9190*/  IMAD.U32 R15, RZ, RZ, UR15 ;  /* 0x0000000fff0f7e24 */ /* 0x000fe2000f8e00ff */
[----:B------:R-:W-:Y:S01]  /*91a0*/  MOV R14, UR14 ;  /* 0x0000000e000e7c02 */ /* 0x000fe20008000f00 */
[----:B------:R-:W-:Y:S01]  /*91b0*/  UIADD3 UR4, UR15, UR4, URZ ;  /* 0x000000040f047290 */ /* 0x000fe2000fffe03f */
[-C--:B------:R-:W-:Y:S01]  /*91c0*/  LEA.HI R13, R0, R11.reuse, RZ, 0x5 ;  /* 0x0000000b000d7211 */ /* 0x080fe200078f28ff */
[----:B---3--:R-:W-:Y:S01]  /*91d0*/  IMAD.WIDE.U32 R16, R8, c[0x0][0x4d8], R16 ;  /* 0x0001360008107a25 */ /* 0x008fe200078e0010 */
[----:B------:R-:W-:Y:S02]  /*91e0*/  LEA.HI R0, R0, R11, RZ, 0x2 ;  /* 0x0000000b00007211 */ /* 0x000fe400078f10ff */
[----:B------:R-:W-:Y:S01]  /*91f0*/  LOP3.LUT R4, R13, 0xffffffe0, RZ, 0xc0, !PT ;  /* 0xffffffe00d047812 */ /* 0x000fe200078ec0ff */
[----:B------:R-:W-:Y:S01]  /*9200*/  IMAD.U32 R15, RZ, RZ, UR4 ;  /* 0x00000004ff0f7e24 */ /* 0x000fe2000f8e00ff */
[----:B------:R-:W-:-:S02]  /*9210*/  LOP3.LUT R0, R0, 0xfffffffc, RZ, 0xc0, !PT ;  /* 0xfffffffc00007812 */ /* 0x000fc400078ec0ff */
[--C-:B------:R-:W-:Y:S01]  /*9220*/  SHF.R.S32.HI R7, RZ, 0x5, R13.reuse ;  /* 0x00000005ff077819 */ /* 0x100fe2000001140d */
[----:B------:R-:W-:Y:S01]  /*9230*/  IMAD.IADD R4, R11, 0x1, -R4 ;  /* 0x000000010b047824 */ /* 0x000fe200078e0a04 */
[----:B------:R-:W-:Y:S01]  /*9240*/  SHF.R.S32.HI R13, RZ, 0x1f, R13 ;  /* 0x0000001fff0d7819 */ /* 0x000fe2000001140d */
[----:B------:R-:W-:Y:S01]  /*9250*/  IMAD.WIDE.U32 R14, R8, c[0x0][0x440], R14 ;  /* 0x00011000080e7a25 */ /* 0x000fe200078e000e */
[----:B------:R-:W-:Y:S02]  /*9260*/  IADD3 R11, -R0, R11, RZ ;  /* 0x0000000b000b7210 */ /* 0x000fe40007ffe1ff */
[----:B------:R-:W1:Y:S01]  /*9270*/  S2R R0, SR_CTAID.X ;  /* 0x0000000000007919 */ /* 0x000e620000002500 */
[----:B------:R-:W-:Y:S02]  /*9280*/  LEA.HI R13, R13, R7, RZ, 0x3 ;  /* 0x000000070d0d7211 */ /* 0x000fe400078f18ff */
[----:B------:R-:W-:Y:S02]  /*9290*/  SHF.R.S32.HI R3, RZ, 0x1f, R4 ;  /* 0x0000001fff037819 */ /* 0x000fe40000011404 */
[----:B------:R-:W-:-:S02]  /*92a0*/  LOP3.LUT R13, R13, 0xffffff8, RZ, 0xc0, !PT ;  /* 0x0ffffff80d0d7812 */ /* 0x000fc400078ec0ff */
[----:B------:R-:W-:Y:S02]  /*92b0*/  LEA.HI R10, R11, R11, RZ, 0x1 ;  /* 0x0000000b0b0a7211 */ /* 0x000fe400078f08ff */
[----:B------:R-:W-:Y:S01]  /*92c0*/  LEA.HI R3, R3, R4, RZ, 0x2 ;  /* 0x0000000403037211 */ /* 0x000fe200078f10ff */
[----:B------:R-:W-:Y:S01]  /*92d0*/  IMAD.IADD R13, R7, 0x1, -R13 ;  /* 0x00000001070d7824 */ /* 0x000fe200078e0a0d */
[----:B------:R-:W-:Y:S02]  /*92e0*/  LOP3.LUT R10, R10, 0x1ffffffe, RZ, 0xc0, !PT ;  /* 0x1ffffffe0a0a7812 */ /* 0x000fe400078ec0ff */
[----:B------:R-:W-:Y:S02]  /*92f0*/  SHF.R.S32.HI R12, RZ, 0x2, R3 ;  /* 0x00000002ff0c7819 */ /* 0x000fe40000011403 */
[----:B------:R-:W-:Y:S02]  /*9300*/  SHF.R.S32.HI R7, RZ, 0x1f, R8 ;  /* 0x0000001fff077819 */ /* 0x000fe40000011408 */
[----:B------:R-:W-:Y:S01]  /*9310*/  IADD3 R10, R11, -R10, RZ ;  /* 0x8000000a0b0a7210 */ /* 0x000fe20007ffe0ff */
[----:B------:R-:W-:Y:S01]  /*9320*/  IMAD R12, R13, 0x10, R12 ;  /* 0x000000100d0c7824 */ /* 0x000fe200078e020c */
[----:B------:R-:W-:Y:S01]  /*9330*/  LOP3.LUT R3, R3, 0x7ffffffc, RZ, 0xc0, !PT ;  /* 0x7ffffffc03037812 */ /* 0x000fe200078ec0ff */
[----:B------:R-:W-:-:S02]  /*9340*/  IMAD R11, R7, c[0x0][0x4d8], RZ ;  /* 0x00013600070b7a24 */ /* 0x000fc400078e02ff */
[----:B------:R-:W-:Y:S02]  /*9350*/  IMAD R10, R10, 0x8, R12 ;  /* 0x000000080a0a7824 */ /* 0x000fe400078e020c */
[----:B------:R-:W-:Y:S02]  /*9360*/  IMAD R7, R7, c[0x0][0x440], RZ ;  /* 0x0001100007077a24 */ /* 0x000fe400078e02ff */
[----:B------:R-:W-:Y:S01]  /*9370*/  IMAD R11, R8, c[0x0][0x4dc], R11 ;  /* 0x00013700080b7a24 */ /* 0x000fe200078e020b */
[----:B-1----:R-:W-:Y:S01]  /*9380*/  LEA R10, R0, R10, 0x7 ;  /* 0x0000000a000a7211 */ /* 0x002fe200078e38ff */
[----:B------:R-:W-:Y:S01]  /*9390*/  IMAD R7, R8, c[0x0][0x444], R7 ;  /* 0x0001110008077a24 */ /* 0x000fe200078e0207 */
[----:B------:R-:W-:Y:S01]  /*93a0*/  SHF.R.S32.HI R8, RZ, 0x1f, R5 ;  /* 0x0000001fff087819 */ /* 0x000fe20000011405 */
[----:B------:R-:W-:Y:S01]  /*93b0*/  IMAD.IADD R17, R17, 0x1, R11 ;  /* 0x0000000111117824 */ /* 0x000fe200078e020b */
[----:B------:R-:W-:Y:S01]  /*93c0*/  MOV R11, R10 ;  /* 0x0000000a000b7202 */ /* 0x000fe20000000f00 */
[----:B------:R-:W-:Y:S01]  /*93d0*/  IMAD.IADD R15, R15, 0x1, R7 ;  /* 0x000000010f0f7824 */ /* 0x000fe200078e0207 */
[----:B------:R-:W-:Y:S01]  /*93e0*/  LEA R0, R0, R12, 0x7 ;  /* 0x0000000c00007211 */ /* 0x000fe200078e38ff */
[----:B------:R-:W-:-:S04]  /*93f0*/  @P1 IMAD.HI.U32 R7, R10, c[0x0][0x4ec], RZ ;  /* 0x00013b000a071a27 */ /* 0x000fc800078e00ff */
[C---:B------:R-:W-:Y:S01]  /*9400*/  IMAD R13, R8.reuse, c[0x0][0x4e0], RZ ;  /* 0x00013800080d7a24 */ /* 0x040fe200078e02ff */
[----:B------:R-:W-:Y:S01]  /*9410*/  @P1 SHF.R.U32.HI R11, RZ, c[0x0][0x4f0], R7 ;  /* 0x00013c00ff0b1a19 */ /* 0x000fe20000011607 */
[----:B------:R-:W-:Y:S02]  /*9420*/  IMAD R8, R8, c[0x0][0x448], RZ ;  /* 0x0001120008087a24 */ /* 0x000fe400078e02ff */
[C---:B------:R-:W-:Y:S02]  /*9430*/  IMAD R13, R5.reuse, c[0x0][0x4e4], R13 ;  /* 0x00013900050d7a24 */ /* 0x040fe400078e020d */
[----:B------:R-:W-:Y:S02]  /*9440*/  IMAD.MOV R7, RZ, RZ, -R11 ;  /* 0x000000ffff077224 */ /* 0x000fe400078e0a0b */
[C---:B------:R-:W-:Y:S02]  /*9450*/  IMAD R8, R5.reuse, c[0x0][0x44c], R8 ;  /* 0x0001130005087a24 */ /* 0x040fe400078e0208 */
[----:B------:R-:W-:-:S04]  /*9460*/  IMAD.WIDE.U32 R14, R5, c[0x0][0x448], R14 ;  /* 0x00011200050e7a25 */ /* 0x000fc800078e000e */
[----:B------:R-:W-:Y:S01]  /*9470*/  IMAD.WIDE.U32 R18, R5, c[0x0][0x4e0], R16 ;  /* 0x0001380005127a25 */ /* 0x000fe200078e0010 */
[----:B------:R-:W-:-:S03]  /*9480*/  MOV R16, R10 ;  /* 0x0000000a00107202 */ /* 0x000fc60000000f00 */
[----:B------:R-:W-:Y:S01]  /*9490*/  @P1 IMAD.HI.U32 R5, R10, c[0x0][0x4ec], RZ ;  /* 0x00013b000a051a27 */ /* 0x000fe200078e00ff */
[----:B------:R-:W-:-:S03]  /*94a0*/  IADD3 R18, P0, R11, R18, RZ ;  /* 0x000000120b127210 */ /* 0x000fc60007f1e0ff */
[----:B------:R-:W-:Y:S01]  /*94b0*/  IMAD R7, R7, c[0x0][0x4e8], R10 ;  /* 0x00013a0007077a24 */ /* 0x000fe200078e020a */
[----:B------:R-:W-:Y:S01]  /*94c0*/  @P1 SHF.R.U32.HI R16, RZ, c[0x0][0x4f0], R5 ;  /* 0x00013c00ff101a19 */ /* 0x000fe20000011605 */
[----:B------:R-:W-:Y:S01]  /*94d0*/  IMAD.IADD R15, R15, 0x1, R8 ;  /* 0x000000010f0f7824 */ /* 0x000fe200078e0208 */
[----:B------:R-:W-:Y:S01]  /*94e0*/  SHF.R.S32.HI R8, RZ, 0x1f, R11 ;  /* 0x0000001fff087819 */ /* 0x000fe2000001140b */
[----:B------:R-:W-:Y:S01]  /*94f0*/  IMAD.IADD R3, R4, 0x1, -R3 ;  /* 0x0000000104037824 */ /* 0x000fe200078e0a03 */
[----:B------:R-:W-:Y:S01]  /*9500*/  SHF.R.S32.HI R5, RZ, 0x1f, R7 ;  /* 0x0000001fff057819 */ /* 0x000fe20000011407 */
[----:B------:R-:W-:Y:S01]  /*9510*/  IMAD.WIDE.U32 R14, R16, c[0x0][0x430], R14 ;  /* 0x00010c00100e7a25 */ /* 0x000fe200078e000e */
[----:B------:R-:W-:Y:S02]  /*9520*/  IADD3.X R19, R8, R19, R13, P0, !PT ;  /* 0x0000001308137210 */ /* 0x000fe400007fe40d */
[----:B------:R-:W-:Y:S01]  /*9530*/  SHF.R.S32.HI R11, RZ, 0x1f, R16 ;  /* 0x0000001fff0b7819 */ /* 0x000fe20000011410 */
[----:B------:R-:W-:Y:S01]  /*9540*/  IMAD R5, R5, c[0x0][0x4c8], RZ ;  /* 0x0001320005057a24 */ /* 0x000fe200078e02ff */
[----:B------:R-:W-:Y:S01]  /*9550*/  IADD3 R8, -R16, RZ, RZ ;  /* 0x000000ff10087210 */ /* 0x000fe20007ffe1ff */
[----:B------:R-:W-:Y:S01]  /*9560*/  IMAD.WIDE.U32 R18, R7, c[0x0][0x4c8], R18 ;  /* 0x0001320007127a25 */ /* 0x000fe200078e0012 */
[----:B------:R-:W-:-:S03]  /*9570*/  LOP3.LUT P1, RZ, R4, 0x3, RZ, 0xc0, !PT ;  /* 0x0000000304ff7812 */ /* 0x000fc6000782c0ff */
[----:B------:R-:W-:Y:S01]  /*9580*/  IMAD R5, R7, c[0x0][0x4cc], R5 ;  /* 0x0001330007057a24 */ /* 0x000fe200078e0205 */
[----:B------:R-:W-:Y:S01]  /*9590*/  LEA R7, P0, R18, c[0x0][0x4a8], 0x2 ;  /* 0x00012a0012077a11 */ /* 0x000fe200078010ff */
[----:B------:R-:W-:Y:S01]  /*95a0*/  IMAD R11, R11, c[0x0][0x430], RZ ;  /* 0x00010c000b0b7a24 */ /* 0x000fe200078e02ff */
[----:B------:R-:W-:Y:S01]  /*95b0*/  ISETP.GE.OR P2, PT, R0, R9, P1 ;  /* 0x000000090000720c */ /* 0x000fe20000f46670 */
[----:B------:R-:W-:Y:S02]  /*95c0*/  IMAD.IADD R5, R19, 0x1, R5 ;  /* 0x0000000113057824 */ /* 0x000fe400078e0205 */
[----:B------:R-:W-:Y:S01]  /*95d0*/  IMAD R11, R16, c[0x0][0x434], R11 ;  /* 0x00010d00100b7a24 */ /* 0x000fe200078e020b */
[----:B------:R-:W-:Y:S01]  /*95e0*/  SHFL.IDX PT, R12, R7, RZ, 0x1c1f ;  /* 0x001c1fff070c7589 */ /* 0x000fe200000e0000 */
[----:B------:R-:W-:Y:S01]  /*95f0*/  IMAD R8, R8, c[0x0][0x4e8], R10 ;  /* 0x00013a0008087a24 */ /* 0x000fe200078e020a */
[----:B------:R-:W-:Y:S01]  /*9600*/  LEA.HI.X R5, R18, c[0x0][0x4ac], R5, 0x2, P0 ;  /* 0x00012b0012057a11 */ /* 0x000fe200000f1405 */
[----:B------:R-:W-:Y:S01]  /*9610*/  IMAD.IADD R15, R15, 0x1, R11 ;  /* 0x000000010f0f7824 */ /* 0x000fe200078e020b */
[----:B------:R1:W-:Y:S02]  /*9620*/  SHFL.IDX PT, R16, R7, 0x1, 0x1c1f ;  /* 0x003c1f0007107f89 */ /* 0x0003e400000e0000 */
[----:B------:R-:W-:Y:S01]  /*9630*/  SHF.R.S32.HI R10, RZ, 0x1f, R8 ;  /* 0x0000001fff0a7819 */ /* 0x000fe20000011408 */
[----:B------:R-:W-:Y:S01]  /*9640*/  IMAD.WIDE.U32 R14, R8, c[0x0][0x428], R14 ;  /* 0x00010a00080e7a25 */ /* 0x000fe200078e000e */
[----:B------:R-:W2:Y:S03]  /*9650*/  SHFL.IDX PT, R13, R5, RZ, 0x1c1f ;  /* 0x001c1fff050d7589 */ /* 0x000ea600000e0000 */
[----:B------:R-:W-:Y:S01]  /*9660*/  IMAD R10, R10, c[0x0][0x428], RZ ;  /* 0x00010a000a0a7a24 */ /* 0x000fe200078e02ff */
[----:B------:R3:W4:Y:S03]  /*9670*/  SHFL.IDX PT, R17, R5, 0x1, 0x1c1f ;  /* 0x003c1f0005117f89 */ /* 0x00072600000e0000 */
[----:B------:R-:W-:-:S05]  /*9680*/  IMAD R10, R8, c[0x0][0x42c], R10 ;  /* 0x00010b00080a7a24 */ /* 0x000fca00078e020a */
[----:B------:R-:W-:Y:S02]  /*9690*/  IADD3 R10, R15, R10, RZ ;  /* 0x0000000a0f0a7210 */ /* 0x000fe40007ffe0ff */
[----:B-1----:R-:W-:-:S04]  /*96a0*/  LEA R7, P0, R14, c[0x0][0x400], 0x2 ;  /* 0x000100000e077a11 */ /* 0x002fc800078010ff */
[----:B------:R-:W-:Y:S01]  /*96b0*/  LEA.HI.X R10, R14, c[0x0][0x404], R10, 0x2, P0 ;  /* 0x000101000e0a7a11 */ /* 0x000fe200000f140a */
[----:B--2---:R1:W-:Y:S01]  /*96c0*/  @!P2 ST.E [R12.64], R2 ;  /* 0x000000020c00a985 */ /* 0x0043e2000c10190c */
[----:B---3--:R-:W-:-:S03]  /*96d0*/  IADD3 R5, R0, 0x8, RZ ;  /* 0x0000000800057810 */ /* 0x008fc60007ffe0ff */
[----:B------:R1:W2:Y:S01]  /*96e0*/  SHFL.IDX PT, R14, R7, RZ, 0x1c1f ;  /* 0x001c1fff070e7589 */ /* 0x0002a200000e0000 */
[----:B------:R-:W-:-:S03]  /*96f0*/  ISETP.GE.OR P1, PT, R5, R9, P1 ;  /* 0x000000090500720c */ /* 0x000fc60000f26670 */
[----:B------:R1:W3:Y:S01]  /*9700*/  SHFL.IDX PT, R15, R10, RZ, 0x1c1f ;  /* 0x001c1fff0a0f7589 */ /* 0x0002e200000e0000 */
[----:B------:R-:W-:Y:S02]  /*9710*/  ISETP.GE.AND P0, PT, R5, R9, PT ;  /* 0x000000090500720c */ /* 0x000fe40003f06270 */
[----:B------:R-:W-:-:S07]  /*9720*/  SHF.L.U32 R5, R3, 0x1, RZ ;  /* 0x0000000103057819 */ /* 0x000fce00000006ff */
[----:B----4-:R1:W-:Y:S01]  /*9730*/  @!P1 ST.E [R16.64], R6 ;  /* 0x0000000610009985 */ /* 0x0103e2000c10190c */
[----:B------:R-:W-:-:S13]  /*9740*/  ISETP.GE.AND P1, PT, R0, R9, PT ;  /* 0x000000090000720c */ /* 0x000fda0003f26270 */
[----:B------:R-:W-:Y:S05]  /*9750*/  @P1 BRA `(.L_x_11) ;  /* 0x000005d000001947 */ /* 0x000fea0003800000 */
[C---:B--23--:R-:W-:Y:S02]  /*9760*/  IADD3 R4, R5.reuse, 0x8, RZ ;  /* 0x0000000805047810 */ /* 0x04cfe40007ffe0ff */
[C---:B------:R-:W-:Y:S02]  /*9770*/  IADD3 R3, R5.reuse, 0x10, RZ ;  /* 0x0000001005037810 */ /* 0x040fe40007ffe0ff */
[----:B------:R-:W-:Y:S02]  /*9780*/  ISETP.GE.AND P3, PT, R4, c[0x0][0x3c8], PT ;  /* 0x0000f20004007a0c */ /* 0x000fe40003f66270 */
[----:B-1----:R-:W-:Y:S02]  /*9790*/  IADD3 R2, R5, 0x18, RZ ;  /* 0x0000001805027810 */ /* 0x002fe40007ffe0ff */
[----:B------:R-:W-:Y:S02]  /*97a0*/  ISETP.GE.AND P2, PT, R3, c[0x0][0x3c8], PT ;  /* 0x0000f20003007a0c */ /* 0x000fe40003f46270 */
[----:B------:R-:W-:-:S02]  /*97b0*/  ISETP.GE.AND P4, PT, R5, c[0x0][0x3c8], PT ;  /* 0x0000f20005007a0c */ /* 0x000fc40003f86270 */
[----:B------:R-:W-:Y:S02]  /*97c0*/  ISETP.GE.AND P1, PT, R2, c[0x0][0x3c8], PT ;  /* 0x0000f20002007a0c */ /* 0x000fe40003f26270 */
[C---:B------:R-:W-:Y:S02]  /*97d0*/  IADD3 R0, R5.reuse, 0x20, RZ ;  /* 0x0000002005007810 */ /* 0x040fe40007ffe0ff */
[----:B------:R-:W-:Y:S02]  /*97e0*/  IADD3 R6, R5, 0x28, RZ ;  /* 0x0000002805067810 */ /* 0x000fe40007ffe0ff */
[----:B------:R-:W-:Y:S02]  /*97f0*/  @!P3 LEA.HI R4, R4, R4, RZ, 0x1 ;  /* 0x000000040404b211 */ /* 0x000fe400078f08ff */
[----:B------:R-:W-:Y:S02]  /*9800*/  ISETP.GE.AND P6, PT, R0, c[0x0][0x3c8], PT ;  /* 0x0000f20000007a0c */ /* 0x000fe40003fc6270 */
[----:B------:R-:W-:Y:S01]  /*9810*/  @!P2 LEA.HI R3, R3, R3, RZ, 0x1 ;  /* 0x000000030303a211 */ /* 0x000fe200078f08ff */
[----:B------:R-:W-:Y:S01]  /*9820*/  @!P4 IMAD.WIDE R8, R5, 0x4, R14 ;  /* 0x000000040508c825 */ /* 0x000fe200078e020e */
[----:B------:R-:W-:-:S02]  /*9830*/  @!P3 LOP3.LUT R4, R4, 0xfffffffe, RZ, 0xc0, !PT ;  /* 0xfffffffe0404b812 */ /* 0x000fc400078ec0ff */
[----:B------:R-:W-:Y:S02]  /*9840*/  @!P1 LEA.HI R2, R2, R2, RZ, 0x1 ;  /* 0x0000000202029211 */ /* 0x000fe400078f08ff */
[----:B------:R-:W-:Y:S01]  /*9850*/  @!P2 LOP3.LUT R3, R3, 0xfffffffe, RZ, 0xc0, !PT ;  /* 0xfffffffe0303a812 */ /* 0x000fe200078ec0ff */
[--C-:B------:R-:W-:Y:S01]  /*9860*/  @!P3 IMAD.WIDE R12, R4, 0x4, R14.reuse ;  /* 0x00000004040cb825 */ /* 0x100fe200078e020e */
[----:B------:R1:W-:Y:S01]  /*9870*/  @!P4 ST.E.64 [R8.64], R128 ;  /* 0x000000800800c985 */ /* 0x0003e2000c101b0c */
[----:B------:R-:W-:Y:S02]  /*9880*/  IADD3 R4, R5, 0x30, RZ ;  /* 0x0000003005047810 */ /* 0x000fe40007ffe0ff */
[----:B------:R-:W-:Y:S01]  /*9890*/  @!P2 IMAD.WIDE R16, R3, 0x4, R14 ;  /* 0x000000040310a825 */ /* 0x000fe200078e020e */
[----:B------:R2:W-:Y:S01]  /*98a0*/  @!P3 ST.E.64 [R12.64], R124 ;  /* 0x0000007c0c00b985 */ /* 0x0005e2000c101b0c */
[----:B------:R-:W-:Y:S02]  /*98b0*/  IADD3 R3, R5, 0x38, RZ ;  /* 0x0000003805037810 */ /* 0x000fe40007ffe0ff */
[----:B------:R-:W-:Y:S01]  /*98c0*/  ISETP.GE.AND P5, PT, R6, c[0x0][0x3c8], PT ;  /* 0x0000f20006007a0c */ /* 0x000fe20003fa6270 */
[----:B------:R3:W-:Y:S01]  /*98d0*/  @!P2 ST.E.64 [R16.64], R68 ;  /* 0x000000441000a985 */ /* 0x0007e2000c101b0c */
[----:B------:R-:W-:-:S02]  /*98e0*/  ISETP.GE.AND P4, PT, R4, c[0x0][0x3c8], PT ;  /* 0x0000f20004007a0c */ /* 0x000fc40003f86270 */
[----:B------:R-:W-:Y:S02]  /*98f0*/  ISETP.GE.AND P3, PT, R3, c[0x0][0x3c8], PT ;  /* 0x0000f20003007a0c */ /* 0x000fe40003f66270 */
[----:B------:R-:W-:-:S04]  /*9900*/  @!P6 LEA.HI R0, R0, R0, RZ, 0x1 ;  /* 0x000000000000e211 */ /* 0x000fc800078f08ff */
[----:B------:R-:W-:-:S03]  /*9910*/  @!P6 LOP3.LUT R0, R0, 0xfffffffe, RZ, 0xc0, !PT ;  /* 0xfffffffe0000e812 */ /* 0x000fc600078ec0ff */
[----:B------:R-:W-:Y:S02]  /*9920*/  @!P5 LEA.HI R6, R6, R6, RZ, 0x1 ;  /* 0x000000060606d211 */ /* 0x000fe400078f08ff */
[----:B------:R-:W-:Y:S02]  /*9930*/  @!P4 LEA.HI R4, R4, R4, RZ, 0x1 ;  /* 0x000000040404c211 */ /* 0x000fe400078f08ff */
[----:B------:R-:W-:Y:S02]  /*9940*/  @!P3 LEA.HI R3, R3, R3, RZ, 0x1 ;  /* 0x000000030303b211 */ /* 0x000fe400078f08ff */
[----:B------:R-:W-:Y:S02]  /*9950*/  @!P5 LOP3.LUT R6, R6, 0xfffffffe, RZ, 0xc0, !PT ;  /* 0xfffffffe0606d812 */ /* 0x000fe400078ec0ff */
[----:B------:R-:W-:Y:S02]  /*9960*/  @!P4 LOP3.LUT R4, R4, 0xfffffffe, RZ, 0xc0, !PT ;  /* 0xfffffffe0404c812 */ /* 0x000fe400078ec0ff */
[----:B-1----:R-:W-:-:S02]  /*9970*/  @!P1 LOP3.LUT R9, R2, 0xfffffffe, RZ, 0xc0, !PT ;  /* 0xfffffffe02099812 */ /* 0x002fc400078ec0ff */
[C---:B------:R-:W-:Y:S02]  /*9980*/  IADD3 R8, R5.reuse, 0x40, RZ ;  /* 0x0000004005087810 */ /* 0x040fe40007ffe0ff */
[----:B------:R-:W-:Y:S01]  /*9990*/  IADD3 R2, R5, 0x48, RZ ;  /* 0x0000004805027810 */ /* 0x000fe20007ffe0ff */
[--C-:B--2---:R-:W-:Y:S01]  /*99a0*/  @!P1 IMAD.WIDE R12, R9, 0x4, R14.reuse ;  /* 0x00000004090c9825 */ /* 0x104fe200078e020e */
[----:B------:R-:W-:Y:S02]  /*99b0*/  ISETP.GE.AND P2, PT, R8, c[0x0][0x3c8], PT ;  /* 0x0000f20008007a0c */ /* 0x000fe40003f46270 */
[----:B------:R-:W-:Y:S01]  /*99c0*/  @!P3 LOP3.LUT R3, R3, 0xfffffffe, RZ, 0xc0, !PT ;  /* 0xfffffffe0303b812 */ /* 0x000fe200078ec0ff */
[--C-:B---3--:R-:W-:Y:S01]  /*99d0*/  @!P4 IMAD.WIDE R16, R4, 0x4, R14.reuse ;  /* 0x000000040410c825 */ /* 0x108fe200078e020e */
[----:B------:R1:W-:Y:S01]  /*99e0*/  @!P1 ST.E.64 [R12.64], R72 ;  /* 0x000000480c009985 */ /* 0x0003e2000c101b0c */
[----:B------:R-:W-:Y:S02]  /*99f0*/  ISETP.GE.AND P1, PT, R2, c[0x0][0x3c8], PT ;  /* 0x0000f20002007a0c */ /* 0x000fe40003f26270 */
[----:B------:R-:W-:Y:S01]  /*9a00*/  @!P3 IMAD.WIDE R18, R3, 0x4, R14 ;  /* 0x000000040312b825 */ /* 0x000fe200078e020e */
[----:B------:R-:W-:-:S05]  /*9a10*/  IADD3 R4, R5, 0x58, RZ ;  /* 0x0000005805047810 */ /* 0x000fca0007ffe0ff */
[----:B------:R-:W-:-:S04]  /*9a20*/  @!P2 LEA.HI R8, R8, R8, RZ, 0x1 ;  /* 0x000000080808a211 */ /* 0x000fc800078f08ff */
[----:B------:R-:W-:Y:S02]  /*9a30*/  @!P2 LOP3.LUT R8, R8, 0xfffffffe, RZ, 0xc0, !PT ;  /* 0xfffffffe0808a812 */ /* 0x000fe400078ec0ff */
[----:B------:R-:W-:-:S03]  /*9a40*/  @!P1 LEA.HI R2, R2, R2, RZ, 0x1 ;  /* 0x0000000202029211 */ /* 0x000fc600078f08ff */
[----:B------:R-:W-:Y:S01]  /*9a50*/  @!P2 IMAD.WIDE R8, R8, 0x4, R14 ;  /* 0x000000040808a825 */ /* 0x000fe200078e020e */
[----:B------:R-:W-:-:S05]  /*9a60*/  @!P1 LOP3.LUT R2, R2, 0xfffffffe, RZ, 0xc0, !PT ;  /* 0xfffffffe02029812 */ /* 0x000fca00078ec0ff */
[----:B------:R-:W-:-:S04]  /*9a70*/  @!P1 IMAD.WIDE R2, R2, 0x4, R14 ;  /* 0x0000000402029825 */ /* 0x000fc800078e020e */
[----:B-1----:R-:W-:Y:S01]  /*9a80*/  @!P6 IMAD.WIDE R12, R0, 0x4, R14 ;  /* 0x00000004000ce825 */ /* 0x002fe200078e020e */
[----:B------:R-:W-:-:S04]  /*9a90*/  IADD3 R0, R5, 0x50, RZ ;  /* 0x0000005005007810 */ /* 0x000fc80007ffe0ff */
[----:B------:R1:W-:Y:S01]  /*9aa0*/  @!P6 ST.E.64 [R12.64], R76 ;  /* 0x0000004c0c00e985 */ /* 0x0003e2000c101b0c */
[----:B------:R-:W-:-:S13]  /*9ab0*/  ISETP.GE.AND P6, PT, R0, c[0x0][0x3c8], PT ;  /* 0x0000f20000007a0c */ /* 0x000fda0003fc6270 */
[----:B------:R-:W-:-:S04]  /*9ac0*/  @!P6 LEA.HI R0, R0, R0, RZ, 0x1 ;  /* 0x000000000000e211 */ /* 0x000fc800078f08ff */
[----:B------:R-:W-:Y:S01]  /*9ad0*/  @!P6 LOP3.LUT R0, R0, 0xfffffffe, RZ, 0xc0, !PT ;  /* 0xfffffffe0000e812 */ /* 0x000fe200078ec0ff */
[----:B-1----:R-:W-:Y:S01]  /*9ae0*/  @!P5 IMAD.WIDE R12, R6, 0x4, R14 ;  /* 0x00000004060cd825 */ /* 0x002fe200078e020e */
[----:B------:R-:W-:-:S04]  /*9af0*/  IADD3 R6, R5, 0x68, RZ ;  /* 0x0000006805067810 */ /* 0x000fc80007ffe0ff */
[----:B------:R1:W-:Y:S01]  /*9b00*/  @!P5 ST.E.64 [R12.64], R80 ;  /* 0x000000500c00d985 */ /* 0x0003e2000c101b0c */
[----:B------:R-:W-:-:S03]  /*9b10*/  ISETP.GE.AND P5, PT, R4, c[0x0][0x3c8], PT ;  /* 0x0000f20004007a0c */ /* 0x000fc60003fa6270 */
[----:B------:R2:W-:Y:S04]  /*9b20*/  @!P4 ST.E.64 [R16.64], R84 ;  /* 0x000000541000c985 */ /* 0x0005e8000c101b0c */
[----:B------:R3:W-:Y:S01]  /*9b30*/  @!P3 ST.E.64 [R18.64], R88 ;  /* 0x000000581200b985 */ /* 0x0007e2000c101b0c */
[----:B------:R-:W-:-:S03]  /*9b40*/  ISETP.GE.AND P3, PT, R6, c[0x0][0x3c8], PT ;  /* 0x0000f20006007a0c */ /* 0x000fc60003f66270 */
[----:B------:R4:W-:Y:S02]  /*9b50*/  @!P2 ST.E.64 [R8.64], R92 ;  /* 0x0000005c0800a985 */ /* 0x0009e4000c101b0c */
[----:B------:R-:W-:Y:S02]  /*9b60*/  @!P5 LEA.HI R4, R4, R4, RZ, 0x1 ;  /* 0x000000040404d211 */ /* 0x000fe400078f08ff */
[----:B------:R5:W-:Y:S02]  /*9b70*/  @!P1 ST.E.64 [R2.64], R96 ;  /* 0x0000006002009985 */ /* 0x000be4000c101b0c */
[----:B------:R-:W-:-:S04]  /*9b80*/  @!P5 LOP3.LUT R4, R4, 0xfffffffe, RZ, 0xc0, !PT ;  /* 0xfffffffe0404d812 */ /* 0x000fc800078ec0ff */
[----:B------:R-:W-:-:S04]  /*9b90*/  @!P3 LEA.HI R6, R6, R6, RZ, 0x1 ;  /* 0x000000060606b211 */ /* 0x000fc800078f08ff */
[----:B------:R-:W-:Y:S01]  /*9ba0*/  @!P3 LOP3.LUT R6, R6, 0xfffffffe, RZ, 0xc0, !PT ;  /* 0xfffffffe0606b812 */ /* 0x000fe200078ec0ff */
[----:B-1----:R-:W-:-:S04]  /*9bb0*/  @!P6 IMAD.WIDE R12, R0, 0x4, R14 ;  /* 0x00000004000ce825 */ /* 0x002fc800078e020e */
[--C-:B--2---:R-:W-:Y:S01]  /*9bc0*/  @!P5 IMAD.WIDE R16, R4, 0x4, R14.reuse ;  /* 0x000000040410d825 */ /* 0x104fe200078e020e */
[----:B------:R1:W-:Y:S03]  /*9bd0*/  @!P6 ST.E.64 [R12.64], R120 ;  /* 0x000000780c00e985 */ /* 0x0003e6000c101b0c */
[----:B---3--:R-:W-:Y:S01]  /*9be0*/  @!P3 IMAD.WIDE R18, R6, 0x4, R14 ;  /* 0x000000040612b825 */ /* 0x008fe200078e020e */
[----:B------:R1:W-:Y:S01]  /*9bf0*/  @!P5 ST.E.64 [R16.64], R100 ;  /* 0x000000641000d985 */ /* 0x0003e2000c101b0c */
[C---:B----4-:R-:W-:Y:S02]  /*9c00*/  IADD3 R8, R5.reuse, 0x60, RZ ;  /* 0x0000006005087810 */ /* 0x050fe40007ffe0ff */
[C---:B-----5:R-:W-:Y:S02]  /*9c10*/  IADD3 R3, R5.reuse, 0x70, RZ ;  /* 0x0000007005037810 */ /* 0x060fe40007ffe0ff */
[----:B------:R-:W-:-:S02]  /*9c20*/  IADD3 R2, R5, 0x78, RZ ;  /* 0x0000007805027810 */ /* 0x000fc40007ffe0ff */
[----:B------:R-:W-:Y:S02]  /*9c30*/  ISETP.GE.AND P4, PT, R8, c[0x0][0x3c8], PT ;  /* 0x0000f20008007a0c */ /* 0x000fe40003f86270 */
[----:B------:R-:W-:Y:S02]  /*9c40*/  ISETP.GE.AND P2, PT, R3, c[0x0][0x3c8], PT ;  /* 0x0000f20003007a0c */ /* 0x000fe40003f46270 */
[----:B------:R-:W-:-:S09]  /*9c50*/  ISETP.GE.AND P1, PT, R2, c[0x0][0x3c8], PT ;  /* 0x0000f20002007a0c */ /* 0x000fd20003f26270 */
[----:B------:R-:W-:Y:S02]  /*9c60*/  @!P4 LEA.HI R8, R8, R8, RZ, 0x1 ;  /* 0x000000080808c211 */ /* 0x000fe400078f08ff */
[----:B------:R-:W-:Y:S02]  /*9c70*/  @!P2 LEA.HI R3, R3, R3, RZ, 0x1 ;  /* 0x000000030303a211 */ /* 0x000fe400078f08ff */
[----:B------:R-:W-:Y:S02]  /*9c80*/  @!P1 LEA.HI R2, R2, R2, RZ, 0x1 ;  /* 0x0000000202029211 */ /* 0x000fe400078f08ff */
[----:B------:R-:W-:Y:S02]  /*9c90*/  @!P4 LOP3.LUT R8, R8, 0xfffffffe, RZ, 0xc0, !PT ;  /* 0xfffffffe0808c812 */ /* 0x000fe400078ec0ff */
[----:B------:R-:W-:Y:S02]  /*9ca0*/  @!P2 LOP3.LUT R3, R3, 0xfffffffe, RZ, 0xc0, !PT ;  /* 0xfffffffe0303a812 */ /* 0x000fe400078ec0ff */
[----:B------:R-:W-:Y:S01]  /*9cb0*/  @!P1 LOP3.LUT R2, R2, 0xfffffffe, RZ, 0xc0, !PT ;  /* 0xfffffffe02029812 */ /* 0x000fe200078ec0ff */
[----:B------:R-:W-:-:S04]  /*9cc0*/  @!P4 IMAD.WIDE R8, R8, 0x4, R14 ;  /* 0x000000040808c825 */ /* 0x000fc800078e020e */
[--C-:B------:R-:W-:Y:S01]  /*9cd0*/  @!P2 IMAD.WIDE R20, R3, 0x4, R14.reuse ;  /* 0x000000040314a825 */ /* 0x100fe200078e020e */
[----:B------:R1:W-:Y:S03]  /*9ce0*/  @!P4 ST.E.64 [R8.64], R104 ;  /* 0x000000680800c985 */ /* 0x0003e6000c101b0c */
[----:B------:R-:W-:Y:S01]  /*9cf0*/  @!P1 IMAD.WIDE R2, R2, 0x4, R14 ;  /* 0x0000000402029825 */ /* 0x000fe200078e020e */
[----:B------:R1:W-:Y:S04]  /*9d00*/  @!P3 ST.E.64 [R18.64], R108 ;  /* 0x0000006c1200b985 */ /* 0x0003e8000c101b0c */
[----:B------:R1:W-:Y:S04]  /*9d10*/  @!P2 ST.E.64 [R20.64], R116 ;  /* 0x000000741400a985 */ /* 0x0003e8000c101b0c */
[----:B------:R1:W-:Y:S02]  /*9d20*/  @!P1 ST.E.64 [R2.64], R112 ;  /* 0x0000007002009985 */ /* 0x0003e4000c101b0c */
.L_x_11:
[----:B--23--:R-:W-:Y:S05]  /*9d30*/  BSYNC B0 ;  /* 0x0000000000007941 */ /* 0x00cfea0003800000 */
.L_x_10:
[----:B------:R2:W3:Y:S04]  /*9d40*/  SHFL.IDX PT, R11, R10, 0x1, 0x1c1f ;  /* 0x003c1f000a0b7f89 */ /* 0x0004e800000e0000 */
[----:B-1----:R2:W1:Y:S01]  /*9d50*/  SHFL.IDX PT, R10, R7, 0x1, 0x1c1f ;  /* 0x003c1f00070a7f89 */ /* 0x00246200000e0000 */
[----:B------:R-:W-:Y:S05]  /*9d60*/  @P0 EXIT ;  /* 0x000000000000094d */ /* 0x000fea0003800000 */
[C---:B------:R-:W-:Y:S02]  /*9d70*/  ISETP.GE.AND P0, PT, R5.reuse, c[0x0][0x3c8], PT ;  /* 0x0000f20005007a0c */ /* 0x040fe40003f06270 */
[----:B------:R-:W-:-:S02]  /*9d80*/  IADD3 R2, R5, 0x8, RZ ;  /* 0x0000000805027810 */ /* 0x000fc40007ffe0ff */
[C---:B------:R-:W-:Y:S02]  /*9d90*/  IADD3 R0, R5.reuse, 0x10, RZ ;  /* 0x0000001005007810 */ /* 0x040fe40007ffe0ff */
[----:B------:R-:W-:Y:S02]  /*9da0*/  ISETP.GE.AND P6, PT, R2, c[0x0][0x3c8], PT ;  /* 0x0000f20002007a0c */ /* 0x000fe40003fc6270 */
[C---:B------:R-:W-:Y:S02]  /*9db0*/  IADD3 R8, R5.reuse, 0x18, RZ ;  /* 0x0000001805087810 */ /* 0x040fe40007ffe0ff */
[----:B------:R-:W-:Y:S02]  /*9dc0*/  ISETP.GE.AND P5, PT, R0, c[0x0][0x3c8], PT ;  /* 0x0000f20000007a0c */ /* 0x000fe40003fa6270 */
[----:B------:R-:W-:Y:S01]  /*9dd0*/  ISETP.GE.AND P4, PT, R8, c[0x0][0x3c8], PT ;  /* 0x0000f20008007a0c */ /* 0x000fe20003f86270 */
[C---:B-123--:R-:W-:Y:S01]  /*9de0*/  @!P0 IMAD.WIDE R6, R5.reuse, 0x4, R10 ;  /* 0x0000000405068825 */ /* 0x04efe200078e020a */
[----:B------:R-:W-:-:S02]  /*9df0*/  IADD3 R4, R5, 0x30, RZ ;  /* 0x0000003005047810 */ /* 0x000fc40007ffe0ff */
[----:B------:R-:W-:Y:S02]  /*9e00*/  IADD3 R3, R5, 0x38, RZ ;  /* 0x0000003805037810 */ /* 0x000fe40007ffe0ff */
[----:B------:R1:W-:Y:S01]  /*9e10*/  @!P0 ST.E.64 [R6.64], R130 ;  /* 0x0000008206008985 */ /* 0x0003e2000c101b0c */
[----:B------:R-:W-:Y:S02]  /*9e20*/  @!P6 LEA.HI R2, R2, R2, RZ, 0x1 ;  /* 0x000000020202e211 */ /* 0x000fe400078f08ff */
[----:B------:R-:W-:Y:S02]  /*9e30*/  ISETP.GE.AND P1, PT, R4, c[0x0][0x3c8], PT ;  /* 0x0000f20004007a0c */ /* 0x000fe40003f26270 */
[----:B------:R-:W-:Y:S02]  /*9e40*/  ISETP.GE.AND P0, PT, R3, c[0x0][0x3c8], PT ;  /* 0x0000f20003007a0c */ /* 0x000fe40003f06270 */
[----:B------:R-:W-:Y:S02]  /*9e50*/  @!P5 LEA.HI R0, R0, R0, RZ, 0x1 ;  /* 0x000000000000d211 */ /* 0x000fe400078f08ff */
[----:B------:R-:W-:-:S02]  /*9e60*/  @!P6 LOP3.LUT R2, R2, 0xfffffffe, RZ, 0xc0, !PT ;  /* 0xfffffffe0202e812 */ /* 0x000fc400078ec0ff */
[----:B------:R-:W-:Y:S02]  /*9e70*/  @!P4 LEA.HI R8, R8, R8, RZ, 0x1 ;  /* 0x000000080808c211 */ /* 0x000fe400078f08ff */
[----:B------:R-:W-:Y:S01]  /*9e80*/  @!P5 LOP3.LUT R0, R0, 0xfffffffe, RZ, 0xc0, !PT ;  /* 0xfffffffe0000d812 */ /* 0x000fe200078ec0ff */
[--C-:B------:R-:W-:Y:S01]  /*9e90*/  @!P6 IMAD.WIDE R12, R2, 0x4, R10.reuse ;  /* 0x00000004020ce825 */ /* 0x100fe200078e020a */
[----:B------:R-:W-:Y:S02]  /*9ea0*/  @!P4 LOP3.LUT R8, R8, 0xfffffffe, RZ, 0xc0, !PT ;  /* 0xfffffffe0808c812 */ /* 0x000fe400078ec0ff */
[----:B------:R-:W-:Y:S01]  /*9eb0*/  @!P1 LEA.HI R4, R4, R4, RZ, 0x1 ;  /* 0x0000000404049211 */ /* 0x000fe200078f08ff */
[--C-:B------:R-:W-:Y:S01]  /*9ec0*/  @!P5 IMAD.WIDE R14, R0, 0x4, R10.reuse ;  /* 0x00000004000ed825 */ /* 0x100fe200078e020a */
[----:B------:R-:W-:Y:S01]  /*9ed0*/  @!P6 ST.E.64 [R12.64], R126 ;  /* 0x0000007e0c00e985 */ /* 0x000fe2000c101b0c */
[----:B------:R-:W-:Y:S02]  /*9ee0*/  @!P0 LEA.HI R3, R3, R3, RZ, 0x1 ;  /* 0x0000000303038211 */ /* 0x000fe400078f08ff */
[----:B------:R-:W-:Y:S01]  /*9ef0*/  @!P4 IMAD.WIDE R8, R8, 0x4, R10 ;  /* 0x000000040808c825 */ /* 0x000fe200078e020a */
[----:B------:R-:W-:Y:S01]  /*9f00*/  IADD3 R2, R5, 0x40, RZ ;  /* 0x0000004005027810 */ /* 0x000fe20007ffe0ff */
[----:B------:R2:W-:Y:S01]  /*9f10*/  @!P5 ST.E.64 [R14.64], R70 ;  /* 0x000000460e00d985 */ /* 0x0005e2000c101b0c */
[----:B------:R-:W-:-:S02]  /*9f20*/  @!P1 LOP3.LUT R4, R4, 0xfffffffe, RZ, 0xc0, !PT ;  /* 0xfffffffe04049812 */ /* 0x000fc400078ec0ff */
[C---:B------:R-:W-:Y:S01]  /*9f30*/  IADD3 R0, R5.reuse, 0x48, RZ ;  /* 0x0000004805007810 */ /* 0x040fe20007ffe0ff */
[----:B------:R3:W-:Y:S01]  /*9f40*/  @!P4 ST.E.64 [R8.64], R74 ;  /* 0x0000004a0800c985 */ /* 0x0007e2000c101b0c */
[C---:B-1----:R-:W-:Y:S02]  /*9f50*/  IADD3 R7, R5.reuse, 0x20, RZ ;  /* 0x0000002005077810 */ /* 0x042fe40007ffe0ff */
[----:B------:R-:W-:Y:S02]  /*9f60*/  IADD3 R6, R5, 0x28, RZ ;  /* 0x0000002805067810 */ /* 0x000fe40007ffe0ff */
[----:B------:R-:W-:Y:S02]  /*9f70*/  ISETP.GE.AND P3, PT, R7, c[0x0][0x3c8], PT ;  /* 0x0000f20007007a0c */ /* 0x000fe40003f66270 */
[----:B------:R-:W-:Y:S02]  /*9f80*/  ISETP.GE.AND P2, PT, R6, c[0x0][0x3c8], PT ;  /* 0x0000f20006007a0c */ /* 0x000fe40003f46270 */
[----:B------:R-:W-:-:S02]  /*9f90*/  @!P0 LOP3.LUT R3, R3, 0xfffffffe, RZ, 0xc0, !PT ;  /* 0xfffffffe03038812 */ /* 0x000fc400078ec0ff */
[----:B------:R-:W-:Y:S02]  /*9fa0*/  ISETP.GE.AND P6, PT, R2, c[0x0][0x3c8], PT ;  /* 0x0000f20002007a0c */ /* 0x000fe40003fc6270 */
[----:B------:R-:W-:Y:S01]  /*9fb0*/  ISETP.GE.AND P5, PT, R0, c[0x0][0x3c8], PT ;  /* 0x0000f20000007a0c */ /* 0x000fe20003fa6270 */
[----:B------:R-:W-:Y:S01]  /*9fc0*/  @!P0 IMAD.WIDE R16, R3, 0x4, R10 ;  /* 0x0000000403108825 */ /* 0x000fe200078e020a */
[----:B------:R-:W-:-:S03]  /*9fd0*/  IADD3 R3, R5, 0x70, RZ ;  /* 0x0000007005037810 */ /* 0x000fc60007ffe0ff */
[----:B------:R-:W-:Y:S02]  /*9fe0*/  @!P3 LEA.HI R7, R7, R7, RZ, 0x1 ;  /* 0x000000070707b211 */ /* 0x000fe400078f08ff */
[----:B------:R-:W-:Y:S02]  /*9ff0*/  @!P2 LEA.HI R6, R6, R6, RZ, 0x1 ;  /* 0x000000060606a211 */ /* 0x000fe400078f08ff */
[----:B------:R-:W-:Y:S02]  /*a000*/  @!P3 LOP3.LUT R7, R7, 0xfffffffe, RZ, 0xc0, !PT ;  /* 0xfffffffe0707b812 */ /* 0x000fe400078ec0ff */
[----:B------:R-:W-:Y:S01]  /*a010*/  @!P2 LOP3.LUT R6, R6, 0xfffffffe, RZ, 0xc0, !PT ;  /* 0xfffffffe0606a812 */ /* 0x000fe200078ec0ff */
[--C-:B--2---:R-:W-:Y:S01]  /*a020*/  @!P1 IMAD.WIDE R14, R4, 0x4, R10.reuse ;  /* 0x00000004040e9825 */ /* 0x104fe200078e020a */
[----:B------:R-:W-:Y:S02]  /*a030*/  IADD3 R4, R5, 0x68, RZ ;  /* 0x0000006805047810 */ /* 0x000fe40007ffe0ff */
[----:B------:R-:W-:Y:S01]  /*a040*/  @!P6 LEA.HI R2, R2, R2, RZ, 0x1 ;  /* 0x000000020202e211 */ /* 0x000fe200078f08ff */
[----:B------:R-:W-:Y:S01]  /*a050*/  @!P3 IMAD.WIDE R12, R7, 0x4, R10 ;  /* 0x00000004070cb825 */ /* 0x000fe200078e020a */
[----:B---3--:R-:W-:-:S02]  /*a060*/  IADD3 R8, R5, 0x50, RZ ;  /* 0x0000005005087810 */ /* 0x008fc40007ffe0ff */
[----:B------:R-:W-:Y:S01]  /*a070*/  @!P5 LEA.HI R0, R0, R0, RZ, 0x1 ;  /* 0x000000000000d211 */ /* 0x000fe200078f08ff */
[----:B------:R-:W-:Y:S01]  /*a080*/  @!P2 IMAD.WIDE R6, R6, 0x4, R10 ;  /* 0x000000040606a825 */ /* 0x000fe200078e020a */
[----:B------:R1:W-:Y:S01]  /*a090*/  @!P3 ST.E.64 [R12.64], R78 ;  /* 0x0000004e0c00b985 */ /* 0x0003e2000c101b0c */
[----:B------:R-:W-:Y:S02]  /*a0a0*/  ISETP.GE.AND P4, PT, R8, c[0x0][0x3c8], PT ;  /* 0x0000f20008007a0c */ /* 0x000fe40003f86270 */
[----:B------:R-:W-:Y:S01]  /*a0b0*/  @!P6 LOP3.LUT R2, R2, 0xfffffffe, RZ, 0xc0, !PT ;  /* 0xfffffffe0202e812 */ /* 0x000fe200078ec0ff */
[----:B------:R2:W-:Y:S01]  /*a0c0*/  @!P2 ST.E.64 [R6.64], R82 ;  /* 0x000000520600a985 */ /* 0x0005e2000c101b0c */
[----:B------:R-:W-:-:S03]  /*a0d0*/  @!P5 LOP3.LUT R0, R0, 0xfffffffe, RZ, 0xc0, !PT ;  /* 0xfffffffe0000d812 */ /* 0x000fc600078ec0ff */
[----:B------:R3:W-:Y:S01]  /*a0e0*/  @!P1 ST.E.64 [R14.64], R86 ;  /* 0x000000560e009985 */ /* 0x0007e2000c101b0c */
[----:B------:R-:W-:-:S03]  /*a0f0*/  ISETP.GE.AND P1, PT, R4, c[0x0][0x3c8], PT ;  /* 0x0000f20004007a0c */ /* 0x000fc60003f26270 */
[----:B------:R-:W-:Y:S01]  /*a100*/  @!P0 ST.E.64 [R16.64], R90 ;  /* 0x0000005a10008985 */ /* 0x000fe2000c101b0c */
[----:B------:R-:W-:Y:S02]  /*a110*/  ISETP.GE.AND P0, PT, R3, c[0x0][0x3c8], PT ;  /* 0x0000f20003007a0c */ /* 0x000fe40003f06270 */
[----:B------:R-:W-:-:S04]  /*a120*/  @!P4 LEA.HI R8, R8, R8, RZ, 0x1 ;  /* 0x000000080808c211 */ /* 0x000fc800078f08ff */
[----:B------:R-:W-:-:S03]  /*a130*/  @!P4 LOP3.LUT R8, R8, 0xfffffffe, RZ, 0xc0, !PT ;  /* 0xfffffffe0808c812 */ /* 0x000fc600078ec0ff */
[----:B------:R-:W-:Y:S02]  /*a140*/  @!P1 LEA.HI R4, R4, R4, RZ, 0x1 ;  /* 0x0000000404049211 */ /* 0x000fe400078f08ff */
[--C-:B------:R-:W-:Y:S02]  /*a150*/  @!P4 IMAD.WIDE R8, R8, 0x4, R10.reuse ;  /* 0x000000040808c825 */ /* 0x100fe400078e020a */
[----:B------:R-:W-:Y:S02]  /*a160*/  @!P0 LEA.HI R3, R3, R3, RZ, 0x1 ;  /* 0x0000000303038211 */ /* 0x000fe400078f08ff */
[----:B------:R-:W-:Y:S01]  /*a170*/  @!P1 LOP3.LUT R4, R4, 0xfffffffe, RZ, 0xc0, !PT ;  /* 0xfffffffe04049812 */ /* 0x000fe200078ec0ff */
[----:B-1----:R-:W-:Y:S01]  /*a180*/  @!P6 IMAD.WIDE R12, R2, 0x4, R10 ;  /* 0x00000004020ce825 */ /* 0x002fe200078e020a */
[----:B------:R-:W-:Y:S02]  /*a190*/  @!P0 LOP3.LUT R3, R3, 0xfffffffe, RZ, 0xc0, !PT ;  /* 0xfffffffe03038812 */ /* 0x000fe400078ec0ff */
[----:B--2---:R-:W-:-:S02]  /*a1a0*/  IADD3 R7, R5, 0x58, RZ ;  /* 0x0000005805077810 */ /* 0x004fc40007ffe0ff */
[----:B------:R1:W-:Y:S01]  /*a1b0*/  @!P6 ST.E.64 [R12.64], R94 ;  /* 0x0000005e0c00e985 */ /* 0x0003e2000c101b0c */
[----:B------:R-:W-:Y:S01]  /*a1c0*/  IADD3 R6, R5, 0x60, RZ ;  /* 0x0000006005067810 */ /* 0x000fe20007ffe0ff */
[--C-:B------:R-:W-:Y:S01]  /*a1d0*/  @!P0 IMAD.WIDE R2, R3, 0x4, R10.reuse ;  /* 0x0000000403028825 */ /* 0x100fe200078e020a */
[----:B------:R-:W-:Y:S02]  /*a1e0*/  ISETP.GE.AND P3, PT, R7, c[0x0][0x3c8], PT ;  /* 0x0000f20007007a0c */ /* 0x000fe40003f66270 */
[----:B------:R-:W-:Y:S01]  /*a1f0*/  ISETP.GE.AND P2, PT, R6, c[0x0][0x3c8], PT ;  /* 0x0000f20006007a0c */ /* 0x000fe20003f46270 */
[----:B---3--:R-:W-:Y:S01]  /*a200*/  @!P5 IMAD.WIDE R14, R0, 0x4, R10 ;  /* 0x00000004000ed825 */ /* 0x008fe200078e020a */
[----:B------:R-:W-:-:S04]  /*a210*/  IADD3 R0, R5, 0x78, RZ ;  /* 0x0000007805007810 */ /* 0x000fc80007ffe0ff */
[----:B------:R2:W-:Y:S04]  /*a220*/  @!P5 ST.E.64 [R14.64], R98 ;  /* 0x000000620e00d985 */ /* 0x0005e8000c101b0c */
[----:B------:R3:W-:Y:S01]  /*a230*/  @!P4 ST.E.64 [R8.64], R122 ;  /* 0x0000007a0800c985 */ /* 0x0007e2000c101b0c */
[----:B------:R-:W-:Y:S02]  /*a240*/  @!P3 LEA.HI R7, R7, R7, RZ, 0x1 ;  /* 0x000000070707b211 */ /* 0x000fe400078f08ff */
[----:B------:R-:W-:Y:S02]  /*a250*/  @!P2 LEA.HI R6, R6, R6, RZ, 0x1 ;  /* 0x000000060606a211 */ /* 0x000fe400078f08ff */
[----:B------:R-:W-:Y:S02]  /*a260*/  @!P3 LOP3.LUT R7, R7, 0xfffffffe, RZ, 0xc0, !PT ;  /* 0xfffffffe0707b812 */ /* 0x000fe400078ec0ff */
[----:B------:R-:W-:-:S03]  /*a270*/  @!P2 LOP3.LUT R6, R6, 0xfffffffe, RZ, 0xc0, !PT ;  /* 0xfffffffe0606a812 */ /* 0x000fc600078ec0ff */
[----:B-1----:R-:W-:-:S04]  /*a280*/  @!P3 IMAD.WIDE R12, R7, 0x4, R10 ;  /* 0x00000004070cb825 */ /* 0x002fc800078e020a */
[--C-:B------:R-:W-:Y:S01]  /*a290*/  @!P2 IMAD.WIDE R6, R6, 0x4, R10.reuse ;  /* 0x000000040606a825 */ /* 0x100fe200078e020a */
[----:B------:R3:W-:Y:S04]  /*a2a0*/  @!P3 ST.E.64 [R12.64], R102 ;  /* 0x000000660c00b985 */ /* 0x0007e8000c101b0c */
[----:B------:R3:W-:Y:S01]  /*a2b0*/  @!P2 ST.E.64 [R6.64], R106 ;  /* 0x0000006a0600a985 */ /* 0x0007e2000c101b0c */
[----:B--2---:R-:W-:-:S05]  /*a2c0*/  @!P1 IMAD.WIDE R14, R4, 0x4, R10 ;  /* 0x00000004040e9825 */ /* 0x004fca00078e020a */
[----:B------:R3:W-:Y:S04]  /*a2d0*/  @!P1 ST.E.64 [R14.64], R110 ;  /* 0x0000006e0e009985 */ /* 0x0007e8000c101b0c */
[----:B------:R3:W-:Y:S01]  /*a2e0*/  @!P0 ST.E.64 [R2.64], R118 ;  /* 0x0000007602008985 */ /* 0x0007e2000c101b0c */
[----:B------:R-:W-:-:S13]  /*a2f0*/  ISETP.GE.AND P0, PT, R0, c[0x0][0x3c8], PT ;  /* 0x0000f20000007a0c */ /* 0x000fda0003f06270 */
[----:B------:R-:W-:Y:S05]  /*a300*/  @P0 EXIT ;  /* 0x000000000000094d */ /* 0x000fea0003800000 */
[----:B------:R-:W-:-:S04]  /*a310*/  LEA.HI R0, R0, R0, RZ, 0x1 ;  /* 0x0000000000007211 */ /* 0x000fc800078f08ff */
[----:B------:R-:W-:-:S05]  /*a320*/  LOP3.LUT R0, R0, 0xfffffffe, RZ, 0xc0, !PT ;  /* 0xfffffffe00007812 */ /* 0x000fca00078ec0ff */
[----:B------:R-:W-:-:S05]  /*a330*/  IMAD.WIDE R10, R0, 0x4, R10 ;  /* 0x00000004000a7825 */ /* 0x000fca00078e020a */
[----:B------:R-:W-:Y:S01]  /*a340*/  ST.E.64 [R10.64], R114 ;  /* 0x000000720a007985 */ /* 0x000fe2000c101b0c */
[----:B------:R-:W-:Y:S05]  /*a350*/  EXIT ;  /* 0x000000000000794d */ /* 0x000fea0003800000 */
.L_x_9:
[----:B------:R-:W1:Y:S02]  /*a360*/  S2R R3, SR_TID.X ;  /* 0x0000000000037919 */ /* 0x000e640000002100 */
[----:B-1----:R-:W-:-:S13]  /*a370*/  ISETP.GT.AND P0, PT, R3, 0x7f, PT ;  /* 0x0000007f0300780c */ /* 0x002fda0003f04270 */
[----:B------:R-:W-:Y:S05]  /*a380*/  @P0 EXIT ;  /* 0x000000000000094d */ /* 0x000fea0003800000 */
[----:B------:R-:W1:Y:S01]  /*a390*/  S2R R7, SR_CTAID.X ;  /* 0x0000000000077919 */ /* 0x000e620000002500 */
[----:B------:R-:W-:-:S05]  /*a3a0*/  MOV R0, c[0x0][0x4e8] ;  /* 0x00013a0000007a02 */ /* 0x000fca0000000f00 */
[----:B------:R-:W-:Y:S01]  /*a3b0*/  IMAD R2, R0, c[0x0][0x388], RZ ;  /* 0x0000e20000027a24 */ /* 0x000fe200078e02ff */
[----:B-1----:R-:W-:-:S04]  /*a3c0*/  LEA R7, R7, R3, 0x7 ;  /* 0x0000000307077211 */ /* 0x002fc800078e38ff */
[----:B------:R-:W-:-:S13]  /*a3d0*/  ISETP.GE.AND P0, PT, R7, R2, PT ;  /* 0x000000020700720c */ /* 0x000fda0003f06270 */
[----:B------:R-:W-:Y:S05]  /*a3e0*/  @P0 EXIT ;  /* 0x000000000000094d */ /* 0x000fea0003800000 */
[----:B------:R-:W1:Y:S01]  /*a3f0*/  S2R R4, SR_CTAID.Z ;  /* 0x0000000000047919 */ /* 0x000e620000002700 */
[----:B------:R-:W-:Y:S01]  /*a400*/  USHF.R.S32.HI UR6, URZ, 0x1f, UR10 ;  /* 0x0000001f3f067899 */ /* 0x000fe2000801140a */
[----:B------:R-:W-:Y:S01]  /*a410*/  ISETP.NE.AND P0, PT, R0, 0x1, PT ;  /* 0x000000010000780c */ /* 0x000fe20003f05270 */
[----:B------:R-:W-:Y:S01]  /*a420*/  ULDC.64 UR4, c[0x0][0x4d0] ;  /* 0x0001340000047ab9 */ /* 0x000fe20000000a00 */
[----:B------:R-:W2:Y:S01]  /*a430*/  S2R R3, SR_CTAID.Y ;  /* 0x0000000000037919 */ /* 0x000ea20000002600 */
[----:B------:R-:W-:Y:S01]  /*a440*/  UIMAD UR6, UR6, UR4, URZ ;  /* 0x00000004060672a4 */ /* 0x000fe2000f8e023f */
[----:B------:R-:W-:Y:S01]  /*a450*/  IADD3 R2, RZ, -UR10, RZ ;  /* 0x8000000aff027c10 */ /* 0x000fe2000fffe0ff */
[----:B------:R-:W-:Y:S01]  /*a460*/  UIMAD.WIDE.U32 UR8, UR10, UR4, URZ ;  /* 0x000000040a0872a5 */ /* 0x000fe2000f8e003f */
[----:B------:R-:W-:Y:S01]  /*a470*/  MOV R6, R7 ;  /* 0x0000000700067202 */ /* 0x000fe20000000f00 */
[----:B------:R-:W-:-:S04]  /*a480*/  UIMAD UR4, UR10, UR5, UR6 ;  /* 0x000000050a0472a4 */ /* 0x000fc8000f8e0206 */
[----:B------:R-:W-:Y:S01]  /*a490*/  UIADD3 UR4, UR9, UR4, URZ ;  /* 0x0000000409047290 */ /* 0x000fe2000fffe03f */
[----:B------:R-:W-:Y:S01]  /*a4a0*/  MOV R9, UR9 ;  /* 0x0000000900097c02 */ /* 0x000fe20008000f00 */
[----:B------:R-:W-:-:S04]  /*a4b0*/  @P0 IMAD.HI.U32 R5, R7, c[0x0][0x4ec], RZ ;  /* 0x00013b0007050a27 */ /* 0x000fc800078e00ff */
[----:B------:R-:W-:Y:S01]  /*a4c0*/  IMAD.U32 R8, RZ, RZ, UR8 ;  /* 0x00000008ff087e24 */ /* 0x000fe2000f8e00ff */
[----:B------:R-:W-:Y:S01]  /*a4d0*/  @P0 SHF.R.U32.HI R6, RZ, c[0x0][0x4f0], R5 ;  /* 0x00013c00ff060a19 */ /* 0x000fe20000011605 */
[----:B------:R-:W-:Y:S01]  /*a4e0*/  IMAD.U32 R9, RZ, RZ, UR4 ;  /* 0x00000004ff097e24 */ /* 0x000fe2000f8e00ff */
[----:B-1----:R-:W-:-:S03]  /*a4f0*/  SHF.R.S32.HI R0, RZ, 0x1f, R4 ;  /* 0x0000001fff007819 */ /* 0x002fc60000011404 */
[----:B------:R-:W-:-:S04]  /*a500*/  IMAD.WIDE.U32 R8, R4, c[0x0][0x4d8], R8 ;  /* 0x0001360004087a25 */ /* 0x000fc800078e0008 */
[----:B------:R-:W-:Y:S02]  /*a510*/  IMAD R0, R0, c[0x0][0x4d8], RZ ;  /* 0x0001360000007a24 */ /* 0x000fe400078e02ff */
[----:B--2---:R-:W-:Y:S02]  /*a520*/  IMAD R2, R2, c[0x0][0x550], R3 ;  /* 0x0001540002027a24 */ /* 0x004fe400078e0203 */
[----:B------:R-:W-:Y:S01]  /*a530*/  IMAD R0, R4, c[0x0][0x4dc], R0 ;  /* 0x0001370004007a24 */ /* 0x000fe200078e0200 */
[----:B------:R-:W-:Y:S02]  /*a540*/  IADD3 R4, -R6, RZ, RZ ;  /* 0x000000ff06047210 */ /* 0x000fe40007ffe1ff */
[----:B------:R-:W-:Y:S01]  /*a550*/  SHF.R.S32.HI R3, RZ, 0x1f, R2 ;  /* 0x0000001fff037819 */ /* 0x000fe20000011402 */
[----:B------:R-:W-:Y:S01]  /*a560*/  IMAD.IADD R9, R0, 0x1, R9 ;  /* 0x0000000100097824 */ /* 0x000fe200078e0209 */
[----:B------:R-:W-:Y:S01]  /*a570*/  SHF.R.S32.HI R0, RZ, 0x1f, R6 ;  /* 0x0000001fff007819 */ /* 0x000fe20000011406 */
[----:B------:R-:W-:-:S02]  /*a580*/  IMAD R4, R4, c[0x0][0x4e8], R7 ;  /* 0x00013a0004047a24 */ /* 0x000fc400078e0207 */
[----:B------:R-:W-:Y:S02]  /*a590*/  IMAD R3, R3, c[0x0][0x4e0], RZ ;  /* 0x0001380003037a24 */ /* 0x000fe400078e02ff */
[----:B------:R-:W-:-:S04]  /*a5a0*/  IMAD.WIDE.U32 R8, R2, c[0x0][0x4e0], R8 ;  /* 0x0001380002087a25 */ /* 0x000fc800078e0008 */
[----:B------:R-:W-:Y:S01]  /*a5b0*/  IMAD R3, R2, c[0x0][0x4e4], R3 ;  /* 0x0001390002037a24 */ /* 0x000fe200078e0203 */
[----:B------:R-:W-:Y:S02]  /*a5c0*/  SHF.R.S32.HI R2, RZ, 0x1f, R4 ;  /* 0x0000001fff027819 */ /* 0x000fe40000011404 */
[----:B------:R-:W-:-:S03]  /*a5d0*/  IADD3 R6, P0, R6, R8, RZ ;  /* 0x0000000806067210 */ /* 0x000fc60007f1e0ff */
[----:B------:R-:W-:Y:S01]  /*a5e0*/  IMAD R2, R2, c[0x0][0x4c8], RZ ;  /* 0x0001320002027a24 */ /* 0x000fe200078e02ff */
[----:B------:R-:W-:Y:S02]  /*a5f0*/  IADD3.X R7, R0, R9, R3, P0, !PT ;  /* 0x0000000900077210 */ /* 0x000fe400007fe403 */
[----:B------:R-:W-:Y:S01]  /*a600*/  MOV R0, 0xff800000 ;  /* 0xff80000000007802 */ /* 0x000fe20000000f00 */
[C---:B------:R-:W-:Y:S02]  /*a610*/  IMAD R2, R4.reuse, c[0x0][0x4cc], R2 ;  /* 0x0001330004027a24 */ /* 0x040fe400078e0202 */
[----:B------:R-:W-:-:S05]  /*a620*/  IMAD.WIDE.U32 R6, R4, c[0x0][0x4c8], R6 ;  /* 0x0001320004067a25 */ /* 0x000fca00078e0006 */
[----:B------:R-:W-:Y:S02]  /*a630*/  IADD3 R2, R7, R2, RZ ;  /* 0x0000000207027210 */ /* 0x000fe40007ffe0ff */
[----:B------:R-:W-:-:S04]  /*a640*/  LEA R4, P0, R6, c[0x0][0x4a8], 0x2 ;  /* 0x00012a0006047a11 */ /* 0x000fc800078010ff */
[----:B------:R-:W-:-:S05]  /*a650*/  LEA.HI.X R5, R6, c[0x0][0x4ac], R2, 0x2, P0 ;  /* 0x00012b0006057a11 */ /* 0x000fca00000f1402 */
[----:B------:R-:W-:Y:S01]  /*a660*/  STG.E [R4.64], R0 ;  /* 0x0000000004007986 */ /* 0x000fe2000c10190c */
[----:B------:R-:W-:Y:S05]  /*a670*/  EXIT ;  /* 0x000000000000794d */ /* 0x000fea0003800000 */
.L_x_12:
[----:B------:R-:W-:-:S00]  /*a680*/  BRA `(.L_x_12) ;  /* 0xfffffff000007947 */ /* 0x000fc0000383ffff */
[----:B------:R-:W-:-:S00]  /*a690*/  NOP ;  /* 0x0000000000007918 */ /* 0x000fc00000000000 */
        /* <DEDUP_REMOVED lines=14> */
.L_x_1784:


//--------------------- .text._ZN7cutlass13device_kernelIN5flash19enable_sm80_to_sm89INS1_16FlashAttnFwdSm80INS1_25CollectiveMainloopFwdSm80ILi8ELi1ELb1EN4cute5tupleIJNS5_1CILi128EEENS7_ILi96EEES8_EEELi128ENS_10bfloat16_tEfNS_4arch4Sm80ELb0ELb1ELb0ELb0ELb1ELb0ELb1ELb1EEENS1_21CollectiveEpilogueFwdINS6_IJS8_S8_S9_EEENS6_IJNS7_ILi1EEESH_SH_EEESB_SD_Li256ELb0ELb1ELb1ELb0EEENS1_19SingleTileSchedulerILb0ELb1ELb1ELi128EEEEEEEEEvNT_6ParamsE --------------------------
	.section	.text._ZN7cutlass13device_kernelIN5flash19enable_sm80_to_sm89INS1_16FlashAttnFwdSm80INS1_25CollectiveMainloopFwdSm80ILi8ELi1ELb1EN4cute5tupleIJNS5_1CILi128EEENS7_ILi96EEES8_EEELi128ENS_10bfloat16_tEfNS_4arch4Sm80ELb0ELb1ELb0ELb0ELb1ELb0ELb1ELb1EEENS1_21CollectiveEpilogueFwdINS6_IJS8_S8_S9_EEENS6_IJNS7_ILi1EEESH_SH_EEESB_SD_Li256ELb0ELb1ELb1ELb0EEENS1_19SingleTileSchedulerILb0ELb1ELb1ELi128EEEEEEEEEvNT_6ParamsE,"ax",@progbits
	.sectioninfo	@"SHI_REGISTERS=254"
	.align	128
.text._ZN7cutlass13device_kernelIN5flash19enable_sm80_to_sm89INS1_16FlashAttnFwdSm80INS1_25CollectiveMainloopFwdSm80ILi8ELi1ELb1EN4cute5tupleIJNS5_1CILi128EEENS7_ILi96EEES8_EEELi128ENS_10bfloat16_tEfNS_4arch4Sm80ELb0ELb1ELb0ELb0ELb1ELb0ELb1ELb1EEENS1_21CollectiveEpilogueFwdINS6_IJS8_S8_S9_EEENS6_IJNS7_ILi1EEESH_SH_EEESB_SD_Li256ELb0ELb1ELb1ELb0EEENS1_19SingleTileSchedulerILb0ELb1ELb1ELi128EEEEEEEEEvNT_6ParamsE:
        .type           _ZN7cutlass13device_kernelIN5flash19enable_sm80_to_sm89INS1_16FlashAttnFwdSm80INS1_25CollectiveMainloopFwdSm80ILi8ELi1ELb1EN4cute5tupleIJNS5_1CILi128EEENS7_ILi96EEES8_EEELi128ENS_10bfloat16_tEfNS_4arch4Sm80ELb0ELb1ELb0ELb0ELb1ELb0ELb1ELb1EEENS1_21CollectiveEpilogueFwdINS6_IJS8_S8_S9_EEENS6_IJNS7_ILi1EEESH_SH_EEESB_SD_Li256ELb0ELb1ELb1ELb0EEENS1_19SingleTileSchedulerILb0ELb1ELb1ELi128EEEEEEEEEvNT_6ParamsE,@function
        .size           _ZN7cutlass13device_kernelIN5flash19enable_sm80_to_sm89INS1_16FlashAttnFwdSm80INS1_25CollectiveMainloopFwdSm80ILi8ELi1ELb1EN4cute5tupleIJNS5_1CILi128EEENS7_ILi96EEES8_EEELi128ENS_10bfloat16_tEfNS_4arch4Sm80ELb0ELb1ELb0ELb0ELb1ELb0ELb1ELb1EEENS1_21CollectiveEpilogueFwdINS6_IJS8_S8_S9_EEENS6_IJNS7_ILi1EEESH_SH_EEESB_SD_Li256ELb0ELb1ELb1ELb0EEENS1_19SingleTileSchedulerILb0ELb1ELb1ELi128EEEEEEEEEvNT_6ParamsE,(.L_x_1785 - _ZN7cutlass13device_kernelIN5flash19enable_sm80_to_sm89INS1_16FlashAttnFwdSm80INS1_25CollectiveMainloopFwdSm80ILi8ELi1ELb1EN4cute5tupleIJNS5_1CILi128EEENS7_ILi96EEES8_EEELi128ENS_10bfloat16_tEfNS_4arch4Sm80ELb0ELb1ELb0ELb0ELb1ELb0ELb1ELb1EEENS1_21CollectiveEpilogueFwdINS6_IJS8_S8_S9_EEENS6_IJNS7_ILi1EEESH_SH_EEESB_SD_Li256ELb0ELb1ELb1ELb0EEENS1_19SingleTileSchedulerILb0ELb1ELb1ELi128EEEEEEEEEvNT_6ParamsE)
        .other          _ZN7cutlass13device_kernelIN5flash19enable_sm80_to_sm89INS1_16FlashAttnFwdSm80INS1_25CollectiveMainloopFwdSm80ILi8ELi1ELb1EN4cute5tupleIJNS5_1CILi128EEENS7_ILi96EEES8_EEELi128ENS_10bfloat16_tEfNS_4arch4Sm80ELb0ELb1ELb0ELb0ELb1ELb0ELb1ELb1EEENS1_21CollectiveEpilogueFwdINS6_IJS8_S8_S9_EEENS6_IJNS7_ILi1EEESH_SH_EEESB_SD_Li256ELb0ELb1ELb1ELb0EEENS1_19SingleTileSchedulerILb0ELb1ELb1ELi128EEEEEEEEEvNT_6ParamsE,@"STO_CUDA_ENTRY STV_DEFAULT"
_ZN7cutlass13device_kernelIN5flash19enable_sm80_to_sm89INS1_16FlashAttnFwdSm80INS1_25CollectiveMainloopFwdSm80ILi8ELi1ELb1EN4cute5tupleIJNS5_1CILi128EEENS7_ILi96EEES8_EEELi128ENS_10bfloat16_tEfNS_4arch4Sm80ELb0ELb1ELb0ELb0ELb1ELb0ELb1ELb1EEENS1_21CollectiveEpilogueFwdINS6_IJS8_S8_S9_EEENS6_IJNS7_ILi1EEESH_SH_EEESB_SD_Li256ELb0ELb1ELb1ELb0EEENS1_19SingleTileSchedulerILb0ELb1ELb1ELi128EEEEEEEEEvNT_6ParamsE:
        /* <DEDUP_REMOVED lines=17> */
.L_x_13:
[----:B------:R-:W-:Y:S02]  /*0110*/  ULDC.64 UR4, c[0x0][0x550] ;  /* 0x0001540000047ab9 */ /* 0x000fe40000000a00 */
[----:B------:R-:W-:Y:S02]  /*0120*/  UISETP.NE.AND UP0, UPT, UR4, 0x1, UPT ;  /* 0x000000010400788c */ /* 0x000fe4000bf05270 */
[----:B------:R-:W-:-:S02]  /*0130*/  UIMAD.WIDE.U32 UR12, UR6, UR5, URZ ;  /* 0x00000005060c72a5 */ /* 0x000fc4000f8e003f */
[----:B------:R-:W-:Y:S02]  /*0140*/  ULDC UR4, c[0x0][0x558] ;  /* 0x0001560000047ab9 */ /* 0x000fe40000000800 */
[----:B------:R-:W-:-:S05]  /*0150*/  UMOV UR9, UR6 ;  /* 0x0000000600097c82 */ /* 0x000fca0008000000 */
[----:B------:R-:W-:-:S03]  /*0160*/  @UP0 USHF.R.U32.HI UR9, URZ, UR4, UR13 ;  /* 0x000000043f090299 */ /* 0x000fc6000801160d */
.L_x_14:
[----:B------:R-:W-:Y:S01]  /*0170*/  ISETP.LE.AND P0, PT, RZ, UR10, PT ;  /* 0x0000000aff007c0c */ /* 0x000fe2000bf03270 */
[----:B------:R-:W-:Y:S02]  /*0180*/  UIADD3 UR4, -UR9, URZ, URZ ;  /* 0x0000003f09047290 */ /* 0x000fe4000fffe13f */
[----:B------:R-:W-:Y:S02]  /*0190*/  ULDC UR7, c[0x0][0x550] ;  /* 0x0001540000077ab9 */ /* 0x000fe40000000800 */
[----:B------:R-:W-:-:S08]  /*01a0*/  UIMAD UR7, UR4, UR7, UR6 ;  /* 0x00000007040772a4 */ /* 0x000fd0000f8e0206 */
[----:B------:R-:W-:Y:S05]  /*01b0*/  @!P0 EXIT ;  /* 0x000000000000894d */ /* 0x000fea0003800000 */
[----:B------:R-:W1:Y:S01]  /*01c0*/  S2UR UR19, SR_CTAID.X ;  /* 0x00000000001379c3 */ /* 0x000e620000002500 */
[----:B------:R-:W-:Y:S01]  /*01d0*/  ULDC.64 UR4, c[0x0][0x370] ;  /* 0x0000dc0000047ab9 */ /* 0x000fe20000000a00 */
[----:B------:R-:W-:Y:S01]  /*01e0*/  IMAD.MOV.U32 R220, RZ, RZ, RZ ;  /* 0x000000ffffdc7224 */ /* 0x000fe200078e00ff */
[----:B------:R-:W-:Y:S02]  /*01f0*/  UISETP.NE.U32.AND UP0, UPT, URZ, UR4, UPT ;  /* 0x000000043f00728c */ /* 0x000fe4000bf05070 */
[----:B------:R-:W-:Y:S02]  /*0200*/  ULDC.64 UR12, c[0x0][0x370] ;  /* 0x0000dc00000c7ab9 */ /* 0x000fe40000000a00 */
[----:B------:R-:W-:Y:S02]  /*0210*/  UISETP.NE.AND.EX UP0, UPT, URZ, UR5, UPT, UP0 ;  /* 0x000000053f00728c */ /* 0x000fe4000bf05300 */
[----:B------:R-:W-:Y:S02]  /*0220*/  ULDC UR6, c[0x0][0x2c4] ;  /* 0x0000b10000067ab9 */ /* 0x000fe40000000800 */
[----:B------:R-:W-:-:S02]  /*0230*/  UISETP.NE.AND UP2, UPT, UR6, 0x1, UPT ;  /* 0x000000010600788c */ /* 0x000fc4000bf45270 */
[----:B------:R-:W-:Y:S01]  /*0240*/  PLOP3.LUT P0, PT, PT, PT, UP0, 0x80, 0x0 ;  /* 0x000000000000781c */ /* 0x000fe20003f0f008 */
[----:B------:R-:W-:-:S04]  /*0250*/  ULDC.64 UR14, c[0x0][0x118] ;  /* 0x00004600000e7ab9 */ /* 0x000fc80000000a00 */
[----:B------:R-:W-:Y:S02]  /*0260*/  @UP0 UMOV UR4, 0x4 ;  /* 0x0000000400040882 */ /* 0x000fe40000000000 */
[----:B------:R-:W-:Y:S02]  /*0270*/  @UP0 UIMAD.WIDE UR4, UR10, UR4, UR12 ;  /* 0x000000040a0402a5 */ /* 0x000fe4000f8e020c */
[----:B-1----:R-:W-:-:S04]  /*0280*/  USHF.L.U32 UR19, UR19, 0x7, URZ ;  /* 0x0000000713137899 */ /* 0x002fc8000800063f */
[----:B------:R-:W-:Y:S01]  /*0290*/  MOV R2, UR4 ;  /* 0x0000000400027c02 */ /* 0x000fe20008000f00 */
[----:B------:R-:W-:Y:S01]  /*02a0*/  IMAD.U32 R3, RZ, RZ, UR5 ;  /* 0x00000005ff037e24 */ /* 0x000fe2000f8e00ff */
[----:B------:R-:W-:Y:S02]  /*02b0*/  @UP2 UIADD3 UR12, UR19, 0x7f, URZ ;  /* 0x0000007f130c2890 */ /* 0x000fe4000fffe03f */
[----:B------:R-:W-:Y:S02]  /*02c0*/  ULDC.64 UR4, c[0x0][0x2c8] ;  /* 0x0000b20000047ab9 */ /* 0x000fe40000000a00 */
[----:B------:R-:W-:Y:S01]  /*02d0*/  UIMAD.WIDE.U32 UR12, UR12, UR4, URZ ;  /* 0x000000040c0c72a5 */ /* 0x000fe2000f8e003f */
[----:B------:R1:W5:Y:S01]  /*02e0*/  @P0 LDG.E R220, [R2.64] ;  /* 0x0000000e02dc0981 */ /* 0x000362000c1e1900 */
[----:B------:R-:W-:Y:S02]  /*02f0*/  ULDC UR8, c[0x0][0x2ac] ;  /* 0x0000ab0000087ab9 */ /* 0x000fe40000000800 */
[----:B------:R-:W-:-:S02]  /*0300*/  ULDC UR4, c[0x0][0x1d0] ;  /* 0x0000740000047ab9 */ /* 0x000fc40000000800 */
[----:B------:R-:W-:Y:S02]  /*0310*/  UIADD3 UR11, UR19, 0x7f, URZ ;  /* 0x0000007f130b7890 */ /* 0x000fe4000fffe03f */
[----:B------:R-:W-:Y:S02]  /*0320*/  @UP2 USHF.R.U32.HI UR11, URZ, UR5, UR13 ;  /* 0x000000053f0b2299 */ /* 0x000fe4000801160d */
[----:B------:R-:W-:Y:S02]  /*0330*/  UIMAD UR8, UR8, UR4, URZ ;  /* 0x00000004080872a4 */ /* 0x000fe4000f8e023f */
[----:B------:R-:W-:Y:S02]  /*0340*/  UMOV UR12, 0x1 ;  /* 0x00000001000c7882 */ /* 0x000fe40000000000 */
[----:B------:R-:W-:Y:S02]  /*0350*/  ULDC.64 UR4, c[0x0][0x328] ;  /* 0x0000ca0000047ab9 */ /* 0x000fe40000000a00 */
[----:B------:R-:W-:-:S02]  /*0360*/  UISETP.LE.AND UP1, UPT, UR12, UR5, UPT ;  /* 0x000000050c00728c */ /* 0x000fc4000bf23270 */
[----:B------:R-:W-:Y:S02]  /*0370*/  ULDC UR13, c[0x0][0x168] ;  /* 0x00005a00000d7ab9 */ /* 0x000fe40000000800 */
[----:B------:R-:W-:Y:S02]  /*0380*/  UIADD3 UR13, UR8, -UR13, UR12 ;  /* 0x8000000d080d7290 */ /* 0x000fe4000fffe00c */
[----:B------:R-:W-:Y:S02]  /*0390*/  PLOP3.LUT P0, PT, PT, PT, UP1, 0x40, 0x0 ;  /* 0x000000000000781c */ /* 0x000fe40003f0e818 */
[----:B------:R-:W-:-:S04]  /*03a0*/  UIADD3 UR5, UR13, UR11, URZ ;  /* 0x0000000b0d057290 */ /* 0x000fc8000fffe03f */
[----:B------:R-:W-:-:S07]  /*03b0*/  UIADD3 UR11, UR5, UR4, URZ ;  /* 0x00000004050b7290 */ /* 0x000fce000fffe03f */
[----:B------:R-:W-:Y:S05]  /*03c0*/  @P0 BRA `(.L_x_15) ;  /* 0x0000014000000947 */ /* 0x000fea0003800000 */
[----:B-1----:R-:W-:Y:S01]  /*03d0*/  ISETP.LT.AND P0, PT, RZ, UR5, PT ;  /* 0x00000005ff007c0c */ /* 0x002fe2000bf01270 */
[----:B------:R-:W-:-:S12]  /*03e0*/  UIADD3 UR13, UR5, -0x1, URZ ;  /* 0xffffffff050d7890 */ /* 0x000fd8000fffe03f */
[----:B------:R-:W-:Y:S05]  /*03f0*/  @P0 BRA `(.L_x_16) ;  /* 0x0000008000000947 */ /* 0x000fea0003800000 */
[----:B------:R-:W-:Y:S02]  /*0400*/  ULDC UR4, c[0x0][0x32c] ;  /* 0x0000cb0000047ab9 */ /* 0x000fe40000000800 */
[----:B------:R-:W-:Y:S02]  /*0410*/  UISETP.NE.AND UP0, UPT, UR12, UR4, UPT ;  /* 0x000000040c00728c */ /* 0x000fe4000bf05270 */
[----:B------:R-:W-:-:S03]  /*0420*/  UIADD3 UR13, -UR5, URZ, URZ ;  /* 0x0000003f050d7290 */ /* 0x000fc6000fffe13f */
[----:B------:R-:W-:Y:S02]  /*0430*/  ULDC.64 UR4, c[0x0][0x330] ;  /* 0x0000cc0000047ab9 */ /* 0x000fe40000000a00 */
[----:B------:R-:W-:-:S04]  /*0440*/  UIMAD.WIDE.U32 UR16, UR13, UR4, URZ ;  /* 0x000000040d1072a5 */ /* 0x000fc8000f8e003f */
[----:B------:R-:W-:-:S04]  /*0450*/  @UP0 USHF.R.U32.HI UR13, URZ, UR5, UR17 ;  /* 0x000000053f0d0299 */ /* 0x000fc80008011611 */
[----:B------:R-:W-:Y:S01]  /*0460*/  ULOP3.LUT UR13, URZ, UR13, URZ, 0x33, !UPT ;  /* 0x0000000d3f0d7292 */ /* 0x000fe2000f8e333f */
[----:B------:R-:W-:Y:S05]  /*0470*/  BRA `(.L_x_17) ;  /* 0x0000005000007947 */ /* 0x000fea0003800000 */
.L_x_16:
[----:B------:R-:W-:Y:S02]  /*0480*/  ULDC UR4, c[0x0][0x32c] ;  /* 0x0000cb0000047ab9 */ /* 0x000fe40000000800 */
[----:B------:R-:W-:-:S03]  /*0490*/  UISETP.NE.AND UP0, UPT, UR12, UR4, UPT ;  /* 0x000000040c00728c */ /* 0x000fc6000bf05270 */
[----:B------:R-:W-:Y:S02]  /*04a0*/  ULDC.64 UR4, c[0x0][0x330] ;  /* 0x0000cc0000047ab9 */ /* 0x000fe40000000a00 */
[----:B------:R-:W-:-:S06]  /*04b0*/  UIMAD.WIDE.U32 UR16, UR13, UR4, URZ ;  /* 0x000000040d1072a5 */ /* 0x000fcc000f8e003f */
[----:B------:R-:W-:Y:S02]  /*04c0*/  @UP0 USHF.R.U32.HI UR13, URZ, UR5, UR17 ;  /* 0x000000053f0d0299 */ /* 0x000fe40008011611 */
.L_x_17:
[----:B------:R-:W-:Y:S02]  /*04d0*/  ULDC UR4, c[0x0][0x32c] ;  /* 0x0000cb0000047ab9 */ /* 0x000fe40000000800 */
[----:B------:R-:W-:-:S04]  /*04e0*/  UIMAD UR4, UR13, UR4, UR4 ;  /* 0x000000040d0472a4 */ /* 0x000fc8000f8e0204 */
[----:B------:R-:W-:-:S04]  /*04f0*/  UISETP.LT.AND UP0, UPT, UR11, UR4, UPT ;  /* 0x000000040b00728c */ /* 0x000fc8000bf01270 */
[----:B------:R-:W-:Y:S02]  /*0500*/  USEL UR11, UR11, UR4, UP0 ;  /* 0x000000040b0b7287 */ /* 0x000fe40008000000 */
.L_x_15:
[----:B-1----:R-:W-:Y:S01]  /*0510*/  UIADD3 UR12, UR8, 0x5f, URZ ;  /* 0x0000005f080c7890 */ /* 0x002fe2000fffe03f */
[----:B------:R-:W-:Y:S01]  /*0520*/  PLOP3.LUT P0, PT, PT, PT, UP1, 0x40, 0x0 ;  /* 0x000000000000781c */ /* 0x000fe20003f0e818 */
[----:B------:R-:W-:Y:S02]  /*0530*/  UIADD3 UR20, UR11, 0x5f, URZ ;  /* 0x0000005f0b147890 */ /* 0x000fe4000fffe03f */
[----:B------:R-:W-:Y:S02]  /*0540*/  ULDC.64 UR4, c[0x0][0x2c8] ;  /* 0x0000b20000047ab9 */ /* 0x000fe40000000a00 */
[----:B------:R-:W-:Y:S02]  /*0550*/  UIMAD.WIDE.U32 UR16, UR19, UR4, URZ ;  /* 0x00000004131072a5 */ /* 0x000fe4000f8e003f */
[----:B------:R-:W-:Y:S02]  /*0560*/  UIMAD.WIDE UR12, UR12, 0x2aaaaaab, URZ ;  /* 0x2aaaaaab0c0c78a5 */ /* 0x000fe4000f8e023f */
[----:B------:R-:W-:-:S02]  /*0570*/  UIMAD.WIDE UR20, UR20, 0x2aaaaaab, URZ ;  /* 0x2aaaaaab141478a5 */ /* 0x000fc4000f8e023f */
[----:B------:R-:W-:Y:S02]  /*0580*/  UMOV UR4, UR19 ;  /* 0x0000001300047c82 */ /* 0x000fe40008000000 */
[----:B------:R-:W-:Y:S02]  /*0590*/  @UP2 USHF.R.U32.HI UR4, URZ, UR5, UR17 ;  /* 0x000000053f042299 */ /* 0x000fe40008011611 */
[----:B------:R-:W-:Y:S02]  /*05a0*/  ULDC UR18, c[0x0][0x168] ;  /* 0x00005a0000127ab9 */ /* 0x000fe40000000800 */
[----:B------:R-:W-:Y:S02]  /*05b0*/  UMOV UR17, UR13 ;  /* 0x0000000d00117c82 */ /* 0x000fe40008000000 */
[----:B------:R-:W-:Y:S02]  /*05c0*/  UMOV UR13, UR21 ;  /* 0x00000015000d7c82 */ /* 0x000fe40008000000 */
[----:B------:R-:W-:-:S02]  /*05d0*/  UIADD3 UR18, UR8, -UR18, URZ ;  /* 0x8000001208127290 */ /* 0x000fc4000fffe03f */
[----:B------:R-:W-:Y:S02]  /*05e0*/  USHF.R.U32.HI UR12, URZ, 0x1f, UR17 ;  /* 0x0000001f3f0c7899 */ /* 0x000fe40008011611 */
[----:B------:R-:W-:Y:S02]  /*05f0*/  USHF.R.U32.HI UR11, URZ, 0x1f, UR13 ;  /* 0x0000001f3f0b7899 */ /* 0x000fe4000801160d */
[----:B------:R-:W-:Y:S02]  /*0600*/  UIADD3 UR4, UR18, UR4, URZ ;  /* 0x0000000412047290 */ /* 0x000fe4000fffe03f */
[----:B------:R-:W-:Y:S02]  /*0610*/  ULDC UR5, c[0x0][0x324] ;  /* 0x0000c90000057ab9 */ /* 0x000fe40000000800 */
[----:B------:R-:W-:Y:S02]  /*0620*/  ULEA.HI.SX32 UR12, UR17, UR12, 0x1c ;  /* 0x0000000c110c7291 */ /* 0x000fe4000f8fe23f */
[----:B------:R-:W-:-:S02]  /*0630*/  ULEA.HI.SX32 UR11, UR13, UR11, 0x1c ;  /* 0x0000000b0d0b7291 */ /* 0x000fc4000f8fe23f */
[----:B------:R-:W-:Y:S02]  /*0640*/  UIADD3 UR5, UR4, -UR5, URZ ;  /* 0x8000000504057290 */ /* 0x000fe4000fffe03f */
[----:B------:R-:W-:-:S04]  /*0650*/  UISETP.LT.AND UP0, UPT, UR12, UR11, UPT ;  /* 0x0000000b0c00728c */ /* 0x000fc8000bf01270 */
[----:B------:R-:W-:Y:S01]  /*0660*/  USEL UR11, UR12, UR11, UP0 ;  /* 0x0000000b0c0b7287 */ /* 0x000fe20008000000 */
[----:B------:R-:W-:Y:S01]  /*0670*/  MOV R2, UR5 ;  /* 0x0000000500027c02 */ /* 0x000fe20008000f00 */
[----:B------:R-:W-:Y:S05]  /*0680*/  @P0 BRA `(.L_x_18) ;  /* 0x0000010000000947 */ /* 0x000fea0003800000 */
[----:B------:R-:W-:-:S04]  /*0690*/  MOV R3, UR4 ;  /* 0x0000000400037c02 */ /* 0x000fc80008000f00 */
[----:B------:R-:W-:-:S13]  /*06a0*/  ISETP.GT.AND P0, PT, R3, -0x1, PT ;  /* 0xffffffff0300780c */ /* 0x000fda0003f04270 */
[----:B------:R-:W-:Y:S05]  /*06b0*/  @P0 BRA `(.L_x_19) ;  /* 0x0000007000000947 */ /* 0x000fea0003800000 */
[----:B------:R-:W-:Y:S01]  /*06c0*/  IMAD.MOV.U32 R0, RZ, RZ, c[0x0][0x32c] ;  /* 0x0000cb00ff007624 */ /* 0x000fe200078e00ff */
[----:B------:R-:W-:-:S04]  /*06d0*/  LOP3.LUT R3, RZ, R3, RZ, 0x33, !PT ;  /* 0x00000003ff037212 */ /* 0x000fc800078e33ff */
[----:B------:R-:W-:-:S13]  /*06e0*/  ISETP.NE.AND P0, PT, R0, 0x1, PT ;  /* 0x000000010000780c */ /* 0x000fda0003f05270 */
[----:B------:R-:W-:-:S05]  /*06f0*/  @P0 IMAD.HI.U32 R0, R3, c[0x0][0x330], RZ ;  /* 0x0000cc0003000a27 */ /* 0x000fca00078e00ff */
[----:B------:R-:W-:-:S04]  /*0700*/  @P0 SHF.R.U32.HI R3, RZ, c[0x0][0x334], R0 ;  /* 0x0000cd00ff030a19 */ /* 0x000fc80000011600 */
[----:B------:R-:W-:Y:S01]  /*0710*/  LOP3.LUT R3, RZ, R3, RZ, 0x33, !PT ;  /* 0x00000003ff037212 */ /* 0x000fe200078e33ff */
[----:B------:R-:W-:Y:S05]  /*0720*/  BRA `(.L_x_20) ;  /* 0x0000004000007947 */ /* 0x000fea0003800000 */
.L_x_19:
[----:B------:R-:W-:-:S04]  /*0730*/  MOV R0, c[0x0][0x32c] ;  /* 0x0000cb0000007a02 */ /* 0x000fc80000000f00 */
[----:B------:R-:W-:-:S13]  /*0740*/  ISETP.NE.AND P0, PT, R0, 0x1, PT ;  /* 0x000000010000780c */ /* 0x000fda0003f05270 */
[----:B------:R-:W-:-:S05]  /*0750*/  @P0 IMAD.HI.U32 R0, R3, c[0x0][0x330], RZ ;  /* 0x0000cc0003000a27 */ /* 0x000fca00078e00ff */
[----:B------:R-:W-:-:S05]  /*0760*/  @P0 SHF.R.U32.HI R3, RZ, c[0x0][0x334], R0 ;  /* 0x0000cd00ff030a19 */ /* 0x000fca0000011600 */
.L_x_20:
[----:B------:R-:W-:-:S05]  /*0770*/  IMAD R3, R3, c[0x0][0x32c], RZ ;  /* 0x0000cb0003037a24 */ /* 0x000fca00078e02ff */
[----:B------:R-:W-:-:S05]  /*0780*/  IMNMX R2, R2, R3, !PT ;  /* 0x0000000302027217 */ /* 0x000fca0007800200 */
.L_x_18:
[----:B------:R-:W-:Y:S01]  /*0790*/  IMAD.HI R3, R2, 0x2aaaaaab, RZ ;  /* 0x2aaaaaab02037827 */ /* 0x000fe200078e02ff */
[----:B------:R-:W-:Y:S02]  /*07a0*/  USHF.R.U32.HI UR5, URZ, 0x10, UR7 ;  /* 0x000000103f057899 */ /* 0x000fe40008011607 */
[----:B------:R-:W-:Y:S01]  /*07b0*/  ULDC UR4, c[0x0][0x338] ;  /* 0x0000ce0000047ab9 */ /* 0x000fe20000000800 */
[----:B------:R-:W-:Y:S01]  /*07c0*/  IMAD.MOV.U32 R14, RZ, RZ, RZ ;  /* 0x000000ffff0e7224 */ /* 0x000fe200078e00ff */
[----:B------:R-:W-:Y:S01]  /*07d0*/  SHF.R.U32.HI R0, RZ, 0x1f, R3 ;  /* 0x0000001fff007819 */ /* 0x000fe20000011603 */
[----:B------:R-:W-:-:S03]  /*07e0*/  UISETP.NE.AND UP0, UPT, UR5, URZ, UPT ;  /* 0x0000003f0500728c */ /* 0x000fc6000bf05270 */
[----:B------:R-:W-:Y:S01]  /*07f0*/  LEA.HI.SX32 R0, R3, R0, 0x1c ;  /* 0x0000000003007211 */ /* 0x000fe200078fe2ff */
[----:B------:R-:W-:-:S03]  /*0800*/  USEL UR4, UR5, UR4, UP0 ;  /* 0x0000000405047287 */ /* 0x000fc60008000000 */
[----:B------:R-:W-:-:S04]  /*0810*/  IMNMX R215, RZ, R0, !PT ;  /* 0x00000000ffd77217 */ /* 0x000fc80007800200 */
[----:B------:R-:W-:-:S13]  /*0820*/  ISETP.LT.AND P0, PT, R215, UR11, PT ;  /* 0x0000000bd7007c0c */ /* 0x000fda000bf01270 */
[----:B------:R-:W-:Y:S05]  /*0830*/  @!P0 BRA `(.L_x_21) ;  /* 0x000001c000008947 */ /* 0x000fea0003800000 */
[----:B------:R-:W-:Y:S01]  /*0840*/  IMAD.U32 R0, RZ, RZ, UR4 ;  /* 0x00000004ff007e24 */ /* 0x000fe2000f8e00ff */
[----:B------:R-:W-:-:S04]  /*0850*/  UIADD3 UR5, UR4, -0x1, UR11 ;  /* 0xffffffff04057890 */ /* 0x000fc8000fffe00b */
[-C--:B------:R-:W-:Y:S02]  /*0860*/  IABS R4, R0.reuse ;  /* 0x0000000000047213 */ /* 0x080fe40000000000 */
[----:B------:R-:W-:Y:S02]  /*0870*/  IADD3 R5, -R215, UR5, RZ ;  /* 0x00000005d7057c10 */ /* 0x000fe4000fffe1ff */
[----:B------:R-:W1:Y:S01]  /*0880*/  I2F.RP R8, R4 ;  /* 0x0000000400087306 */ /* 0x000e620000209400 */
[----:B------:R-:W-:Y:S02]  /*0890*/  IABS R0, R0 ;  /* 0x0000000000007213 */ /* 0x000fe40000000000 */
[----:B------:R-:W-:Y:S02]  /*08a0*/  IABS R2, R5 ;  /* 0x0000000500027213 */ /* 0x000fe40000000000 */
[----:B------:R-:W-:Y:S01]  /*08b0*/  LOP3.LUT R5, R5, UR4, RZ, 0x3c, !PT ;  /* 0x0000000405057c12 */ /* 0x000fe2000f8e3cff */
[----:B------:R-:W-:-:S03]  /*08c0*/  IMAD.MOV R0, RZ, RZ, -R0 ;  /* 0x000000ffff007224 */ /* 0x000fc600078e0a00 */
[----:B------:R-:W-:Y:S01]  /*08d0*/  ISETP.GE.AND P0, PT, R5, RZ, PT ;  /* 0x000000ff0500720c */ /* 0x000fe20003f06270 */
[----:B-1----:R-:W1:Y:S02]  /*08e0*/  MUFU.RCP R6, R8 ;  /* 0x0000000800067308 */ /* 0x002e640000001000 */
[----:B-1----:R-:W-:-:S06]  /*08f0*/  IADD3 R6, R6, 0xffffffe, RZ ;  /* 0x0ffffffe06067810 */ /* 0x002fcc0007ffe0ff */
[----:B------:R-:W1:Y:S02]  /*0900*/  F2I.FTZ.U32.TRUNC.NTZ R7, R6 ;  /* 0x0000000600077305 */ /* 0x000e64000021f000 */
[----:B-1----:R-:W-:Y:S02]  /*0910*/  IMAD.MOV R3, RZ, RZ, -R7 ;  /* 0x000000ffff037224 */ /* 0x002fe400078e0a07 */
[----:B------:R-:W-:Y:S02]  /*0920*/  IMAD.MOV.U32 R6, RZ, RZ, RZ ;  /* 0x000000ffff067224 */ /* 0x000fe400078e00ff */
[----:B------:R-:W-:-:S04]  /*0930*/  IMAD R3, R3, R4, RZ ;  /* 0x0000000403037224 */ /* 0x000fc800078e02ff */
[----:B------:R-:W-:-:S06]  /*0940*/  IMAD.HI.U32 R3, R7, R3, R6 ;  /* 0x0000000307037227 */ /* 0x000fcc00078e0006 */
[----:B------:R-:W-:-:S04]  /*0950*/  IMAD.HI.U32 R3, R3, R2, RZ ;  /* 0x0000000203037227 */ /* 0x000fc800078e00ff */
[----:B------:R-:W-:-:S05]  /*0960*/  IMAD R7, R3, R0, R2 ;  /* 0x0000000003077224 */ /* 0x000fca00078e0202 */
[----:B------:R-:W-:-:S13]  /*0970*/  ISETP.GT.U32.AND P1, PT, R4, R7, PT ;  /* 0x000000070400720c */ /* 0x000fda0003f24070 */
[----:B------:R-:W-:Y:S01]  /*0980*/  @!P1 IMAD.IADD R7, R7, 0x1, -R4 ;  /* 0x0000000107079824 */ /* 0x000fe200078e0a04 */
[----:B------:R-:W-:Y:S02]  /*0990*/  @!P1 IADD3 R3, R3, 0x1, RZ ;  /* 0x0000000103039810 */ /* 0x000fe40007ffe0ff */
[----:B------:R-:W-:Y:S02]  /*09a0*/  ISETP.NE.AND P1, PT, RZ, UR4, PT ;  /* 0x00000004ff007c0c */ /* 0x000fe4000bf25270 */
[----:B------:R-:W-:-:S13]  /*09b0*/  ISETP.GE.U32.AND P2, PT, R7, R4, PT ;  /* 0x000000040700720c */ /* 0x000fda0003f46070 */
[----:B------:R-:W-:-:S05]  /*09c0*/  @P2 IADD3 R3, R3, 0x1, RZ ;  /* 0x0000000103032810 */ /* 0x000fca0007ffe0ff */
[----:B------:R-:W-:Y:S01]  /*09d0*/  @!P0 IMAD.MOV R3, RZ, RZ, -R3 ;  /* 0x000000ffff038224 */ /* 0x000fe200078e0a03 */
[----:B------:R-:W-:-:S05]  /*09e0*/  @!P1 LOP3.LUT R3, RZ, UR4, RZ, 0x33, !PT ;  /* 0x00000004ff039c12 */ /* 0x000fca000f8e33ff */
[----:B------:R-:W-:Y:S02]  /*09f0*/  IMAD.MOV.U32 R14, RZ, RZ, R3 ;  /* 0x000000ffff0e7224 */ /* 0x000fe400078e0003 */
.L_x_21:
[----:B------:R-:W-:Y:S01]  /*0a00*/  ULOP3.LUT UR7, UR7, 0xffff, URZ, 0xc0, !UPT ;  /* 0x0000ffff07077892 */ /* 0x000fe2000f8ec03f */
[----:B------:R-:W-:Y:S01]  /*0a10*/  PLOP3.LUT P2, PT, PT, PT, PT, 0x80, 0x0 ;  /* 0x000000000000781c */ /* 0x000fe20003f4f070 */
[----:B------:R-:W-:Y:S01]  /*0a20*/  IMAD.MOV.U32 R7, RZ, RZ, RZ ;  /* 0x000000ffff077224 */ /* 0x000fe200078e00ff */
[----:B------:R-:W-:Y:S01]  /*0a30*/  MOV R5, RZ ;  /* 0x000000ff00057202 */ /* 0x000fe20000000f00 */
[----:B------:R-:W-:Y:S01]  /*0a40*/  CS2R R66, SRZ ;  /* 0x0000000000427805 */ /* 0x000fe2000001ff00 */
[----:B------:R-:W-:Y:S01]  /*0a50*/  CS2R R64, SRZ ;  /* 0x0000000000407805 */ /* 0x000fe2000001ff00 */
[----:B------:R-:W-:Y:S01]  /*0a60*/  IMAD R215, R14, UR7, R215 ;  /* 0x000000070ed77c24 */ /* 0x000fe2000f8e02d7 */
[----:B------:R-:W-:Y:S01]  /*0a70*/  CS2R R62, SRZ ;  /* 0x00000000003e7805 */ /* 0x000fe2000001ff00 */
[----:B------:R-:W-:Y:S01]  /*0a80*/  CS2R R60, SRZ ;  /* 0x00000000003c7805 */ /* 0x000fe2000001ff00 */
[----:B------:R-:W-:Y:S01]  /*0a90*/  CS2R R58, SRZ ;  /* 0x00000000003a7805 */ /* 0x000fe2000001ff00 */
[----:B------:R-:W-:Y:S01]  /*0aa0*/  IMAD.IADD R14, R215, 0x1, R14 ;  /* 0x00000001d70e7824 */ /* 0x000fe200078e020e */
[----:B------:R-:W-:Y:S01]  /*0ab0*/  CS2R R56, SRZ ;  /* 0x0000000000387805 */ /* 0x000fe2000001ff00 */
[----:B------:R-:W-:Y:S01]  /*0ac0*/  CS2R R54, SRZ ;  /* 0x0000000000367805 */ /* 0x000fe2000001ff00 */
[----:B------:R-:W-:Y:S01]  /*0ad0*/  CS2R R52, SRZ ;  /* 0x0000000000347805 */ /* 0x000fe2000001ff00 */
[----:B------:R-:W-:Y:S01]  /*0ae0*/  CS2R R106, SRZ ;  /* 0x00000000006a7805 */ /* 0x000fe2000001ff00 */
[----:B------:R-:W-:Y:S01]  /*0af0*/  IMNMX R14, R14, UR11, PT ;  /* 0x0000000b0e0e7c17 */ /* 0x000fe2000b800200 */
[----:B------:R-:W-:Y:S01]  /*0b00*/  CS2R R104, SRZ ;  /* 0x0000000000687805 */ /* 0x000fe2000001ff00 */
[----:B------:R-:W-:Y:S01]  /*0b10*/  CS2R R110, SRZ ;  /* 0x00000000006e7805 */ /* 0x000fe2000001ff00 */
[----:B------:R-:W-:Y:S01]  /*0b20*/  CS2R R108, SRZ ;  /* 0x00000000006c7805 */ /* 0x000fe2000001ff00 */
[----:B------:R-:W-:Y:S01]  /*0b30*/  ISETP.GT.AND P0, PT, R14, R215, PT ;  /* 0x000000d70e00720c */ /* 0x000fe20003f04270 */
        /* <DEDUP_REMOVED lines=31> */
[----:B------:R-:W-:Y:S01]  /*0d30*/  IMAD.MOV.U32 R13, RZ, RZ, 0x60 ;  /* 0x00000060ff0d7424 */ /* 0x000fe200078e00ff */
[----:B------:R-:W-:Y:S02]  /*0d40*/  ULDC.64 UR4, c[0x0][0x2b0] ;  /* 0x0000ac0000047ab9 */ /* 0x000fe40000000a00 */
[----:B------:R-:W-:Y:S01]  /*0d50*/  LEA.HI R4, R103, R100, RZ, 0x3 ;  /* 0x0000006467047211 */ /* 0x000fe200078f18ff */
[----:B------:R-:W2:Y:S01]  /*0d60*/  @P0 LDG.E R2, [R2.64] ;  /* 0x0000000e02020981 */ /* 0x000ea2000c1e1900 */
[----:B------:R-:W-:Y:S02]  /*0d70*/  IMAD.MOV.U32 R0, RZ, RZ, c[0x0][0x2b8] ;  /* 0x0000ae00ff007624 */ /* 0x000fe400078e00ff */
[----:B------:R-:W-:Y:S01]  /*0d80*/  LOP3.LUT R39, R4, 0xfffffff8, RZ, 0xc0, !PT ;  /* 0xfffffff804277812 */ /* 0x000fe200078ec0ff */
[----:B------:R-:W-:Y:S01]  /*0d90*/  IMAD R12, R14, R13, -0x60 ;  /* 0xffffffa00e0c7424 */ /* 0x000fe200078e020d */
[----:B------:R-:W-:Y:S01]  /*0da0*/  SHF.R.S32.HI R4, RZ, 0x3, R4 ;  /* 0x00000003ff047819 */ /* 0x000fe20000011404 */
[----:B------:R-:W-:Y:S01]  /*0db0*/  IMAD.MOV.U32 R216, RZ, RZ, RZ ;  /* 0x000000ffffd87224 */ /* 0x000fe200078e00ff */
[----:B------:R-:W-:Y:S01]  /*0dc0*/  ISETP.NE.AND P3, PT, R0, 0x1, PT ;  /* 0x000000010000780c */ /* 0x000fe20003f65270 */
[----:B------:R-:W-:-:S04]  /*0dd0*/  IMAD.IADD R39, R100, 0x1, -R39 ;  /* 0x0000000164277824 */ /* 0x000fc800078e0a27 */
[----:B------:R-:W-:-:S04]  /*0de0*/  IMAD R219, R39, 0x20, R4 ;  /* 0x0000002027db7824 */ /* 0x000fc800078e0204 */
[----:B------:R-:W-:-:S05]  /*0df0*/  IMAD.IADD R217, R219, 0x1, R12 ;  /* 0x00000001dbd97824 */ /* 0x000fca00078e020c */
[C---:B------:R-:W-:Y:S01]  /*0e00*/  ISETP.GE.AND P2, PT, R217.reuse, UR8, PT ;  /* 0x00000008d9007c0c */ /* 0x040fe2000bf46270 */
[----:B-----5:R-:W-:-:S03]  /*0e10*/  IMAD.IADD R217, R217, 0x1, R220 ;  /* 0x00000001d9d97824 */ /* 0x020fc600078e02dc */
[----:B------:R-:W-:Y:S01]  /*0e20*/  ISETP.GT.OR P2, PT, R219, 0x5f, P2 ;  /* 0x0000005fdb00780c */ /* 0x000fe20001744670 */
[----:B------:R-:W-:-:S04]  /*0e30*/  @P3 IMAD.HI.U32 R0, R217, c[0x0][0x2bc], RZ ;  /* 0x0000af00d9003a27 */ /* 0x000fc800078e00ff */
[----:B------:R-:W-:Y:S01]  /*0e40*/  IMAD.MOV.U32 R6, RZ, RZ, R217 ;  /* 0x000000ffff067224 */ /* 0x000fe200078e00d9 */
[----:B------:R-:W-:Y:S01]  /*0e50*/  @P3 SHF.R.U32.HI R6, RZ, c[0x0][0x2c0], R0 ;  /* 0x0000b000ff063a19 */ /* 0x000fe20000011600 */
[----:B------:R-:W-:Y:S01]  /*0e60*/  BAR.SYNC.DEFER_BLOCKING 0x0 ;  /* 0x0000000000007b1d */ /* 0x000fe20000010000 */
[----:B------:R-:W-:Y:S02]  /*0e70*/  USHF.R.S32.HI UR16, URZ, 0x1f, UR9 ;  /* 0x0000001f3f107899 */ /* 0x000fe40008011409 */
[----:B------:R-:W-:-:S03]  /*0e80*/  USHF.R.S32.HI UR17, URZ, 0x1f, UR10 ;  /* 0x0000001f3f117899 */ /* 0x000fc6000801140a */
[----:B--2---:R1:W2:Y:S02]  /*0e90*/  @P0 R2UR UR11, R2 ;  /* 0x00000000020b03c2 */ /* 0x0042a400000e0000 */
[----:B--2---:R-:W-:Y:S02]  /*0ea0*/  @!UP0 UMOV UR11, UR10 ;  /* 0x0000000a000b8c82 */ /* 0x004fe40008000000 */
[----:B------:R-:W-:Y:S02]  /*0eb0*/  USHF.R.S32.HI UR7, URZ, 0x1f, UR11 ;  /* 0x0000001f3f077899 */ /* 0x000fe4000801140b */
[----:B------:R-:W-:Y:S02]  /*0ec0*/  UIMAD.WIDE.U32 UR12, UR11, UR4, URZ ;  /* 0x000000040b0c72a5 */ /* 0x000fe4000f8e003f */
[----:B------:R-:W-:-:S04]  /*0ed0*/  UIMAD UR7, UR7, UR4, URZ ;  /* 0x00000004070772a4 */ /* 0x000fc8000f8e023f */
[----:B------:R-:W-:Y:S01]  /*0ee0*/  UIMAD UR7, UR11, UR5, UR7 ;  /* 0x000000050b0772a4 */ /* 0x000fe2000f8e0207 */
[----:B------:R-:W-:Y:S02]  /*0ef0*/  @!P2 IADD3 R3, P1, R6, UR12, RZ ;  /* 0x0000000c0603ac10 */ /* 0x000fe4000ff3e0ff */
[----:B------:R-:W-:Y:S02]  /*0f00*/  ULDC.64 UR4, c[0x0][0x1b8] ;  /* 0x00006e0000047ab9 */ /* 0x000fe40000000a00 */
[----:B------:R-:W-:-:S06]  /*0f10*/  UIADD3 UR7, UR13, UR7, URZ ;  /* 0x000000070d077290 */ /* 0x000fcc000fffe03f */
[----:B------:R-:W-:Y:S02]  /*0f20*/  @!P2 LEA.HI.X.SX32 R0, R6, UR7, 0x1, P1 ;  /* 0x000000070600ac11 */ /* 0x000fe400088f0eff */
[----:B-1----:R-:W-:-:S04]  /*0f30*/  @!P2 LEA R2, P0, R3, c[0x0][0x2a0], 0x2 ;  /* 0x0000a8000302aa11 */ /* 0x002fc800078010ff */
[----:B------:R-:W-:-:S05]  /*0f40*/  @!P2 LEA.HI.X R3, R3, c[0x0][0x2a4], R0, 0x2, P0 ;  /* 0x0000a9000303aa11 */ /* 0x000fca00000f1400 */
[----:B------:R1:W2:Y:S01]  /*0f50*/  @!P2 LDG.E R216, [R2.64] ;  /* 0x0000000e02d8a981 */ /* 0x0002a2000c1e1900 */
[----:B------:R-:W-:Y:S01]  /*0f60*/  PLOP3.LUT P1, PT, PT, PT, UP2, 0x80, 0x0 ;  /* 0x000000000000781c */ /* 0x000fe20003f2f028 */
[----:B------:R-:W-:Y:S01]  /*0f70*/  UIMAD UR11, UR16, UR4, URZ ;  /* 0x00000004100b72a4 */ /* 0x000fe2000f8e023f */
[----:B------:R-:W-:Y:S01]  /*0f80*/  PLOP3.LUT P0, PT, PT, PT, UP2, 0x80, 0x0 ;  /* 0x000000000000781c */ /* 0x000fe20003f0f028 */
[----:B------:R-:W-:Y:S01]  /*0f90*/  UIMAD.WIDE.U32 UR20, UR9, UR4, URZ ;  /* 0x00000004091472a5 */ /* 0x000fe2000f8e003f */
[----:B------:R-:W-:Y:S01]  /*0fa0*/  IADD3 R0, R219, UR19, RZ ;  /* 0x00000013db007c10 */ /* 0x000fe2000fffe0ff */
[----:B------:R-:W-:Y:S01]  /*0fb0*/  UIMAD UR11, UR9, UR5, UR11 ;  /* 0x00000005090b72a4 */ /* 0x000fe2000f8e020b */
[----:B------:R-:W-:Y:S01]  /*0fc0*/  IMAD.SHL.U32 R231, R39, 0x8, RZ ;  /* 0x0000000827e77824 */ /* 0x000fe200078e00ff */
[-C--:B------:R-:W-:Y:S01]  /*0fd0*/  LEA.HI R218, R103, R100.reuse, RZ, 0x6 ;  /* 0x0000006467da7211 */ /* 0x080fe200078f30ff */
[----:B------:R-:W-:Y:S01]  /*0fe0*/  ULDC.64 UR4, c[0x0][0x1c0] ;  /* 0x0000700000047ab9 */ /* 0x000fe20000000a00 */
[----:B------:R-:W-:Y:S01]  /*0ff0*/  IMAD.MOV.U32 R5, RZ, RZ, R0 ;  /* 0x000000ffff057224 */ /* 0x000fe200078e0000 */
[----:B------:R-:W-:Y:S01]  /*1000*/  UIMAD UR17, UR17, UR4, URZ ;  /* 0x00000004111172a4 */ /* 0x000fe2000f8e023f */
[C---:B------:R-:W-:Y:S01]  /*1010*/  IADD3 R38, R231.reuse, 0x40, RZ ;  /* 0x00000040e7267810 */ /* 0x040fe20007ffe0ff */
[----:B------:R-:W-:Y:S01]  /*1020*/  UIADD3 UR21, UR21, UR11, URZ ;  /* 0x0000000b15157290 */ /* 0x000fe2000fffe03f */
[----:B------:R-:W-:Y:S01]  /*1030*/  IMAD.MOV R6, RZ, RZ, -R6 ;  /* 0x000000ffff067224 */ /* 0x000fe200078e0a06 */
[----:B------:R-:W-:Y:S01]  /*1040*/  UIMAD UR5, UR10, UR5, UR17 ;  /* 0x000000050a0572a4 */ /* 0x000fe2000f8e0211 */
[----:B------:R-:W-:Y:S01]  /*1050*/  IMAD.SHL.U32 R218, R218, 0x8, RZ ;  /* 0x00000008dada7824 */ /* 0x000fe200078e00ff */
[----:B------:R-:W-:Y:S01]  /*1060*/  UIMAD.WIDE.U32 UR10, UR10, UR4, UR20 ;  /* 0x000000040a0a72a5 */ /* 0x000fe2000f8e0014 */
[----:B------:R-:W-:Y:S01]  /*1070*/  ISETP.GE.AND P2, PT, R231, c[0x0][0x198], PT ;  /* 0x00006600e7007a0c */ /* 0x000fe20003f46270 */
[----:B------:R-:W-:Y:S01]  /*1080*/  IMAD R217, R6, c[0x0][0x2b8], R217 ;  /* 0x0000ae0006d97a24 */ /* 0x000fe200078e02d9 */
[----:B------:R-:W-:Y:S01]  /*1090*/  ULDC UR4, c[0x0][0x168] ;  /* 0x00005a0000047ab9 */ /* 0x000fe20000000800 */
[----:B------:R-:W-:Y:S01]  /*10a0*/  LEA.HI R214, R103, R100, RZ, 0x4 ;  /* 0x0000006467d67211 */ /* 0x000fe200078f20ff */
[----:B------:R-:W-:Y:S01]  /*10b0*/  UIADD3 UR5, UR11, UR5, URZ ;  /* 0x000000050b057290 */ /* 0x000fe2000fffe03f */
[----:B------:R-:W-:Y:S01]  /*10c0*/  IMAD.U32 R9, RZ, RZ, UR11 ;  /* 0x0000000bff097e24 */ /* 0x000fe2000f8e00ff */
[----:B------:R-:W-:Y:S01]  /*10d0*/  UIMAD UR6, UR6, UR4, URZ ;  /* 0x00000004060672a4 */ /* 0x000fe2000f8e023f */
[----:B-1----:R-:W-:Y:S01]  /*10e0*/  @P1 IMAD.HI.U32 R2, R0, c[0x0][0x2c8], RZ ;  /* 0x0000b20000021a27 */ /* 0x002fe200078e00ff */
[----:B------:R-:W-:-:S02]  /*10f0*/  SHF.R.S32.HI R24, RZ, 0x1f, R217 ;  /* 0x0000001fff187819 */ /* 0x000fc400000114d9 */
[----:B------:R-:W-:Y:S01]  /*1100*/  ISETP.GE.AND P4, PT, R38, c[0x0][0x198], PT ;  /* 0x0000660026007a0c */ /* 0x000fe20003f86270 */
[----:B------:R-:W-:Y:S01]  /*1110*/  IMAD.U32 R8, RZ, RZ, UR10 ;  /* 0x0000000aff087e24 */ /* 0x000fe2000f8e00ff */
[----:B------:R-:W-:Y:S01]  /*1120*/  @P0 SHF.R.U32.HI R5, RZ, c[0x0][0x2cc], R2 ;  /* 0x0000b300ff050a19 */ /* 0x000fe20000011602 */
[----:B------:R-:W-:Y:S01]  /*1130*/  IMAD.U32 R9, RZ, RZ, UR5 ;  /* 0x00000005ff097e24 */ /* 0x000fe2000f8e00ff */
[----:B------:R-:W-:Y:S01]  /*1140*/  ULDC.64 UR4, c[0x0][0x1e8] ;  /* 0x00007a0000047ab9 */ /* 0x000fe20000000a00 */
[----:B------:R-:W-:Y:S01]  /*1150*/  IMAD R6, R24, c[0x0][0x1e0], RZ ;  /* 0x0000780018067a24 */ /* 0x000fe200078e02ff */
[--C-:B------:R-:W-:Y:S01]  /*1160*/  SHF.R.S32.HI R2, RZ, 0x1f, R5.reuse ;  /* 0x0000001fff027819 */ /* 0x100fe20000011405 */
[----:B------:R-:W-:Y:S01]  /*1170*/  IMAD.MOV R3, RZ, RZ, -R5 ;  /* 0x000000ffff037224 */ /* 0x000fe200078e0a05 */
[----:B------:R-:W-:Y:S01]  /*1180*/  UIMAD.WIDE.U32 UR10, UR9, UR4, URZ ;  /* 0x00000004090a72a5 */ /* 0x000fe2000f8e003f */
[----:B------:R-:W-:Y:S01]  /*1190*/  IMAD.WIDE.U32 R8, R5, c[0x0][0x1b0], R8 ;  /* 0x00006c0005087a25 */ /* 0x000fe200078e0008 */
[----:B------:R-:W-:Y:S01]  /*11a0*/  UIMAD UR4, UR16, UR4, URZ ;  /* 0x00000004100472a4 */ /* 0x000fe2000f8e023f */
[----:B------:R-:W-:-:S02]  /*11b0*/  LEA.HI R102, R103, R100, RZ, 0x5 ;  /* 0x0000006467667211 */ /* 0x000fc400078f28ff */
[----:B------:R-:W-:Y:S01]  /*11c0*/  IMAD R3, R3, c[0x0][0x2c4], R0 ;  /* 0x0000b10003037a24 */ /* 0x000fe200078e0200 */
[----:B------:R-:W-:Y:S01]  /*11d0*/  UIMAD UR4, UR9, UR5, UR4 ;  /* 0x00000005090472a4 */ /* 0x000fe2000f8e0204 */
[----:B------:R-:W-:Y:S01]  /*11e0*/  IMAD R2, R2, c[0x0][0x1b0], RZ ;  /* 0x00006c0002027a24 */ /* 0x000fe200078e02ff */
[----:B------:R-:W-:Y:S01]  /*11f0*/  SHF.R.S32.HI R101, RZ, 0x5, R102 ;  /* 0x00000005ff657819 */ /* 0x000fe20000011466 */
[----:B------:R-:W-:Y:S01]  /*1200*/  IMAD R6, R217, c[0x0][0x1e4], R6 ;  /* 0x00007900d9067a24 */ /* 0x000fe200078e0206 */
[----:B------:R-:W-:Y:S01]  /*1210*/  SHF.R.S32.HI R0, RZ, 0x1f, R3 ;  /* 0x0000001fff007819 */ /* 0x000fe20000011403 */
[----:B------:R-:W-:Y:S02]  /*1220*/  IMAD R5, R5, c[0x0][0x1b4], R2 ;  /* 0x00006d0005057a24 */ /* 0x000fe400078e0202 */
[----:B------:R-:W-:Y:S02]  /*1230*/  IMAD R13, R14, -0x60, R13 ;  /* 0xffffffa00e0d7824 */ /* 0x000fe400078e020d */
[----:B------:R-:W-:Y:S01]  /*1240*/  IMAD.IADD R9, R9, 0x1, R5 ;  /* 0x0000000109097824 */ /* 0x000fe200078e0205 */
[----:B------:R-:W-:Y:S01]  /*1250*/  SHF.R.S32.HI R5, RZ, 0x1f, R38 ;  /* 0x0000001fff057819 */ /* 0x000fe20000011426 */
[----:B------:R-:W-:-:S02]  /*1260*/  IMAD R0, R0, c[0x0][0x1a8], RZ ;  /* 0x00006a0000007a24 */ /* 0x000fc400078e02ff */
[----:B------:R-:W-:Y:S01]  /*1270*/  IMAD.WIDE.U32 R8, R3, c[0x0][0x1a8], R8 ;  /* 0x00006a0003087a25 */ /* 0x000fe200078e0008 */
[----:B------:R-:W-:-:S03]  /*1280*/  LEA.HI R230, R5, R38, RZ, 0x3 ;  /* 0x0000002605e67211 */ /* 0x000fc600078f18ff */
[----:B------:R-:W-:Y:S01]  /*1290*/  IMAD R0, R3, c[0x0][0x1ac], R0 ;  /* 0x00006b0003007a24 */ /* 0x000fe200078e0200 */
[----:B------:R-:W-:Y:S01]  /*12a0*/  LEA R17, P0, R8, c[0x0][0x160], 0x1 ;  /* 0x0000580008117a11 */ /* 0x000fe200078008ff */
[----:B------:R-:W-:Y:S01]  /*12b0*/  IMAD.MOV.U32 R37, RZ, RZ, 0x20 ;  /* 0x00000020ff257424 */ /* 0x000fe200078e00ff */
[----:B------:R-:W-:Y:S01]  /*12c0*/  LOP3.LUT R230, R230, 0xfffffff8, RZ, 0xc0, !PT ;  /* 0xfffffff8e6e67812 */ /* 0x000fe200078ec0ff */
[----:B------:R-:W-:Y:S02]  /*12d0*/  IMAD.IADD R15, R9, 0x1, R0 ;  /* 0x00000001090f7824 */ /* 0x000fe400078e0200 */
[----:B------:R-:W-:Y:S01]  /*12e0*/  IMAD.SHL.U32 R0, R4, 0x40, RZ ;  /* 0x0000004004007824 */ /* 0x000fe200078e00ff */
[----:B------:R-:W-:Y:S01]  /*12f0*/  SHFL.IDX PT, R2, R17, RZ, 0x181f ;  /* 0x00181fff11027589 */ /* 0x000fe200000e0000 */
[----:B------:R-:W-:Y:S01]  /*1300*/  IMAD.WIDE R46, R230, 0x2, RZ ;  /* 0x00000002e62e7825 */ /* 0x000fe200078e02ff */
[----:B------:R-:W-:Y:S02]  /*1310*/  LEA.HI.X R15, R8, c[0x0][0x164], R15, 0x1, P0 ;  /* 0x00005900080f7a11 */ /* 0x000fe400000f0c0f */
[----:B------:R-:W-:Y:S01]  /*1320*/  LOP3.LUT R0, R0, 0x1c0, RZ, 0xc0, !PT ;  /* 0x000001c000007812 */ /* 0x000fe200078ec0ff */
[----:B------:R-:W-:Y:S01]  /*1330*/  SHFL.IDX PT, R20, R17, 0x1, 0x181f ;  /* 0x00381f0011147f89 */ /* 0x000fe200000e0000 */
[----:B------:R-:W-:-:S02]  /*1340*/  SHF.R.S32.HI R233, RZ, 0x1f, R230 ;  /* 0x0000001fffe97819 */ /* 0x000fc400000114e6 */
[----:B------:R-:W-:Y:S01]  /*1350*/  SHF.R.U32.HI R8, RZ, 0x3, R0 ;  /* 0x00000003ff087819 */ /* 0x000fe20000011600 */
[----:B------:R-:W1:Y:S01]  /*1360*/  SHFL.IDX PT, R3, R15, RZ, 0x181f ;  /* 0x00181fff0f037589 */ /* 0x000e6200000e0000 */
[----:B------:R-:W-:Y:S02]  /*1370*/  LOP3.LUT R7, R0, 0x38, R231, 0xf8, !PT ;  /* 0x0000003800077812 */ /* 0x000fe400078ef8e7 */
[----:B------:R-:W-:Y:S01]  /*1380*/  IADD3 R0, R4, UR19, RZ ;  /* 0x0000001304007c10 */ /* 0x000fe2000fffe0ff */
[----:B------:R-:W3:Y:S01]  /*1390*/  SHFL.IDX PT, R21, R15, 0x1, 0x181f ;  /* 0x00381f000f157f89 */ /* 0x000ee200000e0000 */
[----:B------:R-:W-:Y:S02]  /*13a0*/  LOP3.LUT R7, R7, R8, RZ, 0x3c, !PT ;  /* 0x0000000807077212 */ /* 0x000fe400078e3cff */
[----:B------:R-:W-:Y:S02]  /*13b0*/  ISETP.GE.AND P0, PT, R0, UR6, PT ;  /* 0x0000000600007c0c */ /* 0x000fe4000bf06270 */
[----:B------:R-:W-:-:S02]  /*13c0*/  LOP3.LUT R218, R7, 0xfffffe00, R218, 0xf8, !PT ;  /* 0xfffffe0007da7812 */ /* 0x000fc400078ef8da */
[C---:B------:R-:W-:Y:S02]  /*13d0*/  IADD3 R5, R0.reuse, 0x40, RZ ;  /* 0x0000004000057810 */ /* 0x040fe40007ffe0ff */
[----:B------:R-:W-:Y:S01]  /*13e0*/  IADD3 R7, R0, 0x20, RZ ;  /* 0x0000002000077810 */ /* 0x000fe20007ffe0ff */
[----:B------:R-:W-:Y:S01]  /*13f0*/  IMAD.SHL.U32 R218, R218, 0x2, RZ ;  /* 0x00000002dada7824 */ /* 0x000fe200078e00ff */
[----:B------:R-:W-:Y:S02]  /*1400*/  ISETP.GE.AND P5, PT, R5, UR6, PT ;  /* 0x0000000605007c0c */ /* 0x000fe4000bfa6270 */
[----:B------:R-:W-:Y:S02]  /*1410*/  LOP3.LUT R5, R214, 0xfffffff0, RZ, 0xc0, !PT ;  /* 0xfffffff0d6057812 */ /* 0x000fe400078ec0ff */
[----:B------:R-:W-:Y:S02]  /*1420*/  ISETP.GE.AND P6, PT, R7, UR6, PT ;  /* 0x0000000607007c0c */ /* 0x000fe4000bfc6270 */
[----:B------:R-:W-:Y:S01]  /*1430*/  IADD3 R0, R0, 0x60, RZ ;  /* 0x0000006000007810 */ /* 0x000fe20007ffe0ff */
[----:B------:R-:W-:Y:S01]  /*1440*/  IMAD.IADD R5, R100, 0x1, -R5 ;  /* 0x0000000164057824 */ /* 0x000fe200078e0a05 */
[----:B------:R-:W-:Y:S01]  /*1450*/  IADD3 R226, R218, 0x100, RZ ;  /* 0x00000100dae27810 */ /* 0x000fe20007ffe0ff */
[C-C-:B-1----:R-:W-:Y:S01]  /*1460*/  @!P0 IMAD.WIDE R8, R231.reuse, 0x2, R2.reuse ;  /* 0x00000002e7088825 */ /* 0x142fe200078e0202 */
[----:B------:R-:W-:Y:S01]  /*1470*/  ISETP.GE.AND P1, PT, R0, UR6, PT ;  /* 0x0000000600007c0c */ /* 0x000fe2000bf26270 */
[----:B------:R-:W-:Y:S01]  /*1480*/  UIADD3 UR6, UR11, UR4, URZ ;  /* 0x000000040b067290 */ /* 0x000fe2000fffe03f */
[----:B------:R-:W-:Y:S01]  /*1490*/  IADD3 R225, R218, 0x3100, RZ ;  /* 0x00003100dae17810 */ /* 0x000fe20007ffe0ff */
[----:B------:R-:W-:Y:S01]  /*14a0*/  @!P0 IMAD.WIDE R10, R230, 0x2, R2 ;  /* 0x00000002e60a8825 */ /* 0x000fe200078e0202 */
[----:B------:R-:W-:Y:S01]  /*14b0*/  SHF.R.S32.HI R3, RZ, 0x4, R214 ;  /* 0x00000004ff037819 */ /* 0x000fe200000114d6 */
[----:B------:R1:W-:Y:S01]  /*14c0*/  @!P0 LDGSTS.E.BYPASS.LTC128B.128 [R218+0x100], [R8.64], !P2 ;  /* 0x0010000008da8fae */ /* 0x0003e2000d101d4e */
[----:B------:R-:W-:Y:S01]  /*14d0*/  SHF.R.S32.HI R2, RZ, 0x1f, R5 ;  /* 0x0000001fff027819 */ /* 0x000fe20000011405 */
[--C-:B---3--:R-:W-:Y:S01]  /*14e0*/  @!P6 IMAD.WIDE R22, R231, 0x2, R20.reuse ;  /* 0x00000002e716e825 */ /* 0x108fe200078e0214 */
[----:B------:R-:W-:Y:S01]  /*14f0*/  LEA.HI R214, R214, R3, RZ, 0x1 ;  /* 0x00000003d6d67211 */ /* 0x000fe200078f08ff */
[----:B------:R3:W-:Y:S01]  /*1500*/  @!P0 LDGSTS.E.BYPASS.LTC128B.128 [R218+0x4100], [R10.64], !P4 ;  /* 0x041000000ada8fae */ /* 0x0007e2000e101d4e */
[----:B------:R-:W-:Y:S01]  /*1510*/  LEA.HI R2, R2, R5, RZ, 0x3 ;  /* 0x0000000502027211 */ /* 0x000fe200078f18ff */
[----:B------:R-:W-:Y:S01]  /*1520*/  @!P6 IMAD.WIDE R20, R230, 0x2, R20 ;  /* 0x00000002e614e825 */ /* 0x000fe200078e0214 */
[----:B------:R-:W-:Y:S01]  /*1530*/  LOP3.LUT R214, R214, 0xfffffffe, RZ, 0xc0, !PT ;  /* 0xfffffffed6d67812 */ /* 0x000fe200078ec0ff */
[----:B------:R4:W-:Y:S01]  /*1540*/  @!P6 LDGSTS.E.BYPASS.LTC128B.128 [R218+0x1100], [R22.64], !P2 ;  /* 0x0110000016daefae */ /* 0x0009e2000d101d4e */
[C---:B------:R-:W-:Y:S01]  /*1550*/  LOP3.LUT R0, R2.reuse, 0xfffffff8, RZ, 0xc0, !PT ;  /* 0xfffffff802007812 */ /* 0x040fe200078ec0ff */
[----:B------:R-:W-:Y:S01]  /*1560*/  IMAD.SHL.U32 R2, R2, 0x40, RZ ;  /* 0x0000004002027824 */ /* 0x000fe200078e00ff */
[----:B------:R-:W-:Y:S01]  /*1570*/  ULDC.64 UR4, c[0x0][0x210] ;  /* 0x0000840000047ab9 */ /* 0x000fe20000000a00 */
[----:B------:R-:W-:Y:S01]  /*1580*/  IMAD.IADD R214, R3, 0x1, -R214 ;  /* 0x0000000103d67824 */ /* 0x000fe200078e0ad6 */
[----:B------:R4:W-:Y:S01]  /*1590*/  @!P6 LDGSTS.E.BYPASS.LTC128B.128 [R218+0x5100], [R20.64], !P4 ;  /* 0x0510000014daefae */ /* 0x0009e2000e101d4e */
[----:B------:R-:W-:Y:S01]  /*15a0*/  IMAD.IADD R0, R5, 0x1, -R0 ;  /* 0x0000000105007824 */ /* 0x000fe200078e0a00 */
[----:B------:R-:W-:Y:S01]  /*15b0*/  UIMAD UR16, UR16, UR4, URZ ;  /* 0x00000004101072a4 */ /* 0x000fe2000f8e023f */
[C---:B------:R-:W-:Y:S01]  /*15c0*/  IADD3 R224, R218.reuse, 0x1100, RZ ;  /* 0x00001100dae07810 */ /* 0x040fe20007ffe0ff */
[----:B------:R-:W-:Y:S01]  /*15d0*/  UIMAD.WIDE.U32 UR20, UR9, UR4, URZ ;  /* 0x00000004091472a5 */ /* 0x000fe2000f8e003f */
[----:B------:R-:W-:Y:S01]  /*15e0*/  IADD3 R223, R218, 0x4100, RZ ;  /* 0x00004100dadf7810 */ /* 0x000fe20007ffe0ff */
[----:B------:R-:W-:-:S04]  /*15f0*/  UIMAD UR16, UR9, UR5, UR16 ;  /* 0x00000005091072a4 */ /* 0x000fc8000f8e0210 */
[----:B------:R-:W-:Y:S01]  /*1600*/  UIADD3 UR16, UR21, UR16, URZ ;  /* 0x0000001015107290 */ /* 0x000fe2000fffe03f */
[----:B-1----:R-:W-:-:S04]  /*1610*/  IMAD.WIDE.U32 R8, R217, c[0x0][0x1e0], RZ ;  /* 0x00007800d9087a25 */ /* 0x002fc800078e00ff */
[----:B------:R-:W-:Y:S01]  /*1620*/  IMAD.IADD R7, R9, 0x1, R6 ;  /* 0x0000000109077824 */ /* 0x000fe200078e0206 */
[----:B---3--:R-:W-:Y:S01]  /*1630*/  SHFL.IDX PT, R10, R17, 0x2, 0x181f ;  /* 0x00581f00110a7f89 */ /* 0x008fe200000e0000 */
[----:B------:R-:W-:-:S03]  /*1640*/  IMAD.MOV.U32 R6, RZ, RZ, R8 ;  /* 0x000000ffff067224 */ /* 0x000fc600078e0008 */
[----:B------:R-:W1:Y:S04]  /*1650*/  SHFL.IDX PT, R11, R15, 0x2, 0x181f ;  /* 0x00581f000f0b7f89 */ /* 0x000e6800000e0000 */
[----:B------:R-:W-:Y:S04]  /*1660*/  SHFL.IDX PT, R8, R17, 0x3, 0x181f ;  /* 0x00781f0011087f89 */ /* 0x000fe800000e0000 */
[----:B------:R3:W3:Y:S01]  /*1670*/  SHFL.IDX PT, R9, R15, 0x3, 0x181f ;  /* 0x00781f000f097f89 */ /* 0x0006e200000e0000 */
[----:B-1----:R-:W-:-:S04]  /*1680*/  @!P5 IMAD.WIDE R18, R231, 0x2, R10 ;  /* 0x00000002e712d825 */ /* 0x002fc800078e020a */
[C---:B----4-:R-:W-:Y:S01]  /*1690*/  @!P5 IMAD.WIDE R20, R230.reuse, 0x2, R10 ;  /* 0x00000002e614d825 */ /* 0x050fe200078e020a */
[----:B------:R1:W-:Y:S01]  /*16a0*/  @!P5 LDGSTS.E.BYPASS.LTC128B.128 [R218+0x2100], [R18.64], !P2 ;  /* 0x0210000012dadfae */ /* 0x0003e2000d101d4e */
[----:B---3--:R-:W-:Y:S02]  /*16b0*/  IADD3 R15, R13, UR8, RZ ;  /* 0x000000080d0f7c10 */ /* 0x008fe4000fffe0ff */
[C---:B------:R-:W-:Y:S01]  /*16c0*/  @!P1 IMAD.WIDE R10, R231.reuse, 0x2, R8 ;  /* 0x00000002e70a9825 */ /* 0x040fe200078e0208 */
[----:B------:R3:W-:Y:S01]  /*16d0*/  @!P5 LDGSTS.E.BYPASS.LTC128B.128 [R218+0x6100], [R20.64], !P4 ;  /* 0x0610000014dadfae */ /* 0x0007e2000e101d4e */
[----:B------:R-:W-:Y:S02]  /*16e0*/  ISETP.GE.AND P5, PT, R231, c[0x0][0x1d4], PT ;  /* 0x00007500e7007a0c */ /* 0x000fe40003fa6270 */
[----:B------:R-:W-:Y:S01]  /*16f0*/  IMAD.IADD R36, R15, 0x1, -R4 ;  /* 0x000000010f247824 */ /* 0x000fe200078e0a04 */
[----:B------:R4:W-:Y:S01]  /*1700*/  @!P1 LDGSTS.E.BYPASS.LTC128B.128 [R218+0x3100], [R10.64], !P2 ;  /* 0x031000000ada9fae */ /* 0x0009e2000d101d4e */
[----:B------:R-:W-:-:S03]  /*1710*/  @!P1 IMAD.WIDE R26, R230, 0x2, R8 ;  /* 0x00000002e61a9825 */ /* 0x000fc600078e0208 */
[----:B------:R-:W-:Y:S01]  /*1720*/  ISETP.GE.AND P2, PT, R36, 0x21, PT ;  /* 0x000000212400780c */ /* 0x000fe20003f46270 */
[----:B------:R-:W-:Y:S01]  /*1730*/  IMAD.SHL.U32 R8, R214, 0x8, RZ ;  /* 0x00000008d6087824 */ /* 0x000fe200078e00ff */
[----:B------:R1:W-:Y:S01]  /*1740*/  @!P1 LDGSTS.E.BYPASS.LTC128B.128 [R218+0x7100], [R26.64], !P4 ;  /* 0x071000001ada9fae */ /* 0x0003e2000e101d4e */
[----:B------:R-:W-:Y:S01]  /*1750*/  ISETP.GT.AND P1, PT, R36, 0x40, PT ;  /* 0x000000402400780c */ /* 0x000fe20003f24270 */
[----:B------:R-:W-:Y:S01]  /*1760*/  IMAD.SHL.U32 R4, R4, 0x8, RZ ;  /* 0x0000000804047824 */ /* 0x000fe200078e00ff */
[----:B------:R-:W-:Y:S01]  /*1770*/  ISETP.GE.AND P4, PT, R38, c[0x0][0x1d4], PT ;  /* 0x0000750026007a0c */ /* 0x000fe20003f86270 */
[----:B------:R-:W0:Y:S03]  /*1780*/  LDGDEPBAR ;  /* 0x00000000000079af */ /* 0x000e260000000000 */
[----:B------:R-:W-:Y:S02]  /*1790*/  SEL R232, RZ, 0x10, P4 ;  /* 0x00000010ffe87807 */ /* 0x000fe40002000000 */
[----:B--2---:R-:W-:Y:S01]  /*17a0*/  SHF.R.S32.HI R40, RZ, 0x1f, R216 ;  /* 0x0000001fff287819 */ /* 0x004fe200000114d8 */
[----:B------:R-:W-:-:S04]  /*17b0*/  IMAD.WIDE.U32 R6, R216, c[0x0][0x1f0], R6 ;  /* 0x00007c00d8067a25 */ /* 0x000fc800078e0006 */
[----:B------:R-:W-:Y:S01]  /*17c0*/  IMAD R3, R40, c[0x0][0x1f0], RZ ;  /* 0x00007c0028037a24 */ /* 0x000fe200078e02ff */
[----:B------:R-:W-:Y:S01]  /*17d0*/  IADD3 R16, P0, R6, UR10, RZ ;  /* 0x0000000a06107c10 */ /* 0x000fe2000ff1e0ff */
[----:B------:R-:W-:Y:S02]  /*17e0*/  IMAD.U32 R6, RZ, RZ, UR9 ;  /* 0x00000009ff067e24 */ /* 0x000fe4000f8e00ff */
[----:B------:R-:W-:-:S05]  /*17f0*/  IMAD R3, R216, c[0x0][0x1f4], R3 ;  /* 0x00007d00d8037a24 */ /* 0x000fca00078e0203 */
[----:B------:R-:W-:Y:S01]  /*1800*/  IADD3.X R3, R7, UR6, R3, P0, !PT ;  /* 0x0000000607037c10 */ /* 0x000fe200087fe403 */
[----:B------:R-:W-:Y:S01]  /*1810*/  IMAD R7, R217, c[0x0][0x1e0], RZ ;  /* 0x00007800d9077a24 */ /* 0x000fe200078e02ff */
[----:B------:R-:W-:-:S03]  /*1820*/  LEA R5, P0, R16, c[0x0][0x1c8], 0x1 ;  /* 0x0000720010057a11 */ /* 0x000fc600078008ff */
[----:B------:R-:W-:Y:S01]  /*1830*/  IMAD R7, R216, c[0x0][0x1f0], R7 ;  /* 0x00007c00d8077a24 */ /* 0x000fe200078e0207 */
[----:B------:R-:W-:Y:S01]  /*1840*/  LEA.HI.X R3, R16, c[0x0][0x1cc], R3, 0x1, P0 ;  /* 0x0000730010037a11 */ /* 0x000fe200000f0c03 */
[----:B------:R-:W-:Y:S01]  /*1850*/  SHFL.IDX PT, R22, R5, 0x1, 0x181f ;  /* 0x00381f0005167f89 */ /* 0x000fe200000e0000 */
[----:B------:R-:W-:Y:S01]  /*1860*/  ISETP.GE.AND P0, PT, R36, 0x1, PT ;  /* 0x000000012400780c */ /* 0x000fe20003f06270 */
[----:B------:R-:W-:Y:S02]  /*1870*/  IMAD R6, R6, c[0x0][0x1e8], R7 ;  /* 0x00007a0006067a24 */ /* 0x000fe400078e0207 */
[----:B------:R2:W-:Y:S01]  /*1880*/  SHFL.IDX PT, R16, R5, RZ, 0x181f ;  /* 0x00181fff05107589 */ /* 0x0005e200000e0000 */
[----:B------:R-:W-:Y:S02]  /*1890*/  IMAD.SHL.U32 R7, R0, 0x40, RZ ;  /* 0x0000004000077824 */ /* 0x000fe400078e00ff */
[----:B------:R-:W-:Y:S01]  /*18a0*/  LEA R6, R6, c[0x0][0x1c8], 0x1 ;  /* 0x0000720006067a11 */ /* 0x000fe200078e08ff */
[----:B------:R-:W3:Y:S04]  /*18b0*/  SHFL.IDX PT, R17, R3, RZ, 0x181f ;  /* 0x00181fff03117589 */ /* 0x000ee800000e0000 */
[----:B------:R-:W3:Y:S04]  /*18c0*/  SHFL.IDX PT, R23, R3, 0x1, 0x181f ;  /* 0x00381f0003177f89 */ /* 0x000ee800000e0000 */
[----:B-1----:R1:W-:Y:S04]  /*18d0*/  SHFL.IDX PT, R18, R6, 0x2, 0x181f ;  /* 0x00581f0006127f89 */ /* 0x0023e800000e0000 */
[----:B------:R4:W4:Y:S01]  /*18e0*/  SHFL.IDX PT, R19, R3, 0x2, 0x181f ;  /* 0x00581f0003137f89 */ /* 0x00092200000e0000 */
[----:B--2---:R-:W-:-:S04]  /*18f0*/  LOP3.LUT R5, R7, 0x1c0, RZ, 0xc0, !PT ;  /* 0x000001c007057812 */ /* 0x004fc800078ec0ff */
[----:B-1----:R-:W-:Y:S01]  /*1900*/  LOP3.LUT R6, R5, 0x8, R8, 0xf8, !PT ;  /* 0x0000000805067812 */ /* 0x002fe200078ef808 */
[----:B---3--:R-:W-:Y:S01]  /*1910*/  @P0 IMAD.WIDE R8, R231, 0x2, R16 ;  /* 0x00000002e7080825 */ /* 0x008fe200078e0210 */
[----:B----4-:R-:W-:-:S03]  /*1920*/  SHF.R.U32.HI R3, RZ, 0x3, R5 ;  /* 0x00000003ff037819 */ /* 0x010fc60000011605 */
[----:B------:R-:W-:Y:S01]  /*1930*/  @P0 IMAD.WIDE R16, R230, 0x2, R16 ;  /* 0x00000002e6100825 */ /* 0x000fe200078e0210 */
[----:B------:R1:W-:Y:S01]  /*1940*/  @P0 LDGSTS.E.BYPASS.LTC128B.128 [R218+0x8100], [R8.64], !P5 ;  /* 0x0810000008da0fae */ /* 0x0003e2000e901d4e */
[----:B------:R-:W-:Y:S02]  /*1950*/  LOP3.LUT R3, R6, R3, RZ, 0x3c, !PT ;  /* 0x0000000306037212 */ /* 0x000fe400078e3cff */
[----:B------:R-:W-:Y:S01]  /*1960*/  @P2 IMAD.WIDE R6, R231, 0x2, R22 ;  /* 0x00000002e7062825 */ /* 0x000fe200078e0216 */
[----:B------:R2:W-:Y:S01]  /*1970*/  @P0 LDGSTS.E.BYPASS.LTC128B.128 [R218+0xb100], [R16.64], !P4 ;  /* 0x0b10000010da0fae */ /* 0x0005e2000e101d4e */
[----:B------:R-:W-:Y:S02]  /*1980*/  LOP3.LUT R2, R3, 0xfffffe00, R2, 0xf8, !PT ;  /* 0xfffffe0003027812 */ /* 0x000fe400078ef802 */
[C---:B------:R-:W-:Y:S01]  /*1990*/  @P2 IMAD.WIDE R22, R230.reuse, 0x2, R22 ;  /* 0x00000002e6162825 */ /* 0x040fe200078e0216 */
[----:B------:R3:W-:Y:S03]  /*19a0*/  @P2 LDGSTS.E.BYPASS.LTC128B.128 [R218+0x9100], [R6.64], !P5 ;  /* 0x0910000006da2fae */ /* 0x0007e6000e901d4e */
[--C-:B------:R-:W-:Y:S01]  /*19b0*/  @P1 IMAD.WIDE R10, R231, 0x2, R18.reuse ;  /* 0x00000002e70a1825 */ /* 0x100fe200078e0212 */
[----:B------:R4:W-:Y:S03]  /*19c0*/  @P2 LDGSTS.E.BYPASS.LTC128B.128 [R218+0xc100], [R22.64], !P4 ;  /* 0x0c10000016da2fae */ /* 0x0009e6000e101d4e */
[----:B------:R-:W-:Y:S01]  /*19d0*/  @P1 IMAD.WIDE R18, R230, 0x2, R18 ;  /* 0x00000002e6121825 */ /* 0x000fe200078e0212 */
[----:B------:R1:W-:Y:S03]  /*19e0*/  @P1 LDGSTS.E.BYPASS.LTC128B.128 [R218+0xa100], [R10.64], !P5 ;  /* 0x0a1000000ada1fae */ /* 0x0003e6000e901d4e */
[----:B------:R-:W-:Y:S01]  /*19f0*/  IMAD.SHL.U32 R5, R39, 0x40, RZ ;  /* 0x0000004027057824 */ /* 0x000fe200078e00ff */
[----:B------:R2:W-:Y:S01]  /*1a00*/  @P1 LDGSTS.E.BYPASS.LTC128B.128 [R218+0xd100], [R18.64], !P4 ;  /* 0x0d10000012da1fae */ /* 0x0005e2000e101d4e */
[----:B------:R-:W-:-:S02]  /*1a10*/  R2P PR, R0, 0x6 ;  /* 0x0000000600007804 */ /* 0x000fc40000000000 */
[----:B------:R-:W-:Y:S01]  /*1a20*/  LOP3.LUT P0, RZ, R39, 0x2, RZ, 0xc0, !PT ;  /* 0x0000000227ff7812 */ /* 0x000fe2000780c0ff */
[----:B------:R-:W0:Y:S01]  /*1a30*/  LDGDEPBAR ;  /* 0x00000000000079af */ /* 0x000e220000000000 */
[----:B------:R-:W-:Y:S02]  /*1a40*/  LOP3.LUT R5, R5, 0x1c0, RZ, 0xc0, !PT ;  /* 0x000001c005057812 */ /* 0x000fe400078ec0ff */
[----:B------:R-:W-:Y:S02]  /*1a50*/  LOP3.LUT P6, RZ, R39, 0x4, RZ, 0xc0, !PT ;  /* 0x0000000427ff7812 */ /* 0x000fe400078cc0ff */
[----:B------:R-:W-:Y:S02]  /*1a60*/  LOP3.LUT R3, R5, 0x8, R4, 0xf8, !PT ;  /* 0x0000000805037812 */ /* 0x000fe400078ef804 */
[----:B------:R-:W-:Y:S01]  /*1a70*/  SHF.R.U32.HI R4, RZ, 0x3, R5 ;  /* 0x00000003ff047819 */ /* 0x000fe20000011605 */
[----:B------:R-:W-:Y:S02]  /*1a80*/  IMAD.MOV.U32 R5, RZ, RZ, 0x10 ;  /* 0x00000010ff057424 */ /* 0x000fe400078e00ff */
[----:B---3--:R-:W-:Y:S01]  /*1a90*/  IMAD R7, R101, 0x400, R2 ;  /* 0x0000040065077824 */ /* 0x008fe200078e0202 */
[----:B------:R-:W-:-:S02]  /*1aa0*/  LOP3.LUT R3, R3, R4, RZ, 0x3c, !PT ;  /* 0x0000000403037212 */ /* 0x000fc400078e3cff */
[----:B------:R-:W-:Y:S02]  /*1ab0*/  SEL R5, R5, 0xfffffff0, !P1 ;  /* 0xfffffff005057807 */ /* 0x000fe40004800000 */
[----:B------:R-:W-:Y:S01]  /*1ac0*/  LEA R4, R7, 0x100, 0x1 ;  /* 0x0000010007047811 */ /* 0x000fe200078e08ff */
[----:B------:R-:W-:Y:S01]  /*1ad0*/  IMAD R214, R214, 0x200, R3 ;  /* 0x00000200d6d67824 */ /* 0x000fe200078e0203 */
[----:B------:R-:W-:Y:S01]  /*1ae0*/  SEL R3, R37, 0xffffffe0, !P2 ;  /* 0xffffffe025037807 */ /* 0x000fe20005000000 */
[----:B------:R-:W-:Y:S02]  /*1af0*/  IMAD.SHL.U32 R7, R7, 0x2, RZ ;  /* 0x0000000207077824 */ /* 0x000fe400078e00ff */
[--C-:B------:R-:W-:Y:S02]  /*1b00*/  IMAD R6, R5, 0x2, R4.reuse ;  /* 0x0000000205067824 */ /* 0x100fe400078e0204 */
[----:B------:R-:W-:Y:S01]  /*1b10*/  IMAD R4, R3, 0x2, R4 ;  /* 0x0000000203047824 */ /* 0x000fe200078e0204 */
[----:B------:R-:W-:-:S04]  /*1b20*/  DEPBAR.LE SB0, 0x1 ;  /* 0x000080400000791a */ /* 0x000fc80000000000 */
[----:B------:R-:W-:Y:S01]  /*1b30*/  BAR.SYNC.DEFER_BLOCKING 0x0 ;  /* 0x0000000000007b1d */ /* 0x000fe20000010000 */
[----:B------:R-:W-:Y:S02]  /*1b40*/  IMAD R0, R3, 0x2, R6 ;  /* 0x0000000203007824 */ /* 0x000fe400078e0206 */
[----:B------:R-:W-:-:S05]  /*1b50*/  IMAD.SHL.U32 R214, R214, 0x2, RZ ;  /* 0x00000002d6d67824 */ /* 0x000fca00078e00ff */
[C---:B------:R-:W-:Y:S01]  /*1b60*/  IADD3 R213, R214.reuse, 0x8120, RZ ;  /* 0x00008120d6d57810 */ /* 0x040fe20007ffe0ff */
[----:B------:R-:W-:Y:S04]  /*1b70*/  LDSM.16.M88.4 R124, [R7+0x100] ;  /* 0x00010000077c783b */ /* 0x000fe80000000200 */
[----:B------:R3:W-:Y:S04]  /*1b80*/  LDSM.16.M88.4 R180, [R7+0x4100] ;  /* 0x0041000007b4783b */ /* 0x0007e80000000200 */
[----:B------:R-:W-:Y:S04]  /*1b90*/  LDSM.16.M88.4 R144, [R6] ;  /* 0x000000000690783b */ /* 0x000fe80000000200 */
[----:B------:R1:W-:Y:S04]  /*1ba0*/  LDSM.16.M88.4 R184, [R6+0x4000] ;  /* 0x0040000006b8783b */ /* 0x0003e80000000200 */
[----:B------:R-:W-:Y:S04]  /*1bb0*/  LDSM.16.M88.4 R172, [R4] ;  /* 0x0000000004ac783b */ /* 0x000fe80000000200 */
[----:B------:R-:W-:Y:S04]  /*1bc0*/  LDSM.16.M88.4 R188, [R4+0x4000] ;  /* 0x0040000004bc783b */ /* 0x000fe80000000200 */
[----:B------:R-:W-:Y:S01]  /*1bd0*/  LDSM.16.M88.4 R176, [R0] ;  /* 0x0000000000b0783b */ /* 0x000fe20000000200 */
[----:B---3--:R-:W-:-:S03]  /*1be0*/  IADD3 R7, R214, 0x8100, RZ ;  /* 0x00008100d6077810 */ /* 0x008fc60007ffe0ff */
[----:B------:R-:W-:Y:S01]  /*1bf0*/  LDSM.16.M88.4 R192, [R0+0x4000] ;  /* 0x0040000000c0783b */ /* 0x000fe20000000200 */
[----:B------:R-:W-:-:S03]  /*1c00*/  @P0 IADD3 R213, R7, -0x20, RZ ;  /* 0xffffffe007d50810 */ /* 0x000fc60007ffe0ff */
[----:B------:R-:W-:Y:S01]  /*1c10*/  BAR.SYNC.DEFER_BLOCKING 0x0 ;  /* 0x0000000000007b1d */ /* 0x000fe20000010000 */
[----:B-1----:R-:W-:Y:S01]  /*1c20*/  IMAD R6, R24, c[0x0][0x208], RZ ;  /* 0x0000820018067a24 */ /* 0x002fe200078e02ff */
[C---:B------:R-:W-:Y:S02]  /*1c30*/  IADD3 R207, R213.reuse, 0x800, RZ ;  /* 0x00000800d5cf7810 */ /* 0x040fe40007ffe0ff */
[----:B------:R-:W-:Y:S01]  /*1c40*/  IADD3 R206, R213, 0x1000, RZ ;  /* 0x00001000d5ce7810 */ /* 0x000fe20007ffe0ff */
[----:B------:R-:W-:Y:S01]  /*1c50*/  IMAD R6, R217, c[0x0][0x20c], R6 ;  /* 0x00008300d9067a24 */ /* 0x000fe200078e0206 */
[C---:B------:R-:W-:Y:S02]  /*1c60*/  IADD3 R205, R213.reuse, 0x1800, RZ ;  /* 0x00001800d5cd7810 */ /* 0x040fe40007ffe0ff */
[C---:B------:R-:W-:Y:S02]  /*1c70*/  IADD3 R204, R213.reuse, 0x2000, RZ ;  /* 0x00002000d5cc7810 */ /* 0x040fe40007ffe0ff */
[----:B------:R-:W-:-:S02]  /*1c80*/  IADD3 R203, R213, 0x2800, RZ ;  /* 0x00002800d5cb7810 */ /* 0x000fc40007ffe0ff */
[C---:B------:R-:W-:Y:S02]  /*1c90*/  IADD3 R201, R213.reuse, 0x3000, RZ ;  /* 0x00003000d5c97810 */ /* 0x040fe40007ffe0ff */
[C---:B------:R-:W-:Y:S02]  /*1ca0*/  IADD3 R200, R213.reuse, 0x3800, RZ ;  /* 0x00003800d5c87810 */ /* 0x040fe40007ffe0ff */
[C---:B------:R-:W-:Y:S02]  /*1cb0*/  IADD3 R199, R213.reuse, 0x4000, RZ ;  /* 0x00004000d5c77810 */ /* 0x040fe40007ffe0ff */
[C---:B------:R-:W-:Y:S02]  /*1cc0*/  IADD3 R198, R213.reuse, 0x4800, RZ ;  /* 0x00004800d5c67810 */ /* 0x040fe40007ffe0ff */
[----:B------:R-:W-:Y:S01]  /*1cd0*/  IADD3 R197, R213, 0x5000, RZ ;  /* 0x00005000d5c57810 */ /* 0x000fe20007ffe0ff */
[----:B------:R-:W-:-:S04]  /*1ce0*/  DEPBAR.LE SB0, 0x0 ;  /* 0x000080000000791a */ /* 0x000fc80000000000 */
[----:B------:R-:W-:Y:S01]  /*1cf0*/  BAR.SYNC.DEFER_BLOCKING 0x0 ;  /* 0x0000000000007b1d */ /* 0x000fe20000010000 */
[----:B------:R-:W-:-:S05]  /*1d00*/  IADD3 R196, R213, 0x5800, RZ ;  /* 0x00005800d5c47810 */ /* 0x000fca0007ffe0ff */
[----:B------:R-:W1:Y:S04]  /*1d10*/  LDSM.16.M88.4 R28, [R214+0x8100] ;  /* 0x00810000d61c783b */ /* 0x000e680000000200 */
[----:B------:R-:W-:Y:S04]  /*1d20*/  LDSM.16.M88.4 R32, [R213] ;  /* 0x00000000d520783b */ /* 0x000fe80000000200 */
[----:B----4-:R-:W3:Y:S04]  /*1d30*/  LDSM.16.M88.4 R20, [R214+0x8900] ;  /* 0x00890000d614783b */ /* 0x010ee80000000200 */
[----:B--2---:R-:W2:Y:S04]  /*1d40*/  LDSM.16.M88.4 R16, [R213+0x800] ;  /* 0x00080000d510783b */ /* 0x004ea80000000200 */
[----:B------:R-:W4:Y:S04]  /*1d50*/  LDSM.16.M88.4 R56, [R214+0x9100] ;  /* 0x00910000d638783b */ /* 0x000f280000000200 */
[----:B------:R-:W-:Y:S04]  /*1d60*/  LDSM.16.M88.4 R48, [R214+0x9900] ;  /* 0x00990000d630783b */ /* 0x000fe80000000200 */
[----:B------:R-:W-:Y:S04]  /*1d70*/  LDSM.16.M88.4 R60, [R213+0x1800] ;  /* 0x00180000d53c783b */ /* 0x000fe80000000200 */
[----:B------:R-:W-:Y:S04]  /*1d80*/  LDSM.16.M88.4 R72, [R213+0x2000] ;  /* 0x00200000d548783b */ /* 0x000fe80000000200 */
[----:B------:R-:W-:Y:S01]  /*1d90*/  LDSM.16.M88.4 R68, [R213+0x2800] ;  /* 0x00280000d544783b */ /* 0x000fe20000000200 */
[C---:B-1----:R-:W-:Y:S08]  /*1da0*/  HMMA.16816.F32.BF16 R8, R124.reuse, R28, RZ ;  /* 0x0000001c7c08723c */ /* 0x042ff000000418ff */
[C---:B------:R-:W-:Y:S08]  /*1db0*/  HMMA.16816.F32.BF16 R28, R124.reuse, R30, RZ ;  /* 0x0000001e7c1c723c */ /* 0x040ff000000418ff */
[----:B---3--:R-:W-:Y:S08]  /*1dc0*/  HMMA.16816.F32.BF16 R24, R124, R20, RZ ;  /* 0x000000147c18723c */ /* 0x008ff000000418ff */
[----:B------:R-:W-:Y:S07]  /*1dd0*/  HMMA.16816.F32.BF16 R8, R144, R32, R8 ;  /* 0x000000209008723c */ /* 0x000fee0000041808 */
[----:B------:R-:W-:Y:S01]  /*1de0*/  IMAD.WIDE.U32 R32, R217, c[0x0][0x208], RZ ;  /* 0x00008200d9207a25 */ /* 0x000fe200078e00ff */
[----:B------:R-:W-:Y:S03]  /*1df0*/  HMMA.16816.F32.BF16 R20, R124, R22, RZ ;  /* 0x000000167c14723c */ /* 0x000fe600000418ff */
[----:B------:R-:W-:-:S02]  /*1e00*/  IMAD.IADD R7, R33, 0x1, R6 ;  /* 0x0000000121077824 */ /* 0x000fc400078e0206 */
[----:B------:R-:W-:Y:S02]  /*1e10*/  IMAD.MOV.U32 R6, RZ, RZ, R32 ;  /* 0x000000ffff067224 */ /* 0x000fe400078e0020 */
[----:B------:R-:W-:Y:S01]  /*1e20*/  IMAD R33, R40, c[0x0][0x218], RZ ;  /* 0x0000860028217a24 */ /* 0x000fe200078e02ff */
[----:B------:R-:W-:Y:S01]  /*1e30*/  HMMA.16816.F32.BF16 R28, R144, R34, R28 ;  /* 0x00000022901c723c */ /* 0x000fe2000004181c */
[----:B------:R-:W-:-:S04]  /*1e40*/  IMAD.WIDE.U32 R6, R216, c[0x0][0x218], R6 ;  /* 0x00008600d8067a25 */ /* 0x000fc800078e0006 */
[----:B------:R-:W-:Y:S01]  /*1e50*/  IMAD R0, R216, c[0x0][0x21c], R33 ;  /* 0x00008700d8007a24 */ /* 0x000fe200078e0221 */
[----:B------:R-:W-:Y:S01]  /*1e60*/  IADD3 R4, P0, R6, UR20, RZ ;  /* 0x0000001406047c10 */ /* 0x000fe2000ff1e0ff */
[----:B------:R-:W-:Y:S01]  /*1e70*/  LDSM.16.M88.4 R32, [R213+0x1000] ;  /* 0x00100000d520783b */ /* 0x000fe20000000200 */
[----:B--2---:R-:W-:Y:S02]  /*1e80*/  HMMA.16816.F32.BF16 R24, R144, R16, R24 ;  /* 0x000000109018723c */ /* 0x004fe40000041818 */
[----:B------:R-:W-:Y:S02]  /*1e90*/  IADD3.X R7, R7, UR16, R0, P0, !PT ;  /* 0x0000001007077c10 */ /* 0x000fe400087fe400 */
[----:B------:R-:W-:-:S04]  /*1ea0*/  LEA R41, P0, R4, c[0x0][0x1f8], 0x1 ;  /* 0x00007e0004297a11 */ /* 0x000fc800078008ff */
[----:B------:R-:W-:Y:S01]  /*1eb0*/  LEA.HI.X R40, R4, c[0x0][0x1fc], R7, 0x1, P0 ;  /* 0x00007f0004287a11 */ /* 0x000fe200000f0c07 */
[----:B------:R-:W1:Y:S01]  /*1ec0*/  SHFL.IDX PT, R66, R41, RZ, 0x181f ;  /* 0x00181fff29427589 */ /* 0x000e6200000e0000 */
[----:B------:R-:W-:Y:S01]  /*1ed0*/  HMMA.16816.F32.BF16 R20, R144, R18, R20 ;  /* 0x000000129014723c */ /* 0x000fe20000041814 */
[----:B------:R-:W-:Y:S02]  /*1ee0*/  IMAD.WIDE R6, R231, 0x2, RZ ;  /* 0x00000002e7067825 */ /* 0x000fe400078e02ff */
[----:B------:R-:W2:Y:S04]  /*1ef0*/  SHFL.IDX PT, R84, R41, 0x1, 0x181f ;  /* 0x00381f0029547f89 */ /* 0x000ea800000e0000 */
[----:B------:R-:W3:Y:S01]  /*1f00*/  SHFL.IDX PT, R82, R41, 0x2, 0x181f ;  /* 0x00581f0029527f89 */ /* 0x000ee200000e0000 */
[C---:B----4-:R-:W-:Y:S03]  /*1f10*/  HMMA.16816.F32.BF16 R16, R124.reuse, R56, RZ ;  /* 0x000000387c10723c */ /* 0x050fe600000418ff */
[----:B------:R-:W4:Y:S04]  /*1f20*/  SHFL.IDX PT, R44, R40, RZ, 0x181f ;  /* 0x00181fff282c7589 */ /* 0x000f2800000e0000 */
[----:B------:R-:W4:Y:S01]  /*1f30*/  SHFL.IDX PT, R4, R40, 0x1, 0x181f ;  /* 0x00381f0028047f89 */ /* 0x000f2200000e0000 */
[----:B------:R-:W-:Y:S03]  /*1f40*/  HMMA.16816.F32.BF16 R56, R124, R58, RZ ;  /* 0x0000003a7c38723c */ /* 0x000fe600000418ff */
[----:B------:R-:W4:Y:S01]  /*1f50*/  SHFL.IDX PT, R0, R40, 0x2, 0x181f ;  /* 0x00581f0028007f89 */ /* 0x000f2200000e0000 */
[----:B-1----:R-:W-:-:S03]  /*1f60*/  IADD3 R64, P2, R66, R6, RZ ;  /* 0x0000000642407210 */ /* 0x002fc60007f5e0ff */
[----:B------:R-:W1:Y:S01]  /*1f70*/  LDSM.16.M88.4 R40, [R214+0xa100] ;  /* 0x00a10000d628783b */ /* 0x000e620000000200 */
[----:B------:R-:W-:Y:S01]  /*1f80*/  HMMA.16816.F32.BF16 R52, R124, R48, RZ ;  /* 0x000000307c34723c */ /* 0x000fe200000418ff */
[C---:B--2---:R-:W-:Y:S02]  /*1f90*/  IADD3 R80, P1, R6.reuse, R84, RZ ;  /* 0x0000005406507210 */ /* 0x044fe40007f3e0ff */
[----:B---3--:R-:W-:-:S05]  /*1fa0*/  IADD3 R6, P0, R6, R82, RZ ;  /* 0x0000005206067210 */ /* 0x008fca0007f1e0ff */
[----:B------:R-:W-:Y:S01]  /*1fb0*/  HMMA.16816.F32.BF16 R16, R144, R32, R16 ;  /* 0x000000209010723c */ /* 0x000fe20000041810 */
[----:B----4-:R-:W-:Y:S01]  /*1fc0*/  IMAD.X R65, R44, 0x1, R7, P2 ;  /* 0x000000012c417824 */ /* 0x010fe200010e0607 */
[----:B------:R-:W-:Y:S01]  /*1fd0*/  IADD3 R66, P2, R66, R46, RZ ;  /* 0x0000002e42427210 */ /* 0x000fe20007f5e0ff */
[----:B------:R-:W-:Y:S01]  /*1fe0*/  IMAD.X R81, R7, 0x1, R4, P1 ;  /* 0x0000000107517824 */ /* 0x000fe200008e0604 */
[----:B------:R-:W-:-:S03]  /*1ff0*/  IADD3 R84, P1, R46, R84, RZ ;  /* 0x000000542e547210 */ /* 0x000fc60007f3e0ff */
[----:B------:R-:W-:Y:S01]  /*2000*/  IMAD.X R67, R44, 0x1, R47, P2 ;  /* 0x000000012c437824 */ /* 0x000fe200010e062f */
[----:B------:R-:W-:Y:S01]  /*2010*/  ISETP.GE.AND P2, PT, R231, c[0x0][0x1d4], PT ;  /* 0x00007500e7007a0c */ /* 0x000fe20003f46270 */
[----:B------:R-:W-:Y:S01]  /*2020*/  IMAD.X R7, R7, 0x1, R0, P0 ;  /* 0x0000000107077824 */ /* 0x000fe200000e0600 */
[----:B------:R-:W-:Y:S01]  /*2030*/  IADD3 R82, P0, R46, R82, RZ ;  /* 0x000000522e527210 */ /* 0x000fe20007f1e0ff */
[C---:B------:R-:W-:Y:S01]  /*2040*/  IMAD.X R85, R47.reuse, 0x1, R4, P1 ;  /* 0x000000012f557824 */ /* 0x040fe200008e0604 */
[----:B------:R-:W-:Y:S01]  /*2050*/  ISETP.GE.AND P1, PT, R38, c[0x0][0x1d4], PT ;  /* 0x0000750026007a0c */ /* 0x000fe20003f26270 */
[----:B------:R-:W-:Y:S01]  /*2060*/  HMMA.16816.F32.BF16 R56, R144, R34, R56 ;  /* 0x000000229038723c */ /* 0x000fe20000041838 */
[----:B------:R-:W2:Y:S01]  /*2070*/  LDSM.16.M88.4 R32, [R214+0xa900] ;  /* 0x00a90000d620783b */ /* 0x000ea20000000200 */
[----:B------:R-:W-:Y:S01]  /*2080*/  IMAD.X R83, R47, 0x1, R0, P0 ;  /* 0x000000012f537824 */ /* 0x000fe200000e0600 */
[----:B------:R-:W-:Y:S02]  /*2090*/  ISETP.LT.OR P0, PT, R36, 0x1, P2 ;  /* 0x000000012400780c */ /* 0x000fe40001701670 */
[----:B------:R-:W-:-:S02]  /*20a0*/  SEL R0, R37, 0xffffffe0, !P6 ;  /* 0xffffffe025007807 */ /* 0x000fc40007000000 */
[----:B------:R-:W-:Y:S01]  /*20b0*/  ISETP.LT.OR P6, PT, R36, 0x1, P1 ;  /* 0x000000012400780c */ /* 0x000fe20000fc1670 */
[----:B------:R-:W-:Y:S02]  /*20c0*/  HMMA.16816.F32.BF16 R48, R124, R50, RZ ;  /* 0x000000327c30723c */ /* 0x000fe400000418ff */
[C---:B------:R-:W-:Y:S02]  /*20d0*/  IMAD R211, R0.reuse, 0x2, R214 ;  /* 0x0000000200d37824 */ /* 0x040fe400078e02d6 */
[----:B------:R-:W-:Y:S01]  /*20e0*/  IMAD R202, R0, 0x2, R213 ;  /* 0x0000000200ca7824 */ /* 0x000fe200078e02d5 */
[----:B------:R-:W-:-:S03]  /*20f0*/  IADD3 R0, R14, -0x1, RZ ;  /* 0xffffffff0e007810 */ /* 0x000fc60007ffe0ff */
[----:B------:R-:W-:Y:S01]  /*2100*/  @!PT LDS RZ, [RZ] ;  /* 0x00000000fffff984 */ /* 0x000fe20000000800 */
[----:B------:R-:W-:Y:S01]  /*2110*/  @!PT LDS RZ, [RZ] ;  /* 0x00000000fffff984 */ /* 0x000fe20000000800 */
[----:B------:R-:W-:Y:S01]  /*2120*/  @!PT LDS RZ, [RZ] ;  /* 0x00000000fffff984 */ /* 0x000fe20000000800 */
[----:B------:R3:W-:Y:S01]  /*2130*/  LDGSTS.E.BYPASS.LTC128B.128 [R218+0x100], [R64.64], !P0 ;  /* 0x0010000040da7fae */ /* 0x0007e2000c101d4e */
[C---:B------:R-:W-:Y:S01]  /*2140*/  ISETP.LT.OR P0, PT, R36.reuse, 0x21, P2 ;  /* 0x000000212400780c */ /* 0x040fe20001701670 */
[----:B------:R-:W-:Y:S01]  /*2150*/  HMMA.16816.F32.BF16 R52, R144, R60, R52 ;  /* 0x0000003c9034723c */ /* 0x000fe20000041834 */
[C---:B------:R-:W-:Y:S01]  /*2160*/  ISETP.LT.OR P2, PT, R36.reuse, 0x41, P2 ;  /* 0x000000412400780c */ /* 0x040fe20001741670 */
[----:B------:R3:W-:Y:S01]  /*2170*/  LDGSTS.E.BYPASS.LTC128B.128 [R218+0x3100], [R66.64], !P6 ;  /* 0x0310000042da7fae */ /* 0x0007e2000f101d4e */
[C---:B------:R-:W-:Y:S02]  /*2180*/  ISETP.LT.OR P6, PT, R36.reuse, 0x21, P1 ;  /* 0x000000212400780c */ /* 0x040fe40000fc1670 */
[----:B------:R-:W-:-:S03]  /*2190*/  ISETP.LT.OR P1, PT, R36, 0x41, P1 ;  /* 0x000000412400780c */ /* 0x000fc60000f21670 */
[----:B-1----:R-:W-:Y:S04]  /*21a0*/  HMMA.16816.F32.BF16 R44, R124, R40, RZ ;  /* 0x000000287c2c723c */ /* 0x002fe800000418ff */
[----:B------:R1:W-:Y:S01]  /*21b0*/  LDGSTS.E.BYPASS.LTC128B.128 [R218+0x1100], [R80.64], !P0 ;  /* 0x0110000050da7fae */ /* 0x0003e2000c101d4e */
[----:B------:R-:W-:-:S03]  /*21c0*/  ISETP.GT.AND P0, PT, R0, R215, PT ;  /* 0x000000d70000720c */ /* 0x000fc60003f04270 */
[----:B------:R4:W-:Y:S01]  /*21d0*/  LDGSTS.E.BYPASS.LTC128B.128 [R218+0x4100], [R84.64], !P6 ;  /* 0x0410000054da7fae */ /* 0x0009e2000f101d4e */
[----:B------:R-:W-:Y:S03]  /*21e0*/  HMMA.16816.F32.BF16 R48, R144, R62, R48 ;  /* 0x0000003e9030723c */ /* 0x000fe60000041830 */
[----:B------:R1:W-:Y:S04]  /*21f0*/  LDGSTS.E.BYPASS.LTC128B.128 [R218+0x2100], [R6.64], !P2 ;  /* 0x0210000006da7fae */ /* 0x0003e8000d101d4e */
[----:B------:R1:W-:Y:S01]  /*2200*/  LDGSTS.E.BYPASS.LTC128B.128 [R218+0x5100], [R82.64], !P1 ;  /* 0x0510000052da7fae */ /* 0x0003e2000c901d4e */
[----:B------:R-:W-:Y:S01]  /*2210*/  HMMA.16816.F32.BF16 R40, R124, R42, RZ ;  /* 0x0000002a7c28723c */ /* 0x000fe200000418ff */
[----:B------:R-:W-:-:S02]  /*2220*/  ISETP.GT.AND P1, PT, R219, 0x5f, PT ;  /* 0x0000005fdb00780c */ /* 0x000fc40003f24270 */
[----:B------:R-:W-:Y:S04]  /*2230*/  LDSM.16.M88.4 R60, [R211+0x9100] ;  /* 0x00910000d33c783b */ /* 0x000fe80000000200 */
[----:B---3--:R-:W3:Y:S01]  /*2240*/  LDSM.16.M88.4 R64, [R211+0x8100] ;  /* 0x00810000d340783b */ /* 0x008ee20000000200 */
[C---:B--2---:R-:W-:Y:S03]  /*2250*/  HMMA.16816.F32.BF16 R36, R124.reuse, R32, RZ ;  /* 0x000000207c24723c */ /* 0x044fe600000418ff */
[----:B------:R-:W2:Y:S04]  /*2260*/  LDSM.16.M88.4 R76, [R211+0x8900] ;  /* 0x00890000d34c783b */ /* 0x000ea80000000200 */
[----:B------:R-:W-:Y:S01]  /*2270*/  LDSM.16.M88.4 R92, [R214+0xd100] ;  /* 0x00d10000d65c783b */ /* 0x000fe20000000200 */
[----:B------:R-:W-:Y:S03]  /*2280*/  HMMA.16816.F32.BF16 R32, R124, R34, RZ ;  /* 0x000000227c20723c */ /* 0x000fe600000418ff */
[----:B------:R-:W-:Y:S04]  /*2290*/  LDSM.16.M88.4 R88, [R213+0x3000] ;  /* 0x00300000d558783b */ /* 0x000fe80000000200 */
[----:B----4-:R-:W-:Y:S01]  /*22a0*/  LDSM.16.M88.4 R84, [R213+0x3800] ;  /* 0x00380000d554783b */ /* 0x010fe20000000200 */
[C---:B------:R-:W-:Y:S03]  /*22b0*/  HMMA.16816.F32.BF16 R44, R144.reuse, R72, R44 ;  /* 0x00000048902c723c */ /* 0x040fe6000004182c */
[----:B-1----:R-:W-:Y:S04]  /*22c0*/  LDSM.16.M88.4 R80, [R213+0x4000] ;  /* 0x00400000d550783b */ /* 0x002fe80000000200 */
[----:B------:R-:W-:Y:S01]  /*22d0*/  LDSM.16.M88.4 R96, [R211+0xc100] ;  /* 0x00c10000d360783b */ /* 0x000fe20000000200 */
[C---:B------:R-:W-:Y:S03]  /*22e0*/  HMMA.16816.F32.BF16 R40, R144.reuse, R74, R40 ;  /* 0x0000004a9028723c */ /* 0x040fe60000041828 */
[----:B------:R-:W1:Y:S04]  /*22f0*/  LDSM.16.M88.4 R72, [R211+0x9900] ;  /* 0x00990000d348783b */ /* 0x000e680000000200 */
[----:B------:R-:W0:Y:S01]  /*2300*/  LDGDEPBAR ;  /* 0x00000000000079af */ /* 0x000e220000000000 */
[C---:B------:R-:W-:Y:S08]  /*2310*/  HMMA.16816.F32.BF16 R36, R144.reuse, R68, R36 ;  /* 0x000000449024723c */ /* 0x040ff00000041824 */
[----:B------:R-:W-:Y:S01]  /*2320*/  HMMA.16816.F32.BF16 R32, R144, R70, R32 ;  /* 0x000000469020723c */ /* 0x000fe20000041820 */
[----:B------:R-:W4:Y:S07]  /*2330*/  LDSM.16.M88.4 R68, [R211+0xa100] ;  /* 0x00a10000d344783b */ /* 0x000f2e0000000200 */
[C---:B---3--:R-:W-:Y:S08]  /*2340*/  HMMA.16816.F32.BF16 R8, R172.reuse, R64, R8 ;  /* 0x00000040ac08723c */ /* 0x048ff00000041808 */
[C---:B------:R-:W-:Y:S01]  /*2350*/  HMMA.16816.F32.BF16 R28, R172.reuse, R66, R28 ;  /* 0x00000042ac1c723c */ /* 0x040fe2000004181c */
[----:B------:R-:W3:Y:S07]  /*2360*/  LDSM.16.M88.4 R64, [R211+0xa900] ;  /* 0x00a90000d340783b */ /* 0x000eee0000000200 */
[C---:B------:R-:W-:Y:S08]  /*2370*/  HMMA.16816.F32.BF16 R16, R172.reuse, R60, R16 ;  /* 0x0000003cac10723c */ /* 0x040ff00000041810 */
[C---:B------:R-:W-:Y:S01]  /*2380*/  HMMA.16816.F32.BF16 R56, R172.reuse, R62, R56 ;  /* 0x0000003eac38723c */ /* 0x040fe20000041838 */
[----:B------:R-:W3:Y:S07]  /*2390*/  LDSM.16.M88.4 R60, [R202+0x800] ;  /* 0x00080000ca3c783b */ /* 0x000eee0000000200 */
[C---:B--2---:R-:W-:Y:S08]  /*23a0*/  HMMA.16816.F32.BF16 R24, R172.reuse, R76, R24 ;  /* 0x0000004cac18723c */ /* 0x044ff00000041818 */
[C---:B------:R-:W-:Y:S01]  /*23b0*/  HMMA.16816.F32.BF16 R20, R172.reuse, R78, R20 ;  /* 0x0000004eac14723c */ /* 0x040fe20000041814 */
[----:B------:R-:W2:Y:S07]  /*23c0*/  LDSM.16.M88.4 R76, [R202] ;  /* 0x00000000ca4c783b */ /* 0x000eae0000000200 */
[C---:B-1----:R-:W-:Y:S08]  /*23d0*/  HMMA.16816.F32.BF16 R52, R172.reuse, R72, R52 ;  /* 0x00000048ac34723c */ /* 0x042ff00000041834 */
[C---:B------:R-:W-:Y:S01]  /*23e0*/  HMMA.16816.F32.BF16 R48, R172.reuse, R74, R48 ;  /* 0x0000004aac30723c */ /* 0x040fe20000041830 */
[----:B------:R-:W1:Y:S07]  /*23f0*/  LDSM.16.M88.4 R72, [R202+0x1000] ;  /* 0x00100000ca48783b */ /* 0x000e6e0000000200 */
[C---:B----4-:R-:W-:Y:S08]  /*2400*/  HMMA.16816.F32.BF16 R44, R172.reuse, R68, R44 ;  /* 0x00000044ac2c723c */ /* 0x050ff0000004182c */
[C---:B------:R-:W-:Y:S01]  /*2410*/  HMMA.16816.F32.BF16 R40, R172.reuse, R70, R40 ;  /* 0x00000046ac28723c */ /* 0x040fe20000041828 */
[----:B------:R-:W4:Y:S07]  /*2420*/  LDSM.16.M88.4 R68, [R202+0x1800] ;  /* 0x00180000ca44783b */ /* 0x000f2e0000000200 */
[C---:B---3--:R-:W-:Y:S08]  /*2430*/  HMMA.16816.F32.BF16 R36, R172.reuse, R64, R36 ;  /* 0x00000040ac24723c */ /* 0x048ff00000041824 */
[----:B------:R-:W-:Y:S01]  /*2440*/  HMMA.16816.F32.BF16 R32, R172, R66, R32 ;  /* 0x00000042ac20723c */ /* 0x000fe20000041820 */
[----:B------:R-:W3:Y:S07]  /*2450*/  LDSM.16.M88.4 R64, [R202+0x2000] ;  /* 0x00200000ca40783b */ /* 0x000eee0000000200 */
[C---:B------:R-:W-:Y:S08]  /*2460*/  HMMA.16816.F32.BF16 R24, R176.reuse, R60, R24 ;  /* 0x0000003cb018723c */ /* 0x040ff00000041818 */
[C---:B------:R-:W-:Y:S01]  /*2470*/  HMMA.16816.F32.BF16 R20, R176.reuse, R62, R20 ;  /* 0x0000003eb014723c */ /* 0x040fe20000041814 */
[----:B------:R-:W3:Y:S07]  /*2480*/  LDSM.16.M88.4 R60, [R214+0xb100] ;  /* 0x00b10000d63c783b */ /* 0x000eee0000000200 */
[C---:B--2---:R-:W-:Y:S08]  /*2490*/  HMMA.16816.F32.BF16 R8, R176.reuse, R76, R8 ;  /* 0x0000004cb008723c */ /* 0x044ff00000041808 */
[C---:B------:R-:W-:Y:S01]  /*24a0*/  HMMA.16816.F32.BF16 R28, R176.reuse, R78, R28 ;  /* 0x0000004eb01c723c */ /* 0x040fe2000004181c */
[----:B------:R-:W2:Y:S07]  /*24b0*/  LDSM.16.M88.4 R76, [R202+0x2800] ;  /* 0x00280000ca4c783b */ /* 0x000eae0000000200 */
        /* <DEDUP_REMOVED lines=10> */
[----:B------:R-:W-:Y:S01]  /*2560*/  HMMA.16816.F32.BF16 R28, R180, R62, R28 ;  /* 0x0000003eb41c723c */ /* 0x000fe2000004181c */
[----:B------:R-:W3:Y:S07]  /*2570*/  LDSM.16.M88.4 R60, [R214+0xd900] ;  /* 0x00d90000d63c783b */ /* 0x000eee0000000200 */
[C---:B--2---:R-:W-:Y:S08]  /*2580*/  HMMA.16816.F32.BF16 R36, R176.reuse, R76, R36 ;  /* 0x0000004cb024723c */ /* 0x044ff00000041824 */
[----:B------:R-:W-:Y:S01]  /*2590*/  HMMA.16816.F32.BF16 R32, R176, R78, R32 ;  /* 0x0000004eb020723c */ /* 0x000fe20000041820 */
[----:B------:R-:W-:Y:S07]  /*25a0*/  LDSM.16.M88.4 R76, [R213+0x4800] ;  /* 0x00480000d54c783b */ /* 0x000fee0000000200 */
[C---:B-1----:R-:W-:Y:S08]  /*25b0*/  HMMA.16816.F32.BF16 R24, R180.reuse, R72, R24 ;  /* 0x00000048b418723c */ /* 0x042ff00000041818 */
[C---:B------:R-:W-:Y:S01]  /*25c0*/  HMMA.16816.F32.BF16 R20, R180.reuse, R74, R20 ;  /* 0x0000004ab414723c */ /* 0x040fe20000041814 */
[----:B------:R-:W1:Y:S07]  /*25d0*/  LDSM.16.M88.4 R72, [R213+0x5000] ;  /* 0x00500000d548783b */ /* 0x000e6e0000000200 */
[C---:B----4-:R-:W-:Y:S08]  /*25e0*/  HMMA.16816.F32.BF16 R16, R180.reuse, R68, R16 ;  /* 0x00000044b410723c */ /* 0x050ff00000041810 */
[C---:B------:R-:W-:Y:S01]  /*25f0*/  HMMA.16816.F32.BF16 R56, R180.reuse, R70, R56 ;  /* 0x00000046b438723c */ /* 0x040fe20000041838 */
[----:B------:R-:W2:Y:S07]  /*2600*/  LDSM.16.M88.4 R68, [R213+0x5800] ;  /* 0x00580000d544783b */ /* 0x000eae0000000200 */
[C---:B---3--:R-:W-:Y:S08]  /*2610*/  HMMA.16816.F32.BF16 R52, R180.reuse, R64, R52 ;  /* 0x00000040b434723c */ /* 0x048ff00000041834 */
[C---:B------:R-:W-:Y:S01]  /*2620*/  HMMA.16816.F32.BF16 R48, R180.reuse, R66, R48 ;  /* 0x00000042b430723c */ /* 0x040fe20000041830 */
[----:B------:R-:W3:Y:S07]  /*2630*/  LDSM.16.M88.4 R64, [R211+0xb100] ;  /* 0x00b10000d340783b */ /* 0x000eee0000000200 */
[C---:B------:R-:W-:Y:S08]  /*2640*/  HMMA.16816.F32.BF16 R36, R180.reuse, R60, R36 ;  /* 0x0000003cb424723c */ /* 0x040ff00000041824 */
[C---:B------:R-:W-:Y:S01]  /*2650*/  HMMA.16816.F32.BF16 R32, R180.reuse, R62, R32 ;  /* 0x0000003eb420723c */ /* 0x040fe20000041820 */
[----:B------:R-:W4:Y:S07]  /*2660*/  LDSM.16.M88.4 R60, [R211+0xb900] ;  /* 0x00b90000d33c783b */ /* 0x000f2e0000000200 */
[C---:B------:R-:W-:Y:S08]  /*2670*/  HMMA.16816.F32.BF16 R44, R180.reuse, R92, R44 ;  /* 0x0000005cb42c723c */ /* 0x040ff0000004182c */
[----:B------:R-:W-:Y:S01]  /*2680*/  HMMA.16816.F32.BF16 R40, R180, R94, R40 ;  /* 0x0000005eb428723c */ /* 0x000fe20000041828 */
[----:B------:R-:W-:Y:S07]  /*2690*/  LDSM.16.M88.4 R92, [R211+0xc900] ;  /* 0x00c90000d35c783b */ /* 0x000fee0000000200 */
[C---:B------:R-:W-:Y:S08]  /*26a0*/  HMMA.16816.F32.BF16 R8, R184.reuse, R88, R8 ;  /* 0x00000058b808723c */ /* 0x040ff00000041808 */
[C---:B------:R-:W-:Y:S01]  /*26b0*/  HMMA.16816.F32.BF16 R28, R184.reuse, R90, R28 ;  /* 0x0000005ab81c723c */ /* 0x040fe2000004181c */
[----:B------:R-:W2:Y:S07]  /*26c0*/  LDSM.16.M88.4 R88, [R211+0xd100] ;  /* 0x00d10000d358783b */ /* 0x000eae0000000200 */
[C---:B------:R-:W-:Y:S08]  /*26d0*/  HMMA.16816.F32.BF16 R24, R184.reuse, R84, R24 ;  /* 0x00000054b818723c */ /* 0x040ff00000041818 */
[C---:B------:R-:W-:Y:S01]  /*26e0*/  HMMA.16816.F32.BF16 R20, R184.reuse, R86, R20 ;  /* 0x00000056b814723c */ /* 0x040fe20000041814 */
[----:B------:R-:W2:Y:S07]  /*26f0*/  LDSM.16.M88.4 R84, [R211+0xd900] ;  /* 0x00d90000d354783b */ /* 0x000eae0000000200 */
[C---:B-1----:R-:W-:Y:S08]  /*2700*/  HMMA.16816.F32.BF16 R44, R184.reuse, R72, R44 ;  /* 0x00000048b82c723c */ /* 0x042ff0000004182c */
[C---:B------:R-:W-:Y:S08]  /*2710*/  HMMA.16816.F32.BF16 R16, R184.reuse, R80, R16 ;  /* 0x00000050b810723c */ /* 0x040ff00000041810 */
[C---:B------:R-:W-:Y:S01]  /*2720*/  HMMA.16816.F32.BF16 R56, R184.reuse, R82, R56 ;  /* 0x00000052b838723c */ /* 0x040fe20000041838 */
[----:B------:R-:W-:Y:S07]  /*2730*/  LDSM.16.M88.4 R80, [R202+0x3000] ;  /* 0x00300000ca50783b */ /* 0x000fee0000000200 */
[C---:B------:R-:W-:Y:S08]  /*2740*/  HMMA.16816.F32.BF16 R52, R184.reuse, R76, R52 ;  /* 0x0000004cb834723c */ /* 0x040ff00000041834 */
[C---:B------:R-:W-:Y:S01]  /*2750*/  HMMA.16816.F32.BF16 R48, R184.reuse, R78, R48 ;  /* 0x0000004eb830723c */ /* 0x040fe20000041830 */
[----:B------:R-:W-:Y:S07]  /*2760*/  LDSM.16.M88.4 R76, [R202+0x3800] ;  /* 0x00380000ca4c783b */ /* 0x000fee0000000200 */
[C---:B------:R-:W-:Y:S01]  /*2770*/  HMMA.16816.F32.BF16 R40, R184.reuse, R74, R40 ;  /* 0x0000004ab828723c */ /* 0x040fe20000041828 */
[----:B------:R-:W-:Y:S07]  /*2780*/  LDSM.16.M88.4 R72, [R202+0x4000] ;  /* 0x00400000ca48783b */ /* 0x000fee0000000200 */
[C---:B--2---:R-:W-:Y:S08]  /*2790*/  HMMA.16816.F32.BF16 R36, R184.reuse, R68, R36 ;  /* 0x00000044b824723c */ /* 0x044ff00000041824 */
[----:B------:R-:W-:Y:S01]  /*27a0*/  HMMA.16816.F32.BF16 R32, R184, R70, R32 ;  /* 0x00000046b820723c */ /* 0x000fe20000041820 */
[----:B------:R-:W-:Y:S07]  /*27b0*/  LDSM.16.M88.4 R68, [R202+0x4800] ;  /* 0x00480000ca44783b */ /* 0x000fee0000000200 */
[C---:B---3--:R-:W-:Y:S08]  /*27c0*/  HMMA.16816.F32.BF16 R8, R188.reuse, R64, R8 ;  /* 0x00000040bc08723c */ /* 0x048ff00000041808 */
[C---:B------:R-:W-:Y:S01]  /*27d0*/  HMMA.16816.F32.BF16 R28, R188.reuse, R66, R28 ;  /* 0x00000042bc1c723c */ /* 0x040fe2000004181c */
[----:B------:R-:W1:Y:S07]  /*27e0*/  LDSM.16.M88.4 R64, [R202+0x5000] ;  /* 0x00500000ca40783b */ /* 0x000e6e0000000200 */
[C---:B----4-:R-:W-:Y:S08]  /*27f0*/  HMMA.16816.F32.BF16 R24, R188.reuse, R60, R24 ;  /* 0x0000003cbc18723c */ /* 0x050ff00000041818 */
[----:B------:R-:W-:Y:S01]  /*2800*/  HMMA.16816.F32.BF16 R20, R188, R62, R20 ;  /* 0x0000003ebc14723c */ /* 0x000fe20000041814 */
[----:B------:R-:W2:Y:S01]  /*2810*/  LDSM.16.M88.4 R60, [R202+0x5800] ;  /* 0x00580000ca3c783b */ /* 0x000ea20000000200 */
[----:B------:R-:W-:-:S06]  /*2820*/  DEPBAR.LE SB0, 0x0 ;  /* 0x000080000000791a */ /* 0x000fcc0000000000 */
        /* <DEDUP_REMOVED lines=17> */
[C---:B------:R-:W-:Y:S07]  /*2940*/  HMMA.16816.F32.BF16 R64, R192.reuse, R66, R40 ;  /* 0x00000042c040723c */ /* 0x040fee0000041828 */
[----:B------:R-:W-:Y:S01]  /*2950*/  SHF.R.S32.HI R40, RZ, 0x1f, R231 ;  /* 0x0000001fff287819 */ /* 0x000fe200000114e7 */
[C---:B--2---:R-:W-:Y:S08]  /*2960*/  HMMA.16816.F32.BF16 R36, R192.reuse, R60, R36 ;  /* 0x0000003cc024723c */ /* 0x044ff00000041824 */
[----:B------:R-:W-:Y:S01]  /*2970*/  HMMA.16816.F32.BF16 R32, R192, R62, R32 ;  /* 0x0000003ec020723c */ /* 0x000fe20000041820 */
[----:B------:R-:W-:Y:S06]  /*2980*/  BAR.SYNC.DEFER_BLOCKING 0x0 ;  /* 0x0000000000007b1d */ /* 0x000fec0000010000 */
[----:B------:R-:W-:Y:S05]  /*2990*/  @!P0 BRA `(.L_x_23) ;  /* 0x000003d000008947 */ /* 0x000fea0003800000 */
[----:B------:R-:W-:Y:S01]  /*29a0*/  IADD3 R217, R219, R12, R220 ;  /* 0x0000000cdbd97210 */ /* 0x000fe20007ffe0dc */
[----:B------:R-:W-:-:S03]  /*29b0*/  IMAD.MOV.U32 R216, RZ, RZ, RZ ;  /* 0x000000ffffd87224 */ /* 0x000fc600078e00ff */
[----:B------:R-:W-:-:S05]  /*29c0*/  IADD3 R217, R217, -0x60, RZ ;  /* 0xffffffa0d9d97810 */ /* 0x000fca0007ffe0ff */
[----:B------:R-:W-:-:S04]  /*29d0*/  @P3 IMAD.HI.U32 R4, R217, c[0x0][0x2bc], RZ ;  /* 0x0000af00d9043a27 */ /* 0x000fc800078e00ff */
[----:B------:R-:W-:Y:S01]  /*29e0*/  IMAD.MOV.U32 R0, RZ, RZ, R217 ;  /* 0x000000ffff007224 */ /* 0x000fe200078e00d9 */
[----:B------:R-:W-:-:S04]  /*29f0*/  @P3 SHF.R.U32.HI R0, RZ, c[0x0][0x2c0], R4 ;  /* 0x0000b000ff003a19 */ /* 0x000fc80000011604 */
[----:B------:R-:W-:-:S04]  /*2a00*/  @!P1 IADD3 R7, P0, R0, UR12, RZ ;  /* 0x0000000c00079c10 */ /* 0x000fc8000ff1e0ff */
[----:B------:R-:W-:Y:S02]  /*2a10*/  @!P1 LEA.HI.X.SX32 R4, R0, UR7, 0x1, P0 ;  /* 0x0000000700049c11 */ /* 0x000fe400080f0eff */
[----:B------:R-:W-:-:S04]  /*2a20*/  @!P1 LEA R6, P0, R7, c[0x0][0x2a0], 0x2 ;  /* 0x0000a80007069a11 */ /* 0x000fc800078010ff */
[----:B------:R-:W-:-:S05]  /*2a30*/  @!P1 LEA.HI.X R7, R7, c[0x0][0x2a4], R4, 0x2, P0 ;  /* 0x0000a90007079a11 */ /* 0x000fca00000f1404 */
[----:B------:R-:W2:Y:S01]  /*2a40*/  @!P1 LDG.E R216, [R6.64] ;  /* 0x0000000e06d89981 */ /* 0x000ea2000c1e1900 */
[----:B------:R-:W-:Y:S01]  /*2a50*/  IMAD.MOV R0, RZ, RZ, -R0 ;  /* 0x000000ffff007224 */ /* 0x000fe200078e0a00 */
[----:B------:R-:W-:Y:S02]  /*2a60*/  IADD3 R63, -R232, 0x10, RZ ;  /* 0x00000010e83f7810 */ /* 0x000fe40007ffe1ff */
[----:B------:R-:W-:Y:S01]  /*2a70*/  SHF.L.U64.HI R12, R231, 0x1, R40 ;  /* 0x00000001e70c7819 */ /* 0x000fe20000010228 */
[----:B------:R-:W-:Y:S01]  /*2a80*/  IMAD R217, R0, c[0x0][0x2b8], R217 ;  /* 0x0000ae0000d97a24 */ /* 0x000fe200078e02d9 */
[----:B------:R-:W-:-:S03]  /*2a90*/  LOP3.LUT R63, R63, 0xf, RZ, 0xc0, !PT ;  /* 0x0000000f3f3f7812 */ /* 0x000fc600078ec0ff */
[----:B------:R-:W-:Y:S01]  /*2aa0*/  IMAD.WIDE.U32 R42, R217, c[0x0][0x1e0], RZ ;  /* 0x00007800d92a7a25 */ /* 0x000fe200078e00ff */
[----:B------:R-:W-:-:S05]  /*2ab0*/  SHF.R.S32.HI R0, RZ, 0x1f, R217 ;  /* 0x0000001fff007819 */ /* 0x000fca00000114d9 */
[----:B------:R-:W-:-:S04]  /*2ac0*/  IMAD R0, R0, c[0x0][0x1e0], RZ ;  /* 0x0000780000007a24 */ /* 0x000fc800078e02ff */
[----:B------:R-:W-:-:S04]  /*2ad0*/  IMAD R41, R217, c[0x0][0x1e4], R0 ;  /* 0x00007900d9297a24 */ /* 0x000fc800078e0200 */
        /* <DEDUP_REMOVED lines=10> */
[----:B------:R-:W-:Y:S02]  /*2b80*/  LEA R4, P0, R70, c[0x0][0x1c8], 0x1 ;  /* 0x0000720046047a11 */ /* 0x000fe400078008ff */
[----:B------:R-:W-:Y:S02]  /*2b90*/  LOP3.LUT R68, R68, 0xf, RZ, 0xc0, !PT ;  /* 0x0000000f44447812 */ /* 0x000fe400078ec0ff */
[----:B------:R-:W-:Y:S01]  /*2ba0*/  LEA.HI.X R70, R70, c[0x0][0x1cc], R7, 0x1, P0 ;  /* 0x0000730046467a11 */ /* 0x000fe200000f0c07 */
[----:B------:R-:W1:Y:S01]  /*2bb0*/  SHFL.IDX PT, R62, R4, 0x2, 0x181f ;  /* 0x00581f00043e7f89 */ /* 0x000e6200000e0000 */
[----:B------:R-:W-:-:S03]  /*2bc0*/  IMAD.SHL.U32 R7, R231, 0x2, RZ ;  /* 0x00000002e7077824 */ /* 0x000fc600078e00ff */
[----:B------:R-:W2:Y:S04]  /*2bd0*/  SHFL.IDX PT, R41, R70, 0x2, 0x181f ;  /* 0x00581f0046297f89 */ /* 0x000ea800000e0000 */
[----:B------:R-:W-:Y:S04]  /*2be0*/  SHFL.IDX PT, R60, R4, RZ, 0x181f ;  /* 0x00181fff043c7589 */ /* 0x000fe800000e0000 */
[----:B------:R3:W4:Y:S04]  /*2bf0*/  SHFL.IDX PT, R42, R4, 0x1, 0x181f ;  /* 0x00381f00042a7f89 */ /* 0x00072800000e0000 */
[----:B------:R-:W-:Y:S04]  /*2c00*/  SHFL.IDX PT, R61, R70, RZ, 0x181f ;  /* 0x00181fff463d7589 */ /* 0x000fe800000e0000 */
[----:B------:R5:W5:Y:S01]  /*2c10*/  SHFL.IDX PT, R43, R70, 0x1, 0x181f ;  /* 0x00381f00462b7f89 */ /* 0x000b6200000e0000 */
[----:B-1----:R-:W-:-:S04]  /*2c20*/  IADD3 R68, P2, P0, R68, R62, R7 ;  /* 0x0000003e44447210 */ /* 0x002fc8000785e007 */
[----:B--2---:R-:W-:Y:S02]  /*2c30*/  IADD3.X R69, RZ, R41, R12, P2, P0 ;  /* 0x00000029ff457210 */ /* 0x004fe400017e040c */
[----:B------:R-:W-:Y:S02]  /*2c40*/  IADD3 R62, P2, P0, R63, R62, R0 ;  /* 0x0000003e3f3e7210 */ /* 0x000fe4000785e000 */
[----:B---3--:R-:W-:-:S04]  /*2c50*/  SHF.L.U64.HI R4, R230, 0x1, R233 ;  /* 0x00000001e6047819 */ /* 0x008fc800000102e9 */
[----:B------:R-:W-:Y:S02]  /*2c60*/  IADD3.X R63, RZ, R41, R4, P2, P0 ;  /* 0x00000029ff3f7210 */ /* 0x000fe400017e0404 */
[-C--:B----4-:R-:W-:Y:S02]  /*2c70*/  IADD3 R72, P0, R42, R7.reuse, RZ ;  /* 0x000000072a487210 */ /* 0x090fe40007f1e0ff */
[C---:B-----5:R-:W-:Y:S02]  /*2c80*/  IADD3 R70, P6, R60.reuse, R7, RZ ;  /* 0x000000073c467210 */ /* 0x060fe40007fde0ff */
[-C--:B------:R-:W-:Y:S01]  /*2c90*/  IADD3 R60, P2, R60, R0.reuse, RZ ;  /* 0x000000003c3c7210 */ /* 0x080fe20007f5e0ff */
[--C-:B------:R-:W-:Y:S01]  /*2ca0*/  IMAD.X R73, R43, 0x1, R12.reuse, P0 ;  /* 0x000000012b497824 */ /* 0x100fe200000e060c */
[----:B------:R-:W-:Y:S01]  /*2cb0*/  ISETP.NE.U32.AND P0, PT, R232, RZ, PT ;  /* 0x000000ffe800720c */ /* 0x000fe20003f05070 */
[C---:B------:R-:W-:Y:S01]  /*2cc0*/  IMAD.X R71, R61.reuse, 0x1, R12, P6 ;  /* 0x000000013d477824 */ /* 0x040fe200030e060c */
[----:B------:R-:W-:Y:S01]  /*2cd0*/  IADD3 R42, P6, R42, R0, RZ ;  /* 0x000000002a2a7210 */ /* 0x000fe20007fde0ff */
[----:B------:R-:W-:Y:S01]  /*2ce0*/  IMAD.X R61, R61, 0x1, R4, P2 ;  /* 0x000000013d3d7824 */ /* 0x000fe200010e0604 */
[----:B------:R-:W-:-:S02]  /*2cf0*/  ISETP.NE.U32.AND P2, PT, R6, RZ, PT ;  /* 0x000000ff0600720c */ /* 0x000fc40003f45070 */
[----:B------:R1:W-:Y:S01]  /*2d00*/  LDGSTS.E.BYPASS.LTC128B.128 [R218+0x8100], [R70.64], !P5 ;  /* 0x0810000046da7fae */ /* 0x0003e2000e901d4e */
[----:B------:R-:W-:-:S03]  /*2d10*/  IMAD.X R43, R43, 0x1, R4, P6 ;  /* 0x000000012b2b7824 */ /* 0x000fc600030e0604 */
[----:B------:R1:W-:Y:S04]  /*2d20*/  LDGSTS.E.BYPASS.LTC128B.128 [R218+0xb100], [R60.64], !P4 ;  /* 0x0b1000003cda7fae */ /* 0x0003e8000e101d4e */
[----:B------:R1:W-:Y:S04]  /*2d30*/  LDGSTS.E.BYPASS.LTC128B.128 [R218+0x9100], [R72.64], !P5 ;  /* 0x0910000048da7fae */ /* 0x0003e8000e901d4e */
[----:B------:R1:W-:Y:S04]  /*2d40*/  LDGSTS.E.BYPASS.LTC128B.128 [R218+0xc100], [R42.64], !P4 ;  /* 0x0c1000002ada7fae */ /* 0x0003e8000e101d4e */
[----:B------:R1:W-:Y:S04]  /*2d50*/  LDGSTS.E.BYPASS.LTC128B.128.ZFILL [R218+0xa100], [R68.64], P2 ;  /* 0x0a10000044da7fae */ /* 0x0003e80009141d4e */
[----:B------:R1:W-:Y:S02]  /*2d60*/  LDGSTS.E.BYPASS.LTC128B.128.ZFILL [R218+0xd100], [R62.64], P0 ;  /* 0x0d1000003eda7fae */ /* 0x0003e40008141d4e */
.L_x_23:
[----:B------:R-:W-:Y:S01]  /*2d70*/  LOP3.LUT R7, R102, 0xffffffe0, RZ, 0xc0, !PT ;  /* 0xffffffe066077812 */ /* 0x000fe200078ec0ff */
[----:B------:R-:W-:Y:S01]  /*2d80*/  ULDC UR17, c[0x0][0x324] ;  /* 0x0000c90000117ab9 */ /* 0x000fe20000000800 */
[----:B------:R-:W-:Y:S01]  /*2d90*/  LEA.HI R41, R103, R100, RZ, 0x2 ;  /* 0x0000006467297211 */ /* 0x000fe200078f10ff */
[----:B------:R-:W-:Y:S01]  /*2da0*/  ULOP3.LUT UR17, URZ, UR17, URZ, 0x33, !UPT ;  /* 0x000000113f117292 */ /* 0x000fe2000f8e333f */
[----:B------:R-:W-:Y:S01]  /*2db0*/  SHF.R.S32.HI R12, RZ, 0x1f, R101 ;  /* 0x0000001fff0c7819 */ /* 0x000fe20000011465 */
[----:B------:R-:W-:Y:S01]  /*2dc0*/  IMAD.IADD R4, R100, 0x1, -R7 ;  /* 0x0000000164047824 */ /* 0x000fe200078e0a07 */
[----:B------:R-:W-:Y:S01]  /*2dd0*/  LOP3.LUT R41, R41, 0xfffffffc, RZ, 0xc0, !PT ;  /* 0xfffffffc29297812 */ /* 0x000fe200078ec0ff */
[----:B------:R-:W0:Y:S01]  /*2de0*/  LDGDEPBAR ;  /* 0x00000000000079af */ /* 0x000e220000000000 */
[----:B------:R-:W-:-:S02]  /*2df0*/  LEA.HI R12, R12, R101, RZ, 0x3 ;  /* 0x000000650c0c7211 */ /* 0x000fc400078f18ff */
[----:B------:R-:W-:Y:S01]  /*2e00*/  SHF.R.S32.HI R7, RZ, 0x1f, R4 ;  /* 0x0000001fff077819 */ /* 0x000fe20000011404 */
[----:B------:R-:W-:Y:S01]  /*2e10*/  IMAD.IADD R100, R100, 0x1, -R41 ;  /* 0x0000000164647824 */ /* 0x000fe200078e0a29 */
[----:B------:R-:W-:Y:S02]  /*2e20*/  LOP3.LUT R12, R12, 0xffffff8, RZ, 0xc0, !PT ;  /* 0x0ffffff80c0c7812 */ /* 0x000fe400078ec0ff */
[----:B------:R-:W-:Y:S02]  /*2e30*/  LEA.HI R0, R7, R4, RZ, 0x2 ;  /* 0x0000000407007211 */ /* 0x000fe400078f10ff */
[----:B------:R-:W-:Y:S01]  /*2e40*/  LEA.HI R6, R100, R100, RZ, 0x1 ;  /* 0x0000006464067211 */ /* 0x000fe200078f08ff */
[----:B------:R-:W-:Y:S01]  /*2e50*/  IMAD.IADD R12, R101, 0x1, -R12 ;  /* 0x00000001650c7824 */ /* 0x000fe200078e0a0c */
[----:B------:R-:W-:Y:S02]  /*2e60*/  PLOP3.LUT P2, PT, PT, PT, UP2, 0x80, 0x0 ;  /* 0x000000000000781c */ /* 0x000fe40003f4f028 */
[----:B------:R-:W-:-:S02]  /*2e70*/  LEA.HI.SX32 R7, R0, UR19, 0x1e ;  /* 0x0000001300077c11 */ /* 0x000fc4000f8ff2ff */
[----:B------:R-:W-:Y:S02]  /*2e80*/  LOP3.LUT R41, R6, 0x1ffffffe, RZ, 0xc0, !PT ;  /* 0x1ffffffe06297812 */ /* 0x000fe400078ec0ff */
[----:B------:R-:W-:Y:S01]  /*2e90*/  PLOP3.LUT P0, PT, PT, PT, UP2, 0x80, 0x0 ;  /* 0x000000000000781c */ /* 0x000fe20003f0f028 */
[----:B------:R-:W-:Y:S02]  /*2ea0*/  IMAD R7, R12, 0x10, R7 ;  /* 0x000000100c077824 */ /* 0x000fe400078e0207 */
[----:B------:R-:W-:Y:S01]  /*2eb0*/  IMAD.IADD R100, R100, 0x1, -R41 ;  /* 0x0000000164647824 */ /* 0x000fe200078e0a29 */
[----:B------:R-:W-:-:S03]  /*2ec0*/  LOP3.LUT R41, R0, 0x7ffffffc, RZ, 0xc0, !PT ;  /* 0x7ffffffc00297812 */ /* 0x000fc600078ec0ff */
[----:B------:R-:W-:Y:S02]  /*2ed0*/  IMAD R221, R100, 0x8, R7 ;  /* 0x0000000864dd7824 */ /* 0x000fe400078e0207 */
[----:B------:R-:W-:Y:S02]  /*2ee0*/  IMAD.IADD R41, R4, 0x1, -R41 ;  /* 0x0000000104297824 */ /* 0x000fe400078e0a29 */
[----:B------:R-:W-:-:S04]  /*2ef0*/  @P2 IMAD.HI.U32 R6, R221, c[0x0][0x2c8], RZ ;  /* 0x0000b200dd062a27 */ /* 0x000fc800078e00ff */
[----:B------:R-:W-:Y:S01]  /*2f00*/  IMAD.MOV.U32 R7, RZ, RZ, R221 ;  /* 0x000000ffff077224 */ /* 0x000fe200078e00dd */
[----:B------:R-:W-:Y:S01]  /*2f10*/  @P0 SHF.R.U32.HI R7, RZ, c[0x0][0x2cc], R6 ;  /* 0x0000b300ff070a19 */ /* 0x000fe20000011606 */
[----:B------:R-:W-:Y:S01]  /*2f20*/  IMAD.SHL.U32 R222, R41, 0x2, RZ ;  /* 0x0000000229de7824 */ /* 0x000fe200078e00ff */
[----:B------:R-:W-:Y:S01]  /*2f30*/  PLOP3.LUT P0, PT, PT, PT, UP1, 0x40, 0x0 ;  /* 0x000000000000781c */ /* 0x000fe20003f0e818 */
[----:B------:R-:W-:Y:S02]  /*2f40*/  IMAD.MOV.U32 R4, RZ, RZ, c[0x0][0x2ac] ;  /* 0x0000ab00ff047624 */ /* 0x000fe400078e00ff */
[----:B------:R-:W2:Y:S01]  /*2f50*/  SHFL.IDX PT, R0, R7, RZ, 0x1c1f ;  /* 0x001c1fff07007589 */ /* 0x000ea200000e0000 */
[----:B-1----:R-:W-:Y:S01]  /*2f60*/  IADD3 R43, -R222, 0x1, R15 ;  /* 0x00000001de2b7810 */ /* 0x002fe20007ffe10f */
[----:B------:R-:W-:Y:S02]  /*2f70*/  IMAD R41, R4, c[0x0][0x1d0], R13 ;  /* 0x0000740004297a24 */ /* 0x000fe400078e020d */
[--C-:B------:R-:W-:Y:S01]  /*2f80*/  IMAD.IADD R15, R13, 0x1, -R222.reuse ;  /* 0x000000010d0f7824 */ /* 0x100fe200078e0ade */
[----:B------:R-:W-:Y:S01]  /*2f90*/  IADD3 R43, R43, -c[0x0][0x168], RZ ;  /* 0x80005a002b2b7a10 */ /* 0x000fe20007ffe0ff */
[----:B------:R-:W-:-:S03]  /*2fa0*/  IMAD.IADD R41, R41, 0x1, -R222 ;  /* 0x0000000129297824 */ /* 0x000fc600078e0ade */
[C---:B------:R-:W-:Y:S02]  /*2fb0*/  IADD3 R60, R43.reuse, c[0x0][0x328], RZ ;  /* 0x0000ca002b3c7a10 */ /* 0x040fe40007ffe0ff */
[----:B------:R-:W-:-:S03]  /*2fc0*/  IADD3 R43, R43, UR17, RZ ;  /* 0x000000112b2b7c10 */ /* 0x000fc6000fffe0ff */
[--C-:B--2---:R-:W-:Y:S02]  /*2fd0*/  IMAD.IADD R62, R60, 0x1, R0.reuse ;  /* 0x000000013c3e7824 */ /* 0x104fe400078e0200 */
[----:B------:R-:W-:-:S03]  /*2fe0*/  IMAD.IADD R61, R43, 0x1, R0 ;  /* 0x000000012b3d7824 */ /* 0x000fc600078e0200 */
[----:B------:R-:W-:Y:S01]  /*2ff0*/  IMNMX R62, R62, R41, PT ;  /* 0x000000293e3e7217 */ /* 0x000fe20003800200 */
[----:B------:R-:W-:Y:S05]  /*3000*/  @P0 BRA `(.L_x_24) ;  /* 0x0000015000000947 */ /* 0x000fea0003800000 */
[----:B------:R-:W-:Y:S01]  /*3010*/  IMAD.U32 R63, RZ, RZ, UR8 ;  /* 0x00000008ff3f7e24 */ /* 0x000fe2000f8e00ff */
[----:B------:R-:W-:Y:S04]  /*3020*/  BSSY B0, `(.L_x_25) ;  /* 0x000000f000007945 */ /* 0x000fe80003800000 */
[----:B------:R-:W-:-:S04]  /*3030*/  IADD3 R4, R63, -c[0x0][0x168], R0 ;  /* 0x80005a003f047a10 */ /* 0x000fc80007ffe000 */
        /* <DEDUP_REMOVED lines=9> */
.L_x_26:
[----:B------:R-:W-:-:S04]  /*30d0*/  MOV R0, c[0x0][0x32c] ;  /* 0x0000cb0000007a02 */ /* 0x000fc80000000f00 */
[----:B------:R-:W-:-:S13]  /*30e0*/  ISETP.NE.AND P0, PT, R0, 0x1, PT ;  /* 0x000000010000780c */ /* 0x000fda0003f05270 */
[----:B------:R-:W-:-:S05]  /*30f0*/  @P0 IMAD.HI.U32 R0, R4, c[0x0][0x330], RZ ;  /* 0x0000cc0004000a27 */ /* 0x000fca00078e00ff */
[----:B------:R-:W-:Y:S02]  /*3100*/  @P0 SHF.R.U32.HI R4, RZ, c[0x0][0x334], R0 ;  /* 0x0000cd00ff040a19 */ /* 0x000fe40000011600 */
.L_x_27:
[----:B------:R-:W-:Y:S05]  /*3110*/  BSYNC B0 ;  /* 0x0000000000007941 */ /* 0x000fea0003800000 */
.L_x_25:
[----:B------:R-:W-:-:S05]  /*3120*/  IMAD R4, R4, c[0x0][0x32c], R15 ;  /* 0x0000cb0004047a24 */ /* 0x000fca00078e020f */
[----:B------:R-:W-:Y:S02]  /*3130*/  IADD3 R63, R4, c[0x0][0x32c], RZ ;  /* 0x0000cb00043f7a10 */ /* 0x000fe40007ffe0ff */
[----:B------:R-:W-:Y:S02]  /*3140*/  IMNMX R61, R61, R4, !PT ;  /* 0x000000043d3d7217 */ /* 0x000fe40007800200 */
[----:B------:R-:W-:Y:S02]  /*3150*/  IMNMX R62, R62, R63, PT ;  /* 0x0000003f3e3e7217 */ /* 0x000fe40003800200 */
.L_x_24:
[C---:B------:R-:W-:Y:S01]  /*3160*/  ISETP.GE.AND P0, PT, R13.reuse, 0x2, PT ;  /* 0x000000020d00780c */ /* 0x040fe20003f06270 */
[----:B------:R-:W1:Y:S01]  /*3170*/  SHFL.IDX PT, R7, R7, 0x1, 0x1c1f ;  /* 0x003c1f0007077f89 */ /* 0x000e6200000e0000 */
[----:B------:R-:W-:Y:S02]  /*3180*/  ISETP.GE.AND P2, PT, R13, 0x9, PT ;  /* 0x000000090d00780c */ /* 0x000fe40003f46270 */
[----:B------:R-:W-:Y:S02]  /*3190*/  P2R R0, PR, RZ, 0x1 ;  /* 0x00000001ff007803 */ /* 0x000fe40000000000 */
[----:B------:R-:W-:-:S02]  /*31a0*/  ISETP.GT.AND P0, PT, R61, 0x1, !P0 ;  /* 0x000000013d00780c */ /* 0x000fc40004704270 */
[----:B------:R-:W-:Y:S02]  /*31b0*/  P2R R75, PR, RZ, 0x4 ;  /* 0x00000004ff4b7803 */ /* 0x000fe40000000000 */
[----:B------:R-:W-:Y:S02]  /*31c0*/  ISETP.LT.OR P0, PT, R62, 0x2, P0 ;  /* 0x000000023e00780c */ /* 0x000fe40000701670 */
[----:B------:R-:W-:Y:S02]  /*31d0*/  ISETP.GE.AND P6, PT, R13, 0x59, PT ;  /* 0x000000590d00780c */ /* 0x000fe40003fc6270 */
[----:B------:R-:W-:Y:S02]  /*31e0*/  FSEL R12, R9, -INF , !P0 ;  /* 0xff800000090c7808 */ /* 0x000fe40004000000 */
[----:B------:R-:W-:Y:S02]  /*31f0*/  ISETP.GT.AND P0, PT, R61, 0x8, !P2 ;  /* 0x000000083d00780c */ /* 0x000fe40005704270 */
[----:B------:R-:W-:-:S02]  /*3200*/  ISETP.GE.AND P2, PT, R13, 0xa, PT ;  /* 0x0000000a0d00780c */ /* 0x000fc40003f46270 */
[----:B------:R-:W-:Y:S02]  /*3210*/  ISETP.LT.OR P0, PT, R62, 0x9, P0 ;  /* 0x000000093e00780c */ /* 0x000fe40000701670 */
[----:B------:R-:W-:Y:S02]  /*3220*/  P2R R74, PR, RZ, 0x4 ;  /* 0x00000004ff4a7803 */ /* 0x000fe40000000000 */
[----:B------:R-:W-:Y:S01]  /*3230*/  FSEL R42, R28, -INF , !P0 ;  /* 0xff8000001c2a7808 */ /* 0x000fe20004000000 */
[--C-:B-1----:R-:W-:Y:S01]  /*3240*/  IMAD.IADD R60, R60, 0x1, R7.reuse ;  /* 0x000000013c3c7824 */ /* 0x102fe200078e0207 */
[----:B------:R-:W-:Y:S01]  /*3250*/  ISETP.GT.AND P0, PT, R61, 0x9, !P2 ;  /* 0x000000093d00780c */ /* 0x000fe20005704270 */
[----:B------:R-:W-:Y:S01]  /*3260*/  IMAD.IADD R43, R43, 0x1, R7 ;  /* 0x000000012b2b7824 */ /* 0x000fe200078e0207 */
[----:B------:R-:W-:Y:S02]  /*3270*/  ISETP.GE.AND P2, PT, R13, 0x11, PT ;  /* 0x000000110d00780c */ /* 0x000fe40003f46270 */
[----:B------:R-:W-:-:S02]  /*3280*/  ISETP.LT.OR P0, PT, R62, 0xa, P0 ;  /* 0x0000000a3e00780c */ /* 0x000fc40000701670 */
[----:B------:R-:W-:Y:S02]  /*3290*/  P2R R73, PR, RZ, 0x4 ;  /* 0x00000004ff497803 */ /* 0x000fe40000000000 */
[----:B------:R-:W-:Y:S02]  /*32a0*/  FSEL R28, R29, -INF , !P0 ;  /* 0xff8000001d1c7808 */ /* 0x000fe40004000000 */
[----:B------:R-:W-:Y:S02]  /*32b0*/  ISETP.GT.AND P0, PT, R61, 0x10, !P2 ;  /* 0x000000103d00780c */ /* 0x000fe40005704270 */
[----:B------:R-:W-:Y:S02]  /*32c0*/  ISETP.GE.AND P2, PT, R13, 0x12, PT ;  /* 0x000000120d00780c */ /* 0x000fe40003f46270 */
[----:B------:R-:W-:Y:S02]  /*32d0*/  ISETP.LT.OR P0, PT, R62, 0x11, P0 ;  /* 0x000000113e00780c */ /* 0x000fe40000701670 */
[----:B------:R-:W-:-:S02]  /*32e0*/  P2R R72, PR, RZ, 0x4 ;  /* 0x00000004ff487803 */ /* 0x000fc40000000000 */
[----:B------:R-:W-:Y:S02]  /*32f0*/  FSEL R24, R24, -INF , !P0 ;  /* 0xff80000018187808 */ /* 0x000fe40004000000 */
[----:B------:R-:W-:Y:S02]  /*3300*/  ISETP.GT.AND P0, PT, R61, 0x11, !P2 ;  /* 0x000000113d00780c */ /* 0x000fe40005704270 */
[----:B------:R-:W-:Y:S02]  /*3310*/  ISETP.GE.AND P2, PT, R13, 0x19, PT ;  /* 0x000000190d00780c */ /* 0x000fe40003f46270 */
[----:B------:R-:W-:Y:S02]  /*3320*/  ISETP.LT.OR P0, PT, R62, 0x12, P0 ;  /* 0x000000123e00780c */ /* 0x000fe40000701670 */
[----:B------:R-:W-:Y:S02]  /*3330*/  P2R R71, PR, RZ, 0x4 ;  /* 0x00000004ff477803 */ /* 0x000fe40000000000 */
[----:B------:R-:W-:-:S02]  /*3340*/  FSEL R6, R25, -INF , !P0 ;  /* 0xff80000019067808 */ /* 0x000fc40004000000 */
[----:B------:R-:W-:Y:S02]  /*3350*/  ISETP.GT.AND P0, PT, R61, 0x18, !P2 ;  /* 0x000000183d00780c */ /* 0x000fe40005704270 */
[----:B------:R-:W-:Y:S02]  /*3360*/  ISETP.GE.AND P2, PT, R13, 0x1a, PT ;  /* 0x0000001a0d00780c */ /* 0x000fe40003f46270 */
[----:B------:R-:W-:Y:S02]  /*3370*/  ISETP.LT.OR P0, PT, R62, 0x19, P0 ;  /* 0x000000193e00780c */ /* 0x000fe40000701670 */
[----:B------:R-:W-:Y:S02]  /*3380*/  P2R R9, PR, RZ, 0x4 ;  /* 0x00000004ff097803 */ /* 0x000fe40000000000 */
[----:B------:R-:W-:Y:S02]  /*3390*/  FSEL R4, R20, -INF , !P0 ;  /* 0xff80000014047808 */ /* 0x000fe40004000000 */
[----:B------:R-:W-:-:S02]  /*33a0*/  ISETP.GT.AND P0, PT, R61, 0x19, !P2 ;  /* 0x000000193d00780c */ /* 0x000fc40005704270 */
[----:B------:R-:W-:Y:S02]  /*33b0*/  ISETP.GE.AND P2, PT, R13, 0x21, PT ;  /* 0x000000210d00780c */ /* 0x000fe40003f46270 */
[----:B------:R-:W-:Y:S02]  /*33c0*/  ISETP.LT.OR P0, PT, R62, 0x1a, P0 ;  /* 0x0000001a3e00780c */ /* 0x000fe40000701670 */
[----:B------:R-:W-:Y:S02]  /*33d0*/  P2R R70, PR, RZ, 0x4 ;  /* 0x00000004ff467803 */ /* 0x000fe40000000000 */
[----:B------:R-:W-:Y:S02]  /*33e0*/  FSEL R20, R21, -INF , !P0 ;  /* 0xff80000015147808 */ /* 0x000fe40004000000 */
[----:B------:R-:W-:Y:S02]  /*33f0*/  ISETP.GT.AND P0, PT, R61, 0x20, !P2 ;  /* 0x000000203d00780c */ /* 0x000fe40005704270 */
[----:B------:R-:W-:-:S02]  /*3400*/  ISETP.GE.AND P2, PT, R13, 0x22, PT ;  /* 0x000000220d00780c */ /* 0x000fc40003f46270 */
[----:B------:R-:W-:Y:S02]  /*3410*/  ISETP.LT.OR P0, PT, R62, 0x21, P0 ;  /* 0x000000213e00780c */ /* 0x000fe40000701670 */
[----:B------:R-:W-:Y:S02]  /*3420*/  P2R R69, PR, RZ, 0x4 ;  /* 0x00000004ff457803 */ /* 0x000fe40000000000 */
[----:B------:R-:W-:Y:S02]  /*3430*/  FSEL R120, R16, -INF , !P0 ;  /* 0xff80000010787808 */ /* 0x000fe40004000000 */
[----:B------:R-:W-:Y:S02]  /*3440*/  ISETP.GT.AND P0, PT, R61, 0x21, !P2 ;  /* 0x000000213d00780c */ /* 0x000fe40005704270 */
        /* <DEDUP_REMOVED lines=12> */
[----:B------:R-:W-:Y:S02]  /*3510*/  IMNMX R41, R60, R41, PT ;  /* 0x000000293c297217 */ /* 0x000fe40003800200 */
[----:B------:R-:W-:-:S02]  /*3520*/  FSEL R128, R57, -INF , !P0 ;  /* 0xff80000039807808 */ /* 0x000fc40004000000 */
[----:B------:R-:W-:Y:S02]  /*3530*/  ISETP.GT.AND P0, PT, R61, 0x30, !P2 ;  /* 0x000000303d00780c */ /* 0x000fe40005704270 */
[----:B------:R-:W-:Y:S02]  /*3540*/  P2R R57, PR, RZ, 0x4 ;  /* 0x00000004ff397803 */ /* 0x000fe40000000000 */
[----:B------:R-:W-:Y:S02]  /*3550*/  ISETP.LT.OR P0, PT, R62, 0x31, P0 ;  /* 0x000000313e00780c */ /* 0x000fe40000701670 */
[----:B------:R-:W-:Y:S02]  /*3560*/  ISETP.GE.AND P2, PT, R13, 0x32, PT ;  /* 0x000000320d00780c */ /* 0x000fe40003f46270 */
[----:B------:R-:W-:Y:S02]  /*3570*/  FSEL R158, R52, -INF , !P0 ;  /* 0xff800000349e7808 */ /* 0x000fe40004000000 */
[----:B------:R-:W-:-:S02]  /*3580*/  ISETP.GT.AND P0, PT, R61, 0x31, !P2 ;  /* 0x000000313d00780c */ /* 0x000fc40005704270 */
[----:B------:R-:W-:Y:S02]  /*3590*/  P2R R56, PR, RZ, 0x4 ;  /* 0x00000004ff387803 */ /* 0x000fe40000000000 */
[----:B------:R-:W-:Y:S02]  /*35a0*/  ISETP.LT.OR P0, PT, R62, 0x32, P0 ;  /* 0x000000323e00780c */ /* 0x000fe40000701670 */
[----:B------:R-:W-:Y:S02]  /*35b0*/  ISETP.GE.AND P2, PT, R13, 0x39, PT ;  /* 0x000000390d00780c */ /* 0x000fe40003f46270 */
[----:B------:R-:W-:Y:S02]  /*35c0*/  FSEL R142, R53, -INF , !P0 ;  /* 0xff800000358e7808 */ /* 0x000fe40004000000 */
[----:B------:R-:W-:Y:S02]  /*35d0*/  ISETP.GT.AND P0, PT, R61, 0x38, !P2 ;  /* 0x000000383d00780c */ /* 0x000fe40005704270 */
[----:B------:R-:W-:-:S02]  /*35e0*/  P2R R53, PR, RZ, 0x4 ;  /* 0x00000004ff357803 */ /* 0x000fc40000000000 */
[----:B------:R-:W-:Y:S02]  /*35f0*/  ISETP.LT.OR P0, PT, R62, 0x39, P0 ;  /* 0x000000393e00780c */ /* 0x000fe40000701670 */
[----:B------:R-:W-:Y:S02]  /*3600*/  ISETP.GE.AND P2, PT, R13, 0x3a, PT ;  /* 0x0000003a0d00780c */ /* 0x000fe40003f46270 */
[----:B------:R-:W-:Y:S02]  /*3610*/  FSEL R148, R48, -INF , !P0 ;  /* 0xff80000030947808 */ /* 0x000fe40004000000 */
[----:B------:R-:W-:Y:S02]  /*3620*/  ISETP.GT.AND P0, PT, R61, 0x39, !P2 ;  /* 0x000000393d00780c */ /* 0x000fe40005704270 */
[----:B------:R-:W-:Y:S02]  /*3630*/  P2R R52, PR, RZ, 0x4 ;  /* 0x00000004ff347803 */ /* 0x000fe40000000000 */
[----:B------:R-:W-:-:S02]  /*3640*/  ISETP.LT.OR P0, PT, R62, 0x3a, P0 ;  /* 0x0000003a3e00780c */ /* 0x000fc40000701670 */
[----:B------:R-:W-:Y:S02]  /*3650*/  ISETP.GE.AND P2, PT, R13, 0x41, PT ;  /* 0x000000410d00780c */ /* 0x000fe40003f46270 */
[----:B------:R-:W-:Y:S02]  /*3660*/  FSEL R150, R49, -INF , !P0 ;  /* 0xff80000031967808 */ /* 0x000fe40004000000 */
[----:B------:R-:W-:Y:S02]  /*3670*/  ISETP.GT.AND P0, PT, R61, 0x40, !P2 ;  /* 0x000000403d00780c */ /* 0x000fe40005704270 */
[----:B------:R-:W-:Y:S02]  /*3680*/  P2R R48, PR, RZ, 0x4 ;  /* 0x00000004ff307803 */ /* 0x000fe40000000000 */
[----:B------:R-:W-:Y:S02]  /*3690*/  ISETP.LT.OR P0, PT, R62, 0x41, P0 ;  /* 0x000000413e00780c */ /* 0x000fe40000701670 */
[----:B------:R-:W-:-:S02]  /*36a0*/  ISETP.GE.AND P2, PT, R13, 0x42, PT ;  /* 0x000000420d00780c */ /* 0x000fc40003f46270 */
[----:B------:R-:W-:Y:S02]  /*36b0*/  FSEL R160, R44, -INF , !P0 ;  /* 0xff8000002ca07808 */ /* 0x000fe40004000000 */
[----:B------:R-:W-:Y:S02]  /*36c0*/  ISETP.GT.AND P0, PT, R61, 0x41, !P2 ;  /* 0x000000413d00780c */ /* 0x000fe40005704270 */
[----:B------:R-:W-:Y:S02]  /*36d0*/  P2R R44, PR, RZ, 0x4 ;  /* 0x00000004ff2c7803 */ /* 0x000fe40000000000 */
[----:B------:R-:W-:Y:S02]  /*36e0*/  ISETP.LT.OR P0, PT, R62, 0x42, P0 ;  /* 0x000000423e00780c */ /* 0x000fe40000701670 */
[----:B------:R-:W-:Y:S02]  /*36f0*/  ISETP.GE.AND P2, PT, R13, 0x49, PT ;  /* 0x000000490d00780c */ /* 0x000fe40003f46270 */
        /* <DEDUP_REMOVED lines=21> */
[----:B------:R-:W-:-:S04]  /*3850*/  ISETP.GT.AND P0, PT, R61, 0x58, !P6 ;  /* 0x000000583d00780c */ /* 0x000fc80007704270 */
[----:B------:R-:W-:-:S04]  /*3860*/  ISETP.LT.OR P0, PT, R62, 0x59, P0 ;  /* 0x000000593e00780c */ /* 0x000fc80000701670 */
[----:B------:R-:W-:Y:S02]  /*3870*/  FSEL R136, R32, -INF , !P0 ;  /* 0xff80000020887808 */ /* 0x000fe40004000000 */
[----:B------:R-:W-:Y:S02]  /*3880*/  ISETP.GT.AND P0, PT, R61, RZ, !P2 ;  /* 0x000000ff3d00720c */ /* 0x000fe40005704270 */
[----:B------:R-:W-:Y:S02]  /*3890*/  P2R R32, PR, RZ, 0x4 ;  /* 0x00000004ff207803 */ /* 0x000fe40000000000 */
[----:B------:R-:W-:Y:S02]  /*38a0*/  ISETP.LT.OR P0, PT, R62, 0x1, P0 ;  /* 0x000000013e00780c */ /* 0x000fe40000701670 */
[----:B------:R-:W-:Y:S02]  /*38b0*/  ISETP.GE.AND P2, PT, R13, 0x5a, PT ;  /* 0x0000005a0d00780c */ /* 0x000fe40003f46270 */
[----:B------:R-:W-:-:S02]  /*38c0*/  FSEL R8, R8, -INF , !P0 ;  /* 0xff80000008087808 */ /* 0x000fc40004000000 */
[----:B------:R-:W-:-:S04]  /*38d0*/  ISETP.GT.AND P0, PT, R61, 0x59, !P2 ;  /* 0x000000593d00780c */ /* 0x000fc80005704270 */
[----:B------:R-:W-:-:S04]  /*38e0*/  ISETP.LT.OR P0, PT, R62, 0x5a, P0 ;  /* 0x0000005a3e00780c */ /* 0x000fc80000701670 */
[----:B------:R-:W-:Y:S02]  /*38f0*/  FSEL R134, R33, -INF , !P0 ;  /* 0xff80000021867808 */ /* 0x000fe40004000000 */
[----:B------:R-:W-:-:S13]  /*3900*/  PLOP3.LUT P0, PT, PT, PT, UP1, 0x40, 0x0 ;  /* 0x000000000000781c */ /* 0x000fda0003f0e818 */
        /* <DEDUP_REMOVED lines=13> */
.L_x_30:
[----:B------:R-:W-:-:S04]  /*39e0*/  MOV R7, c[0x0][0x32c] ;  /* 0x0000cb0000077a02 */ /* 0x000fc80000000f00 */
[----:B------:R-:W-:-:S13]  /*39f0*/  ISETP.NE.AND P0, PT, R7, 0x1, PT ;  /* 0x000000010700780c */ /* 0x000fda0003f05270 */
[----:B------:R-:W-:-:S05]  /*3a00*/  @P0 IMAD.HI.U32 R7, R36, c[0x0][0x330], RZ ;  /* 0x0000cc0024070a27 */ /* 0x000fca00078e00ff */
[----:B------:R-:W-:Y:S02]  /*3a10*/  @P0 SHF.R.U32.HI R36, RZ, c[0x0][0x334], R7 ;  /* 0x0000cd00ff240a19 */ /* 0x000fe40000011607 */
.L_x_31:
[----:B------:R-:W-:Y:S05]  /*3a20*/  BSYNC B0 ;  /* 0x0000000000007941 */ /* 0x000fea0003800000 */
.L_x_29:
[----:B------:R-:W-:-:S05]  /*3a30*/  IMAD R60, R36, c[0x0][0x32c], R15 ;  /* 0x0000cb00243c7a24 */ /* 0x000fca00078e020f */
[----:B------:R-:W-:Y:S02]  /*3a40*/  IADD3 R36, R60, c[0x0][0x32c], RZ ;  /* 0x0000cb003c247a10 */ /* 0x000fe40007ffe0ff */
[----:B------:R-:W-:Y:S02]  /*3a50*/  IMNMX R43, R43, R60, !PT ;  /* 0x0000003c2b2b7217 */ /* 0x000fe40007800200 */
[----:B------:R-:W-:Y:S02]  /*3a60*/  IMNMX R41, R41, R36, PT ;  /* 0x0000002429297217 */ /* 0x000fe40003800200 */
.L_x_28:
[----:B------:R-:W-:Y:S01]  /*3a70*/  ISETP.NE.AND P0, PT, R75, RZ, PT ;  /* 0x000000ff4b00720c */ /* 0x000fe20003f05270 */
[----:B------:R-:W-:Y:S01]  /*3a80*/  IMAD.SHL.U32 R212, R2, 0x2, RZ ;  /* 0x0000000202d47824 */ /* 0x000fe200078e00ff */
[----:B------:R-:W-:Y:S01]  /*3a90*/  FMNMX.FTZ R13, R8, R12, !PT ;  /* 0x0000000c080d7209 */ /* 0x000fe20007810000 */
[----:B------:R-:W-:Y:S01]  /*3aa0*/  ULDC.64 UR4, c[0x0][0x2c8] ;  /* 0x0000b20000047ab9 */ /* 0x000fe20000000a00 */
[----:B------:R-:W-:Y:S01]  /*3ab0*/  ISETP.GT.AND P0, PT, R43, 0x8, !P0 ;  /* 0x000000082b00780c */ /* 0x000fe20004704270 */
[----:B------:R-:W-:Y:S01]  /*3ac0*/  IMAD R210, R5, 0x2, R212 ;  /* 0x0000000205d27824 */ /* 0x000fe200078e02d4 */
[----:B------:R-:W-:Y:S01]  /*3ad0*/  FMNMX.FTZ R13, R42, R13, !PT ;  /* 0x0000000d2a0d7209 */ /* 0x000fe20007810000 */
[----:B------:R-:W-:Y:S01]  /*3ae0*/  LDSM.16.MT88.4 R100, [R212+0x3100] ;  /* 0x00310000d464783b */ /* 0x000fe20000004200 */
[----:B------:R-:W-:Y:S01]  /*3af0*/  ISETP.LT.OR P0, PT, R41, 0x9, P0 ;  /* 0x000000092900780c */ /* 0x000fe20000701670 */
[C---:B------:R-:W-:Y:S01]  /*3b00*/  IMAD R208, R3.reuse, 0x2, R210 ;  /* 0x0000000203d07824 */ /* 0x040fe200078e02d2 */
[----:B------:R-:W-:Y:S01]  /*3b10*/  FMNMX.FTZ R13, R28, R13, !PT ;  /* 0x0000000d1c0d7209 */ /* 0x000fe20007810000 */
[----:B------:R-:W-:Y:S01]  /*3b20*/  IMAD R209, R3, 0x2, R212 ;  /* 0x0000000203d17824 */ /* 0x000fe200078e02d4 */
[----:B------:R-:W-:Y:S01]  /*3b30*/  FSEL R7, R30, -INF , !P0 ;  /* 0xff8000001e077808 */ /* 0x000fe20004000000 */
[----:B------:R-:W-:Y:S01]  /*3b40*/  LDSM.16.MT88.4 R76, [R210+0x100] ;  /* 0x00010000d24c783b */ /* 0x000fe20000004200 */
[----:B------:R-:W-:Y:S01]  /*3b50*/  ISETP.NE.AND P0, PT, R74, RZ, PT ;  /* 0x000000ff4a00720c */ /* 0x000fe20003f05270 */
[----:B------:R-:W-:Y:S01]  /*3b60*/  UIMAD.WIDE.U32 UR22, UR19, UR4, URZ ;  /* 0x00000004131672a5 */ /* 0x000fe2000f8e003f */
[----:B------:R-:W-:Y:S01]  /*3b70*/  FMNMX.FTZ R13, R24, R13, !PT ;  /* 0x0000000d180d7209 */ /* 0x000fe20007810000 */
[----:B------:R-:W-:Y:S01]  /*3b80*/  LDSM.16.MT88.4 R92, [R208+0x100] ;  /* 0x00010000d05c783b */ /* 0x000fe20000004200 */
[----:B------:R-:W-:Y:S01]  /*3b90*/  ISETP.GT.AND P0, PT, R43, 0x9, !P0 ;  /* 0x000000092b00780c */ /* 0x000fe20004704270 */
[----:B------:R-:W-:Y:S01]  /*3ba0*/  @UP2 USHF.R.U32.HI UR19, URZ, UR5, UR23 ;  /* 0x000000053f132299 */ /* 0x000fe20008011617 */
[----:B------:R-:W-:Y:S01]  /*3bb0*/  FMNMX.FTZ R13, R6, R13, !PT ;  /* 0x0000000d060d7209 */ /* 0x000fe20007810000 */
[----:B------:R-:W-:Y:S01]  /*3bc0*/  LDSM.16.MT88.4 R84, [R209+0x100] ;  /* 0x00010000d154783b */ /* 0x000fe20000004200 */
[----:B------:R-:W-:Y:S01]  /*3bd0*/  ISETP.LT.OR P0, PT, R41, 0xa, P0 ;  /* 0x0000000a2900780c */ /* 0x000fe20000701670 */
[----:B------:R-:W-:Y:S01]  /*3be0*/  UIADD3 UR4, UR18, UR19, URZ ;  /* 0x0000001312047290 */ /* 0x000fe2000fffe03f */
[----:B------:R-:W-:Y:S01]  /*3bf0*/  FMNMX.FTZ R13, R4, R13, !PT ;  /* 0x0000000d040d7209 */ /* 0x000fe20007810000 */
[----:B------:R-:W-:Y:S01]  /*3c00*/  LDSM.16.MT88.4 R104, [R210+0x3100] ;  /* 0x00310000d268783b */ /* 0x000fe20000004200 */
[----:B------:R-:W-:Y:S01]  /*3c10*/  FSEL R31, R31, -INF , !P0 ;  /* 0xff8000001f1f7808 */ /* 0x000fe20004000000 */
[----:B------:R-:W-:Y:S01]  /*3c20*/  ULDC UR18, c[0x0][0x328] ;  /* 0x0000ca0000127ab9 */ /* 0x000fe20000000800 */
[----:B------:R-:W-:Y:S01]  /*3c30*/  ISETP.NE.AND P0, PT, R73, RZ, PT ;  /* 0x000000ff4900720c */ /* 0x000fe20003f05270 */
[----:B------:R-:W-:Y:S01]  /*3c40*/  UIADD3 UR18, UR4, UR18, URZ ;  /* 0x0000001204127290 */ /* 0x000fe2000fffe03f */
[----:B------:R-:W-:-:S02]  /*3c50*/  FMNMX.FTZ R13, R20, R13, !PT ;  /* 0x0000000d140d7209 */ /* 0x000fc40007810000 */
[----:B------:R-:W-:Y:S02]  /*3c60*/  ISETP.GT.AND P0, PT, R43, 0x10, !P0 ;  /* 0x000000102b00780c */ /* 0x000fe40004704270 */
[----:B------:R-:W-:Y:S02]  /*3c70*/  FMNMX.FTZ R13, R120, R13, !PT ;  /* 0x0000000d780d7209 */ /* 0x000fe40007810000 */
[----:B------:R-:W-:Y:S02]  /*3c80*/  ISETP.LT.OR P0, PT, R41, 0x11, P0 ;  /* 0x000000112900780c */ /* 0x000fe40000701670 */
[----:B------:R-:W-:Y:S02]  /*3c90*/  FMNMX.FTZ R13, R132, R13, !PT ;  /* 0x0000000d840d7209 */ /* 0x000fe40007810000 */
[----:B------:R-:W-:Y:S02]  /*3ca0*/  FSEL R15, R26, -INF , !P0 ;  /* 0xff8000001a0f7808 */ /* 0x000fe40004000000 */
[----:B------:R-:W-:-:S02]  /*3cb0*/  ISETP.NE.AND P0, PT, R72, RZ, PT ;  /* 0x000000ff4800720c */ /* 0x000fc40003f05270 */
[----:B------:R-:W-:Y:S02]  /*3cc0*/  FMNMX.FTZ R13, R122, R13, !PT ;  /* 0x0000000d7a0d7209 */ /* 0x000fe40007810000 */
[----:B------:R-:W-:Y:S02]  /*3cd0*/  ISETP.GT.AND P0, PT, R43, 0x11, !P0 ;  /* 0x000000112b00780c */ /* 0x000fe40004704270 */
[----:B------:R-:W-:Y:S02]  /*3ce0*/  FMNMX.FTZ R13, R128, R13, !PT ;  /* 0x0000000d800d7209 */ /* 0x000fe40007810000 */
[----:B------:R-:W-:Y:S02]  /*3cf0*/  ISETP.LT.OR P0, PT, R41, 0x12, P0 ;  /* 0x000000122900780c */ /* 0x000fe40000701670 */
[----:B------:R-:W-:Y:S02]  /*3d00*/  FMNMX.FTZ R13, R158, R13, !PT ;  /* 0x0000000d9e0d7209 */ /* 0x000fe40007810000 */
[----:B------:R-:W-:-:S02]  /*3d10*/  FSEL R27, R27, -INF , !P0 ;  /* 0xff8000001b1b7808 */ /* 0x000fc40004000000 */
[----:B------:R-:W-:Y:S02]  /*3d20*/  ISETP.NE.AND P0, PT, R71, RZ, PT ;  /* 0x000000ff4700720c */ /* 0x000fe40003f05270 */
[----:B------:R-:W-:Y:S02]  /*3d30*/  FMNMX.FTZ R13, R142, R13, !PT ;  /* 0x0000000d8e0d7209 */ /* 0x000fe40007810000 */
[----:B------:R-:W-:Y:S02]  /*3d40*/  ISETP.GT.AND P0, PT, R43, 0x18, !P0 ;  /* 0x000000182b00780c */ /* 0x000fe40004704270 */
[----:B------:R-:W-:Y:S02]  /*3d50*/  FMNMX.FTZ R13, R148, R13, !PT ;  /* 0x0000000d940d7209 */ /* 0x000fe40007810000 */
[----:B------:R-:W-:Y:S02]  /*3d60*/  ISETP.LT.OR P0, PT, R41, 0x19, P0 ;  /* 0x000000192900780c */ /* 0x000fe40000701670 */
[----:B------:R-:W-:-:S02]  /*3d70*/  FMNMX.FTZ R13, R150, R13, !PT ;  /* 0x0000000d960d7209 */ /* 0x000fc40007810000 */
[----:B------:R-:W-:Y:S02]  /*3d80*/  FSEL R17, R22, -INF , !P0 ;  /* 0xff80000016117808 */ /* 0x000fe40004000000 */
[----:B------:R-:W-:Y:S02]  /*3d90*/  ISETP.NE.AND P0, PT, R9, RZ, PT ;  /* 0x000000ff0900720c */ /* 0x000fe40003f05270 */
[----:B------:R-:W-:Y:S02]  /*3da0*/  FMNMX.FTZ R13, R160, R13, !PT ;  /* 0x0000000da00d7209 */ /* 0x000fe40007810000 */
[----:B------:R-:W-:Y:S02]  /*3db0*/  ISETP.GT.AND P0, PT, R43, 0x19, !P0 ;  /* 0x000000192b00780c */ /* 0x000fe40004704270 */
[----:B------:R-:W-:Y:S02]  /*3dc0*/  FMNMX.FTZ R13, R154, R13, !PT ;  /* 0x0000000d9a0d7209 */ /* 0x000fe40007810000 */
[----:B------:R-:W-:-:S02]  /*3dd0*/  ISETP.LT.OR P0, PT, R41, 0x1a, P0 ;  /* 0x0000001a2900780c */ /* 0x000fc40000701670 */
[----:B------:R-:W-:Y:S02]  /*3de0*/  FMNMX.FTZ R13, R156, R13, !PT ;  /* 0x0000000d9c0d7209 */ /* 0x000fe40007810000 */
[----:B------:R-:W-:Y:S02]  /*3df0*/  FSEL R9, R23, -INF , !P0 ;  /* 0xff80000017097808 */ /* 0x000fe40004000000 */
[----:B------:R-:W-:Y:S02]  /*3e00*/  ISETP.NE.AND P0, PT, R70, RZ, PT ;  /* 0x000000ff4600720c */ /* 0x000fe40003f05270 */
[----:B------:R-:W-:Y:S02]  /*3e10*/  FMNMX.FTZ R13, R152, R13, !PT ;  /* 0x0000000d980d7209 */ /* 0x000fe40007810000 */
[----:B------:R-:W-:Y:S02]  /*3e20*/  ISETP.GT.AND P0, PT, R43, 0x20, !P0 ;  /* 0x000000202b00780c */ /* 0x000fe40004704270 */
[----:B------:R-:W-:-:S02]  /*3e30*/  FMNMX.FTZ R13, R140, R13, !PT ;  /* 0x0000000d8c0d7209 */ /* 0x000fc40007810000 */
[----:B------:R-:W-:Y:S02]  /*3e40*/  ISETP.LT.OR P0, PT, R41, 0x21, P0 ;  /* 0x000000212900780c */ /* 0x000fe40000701670 */
[----:B------:R-:W-:Y:S02]  /*3e50*/  FMNMX.FTZ R13, R138, R13, !PT ;  /* 0x0000000d8a0d7209 */ /* 0x000fe40007810000 */
[----:B------:R-:W-:Y:S02]  /*3e60*/  FSEL R119, R18, -INF , !P0 ;  /* 0xff80000012777808 */ /* 0x000fe40004000000 */
[----:B------:R-:W-:Y:S02]  /*3e70*/  ISETP.NE.AND P0, PT, R69, RZ, PT ;  /* 0x000000ff4500720c */ /* 0x000fe40003f05270 */
[----:B------:R-:W-:Y:S02]  /*3e80*/  FMNMX.FTZ R13, R136, R13, !PT ;  /* 0x0000000d880d7209 */ /* 0x000fe40007810000 */
[----:B------:R-:W-:-:S02]  /*3e90*/  ISETP.GT.AND P0, PT, R43, 0x21, !P0 ;  /* 0x000000212b00780c */ /* 0x000fc40004704270 */
[----:B------:R-:W-:Y:S02]  /*3ea0*/  ISETP.GT.AND P6, PT, R43, 0x58, !P6 ;  /* 0x000000582b00780c */ /* 0x000fe400077c4270 */
[----:B------:R-:W-:Y:S02]  /*3eb0*/  ISETP.LT.OR P0, PT, R41, 0x22, P0 ;  /* 0x000000222900780c */ /* 0x000fe40000701670 */
[----:B------:R-:W-:Y:S02]  /*3ec0*/  ISETP.GT.AND P2, PT, R43, 0x59, !P2 ;  /* 0x000000592b00780c */ /* 0x000fe40005744270 */
[----:B------:R-:W-:Y:S02]  /*3ed0*/  FSEL R139, R19, -INF , !P0 ;  /* 0xff800000138b7808 */ /* 0x000fe40004000000 */
[----:B------:R-:W-:Y:S02]  /*3ee0*/  ISETP.NE.AND P0, PT, R68, RZ, PT ;  /* 0x000000ff4400720c */ /* 0x000fe40003f05270 */
[----:B------:R-:W-:Y:S01]  /*3ef0*/  ISETP.LT.OR P6, PT, R41, 0x59, P6 ;  /* 0x000000592900780c */ /* 0x000fe200037c1670 */
[----:B------:R-:W-:Y:S01]  /*3f00*/  LDSM.16.MT88.4 R68, [R212+0x100] ;  /* 0x00010000d444783b */ /* 0x000fe20000004200 */
[----:B------:R-:W-:-:S02]  /*3f10*/  ISETP.GT.AND P0, PT, R43, 0x28, !P0 ;  /* 0x000000282b00780c */ /* 0x000fc40004704270 */
[C---:B------:R-:W-:Y:S02]  /*3f20*/  ISETP.LT.OR P2, PT, R41.reuse, 0x5a, P2 ;  /* 0x0000005a2900780c */ /* 0x040fe40001741670 */
[----:B------:R-:W-:Y:S02]  /*3f30*/  ISETP.LT.OR P0, PT, R41, 0x29, P0 ;  /* 0x000000292900780c */ /* 0x000fe40000701670 */
[----:B------:R-:W-:Y:S02]  /*3f40*/  FSEL R123, R34, -INF , !P6 ;  /* 0xff800000227b7808 */ /* 0x000fe40007000000 */
[----:B------:R-:W-:Y:S02]  /*3f50*/  FSEL R129, R58, -INF , !P0 ;  /* 0xff8000003a817808 */ /* 0x000fe40004000000 */
[----:B------:R-:W-:Y:S02]  /*3f60*/  ISETP.NE.AND P0, PT, R63, RZ, PT ;  /* 0x000000ff3f00720c */ /* 0x000fe40003f05270 */
[----:B------:R-:W-:-:S02]  /*3f70*/  FSEL R121, R35, -INF , !P2 ;  /* 0xff80000023797808 */ /* 0x000fc40005000000 */
[----:B------:R-:W-:Y:S02]  /*3f80*/  ISETP.GT.AND P0, PT, R43, 0x29, !P0 ;  /* 0x000000292b00780c */ /* 0x000fe40004704270 */
[----:B------:R-:W-:Y:S02]  /*3f90*/  IADD3 R168, R14, -0x2, RZ ;  /* 0xfffffffe0ea87810 */ /* 0x000fe40007ffe0ff */
[----:B------:R-:W-:-:S04]  /*3fa0*/  ISETP.LT.OR P0, PT, R41, 0x2a, P0 ;  /* 0x0000002a2900780c */ /* 0x000fc80000701670 */
[----:B------:R-:W-:Y:S02]  /*3fb0*/  FSEL R137, R59, -INF , !P0 ;  /* 0xff8000003b897808 */ /* 0x000fe40004000000 */
[----:B------:R-:W-:-:S04]  /*3fc0*/  ISETP.NE.AND P0, PT, R57, RZ, PT ;  /* 0x000000ff3900720c */ /* 0x000fc80003f05270 */
[----:B------:R-:W-:-:S04]  /*3fd0*/  ISETP.GT.AND P0, PT, R43, 0x30, !P0 ;  /* 0x000000302b00780c */ /* 0x000fc80004704270 */
[----:B------:R-:W-:-:S04]  /*3fe0*/  ISETP.LT.OR P0, PT, R41, 0x31, P0 ;  /* 0x000000312900780c */ /* 0x000fc80000701670 */
[----:B------:R-:W-:Y:S02]  /*3ff0*/  FSEL R141, R54, -INF , !P0 ;  /* 0xff800000368d7808 */ /* 0x000fe40004000000 */
[----:B------:R-:W-:Y:S02]  /*4000*/  ISETP.NE.AND P0, PT, R56, RZ, PT ;  /* 0x000000ff3800720c */ /* 0x000fe40003f05270 */
[----:B------:R-:W-:Y:S02]  /*4010*/  LDSM.16.MT88.4 R56, [R209+0x3100] ;  /* 0x00310000d138783b */ /* 0x000fe40000004200 */
[----:B------:R-:W-:-:S04]  /*4020*/  ISETP.GT.AND P0, PT, R43, 0x31, !P0 ;  /* 0x000000312b00780c */ /* 0x000fc80004704270 */
[----:B------:R-:W-:-:S04]  /*4030*/  ISETP.LT.OR P0, PT, R41, 0x32, P0 ;  /* 0x000000322900780c */ /* 0x000fc80000701670 */
[----:B------:R-:W-:Y:S02]  /*4040*/  FSEL R159, R55, -INF , !P0 ;  /* 0xff800000379f7808 */ /* 0x000fe40004000000 */
[----:B------:R-:W-:-:S04]  /*4050*/  ISETP.NE.AND P0, PT, R53, RZ, PT ;  /* 0x000000ff3500720c */ /* 0x000fc80003f05270 */
        /* <DEDUP_REMOVED lines=23> */
[----:B------:R-:W-:Y:S02]  /*41d0*/  ISETP.NE.AND P0, PT, R0, RZ, PT ;  /* 0x000000ff0000720c */ /* 0x000fe40003f05270 */
[----:B------:R-:W-:Y:S02]  /*41e0*/  FMNMX.FTZ R0, R134, R13, !PT ;  /* 0x0000000d86007209 */ /* 0x000fe40007810000 */
[----:B------:R-:W-:-:S03]  /*41f0*/  ISETP.GT.AND P0, PT, R43, 0x1, !P0 ;  /* 0x000000012b00780c */ /* 0x000fc60004704270 */
[----:B------:R-:W1:Y:S01]  /*4200*/  SHFL.BFLY PT, R13, R0, 0x2, 0x1f ;  /* 0x0c401f00000d7f89 */ /* 0x000e6200000e0000 */
[----:B------:R-:W-:-:S04]  /*4210*/  ISETP.LT.OR P0, PT, R41, 0x2, P0 ;  /* 0x000000022900780c */ /* 0x000fc80000701670 */
[----:B------:R-:W-:Y:S02]  /*4220*/  FSEL R11, R11, -INF , !P0 ;  /* 0xff8000000b0b7808 */ /* 0x000fe40004000000 */
[----:B------:R-:W-:Y:S02]  /*4230*/  ISETP.NE.AND P0, PT, R32, RZ, PT ;  /* 0x000000ff2000720c */ /* 0x000fe40003f05270 */
[----:B------:R-:W-:Y:S02]  /*4240*/  LDSM.16.MT88.4 R32, [R209+0x3900] ;  /* 0x00390000d120783b */ /* 0x000fe40000004200 */
[----:B------:R-:W-:-:S04]  /*4250*/  ISETP.GT.AND P0, PT, R43, RZ, !P0 ;  /* 0x000000ff2b00720c */ /* 0x000fc80004704270 */
[----:B------:R-:W-:-:S04]  /*4260*/  ISETP.LT.OR P0, PT, R41, 0x1, P0 ;  /* 0x000000012900780c */ /* 0x000fc80000701670 */
[----:B------:R-:W-:Y:S02]  /*4270*/  FSEL R10, R10, -INF , !P0 ;  /* 0xff8000000a0a7808 */ /* 0x000fe40004000000 */
[----:B------:R-:W-:Y:S02]  /*4280*/  ISETP.NE.AND P0, PT, R21, RZ, PT ;  /* 0x000000ff1500720c */ /* 0x000fe40003f05270 */
[----:B-1----:R-:W-:Y:S02]  /*4290*/  FMNMX.FTZ R19, R0, R13, !PT ;  /* 0x0000000d00137209 */ /* 0x002fe40007810000 */
[----:B------:R-:W-:-:S03]  /*42a0*/  ISETP.GT.AND P0, PT, R43, 0x50, !P0 ;  /* 0x000000502b00780c */ /* 0x000fc60004704270 */
[----:B------:R-:W1:Y:S01]  /*42b0*/  SHFL.BFLY PT, R0, R19, 0x1, 0x1f ;  /* 0x0c201f0013007f89 */ /* 0x000e6200000e0000 */
[----:B------:R-:W-:-:S04]  /*42c0*/  ISETP.LT.OR P0, PT, R41, 0x51, P0 ;  /* 0x000000512900780c */ /* 0x000fc80000701670 */
        /* <DEDUP_REMOVED lines=8> */
[----:B------:R-:W-:Y:S01]  /*4350*/  FMNMX.FTZ R16, R15, R16, !PT ;  /* 0x000000100f107209 */ /* 0x000fe20007810000 */
[----:B------:R-:W-:Y:S01]  /*4360*/  LDSM.16.MT88.4 R36, [R210+0x3900] ;  /* 0x00390000d224783b */ /* 0x000fe20000004200 */
[----:B-1----:R-:W-:Y:S02]  /*4370*/  FMNMX.FTZ R0, R19, R0, !PT ;  /* 0x0000000013007209 */ /* 0x002fe40007810000 */
[----:B------:R-:W-:Y:S02]  /*4380*/  FMNMX.FTZ R16, R27, R16, !PT ;  /* 0x000000101b107209 */ /* 0x000fe40007810000 */
[C---:B------:R-:W-:Y:S01]  /*4390*/  FSETP.NEU.FTZ.AND P0, PT, R0.reuse, -INF , PT ;  /* 0xff8000000000780b */ /* 0x040fe20003f1d000 */
[----:B------:R-:W-:Y:S01]  /*43a0*/  FMUL.FTZ R135, R0, c[0x0][0x2d0] ;  /* 0x0000b40000877a20 */ /* 0x000fe20000410000 */
[----:B------:R-:W-:-:S04]  /*43b0*/  FMNMX.FTZ R16, R17, R16, !PT ;  /* 0x0000001011107209 */ /* 0x000fc80007810000 */
[----:B------:R-:W-:Y:S02]  /*43c0*/  FMNMX.FTZ R16, R9, R16, !PT ;  /* 0x0000001009107209 */ /* 0x000fe40007810000 */
[----:B------:R-:W-:Y:S02]  /*43d0*/  FSEL R135, R135, RZ, P0 ;  /* 0x000000ff87877208 */ /* 0x000fe40000000000 */
[----:B------:R-:W-:-:S03]  /*43e0*/  FMNMX.FTZ R16, R119, R16, !PT ;  /* 0x0000001077107209 */ /* 0x000fc60007810000 */
[--C-:B------:R-:W-:Y:S01]  /*43f0*/  FFMA.FTZ R47, R12, c[0x0][0x2d0], -R135.reuse ;  /* 0x0000b4000c2f7a23 */ /* 0x100fe20000010887 */
[----:B------:R-:W-:Y:S01]  /*4400*/  FMNMX.FTZ R16, R139, R16, !PT ;  /* 0x000000108b107209 */ /* 0x000fe20007810000 */
[--C-:B------:R-:W-:Y:S02]  /*4410*/  FFMA.FTZ R116, R8, c[0x0][0x2d0], -R135.reuse ;  /* 0x0000b40008747a23 */ /* 0x100fe40000010887 */
[--C-:B------:R-:W-:Y:S01]  /*4420*/  FFMA.FTZ R50, R42, c[0x0][0x2d0], -R135.reuse ;  /* 0x0000b4002a327a23 */ /* 0x100fe20000010887 */
[----:B------:R-:W-:Y:S01]  /*4430*/  FMNMX.FTZ R16, R129, R16, !PT ;  /* 0x0000001081107209 */ /* 0x000fe20007810000 */
[--C-:B------:R-:W-:Y:S01]  /*4440*/  FFMA.FTZ R43, R28, c[0x0][0x2d0], -R135.reuse ;  /* 0x0000b4001c2b7a23 */ /* 0x100fe20000010887 */
[----:B------:R-:W-:Y:S01]  /*4450*/  MUFU.EX2 R47, R47 ;  /* 0x0000002f002f7308 */ /* 0x000fe20000000800 */
[--C-:B------:R-:W-:Y:S01]  /*4460*/  FFMA.FTZ R41, R6, c[0x0][0x2d0], -R135.reuse ;  /* 0x0000b40006297a23 */ /* 0x100fe20000010887 */
[----:B------:R-:W-:Y:S01]  /*4470*/  FMNMX.FTZ R16, R137, R16, !PT ;  /* 0x0000001089107209 */ /* 0x000fe20007810000 */
[----:B------:R-:W-:-:S02]  /*4480*/  FFMA.FTZ R44, R4, c[0x0][0x2d0], -R135 ;  /* 0x0000b400042c7a23 */ /* 0x000fc40000010887 */
[--C-:B------:R-:W-:Y:S01]  /*4490*/  FFMA.FTZ R48, R24, c[0x0][0x2d0], -R135.reuse ;  /* 0x0000b40018307a23 */ /* 0x100fe20000010887 */
[----:B------:R-:W-:Y:S01]  /*44a0*/  FMNMX.FTZ R16, R141, R16, !PT ;  /* 0x000000108d107209 */ /* 0x000fe20007810000 */
[--C-:B------:R-:W-:Y:S01]  /*44b0*/  FFMA.FTZ R51, R132, c[0x0][0x2d0], -R135.reuse ;  /* 0x0000b40084337a23 */ /* 0x100fe20000010887 */
[----:B------:R-:W1:Y:S01]  /*44c0*/  MUFU.EX2 R116, R116 ;  /* 0x0000007400747308 */ /* 0x000e620000000800 */
        /* <DEDUP_REMOVED lines=13> */
[----:B------:R-:W2:Y:S01]  /*45a0*/  MUFU.EX2 R43, R43 ;  /* 0x0000002b002b7308 */ /* 0x000ea20000000800 */
[----:B-1----:R-:W-:Y:S01]  /*45b0*/  F2FP.BF16.PACK_AB R64, R47, R116 ;  /* 0x000000742f40723e */ /* 0x002fe200000010ff */
[----:B------:R-:W-:Y:S01]  /*45c0*/  FFMA.FTZ R136, R136, c[0x0][0x2d0], -R135 ;  /* 0x0000b40088887a23 */ /* 0x000fe20000010887 */
[----:B------:R-:W-:Y:S01]  /*45d0*/  FMNMX.FTZ R16, R155, R16, !PT ;  /* 0x000000109b107209 */ /* 0x000fe20007810000 */
[----:B------:R-:W-:-:S03]  /*45e0*/  FADD.FTZ R47, R116, R47 ;  /* 0x0000002f742f7221 */ /* 0x000fc60000010000 */
[----:B------:R-:W-:Y:S01]  /*45f0*/  FMNMX.FTZ R16, R151, R16, !PT ;  /* 0x0000001097107209 */ /* 0x000fe20007810000 */
[----:B------:R-:W-:Y:S03]  /*4600*/  MUFU.EX2 R48, R48 ;  /* 0x0000003000307308 */ /* 0x000fe60000000800 */
[----:B------:R-:W-:-:S04]  /*4610*/  FMNMX.FTZ R16, R143, R16, !PT ;  /* 0x000000108f107209 */ /* 0x000fc80007810000 */
[----:B------:R-:W-:Y:S01]  /*4620*/  FMNMX.FTZ R16, R133, R16, !PT ;  /* 0x0000001085107209 */ /* 0x000fe20007810000 */
[----:B------:R-:W-:Y:S01]  /*4630*/  MUFU.EX2 R41, R41 ;  /* 0x0000002900297308 */ /* 0x000fe20000000800 */
[----:B--2---:R-:W-:Y:S01]  /*4640*/  F2FP.BF16.PACK_AB R66, R43, R50 ;  /* 0x000000322b42723e */ /* 0x004fe200000010ff */
[----:B------:R-:W-:Y:S01]  /*4650*/  FADD.FTZ R50, R50, R47 ;  /* 0x0000002f32327221 */ /* 0x000fe20000010000 */
[----:B------:R-:W-:-:S03]  /*4660*/  FMNMX.FTZ R16, R131, R16, !PT ;  /* 0x0000001083107209 */ /* 0x000fc60007810000 */
[----:B------:R-:W-:Y:S01]  /*4670*/  FADD.FTZ R43, R43, R50 ;  /* 0x000000322b2b7221 */ /* 0x000fe20000010000 */
[----:B------:R-:W-:Y:S01]  /*4680*/  FMNMX.FTZ R16, R123, R16, !PT ;  /* 0x000000107b107209 */ /* 0x000fe20007810000 */
[----:B------:R-:W-:Y:S03]  /*4690*/  MUFU.EX2 R44, R44 ;  /* 0x0000002c002c7308 */ /* 0x000fe60000000800 */
[----:B------:R-:W-:-:S05]  /*46a0*/  FMNMX.FTZ R18, R121, R16, !PT ;  /* 0x0000001079127209 */ /* 0x000fca0007810000 */
[----:B------:R-:W1:Y:S01]  /*46b0*/  SHFL.BFLY PT, R13, R18, 0x2, 0x1f ;  /* 0x0c401f00120d7f89 */ /* 0x000e6200000e0000 */
[----:B------:R-:W-:Y:S08]  /*46c0*/  MUFU.EX2 R120, R120 ;  /* 0x0000007800787308 */ /* 0x000ff00000000800 */
[----:B------:R-:W-:Y:S08]  /*46d0*/  MUFU.EX2 R51, R51 ;  /* 0x0000003300337308 */ /* 0x000ff00000000800 */
[----:B------:R-:W-:Y:S01]  /*46e0*/  MUFU.EX2 R122, R122 ;  /* 0x0000007a007a7308 */ /* 0x000fe20000000800 */
[----:B-1----:R-:W-:-:S07]  /*46f0*/  FMNMX.FTZ R16, R18, R13, !PT ;  /* 0x0000000d12107209 */ /* 0x002fce0007810000 */
[----:B------:R-:W-:Y:S01]  /*4700*/  MUFU.EX2 R117, R117 ;  /* 0x0000007500757308 */ /* 0x000fe20000000800 */
[----:B------:R-:W1:Y:S07]  /*4710*/  SHFL.BFLY PT, R13, R16, 0x1, 0x1f ;  /* 0x0c201f00100d7f89 */ /* 0x000e6e00000e0000 */
[----:B------:R-:W-:Y:S08]  /*4720*/  MUFU.EX2 R142, R142 ;  /* 0x0000008e008e7308 */ /* 0x000ff00000000800 */
[----:B------:R-:W-:Y:S08]  /*4730*/  MUFU.EX2 R148, R148 ;  /* 0x0000009400947308 */ /* 0x000ff00000000800 */
[----:B------:R-:W-:Y:S01]  /*4740*/  MUFU.EX2 R154, R154 ;  /* 0x0000009a009a7308 */ /* 0x000fe20000000800 */
[----:B-1----:R-:W-:Y:S01]  /*4750*/  FMNMX.FTZ R12, R13, R16, !PT ;  /* 0x000000100d0c7209 */ /* 0x002fe20007810000 */
[----:B------:R-:W-:-:S02]  /*4760*/  FFMA.FTZ R13, R20, c[0x0][0x2d0], -R135 ;  /* 0x0000b400140d7a23 */ /* 0x000fc40000010887 */
[----:B------:R-:W-:Y:S01]  /*4770*/  LDSM.16.MT88.4 R20, [R209+0x900] ;  /* 0x00090000d114783b */ /* 0x000fe20000004200 */
[C---:B------:R-:W-:Y:S01]  /*4780*/  FSETP.NEU.FTZ.AND P0, PT, R12.reuse, -INF , PT ;  /* 0xff8000000c00780b */ /* 0x040fe20003f1d000 */
[----:B------:R-:W-:Y:S02]  /*4790*/  FMUL.FTZ R130, R12, c[0x0][0x2d0] ;  /* 0x0000b4000c827a20 */ /* 0x000fe40000410000 */
[----:B------:R-:W-:Y:S03]  /*47a0*/  MUFU.EX2 R152, R152 ;  /* 0x0000009800987308 */ /* 0x000fe60000000800 */
[----:B------:R-:W-:Y:S02]  /*47b0*/  FSEL R130, R130, RZ, P0 ;  /* 0x000000ff82827208 */ /* 0x000fe40000000000 */
[----:B------:R-:W-:-:S03]  /*47c0*/  PLOP3.LUT P0, PT, PT, PT, UP1, 0x40, 0x0 ;  /* 0x000000000000781c */ /* 0x000fc60003f0e818 */
[----:B------:R-:W-:Y:S01]  /*47d0*/  MUFU.EX2 R13, R13 ;  /* 0x0000000d000d7308 */ /* 0x000fe20000000800 */
[--C-:B------:R-:W-:Y:S02]  /*47e0*/  FFMA.FTZ R49, R10, c[0x0][0x2d0], -R130.reuse ;  /* 0x0000b4000a317a23 */ /* 0x100fe40000010882 */
[--C-:B------:R-:W-:Y:S02]  /*47f0*/  FFMA.FTZ R118, R11, c[0x0][0x2d0], -R130.reuse ;  /* 0x0000b4000b767a23 */ /* 0x100fe40000010882 */
[--C-:B------:R-:W-:Y:S02]  /*4800*/  FFMA.FTZ R46, R7, c[0x0][0x2d0], -R130.reuse ;  /* 0x0000b400072e7a23 */ /* 0x100fe40000010882 */
[--C-:B------:R-:W-:Y:S01]  /*4810*/  FFMA.FTZ R45, R31, c[0x0][0x2d0], -R130.reuse ;  /* 0x0000b4001f2d7a23 */ /* 0x100fe20000010882 */
[----:B------:R-:W1:Y:S01]  /*4820*/  LDSM.16.MT88.4 R4, [R208+0x3100] ;  /* 0x00310000d004783b */ /* 0x000e620000004200 */
[----:B------:R-:W-:Y:S01]  /*4830*/  MUFU.EX2 R49, R49 ;  /* 0x0000003100317308 */ /* 0x000fe20000000800 */
[----:B------:R-:W-:-:S02]  /*4840*/  FFMA.FTZ R3, R17, c[0x0][0x2d0], -R130 ;  /* 0x0000b40011037a23 */ /* 0x000fc40000010882 */
[----:B------:R-:W2:Y:S01]  /*4850*/  LDSM.16.MT88.4 R16, [R208+0x900] ;  /* 0x00090000d010783b */ /* 0x000ea20000004200 */
[--C-:B------:R-:W-:Y:S02]  /*4860*/  FFMA.FTZ R2, R9, c[0x0][0x2d0], -R130.reuse ;  /* 0x0000b40009027a23 */ /* 0x100fe40000010882 */
[--C-:B------:R-:W-:Y:S01]  /*4870*/  FFMA.FTZ R42, R15, c[0x0][0x2d0], -R130.reuse ;  /* 0x0000b4000f2a7a23 */ /* 0x100fe20000010882 */
[----:B------:R-:W3:Y:S01]  /*4880*/  LDSM.16.MT88.4 R8, [R212+0x3900] ;  /* 0x00390000d408783b */ /* 0x000ee20000004200 */
[----:B------:R-:W4:Y:S01]  /*4890*/  MUFU.EX2 R118, R118 ;  /* 0x0000007600767308 */ /* 0x000f220000000800 */
[--C-:B------:R-:W-:Y:S02]  /*48a0*/  FFMA.FTZ R15, R27, c[0x0][0x2d0], -R130.reuse ;  /* 0x0000b4001b0f7a23 */ /* 0x100fe40000010882 */
[----:B------:R-:W5:Y:S01]  /*48b0*/  LDSM.16.MT88.4 R28, [R212+0x900] ;  /* 0x00090000d41c783b */ /* 0x000f620000004200 */
[--C-:B------:R-:W-:Y:S02]  /*48c0*/  FFMA.FTZ R119, R119, c[0x0][0x2d0], -R130.reuse ;  /* 0x0000b40077777a23 */ /* 0x100fe40000010882 */
[--C-:B------:R-:W-:Y:S01]  /*48d0*/  FFMA.FTZ R128, R139, c[0x0][0x2d0], -R130.reuse ;  /* 0x0000b4008b807a23 */ /* 0x100fe20000010882 */
[----:B------:R-:W1:Y:S01]  /*48e0*/  LDSM.16.MT88.4 R24, [R210+0x900] ;  /* 0x00090000d218783b */ /* 0x000e620000004200 */
[----:B------:R-:W-:Y:S01]  /*48f0*/  MUFU.EX2 R46, R46 ;  /* 0x0000002e002e7308 */ /* 0x000fe20000000800 */
[----:B------:R-:W-:-:S02]  /*4900*/  FFMA.FTZ R129, R129, c[0x0][0x2d0], -R130 ;  /* 0x0000b40081817a23 */ /* 0x000fc40000010882 */
[--C-:B------:R-:W-:Y:S02]  /*4910*/  FFMA.FTZ R132, R137, c[0x0][0x2d0], -R130.reuse ;  /* 0x0000b40089847a23 */ /* 0x100fe40000010882 */
[--C-:B------:R-:W-:Y:S02]  /*4920*/  FFMA.FTZ R137, R158, c[0x0][0x2d0], -R135.reuse ;  /* 0x0000b4009e897a23 */ /* 0x100fe40000010887 */
[----:B------:R-:W-:Y:S01]  /*4930*/  FFMA.FTZ R139, R150, c[0x0][0x2d0], -R135 ;  /* 0x0000b400968b7a23 */ /* 0x000fe20000010887 */
[----:B------:R-:W2:Y:S01]  /*4940*/  MUFU.EX2 R45, R45 ;  /* 0x0000002d002d7308 */ /* 0x000ea20000000800 */
[----:B----4-:R-:W-:Y:S01]  /*4950*/  F2FP.BF16.PACK_AB R65, R118, R49 ;  /* 0x000000317641723e */ /* 0x010fe200000010ff */
[--C-:B------:R-:W-:Y:S02]  /*4960*/  FFMA.FTZ R141, R141, c[0x0][0x2d0], -R130.reuse ;  /* 0x0000b4008d8d7a23 */ /* 0x100fe40000010882 */
[--C-:B------:R-:W-:Y:S02]  /*4970*/  FFMA.FTZ R150, R159, c[0x0][0x2d0], -R130.reuse ;  /* 0x0000b4009f967a23 */ /* 0x100fe40000010882 */
[----:B------:R-:W-:-:S02]  /*4980*/  FFMA.FTZ R149, R149, c[0x0][0x2d0], -R130 ;  /* 0x0000b40095957a23 */ /* 0x000fc40000010882 */
[----:B------:R-:W-:Y:S01]  /*4990*/  MUFU.EX2 R42, R42 ;  /* 0x0000002a002a7308 */ /* 0x000fe20000000800 */
[--C-:B------:R-:W-:Y:S02]  /*49a0*/  FFMA.FTZ R158, R157, c[0x0][0x2d0], -R130.reuse ;  /* 0x0000b4009d9e7a23 */ /* 0x100fe40000010882 */
[--C-:B------:R-:W-:Y:S02]  /*49b0*/  FFMA.FTZ R157, R160, c[0x0][0x2d0], -R135.reuse ;  /* 0x0000b400a09d7a23 */ /* 0x100fe40000010887 */
[----:B------:R-:W-:Y:S02]  /*49c0*/  FFMA.FTZ R159, R156, c[0x0][0x2d0], -R135 ;  /* 0x0000b4009c9f7a23 */ /* 0x000fe40000010887 */
[--C-:B------:R-:W-:Y:S01]  /*49d0*/  FFMA.FTZ R153, R153, c[0x0][0x2d0], -R130.reuse ;  /* 0x0000b40099997a23 */ /* 0x100fe20000010882 */
[----:B--2---:R-:W-:Y:S01]  /*49e0*/  F2FP.BF16.PACK_AB R67, R45, R46 ;  /* 0x0000002e2d43723e */ /* 0x004fe200000010ff */
[----:B------:R-:W2:Y:S01]  /*49f0*/  MUFU.EX2 R15, R15 ;  /* 0x0000000f000f7308 */ /* 0x000ea20000000800 */
[----:B------:R-:W-:-:S02]  /*4a00*/  FFMA.FTZ R156, R155, c[0x0][0x2d0], -R130 ;  /* 0x0000b4009b9c7a23 */ /* 0x000fc40000010882 */
[--C-:B------:R-:W-:Y:S02]  /*4a10*/  FFMA.FTZ R151, R151, c[0x0][0x2d0], -R130.reuse ;  /* 0x0000b40097977a23 */ /* 0x100fe40000010882 */
[--C-:B------:R-:W-:Y:S01]  /*4a20*/  FFMA.FTZ R160, R143, c[0x0][0x2d0], -R130.reuse ;  /* 0x0000b4008fa07a23 */ /* 0x100fe20000010882 */
[C---:B------:R-:W-:Y:S01]  /*4a30*/  HMMA.16816.F32.BF16 R88, R64.reuse, R92, RZ ;  /* 0x0000005c4058723c */ /* 0x040fe200000418ff */
[--C-:B------:R-:W-:Y:S01]  /*4a40*/  FFMA.FTZ R143, R138, c[0x0][0x2d0], -R135.reuse ;  /* 0x0000b4008a8f7a23 */ /* 0x100fe20000010887 */
[----:B------:R-:W-:Y:S01]  /*4a50*/  MUFU.EX2 R3, R3 ;  /* 0x0000000300037308 */ /* 0x000fe20000000800 */
[----:B------:R-:W-:Y:S02]  /*4a60*/  FFMA.FTZ R135, R134, c[0x0][0x2d0], -R135 ;  /* 0x0000b40086877a23 */ /* 0x000fe40000010887 */
[--C-:B------:R-:W-:Y:S02]  /*4a70*/  FFMA.FTZ R133, R133, c[0x0][0x2d0], -R130.reuse ;  /* 0x0000b40085857a23 */ /* 0x100fe40000010882 */
[--C-:B------:R-:W-:Y:S01]  /*4a80*/  FFMA.FTZ R134, R131, c[0x0][0x2d0], -R130.reuse ;  /* 0x0000b40083867a23 */ /* 0x100fe20000010882 */
[----:B------:R-:W-:Y:S01]  /*4a90*/  HMMA.16816.F32.BF16 R92, R64, R94, RZ ;  /* 0x0000005e405c723c */ /* 0x000fe200000418ff */
[----:B------:R-:W-:Y:S01]  /*4aa0*/  FFMA.FTZ R229, R121, c[0x0][0x2d0], -R130 ;  /* 0x0000b40079e57a23 */ /* 0x000fe20000010882 */
[----:B------:R-:W4:Y:S01]  /*4ab0*/  MUFU.EX2 R2, R2 ;  /* 0x0000000200027308 */ /* 0x000f220000000800 */
[----:B------:R-:W-:-:S04]  /*4ac0*/  FADD.FTZ R49, R49, R118 ;  /* 0x0000007631317221 */ /* 0x000fc80000010000 */
[----:B------:R-:W-:Y:S01]  /*4ad0*/  FADD.FTZ R46, R46, R49 ;  /* 0x000000312e2e7221 */ /* 0x000fe20000010000 */
[----:B------:R-:W-:Y:S02]  /*4ae0*/  HMMA.16816.F32.BF16 R96, R64, R100, RZ ;  /* 0x000000644060723c */ /* 0x000fe400000418ff */
[----:B------:R-:W-:Y:S01]  /*4af0*/  MUFU.EX2 R119, R119 ;  /* 0x0000007700777308 */ /* 0x000fe20000000800 */
[----:B------:R-:W-:-:S05]  /*4b00*/  FADD.FTZ R45, R45, R46 ;  /* 0x0000002e2d2d7221 */ /* 0x000fca0000010000 */
[C---:B------:R-:W-:Y:S02]  /*4b10*/  HMMA.16816.F32.BF16 R100, R64.reuse, R102, RZ ;  /* 0x000000664064723c */ /* 0x040fe400000418ff */
[----:B------:R-:W1:Y:S06]  /*4b20*/  MUFU.EX2 R128, R128 ;  /* 0x0000008000807308 */ /* 0x000e6c0000000800 */
[C---:B------:R-:W-:Y:S02]  /*4b30*/  HMMA.16816.F32.BF16 R112, R64.reuse, R68, RZ ;  /* 0x000000444070723c */ /* 0x040fe400000418ff */
[----:B------:R-:W-:Y:S06]  /*4b40*/  MUFU.EX2 R129, R129 ;  /* 0x0000008100817308 */ /* 0x000fec0000000800 */
[C---:B------:R-:W-:Y:S02]  /*4b50*/  HMMA.16816.F32.BF16 R72, R64.reuse, R76, RZ ;  /* 0x0000004c4048723c */ /* 0x040fe400000418ff */
[----:B------:R-:W1:Y:S06]  /*4b60*/  MUFU.EX2 R132, R132 ;  /* 0x0000008400847308 */ /* 0x000e6c0000000800 */
[C---:B------:R-:W-:Y:S02]  /*4b70*/  HMMA.16816.F32.BF16 R80, R64.reuse, R84, RZ ;  /* 0x000000544050723c */ /* 0x040fe400000418ff */
[----:B------:R-:W1:Y:S06]  /*4b80*/  MUFU.EX2 R137, R137 ;  /* 0x0000008900897308 */ /* 0x000e6c0000000800 */
        /* <DEDUP_REMOVED lines=11> */
[----:B------:R-:W2:Y:S06]  /*4c40*/  MUFU.EX2 R157, R157 ;  /* 0x0000009d009d7308 */ /* 0x000eac0000000800 */
[C---:B------:R-:W-:Y:S02]  /*4c50*/  HMMA.16816.F32.BF16 R56, R64.reuse, R58, RZ ;  /* 0x0000003a4038723c */ /* 0x040fe400000418ff */
[----:B------:R-:W3:Y:S06]  /*4c60*/  MUFU.EX2 R159, R159 ;  /* 0x0000009f009f7308 */ /* 0x000eec0000000800 */
[C---:B-1----:R-:W-:Y:S02]  /*4c70*/  HMMA.16816.F32.BF16 R60, R64.reuse, R4, RZ ;  /* 0x00000004403c723c */ /* 0x042fe400000418ff */
[----:B------:R-:W-:Y:S05]  /*4c80*/  MUFU.EX2 R153, R153 ;  /* 0x0000009900997308 */ /* 0x000fea0000000800 */
[----:B------:R-:W-:Y:S01]  /*4c90*/  F2FP.BF16.PACK_AB R4, R41, R48 ;  /* 0x000000302904723e */ /* 0x000fe200000010ff */
[----:B------:R-:W-:Y:S01]  /*4ca0*/  HMMA.16816.F32.BF16 R64, R64, R6, RZ ;  /* 0x000000064040723c */ /* 0x000fe200000418ff */
[----:B--2---:R-:W-:Y:S01]  /*4cb0*/  F2FP.BF16.PACK_AB R5, R15, R42 ;  /* 0x0000002a0f05723e */ /* 0x004fe200000010ff */
[----:B------:R-:W1:Y:S01]  /*4cc0*/  MUFU.EX2 R156, R156 ;  /* 0x0000009c009c7308 */ /* 0x000e620000000800 */
[----:B------:R-:W-:-:S04]  /*4cd0*/  FADD.FTZ R48, R48, R43 ;  /* 0x0000002b30307221 */ /* 0x000fc80000010000 */
[----:B------:R-:W-:Y:S01]  /*4ce0*/  F2FP.BF16.PACK_AB R6, R13, R44 ;  /* 0x0000002c0d06723e */ /* 0x000fe200000010ff */
[----:B------:R-:W-:Y:S01]  /*4cf0*/  FADD.FTZ R41, R41, R48 ;  /* 0x0000003029297221 */ /* 0x000fe20000010000 */
[----:B----4-:R-:W-:Y:S01]  /*4d00*/  F2FP.BF16.PACK_AB R7, R2, R3 ;  /* 0x000000030207723e */ /* 0x010fe200000010ff */
[----:B------:R-:W-:Y:S02]  /*4d10*/  MUFU.EX2 R151, R151 ;  /* 0x0000009700977308 */ /* 0x000fe40000000800 */
[----:B------:R-:W-:-:S04]  /*4d20*/  FADD.FTZ R44, R44, R41 ;  /* 0x000000292c2c7221 */ /* 0x000fc80000010000 */
[C---:B------:R-:W-:Y:S01]  /*4d30*/  HMMA.16816.F32.BF16 R88, R4.reuse, R16, R88 ;  /* 0x000000100458723c */ /* 0x040fe20000041858 */
[----:B------:R-:W-:Y:S01]  /*4d40*/  FADD.FTZ R13, R13, R44 ;  /* 0x0000002c0d0d7221 */ /* 0x000fe20000010000 */
[----:B------:R-:W2:Y:S06]  /*4d50*/  MUFU.EX2 R160, R160 ;  /* 0x000000a000a07308 */ /* 0x000eac0000000800 */
[C---:B------:R-:W-:Y:S01]  /*4d60*/  HMMA.16816.F32.BF16 R92, R4.reuse, R18, R92 ;  /* 0x00000012045c723c */ /* 0x040fe2000004185c */
[----:B------:R-:W4:Y:S01]  /*4d70*/  LDSM.16.MT88.4 R16, [R208+0x3900] ;  /* 0x00390000d010783b */ /* 0x000f220000004200 */
[----:B------:R-:W-:Y:S06]  /*4d80*/  MUFU.EX2 R140, R140 ;  /* 0x0000008c008c7308 */ /* 0x000fec0000000800 */
[C---:B---3--:R-:W-:Y:S02]  /*4d90*/  HMMA.16816.F32.BF16 R96, R4.reuse, R8, R96 ;  /* 0x000000080460723c */ /* 0x048fe40000041860 */
[----:B------:R-:W3:Y:S06]  /*4da0*/  MUFU.EX2 R143, R143 ;  /* 0x0000008f008f7308 */ /* 0x000eec0000000800 */
[C---:B------:R-:W-:Y:S01]  /*4db0*/  HMMA.16816.F32.BF16 R100, R4.reuse, R10, R100 ;  /* 0x0000000a0464723c */ /* 0x040fe20000041864 */
[----:B------:R-:W1:Y:S01]  /*4dc0*/  LDSM.16.MT88.4 R8, [R208+0x1100] ;  /* 0x00110000d008783b */ /* 0x000e620000004200 */
[----:B------:R-:W-:Y:S06]  /*4dd0*/  MUFU.EX2 R136, R136 ;  /* 0x0000008800887308 */ /* 0x000fec0000000800 */
[C---:B-----5:R-:W-:Y:S02]  /*4de0*/  HMMA.16816.F32.BF16 R112, R4.reuse, R28, R112 ;  /* 0x0000001c0470723c */ /* 0x060fe40000041870 */
[----:B------:R-:W5:Y:S06]  /*4df0*/  MUFU.EX2 R135, R135 ;  /* 0x0000008700877308 */ /* 0x000f6c0000000800 */
        /* <DEDUP_REMOVED lines=8> */
[C---:B------:R-:W-:Y:S08]  /*4e80*/  HMMA.16816.F32.BF16 R80, R4.reuse, R20, R80 ;  /* 0x000000140450723c */ /* 0x040ff00000041850 */
[C---:B------:R-:W-:Y:S01]  /*4e90*/  HMMA.16816.F32.BF16 R84, R4.reuse, R22, R84 ;  /* 0x000000160454723c */ /* 0x040fe20000041854 */
[----:B------:R-:W-:Y:S07]  /*4ea0*/  LDSM.16.MT88.4 R20, [R209+0x1100] ;  /* 0x00110000d114783b */ /* 0x000fee0000004200 */
[C---:B------:R-:W-:Y:S08]  /*4eb0*/  HMMA.16816.F32.BF16 R108, R4.reuse, R36, R108 ;  /* 0x00000024046c723c */ /* 0x040ff0000004186c */
[C---:B------:R-:W-:Y:S01]  /*4ec0*/  HMMA.16816.F32.BF16 R104, R4.reuse, R38, R104 ;  /* 0x000000260468723c */ /* 0x040fe20000041868 */
[----:B------:R-:W-:Y:S07]  /*4ed0*/  LDSM.16.MT88.4 R36, [R210+0x4100] ;  /* 0x00410000d224783b */ /* 0x000fee0000004200 */
[C---:B------:R-:W-:Y:S08]  /*4ee0*/  HMMA.16816.F32.BF16 R52, R4.reuse, R32, R52 ;  /* 0x000000200434723c */ /* 0x040ff00000041834 */
[C---:B------:R-:W-:Y:S01]  /*4ef0*/  HMMA.16816.F32.BF16 R56, R4.reuse, R34, R56 ;  /* 0x000000220438723c */ /* 0x040fe20000041838 */
[----:B------:R-:W-:Y:S07]  /*4f00*/  LDSM.16.MT88.4 R32, [R209+0x4100] ;  /* 0x00410000d120783b */ /* 0x000fee0000004200 */
[C---:B----4-:R-:W-:Y:S08]  /*4f10*/  HMMA.16816.F32.BF16 R60, R4.reuse, R16, R60 ;  /* 0x00000010043c723c */ /* 0x050ff0000004183c */
[----:B------:R-:W-:Y:S01]  /*4f20*/  HMMA.16816.F32.BF16 R64, R4, R18, R64 ;  /* 0x000000120440723c */ /* 0x000fe20000041840 */
[----:B------:R-:W4:Y:S06]  /*4f30*/  LDSM.16.MT88.4 R16, [R212+0x4100] ;  /* 0x00410000d410783b */ /* 0x000f2c0000004200 */
[----:B------:R-:W-:Y:S01]  /*4f40*/  F2FP.BF16.PACK_AB R4, R51, R120 ;  /* 0x000000783304723e */ /* 0x000fe200000010ff */
[----:B------:R-:W-:Y:S01]  /*4f50*/  FADD.FTZ R120, R120, R13 ;  /* 0x0000000d78787221 */ /* 0x000fe20000010000 */
[----:B------:R-:W-:-:S02]  /*4f60*/  F2FP.BF16.PACK_AB R6, R117, R122 ;  /* 0x0000007a7506723e */ /* 0x000fc400000010ff */
[----:B------:R-:W-:Y:S01]  /*4f70*/  F2FP.BF16.PACK_AB R5, R128, R119 ;  /* 0x000000778005723e */ /* 0x000fe200000010ff */
[----:B------:R-:W-:Y:S01]  /*4f80*/  FADD.FTZ R51, R51, R120 ;  /* 0x0000007833337221 */ /* 0x000fe20000010000 */
[----:B------:R-:W-:-:S03]  /*4f90*/  F2FP.BF16.PACK_AB R7, R132, R129 ;  /* 0x000000818407723e */ /* 0x000fc600000010ff */
[----:B------:R-:W-:-:S04]  /*4fa0*/  FADD.FTZ R122, R122, R51 ;  /* 0x000000337a7a7221 */ /* 0x000fc80000010000 */
[----:B-1----:R-:W-:Y:S01]  /*4fb0*/  HMMA.16816.F32.BF16 R88, R4, R8, R88 ;  /* 0x000000080458723c */ /* 0x002fe20000041858 */
[----:B------:R-:W-:-:S07]  /*4fc0*/  FADD.FTZ R122, R117, R122 ;  /* 0x0000007a757a7221 */ /* 0x000fce0000010000 */
[C---:B------:R-:W-:Y:S01]  /*4fd0*/  HMMA.16816.F32.BF16 R92, R4.reuse, R10, R92 ;  /* 0x0000000a045c723c */ /* 0x040fe2000004185c */
[----:B------:R-:W1:Y:S07]  /*4fe0*/  LDSM.16.MT88.4 R8, [R208+0x4100] ;  /* 0x00410000d008783b */ /* 0x000e6e0000004200 */
[C---:B------:R-:W-:Y:S08]  /*4ff0*/  HMMA.16816.F32.BF16 R72, R4.reuse, R24, R72 ;  /* 0x000000180448723c */ /* 0x040ff00000041848 */
[C---:B----4-:R-:W-:Y:S08]  /*5000*/  HMMA.16816.F32.BF16 R96, R4.reuse, R16, R96 ;  /* 0x000000100460723c */ /* 0x050ff00000041860 */
[C---:B------:R-:W-:Y:S01]  /*5010*/  HMMA.16816.F32.BF16 R100, R4.reuse, R18, R100 ;  /* 0x000000120464723c */ /* 0x040fe20000041864 */
[----:B------:R-:W4:Y:S07]  /*5020*/  LDSM.16.MT88.4 R16, [R208+0x1900] ;  /* 0x00190000d010783b */ /* 0x000f2e0000004200 */
[C---:B------:R-:W-:Y:S01]  /*5030*/  HMMA.16816.F32.BF16 R76, R4.reuse, R26, R76 ;  /* 0x0000001a044c723c */ /* 0x040fe2000004184c */
[----:B------:R-:W-:Y:S07]  /*5040*/  LDSM.16.MT88.4 R24, [R210+0x1900] ;  /* 0x00190000d218783b */ /* 0x000fee0000004200 */
[C---:B------:R-:W-:Y:S08]  /*5050*/  HMMA.16816.F32.BF16 R108, R4.reuse, R36, R108 ;  /* 0x00000024046c723c */ /* 0x040ff0000004186c */
[C---:B-1----:R-:W-:Y:S08]  /*5060*/  HMMA.16816.F32.BF16 R60, R4.reuse, R8, R60 ;  /* 0x00000008043c723c */ /* 0x042ff0000004183c */
[C---:B------:R-:W-:Y:S01]  /*5070*/  HMMA.16816.F32.BF16 R64, R4.reuse, R10, R64 ;  /* 0x0000000a0440723c */ /* 0x040fe20000041840 */
[----:B------:R-:W1:Y:S07]  /*5080*/  LDSM.16.MT88.4 R8, [R212+0x4900] ;  /* 0x00490000d408783b */ /* 0x000e6e0000004200 */
[C---:B------:R-:W-:Y:S01]  /*5090*/  HMMA.16816.F32.BF16 R104, R4.reuse, R38, R104 ;  /* 0x000000260468723c */ /* 0x040fe20000041868 */
[----:B------:R-:W1:Y:S07]  /*50a0*/  LDSM.16.MT88.4 R36, [R210+0x4900] ;  /* 0x00490000d224783b */ /* 0x000e6e0000004200 */
[C---:B------:R-:W-:Y:S08]  /*50b0*/  HMMA.16816.F32.BF16 R112, R4.reuse, R28, R112 ;  /* 0x0000001c0470723c */ /* 0x040ff00000041870 */
[C---:B------:R-:W-:Y:S01]  /*50c0*/  HMMA.16816.F32.BF16 R68, R4.reuse, R30, R68 ;  /* 0x0000001e0444723c */ /* 0x040fe20000041844 */
[----:B------:R-:W1:Y:S07]  /*50d0*/  LDSM.16.MT88.4 R28, [R212+0x1900] ;  /* 0x00190000d41c783b */ /* 0x000e6e0000004200 */
[C---:B------:R-:W-:Y:S08]  /*50e0*/  HMMA.16816.F32.BF16 R80, R4.reuse, R20, R80 ;  /* 0x000000140450723c */ /* 0x040ff00000041850 */
[C---:B------:R-:W-:Y:S01]  /*50f0*/  HMMA.16816.F32.BF16 R84, R4.reuse, R22, R84 ;  /* 0x000000160454723c */ /* 0x040fe20000041854 */
[----:B------:R-:W1:Y:S07]  /*5100*/  LDSM.16.MT88.4 R20, [R209+0x1900] ;  /* 0x00190000d114783b */ /* 0x000e6e0000004200 */
[C---:B------:R-:W-:Y:S08]  /*5110*/  HMMA.16816.F32.BF16 R52, R4.reuse, R32, R52 ;  /* 0x000000200434723c */ /* 0x040ff00000041834 */
[----:B------:R-:W-:Y:S01]  /*5120*/  HMMA.16816.F32.BF16 R56, R4, R34, R56 ;  /* 0x000000220438723c */ /* 0x000fe20000041838 */
[----:B------:R-:W2:Y:S06]  /*5130*/  LDSM.16.MT88.4 R32, [R209+0x4900] ;  /* 0x00490000d120783b */ /* 0x000eac0000004200 */
[----:B------:R-:W-:Y:S01]  /*5140*/  F2FP.BF16.PACK_AB R4, R142, R137 ;  /* 0x000000898e04723e */ /* 0x000fe200000010ff */
[----:B------:R-:W-:Y:S01]  /*5150*/  FADD.FTZ R137, R137, R122 ;  /* 0x0000007a89897221 */ /* 0x000fe20000010000 */
[----:B------:R-:W-:-:S02]  /*5160*/  F2FP.BF16.PACK_AB R6, R139, R148 ;  /* 0x000000948b06723e */ /* 0x000fc400000010ff */
[----:B------:R-:W-:Y:S01]  /*5170*/  F2FP.BF16.PACK_AB R5, R150, R141 ;  /* 0x0000008d9605723e */ /* 0x000fe200000010ff */
[----:B------:R-:W-:Y:S01]  /*5180*/  FADD.FTZ R137, R142, R137 ;  /* 0x000000898e897221 */ /* 0x000fe20000010000 */
[----:B------:R-:W-:-:S03]  /*5190*/  F2FP.BF16.PACK_AB R7, R158, R149 ;  /* 0x000000959e07723e */ /* 0x000fc600000010ff */
[----:B------:R-:W-:-:S04]  /*51a0*/  FADD.FTZ R148, R148, R137 ;  /* 0x0000008994947221 */ /* 0x000fc80000010000 */
[----:B----4-:R-:W-:Y:S01]  /*51b0*/  HMMA.16816.F32.BF16 R88, R4, R16, R88 ;  /* 0x000000100458723c */ /* 0x010fe20000041858 */
[----:B------:R-:W-:-:S07]  /*51c0*/  FADD.FTZ R148, R139, R148 ;  /* 0x000000948b947221 */ /* 0x000fce0000010000 */
[C---:B------:R-:W-:Y:S01]  /*51d0*/  HMMA.16816.F32.BF16 R92, R4.reuse, R18, R92 ;  /* 0x00000012045c723c */ /* 0x040fe2000004185c */
[----:B------:R-:W4:Y:S07]  /*51e0*/  LDSM.16.MT88.4 R16, [R208+0x4900] ;  /* 0x00490000d010783b */ /* 0x000f2e0000004200 */
[C---:B-1----:R-:W-:Y:S08]  /*51f0*/  HMMA.16816.F32.BF16 R96, R4.reuse, R8, R96 ;  /* 0x000000080460723c */ /* 0x042ff00000041860 */
        /* <DEDUP_REMOVED lines=14> */
[C---:B--2---:R-:W-:Y:S08]  /*52e0*/  HMMA.16816.F32.BF16 R52, R4.reuse, R32, R52 ;  /* 0x000000200434723c */ /* 0x044ff00000041834 */
[C---:B------:R-:W-:Y:S01]  /*52f0*/  HMMA.16816.F32.BF16 R56, R4.reuse, R34, R56 ;  /* 0x000000220438723c */ /* 0x040fe20000041838 */
[----:B------:R-:W-:Y:S07]  /*5300*/  LDSM.16.MT88.4 R32, [R209+0x5100] ;  /* 0x00510000d120783b */ /* 0x000fee0000004200 */
[C---:B----4-:R-:W-:Y:S08]  /*5310*/  HMMA.16816.F32.BF16 R60, R4.reuse, R16, R60 ;  /* 0x00000010043c723c */ /* 0x050ff0000004183c */
        /* <DEDUP_REMOVED lines=14> */
[C---:B------:R-:W-:Y:S01]  /*5400*/  HMMA.16816.F32.BF16 R76, R4.reuse, R26, R76 ;  /* 0x0000001a044c723c */ /* 0x040fe2000004184c */
[----:B------:R-:W4:Y:S07]  /*5410*/  LDSM.16.MT88.4 R24, [R210+0x2900] ;  /* 0x00290000d218783b */ /* 0x000f2e0000004200 */
[C---:B------:R-:W-:Y:S07]  /*5420*/  HMMA.16816.F32.BF16 R108, R4.reuse, R36, R108 ;  /* 0x00000024046c723c */ /* 0x040fee000004186c */
[----:B------:R-:W-:Y:S01]  /*5430*/  FFMA.FTZ R36, R123, c[0x0][0x2d0], -R130 ;  /* 0x0000b4007b247a23 */ /* 0x000fe20000010882 */
[C---:B------:R-:W-:Y:S05]  /*5440*/  HMMA.16816.F32.BF16 R112, R4.reuse, R28, R112 ;  /* 0x0000001c0470723c */ /* 0x040fea0000041870 */
[----:B------:R-:W1:Y:S03]  /*5450*/  MUFU.EX2 R36, R36 ;  /* 0x0000002400247308 */ /* 0x000e660000000800 */
[C---:B------:R-:W-:Y:S01]  /*5460*/  HMMA.16816.F32.BF16 R68, R4.reuse, R30, R68 ;  /* 0x0000001e0444723c */ /* 0x040fe20000041844 */
[----:B------:R-:W-:Y:S07]  /*5470*/  LDSM.16.MT88.4 R28, [R212+0x2900] ;  /* 0x00290000d41c783b */ /* 0x000fee0000004200 */
[C---:B------:R-:W-:Y:S08]  /*5480*/  HMMA.16816.F32.BF16 R80, R4.reuse, R20, R80 ;  /* 0x000000140450723c */ /* 0x040ff00000041850 */
[C---:B------:R-:W-:Y:S01]  /*5490*/  HMMA.16816.F32.BF16 R84, R4.reuse, R22, R84 ;  /* 0x000000160454723c */ /* 0x040fe20000041854 */
[----:B------:R-:W1:Y:S07]  /*54a0*/  LDSM.16.MT88.4 R20, [R209+0x2900] ;  /* 0x00290000d114783b */ /* 0x000e6e0000004200 */
[C---:B--2---:R-:W-:Y:S08]  /*54b0*/  HMMA.16816.F32.BF16 R96, R4.reuse, R16, R96 ;  /* 0x000000100460723c */ /* 0x044ff00000041860 */
[C---:B------:R-:W-:Y:S01]  /*54c0*/  HMMA.16816.F32.BF16 R100, R4.reuse, R18, R100 ;  /* 0x000000120464723c */ /* 0x040fe20000041864 */
[----:B------:R-:W2:Y:S07]  /*54d0*/  LDSM.16.MT88.4 R16, [R208+0x2900] ;  /* 0x00290000d010783b */ /* 0x000eae0000004200 */
[C---:B------:R-:W-:Y:S08]  /*54e0*/  HMMA.16816.F32.BF16 R104, R4.reuse, R38, R104 ;  /* 0x000000260468723c */ /* 0x040ff00000041868 */
[C---:B------:R-:W-:Y:S08]  /*54f0*/  HMMA.16816.F32.BF16 R52, R4.reuse, R32, R52 ;  /* 0x000000200434723c */ /* 0x040ff00000041834 */
[C---:B------:R-:W-:Y:S08]  /*5500*/  HMMA.16816.F32.BF16 R56, R4.reuse, R34, R56 ;  /* 0x000000220438723c */ /* 0x040ff00000041838 */
[C---:B-1----:R-:W-:Y:S08]  /*5510*/  HMMA.16816.F32.BF16 R60, R4.reuse, R8, R60 ;  /* 0x00000008043c723c */ /* 0x042ff0000004183c */
[----:B------:R-:W-:Y:S01]  /*5520*/  HMMA.16816.F32.BF16 R64, R4, R10, R64 ;  /* 0x0000000a0440723c */ /* 0x000fe20000041840 */
[----:B------:R-:W1:Y:S06]  /*5530*/  LDSM.16.MT88.4 R8, [R212+0x5900] ;  /* 0x00590000d408783b */ /* 0x000e6c0000004200 */
[----:B---3--:R-:W-:Y:S01]  /*5540*/  F2FP.BF16.PACK_AB R4, R143, R140 ;  /* 0x0000008c8f04723e */ /* 0x008fe200000010ff */
[----:B------:R-:W-:Y:S01]  /*5550*/  FADD.FTZ R140, R140, R159 ;  /* 0x0000009f8c8c7221 */ /* 0x000fe20000010000 */
[----:B-----5:R-:W-:-:S02]  /*5560*/  F2FP.BF16.PACK_AB R6, R135, R136 ;  /* 0x000000888706723e */ /* 0x020fc400000010ff */
[----:B------:R-:W-:Y:S01]  /*5570*/  F2FP.BF16.PACK_AB R5, R134, R133 ;  /* 0x000000858605723e */ /* 0x000fe200000010ff */
[----:B------:R-:W-:Y:S01]  /*5580*/  FADD.FTZ R143, R143, R140 ;  /* 0x0000008c8f8f7221 */ /* 0x000fe20000010000 */
[----:B------:R-:W-:-:S03]  /*5590*/  F2FP.BF16.PACK_AB R7, R229, R36 ;  /* 0x00000024e507723e */ /* 0x000fc600000010ff */
[----:B------:R-:W-:-:S04]  /*55a0*/  FADD.FTZ R136, R136, R143 ;  /* 0x0000008f88887221 */ /* 0x000fc80000010000 */
[----:B----4-:R-:W-:Y:S01]  /*55b0*/  HMMA.16816.F32.BF16 R72, R4, R24, R72 ;  /* 0x000000180448723c */ /* 0x010fe20000041848 */
[----:B------:R-:W-:-:S06]  /*55c0*/  FADD.FTZ R228, R135, R136 ;  /* 0x0000008887e47221 */ /* 0x000fcc0000010000 */
[----:B------:R-:W-:Y:S01]  /*55d0*/  FADD.FTZ R24, R42, R45 ;  /* 0x0000002d2a187221 */ /* 0x000fe20000010000 */
[----:B------:R-:W-:Y:S03]  /*55e0*/  HMMA.16816.F32.BF16 R80, R4, R20, R80 ;  /* 0x000000140450723c */ /* 0x000fe60000041850 */
[----:B------:R-:W-:-:S04]  /*55f0*/  FADD.FTZ R24, R15, R24 ;  /* 0x000000180f187221 */ /* 0x000fc80000010000 */
[----:B------:R-:W-:Y:S01]  /*5600*/  FADD.FTZ R3, R3, R24 ;  /* 0x0000001803037221 */ /* 0x000fe20000010000 */
[----:B------:R-:W-:Y:S01]  /*5610*/  HMMA.16816.F32.BF16 R84, R4, R22, R84 ;  /* 0x000000160454723c */ /* 0x000fe20000041854 */
[----:B------:R-:W3:Y:S02]  /*5620*/  LDSM.16.MT88.4 R20, [R210+0x5900] ;  /* 0x00590000d214783b */ /* 0x000ee40000004200 */
[----:B------:R-:W-:-:S04]  /*5630*/  FADD.FTZ R2, R2, R3 ;  /* 0x0000000302027221 */ /* 0x000fc80000010000 */
[----:B------:R-:W-:Y:S01]  /*5640*/  FADD.FTZ R119, R119, R2 ;  /* 0x0000000277777221 */ /* 0x000fe20000010000 */
[----:B--2---:R-:W-:Y:S03]  /*5650*/  HMMA.16816.F32.BF16 R88, R4, R16, R88 ;  /* 0x000000100458723c */ /* 0x004fe60000041858 */
[----:B------:R-:W-:-:S04]  /*5660*/  FADD.FTZ R128, R128, R119 ;  /* 0x0000007780807221 */ /* 0x000fc80000010000 */
[----:B------:R-:W-:Y:S01]  /*5670*/  FADD.FTZ R129, R129, R128 ;  /* 0x0000008081817221 */ /* 0x000fe20000010000 */
[----:B------:R-:W-:Y:S01]  /*5680*/  HMMA.16816.F32.BF16 R92, R4, R18, R92 ;  /* 0x00000012045c723c */ /* 0x000fe2000004185c */
[----:B------:R-:W2:Y:S02]  /*5690*/  LDSM.16.MT88.4 R16, [R209+0x5900] ;  /* 0x00590000d110783b */ /* 0x000ea40000004200 */
[----:B------:R-:W-:-:S04]  /*56a0*/  FADD.FTZ R132, R132, R129 ;  /* 0x0000008184847221 */ /* 0x000fc80000010000 */
[----:B------:R-:W-:Y:S01]  /*56b0*/  FADD.FTZ R141, R141, R132 ;  /* 0x000000848d8d7221 */ /* 0x000fe20000010000 */
[----:B-1----:R-:W-:Y:S03]  /*56c0*/  HMMA.16816.F32.BF16 R96, R4, R8, R96 ;  /* 0x000000080460723c */ /* 0x002fe60000041860 */
[----:B------:R-:W-:-:S04]  /*56d0*/  FADD.FTZ R150, R150, R141 ;  /* 0x0000008d96967221 */ /* 0x000fc80000010000 */
[----:B------:R-:W-:Y:S01]  /*56e0*/  FADD.FTZ R149, R149, R150 ;  /* 0x0000009695957221 */ /* 0x000fe20000010000 */
[----:B------:R-:W-:Y:S01]  /*56f0*/  HMMA.16816.F32.BF16 R100, R4, R10, R100 ;  /* 0x0000000a0464723c */ /* 0x000fe20000041864 */
[----:B------:R-:W1:Y:S02]  /*5700*/  LDSM.16.MT88.4 R8, [R208+0x5900] ;  /* 0x00590000d008783b */ /* 0x000e640000004200 */
[----:B------:R-:W-:-:S04]  /*5710*/  FADD.FTZ R158, R158, R149 ;  /* 0x000000959e9e7221 */ /* 0x000fc80000010000 */
[----:B------:R-:W-:Y:S01]  /*5720*/  FADD.FTZ R153, R153, R158 ;  /* 0x0000009e99997221 */ /* 0x000fe20000010000 */
[----:B------:R-:W-:Y:S03]  /*5730*/  HMMA.16816.F32.BF16 R112, R4, R28, R112 ;  /* 0x0000001c0470723c */ /* 0x000fe60000041870 */
        /* <DEDUP_REMOVED lines=8> */
[----:B---3--:R-:W-:Y:S03]  /*57c0*/  HMMA.16816.F32.BF16 R108, R4, R20, R108 ;  /* 0x00000014046c723c */ /* 0x008fe6000004186c */
[----:B------:R-:W-:-:S05]  /*57d0*/  FADD.FTZ R229, R229, R36 ;  /* 0x00000024e5e57221 */ /* 0x000fca0000010000 */
[C---:B------:R-:W-:Y:S08]  /*57e0*/  HMMA.16816.F32.BF16 R104, R4.reuse, R22, R104 ;  /* 0x000000160468723c */ /* 0x040ff00000041868 */
[C---:B--2---:R-:W-:Y:S08]  /*57f0*/  HMMA.16816.F32.BF16 R52, R4.reuse, R16, R52 ;  /* 0x000000100434723c */ /* 0x044ff00000041834 */
[C---:B------:R-:W-:Y:S08]  /*5800*/  HMMA.16816.F32.BF16 R56, R4.reuse, R18, R56 ;  /* 0x000000120438723c */ /* 0x040ff00000041838 */
[C---:B-1----:R-:W-:Y:S08]  /*5810*/  HMMA.16816.F32.BF16 R60, R4.reuse, R8, R60 ;  /* 0x00000008043c723c */ /* 0x042ff0000004183c */
[----:B------:R-:W-:Y:S01]  /*5820*/  HMMA.16816.F32.BF16 R64, R4, R10, R64 ;  /* 0x0000000a0440723c */ /* 0x000fe20000041840 */
[----:B------:R-:W-:Y:S07]  /*5830*/  @P0 BRA `(.L_x_32) ;  /* 0x0000016000000947 */ /* 0x000fee0003800000 */
[----:B------:R-:W-:Y:S01]  /*5840*/  ISETP.LT.AND P0, PT, RZ, UR4, PT ;  /* 0x00000004ff007c0c */ /* 0x000fe2000bf01270 */
[----:B------:R-:W-:-:S12]  /*5850*/  UIADD3 UR19, UR4, -0x1, URZ ;  /* 0xffffffff04137890 */ /* 0x000fd8000fffe03f */
[----:B------:R-:W-:Y:S05]  /*5860*/  @P0 BRA `(.L_x_33) ;  /* 0x0000009000000947 */ /* 0x000fea0003800000 */
[----:B------:R-:W-:Y:S02]  /*5870*/  UMOV UR19, 0x1 ;  /* 0x0000000100137882 */ /* 0x000fe40000000000 */
        /* <DEDUP_REMOVED lines=8> */
.L_x_33:
[----:B------:R-:W-:Y:S02]  /*5900*/  UMOV UR5, 0x1 ;  /* 0x0000000100057882 */ /* 0x000fe40000000000 */
[----:B------:R-:W-:Y:S02]  /*5910*/  ULDC UR4, c[0x0][0x32c] ;  /* 0x0000cb0000047ab9 */ /* 0x000fe40000000800 */
[----:B------:R-:W-:-:S03]  /*5920*/  UISETP.NE.AND UP0, UPT, UR5, UR4, UPT ;  /* 0x000000040500728c */ /* 0x000fc6000bf05270 */
[----:B------:R-:W-:Y:S02]  /*5930*/  ULDC.64 UR4, c[0x0][0x330] ;  /* 0x0000cc0000047ab9 */ /* 0x000fe40000000a00 */
[----:B------:R-:W-:-:S06]  /*5940*/  UIMAD.WIDE.U32 UR22, UR19, UR4, URZ ;  /* 0x00000004131672a5 */ /* 0x000fcc000f8e003f */
[----:B------:R-:W-:Y:S02]  /*5950*/  @UP0 USHF.R.U32.HI UR19, URZ, UR5, UR23 ;  /* 0x000000053f130299 */ /* 0x000fe40008011617 */
.L_x_34:
[----:B------:R-:W-:Y:S02]  /*5960*/  ULDC UR4, c[0x0][0x32c] ;  /* 0x0000cb0000047ab9 */ /* 0x000fe40000000800 */
[----:B------:R-:W-:-:S04]  /*5970*/  UIMAD UR4, UR19, UR4, UR4 ;  /* 0x00000004130472a4 */ /* 0x000fc8000f8e0204 */
[----:B------:R-:W-:-:S04]  /*5980*/  UISETP.LT.AND UP0, UPT, UR18, UR4, UPT ;  /* 0x000000041200728c */ /* 0x000fc8000bf01270 */
[----:B------:R-:W-:-:S03]  /*5990*/  USEL UR18, UR18, UR4, UP0 ;  /* 0x0000000412127287 */ /* 0x000fc60008000000 */
.L_x_32:
[----:B------:R-:W1:Y:S01]  /*59a0*/  R2UR UR4, R215 ;  /* 0x00000000d70473c2 */ /* 0x000e6200000e0000 */
[----:B------:R-:W-:-:S04]  /*59b0*/  UIMAD.WIDE UR18, UR18, 0x2aaaaaab, URZ ;  /* 0x2aaaaaab121278a5 */ /* 0x000fc8000f8e023f */
[----:B------:R-:W-:-:S04]  /*59c0*/  USHF.R.U32.HI UR5, URZ, 0x1f, UR19 ;  /* 0x0000001f3f057899 */ /* 0x000fc80008011613 */
[----:B------:R-:W-:-:S04]  /*59d0*/  ULEA.HI.SX32 UR5, UR19, UR5, 0x1c ;  /* 0x0000000513057291 */ /* 0x000fc8000f8fe23f */
[----:B-1----:R-:W-:-:S04]  /*59e0*/  UISETP.LT.AND UP0, UPT, UR4, UR5, UPT ;  /* 0x000000050400728c */ /* 0x002fc8000bf01270 */
[----:B------:R-:W-:-:S06]  /*59f0*/  USEL UR4, UR4, UR5, !UP0 ;  /* 0x0000000504047287 */ /* 0x000fcc000c000000 */
[----:B------:R-:W-:-:S13]  /*5a00*/  ISETP.GE.AND P0, PT, R168, UR4, PT ;  /* 0x00000004a8007c0c */ /* 0x000fda000bf06270 */
[----:B------:R-:W-:Y:S05]  /*5a10*/  @!P0 BRA `(.L_x_35) ;  /* 0x00003f8000008947 */ /* 0x000fea0003800000 */
[C---:B------:R-:W-:Y:S01]  /*5a20*/  SHF.L.U64.HI R237, R231.reuse, 0x1, R40 ;  /* 0x00000001e7ed7819 */ /* 0x040fe20000010228 */
[----:B------:R-:W-:Y:S01]  /*5a30*/  IMAD.MOV.U32 R2, RZ, RZ, R12 ;  /* 0x000000ffff027224 */ /* 0x000fe200078e000c */
[----:B------:R-:W-:Y:S01]  /*5a40*/  MOV R3, R0 ;  /* 0x0000000000037202 */ /* 0x000fe20000000f00 */
[----:B------:R-:W-:Y:S01]  /*5a50*/  IMAD.MOV.U32 R238, RZ, RZ, R168 ;  /* 0x000000ffffee7224 */ /* 0x000fe200078e00a8 */
[----:B------:R-:W-:Y:S01]  /*5a60*/  SHF.L.U32 R236, R231, 0x1, RZ ;  /* 0x00000001e7ec7819 */ /* 0x000fe200000006ff */
[C---:B------:R-:W-:Y:S01]  /*5a70*/  IMAD.SHL.U32 R234, R230.reuse, 0x2, RZ ;  /* 0x00000002e6ea7824 */ /* 0x040fe200078e00ff */
[----:B------:R-:W-:Y:S02]  /*5a80*/  SHF.L.U64.HI R235, R230, 0x1, R233 ;  /* 0x00000001e6eb7819 */ /* 0x000fe400000102e9 */
.L_x_46:
[----:B------:R-:W-:Y:S04]  /*5a90*/  DEPBAR.LE SB0, 0x0 ;  /* 0x000080000000791a */ /* 0x000fe80000000000 */
[----:B------:R-:W-:Y:S01]  /*5aa0*/  BAR.SYNC.DEFER_BLOCKING 0x0 ;  /* 0x0000000000007b1d */ /* 0x000fe20000010000 */
[----:B------:R-:W-:Y:S05]  /*5ab0*/  ISETP.GT.AND P0, PT, R215, R238, PT ;  /* 0x000000eed700720c */ /* 0x000fea0003f04270 */
[----:B------:R1:W2:Y:S04]  /*5ac0*/  LDSM.16.M88.4 R116, [R214+0x8100] ;  /* 0x00810000d674783b */ /* 0x0002a80000000200 */
[----:B------:R1:W3:Y:S04]  /*5ad0*/  LDSM.16.M88.4 R120, [R214+0x8900] ;  /* 0x00890000d678783b */ /* 0x0002e80000000200 */
[----:B------:R1:W4:Y:S04]  /*5ae0*/  LDSM.16.M88.4 R128, [R214+0x9100] ;  /* 0x00910000d680783b */ /* 0x0003280000000200 */
[----:B------:R1:W1:Y:S04]  /*5af0*/  LDSM.16.M88.4 R132, [R214+0x9900] ;  /* 0x00990000d684783b */ /* 0x0002680000000200 */
[----:B------:R1:W1:Y:S04]  /*5b00*/  LDSM.16.M88.4 R136, [R214+0xa100] ;  /* 0x00a10000d688783b */ /* 0x0002680000000200 */
[----:B------:R1:W1:Y:S04]  /*5b10*/  LDSM.16.M88.4 R140, [R214+0xa900] ;  /* 0x00a90000d68c783b */ /* 0x0002680000000200 */
[----:B------:R1:W1:Y:S04]  /*5b20*/  LDSM.16.M88.4 R148, [R213] ;  /* 0x00000000d594783b */ /* 0x0002680000000200 */
[----:B------:R1:W1:Y:S04]  /*5b30*/  LDSM.16.M88.4 R152, [R207] ;  /* 0x00000000cf98783b */ /* 0x0002680000000200 */
[----:B------:R1:W1:Y:S04]  /*5b40*/  LDSM.16.M88.4 R156, [R206] ;  /* 0x00000000ce9c783b */ /* 0x0002680000000200 */
[----:B------:R1:W1:Y:S04]  /*5b50*/  LDSM.16.M88.4 R160, [R205] ;  /* 0x00000000cda0783b */ /* 0x0002680000000200 */
[----:B------:R1:W1:Y:S04]  /*5b60*/  LDSM.16.M88.4 R164, [R204] ;  /* 0x00000000cca4783b */ /* 0x0002680000000200 */
[----:B------:R1:W1:Y:S01]  /*5b70*/  LDSM.16.M88.4 R168, [R203] ;  /* 0x00000000cba8783b */ /* 0x0002620000000200 */
[----:B------:R-:W-:-:S05]  /*5b80*/  @P0 BRA `(.L_x_36) ;  /* 0x0000028000000947 */ /* 0x000fca0003800000 */
[----:B--23--:R-:W-:Y:S01]  /*5b90*/  SHF.R.S32.HI R5, RZ, 0x1f, R217 ;  /* 0x0000001fff057819 */ /* 0x00cfe200000114d9 */
[----:B------:R-:W-:Y:S01]  /*5ba0*/  IMAD.WIDE.U32 R6, R217, c[0x0][0x208], RZ ;  /* 0x00008200d9067a25 */ /* 0x000fe200078e00ff */
[----:B------:R-:W-:Y:S03]  /*5bb0*/  SHF.R.S32.HI R4, RZ, 0x1f, R216 ;  /* 0x0000001fff047819 */ /* 0x000fe600000114d8 */
[----:B------:R-:W-:Y:S02]  /*5bc0*/  IMAD R5, R5, c[0x0][0x208], RZ ;  /* 0x0000820005057a24 */ /* 0x000fe400078e02ff */
[----:B------:R-:W-:Y:S02]  /*5bd0*/  IMAD R4, R4, c[0x0][0x218], RZ ;  /* 0x0000860004047a24 */ /* 0x000fe400078e02ff */
[----:B------:R-:W-:Y:S02]  /*5be0*/  IMAD R5, R217, c[0x0][0x20c], R5 ;  /* 0x00008300d9057a24 */ /* 0x000fe400078e0205 */
[----:B------:R-:W-:Y:S02]  /*5bf0*/  IMAD R4, R216, c[0x0][0x21c], R4 ;  /* 0x00008700d8047a24 */ /* 0x000fe400078e0204 */
[----:B------:R-:W-:Y:S01]  /*5c00*/  IMAD.IADD R7, R7, 0x1, R5 ;  /* 0x0000000107077824 */ /* 0x000fe200078e0205 */
[----:B------:R-:W-:Y:S03]  /*5c10*/  IADD3 R5, -R232, 0x10, RZ ;  /* 0x00000010e8057810 */ /* 0x000fe60007ffe1ff */
[----:B------:R-:W-:Y:S01]  /*5c20*/  IMAD.WIDE.U32 R6, R216, c[0x0][0x218], R6 ;  /* 0x00008600d8067a25 */ /* 0x000fe200078e0006 */
[----:B------:R-:W-:Y:S04]  /*5c30*/  LOP3.LUT R5, R5, 0xf, RZ, 0xc0, !PT ;  /* 0x0000000f05057812 */ /* 0x000fe800078ec0ff */
[----:B------:R-:W-:Y:S04]  /*5c40*/  IADD3 R0, P0, R6, UR20, RZ ;  /* 0x0000001406007c10 */ /* 0x000fe8000ff1e0ff */
[----:B------:R-:W-:Y:S02]  /*5c50*/  IADD3.X R7, R7, UR16, R4, P0, !PT ;  /* 0x0000001007077c10 */ /* 0x000fe400087fe404 */
[C---:B------:R-:W-:Y:S04]  /*5c60*/  LEA R17, P0, R0.reuse, c[0x0][0x1f8], 0x1 ;  /* 0x00007e0000117a11 */ /* 0x040fe800078008ff */
[----:B------:R-:W-:Y:S01]  /*5c70*/  LEA.HI.X R16, R0, c[0x0][0x1fc], R7, 0x1, P0 ;  /* 0x00007f0000107a11 */ /* 0x000fe200000f0c07 */
[----:B------:R-:W2:Y:S04]  /*5c80*/  SHFL.IDX PT, R11, R17, RZ, 0x181f ;  /* 0x00181fff110b7589 */ /* 0x000ea800000e0000 */
[----:B------:R-:W3:Y:S04]  /*5c90*/  SHFL.IDX PT, R6, R16, RZ, 0x181f ;  /* 0x00181fff10067589 */ /* 0x000ee800000e0000 */
[----:B------:R-:W5:Y:S04]  /*5ca0*/  SHFL.IDX PT, R9, R17, 0x1, 0x181f ;  /* 0x00381f0011097f89 */ /* 0x000f6800000e0000 */
[----:B------:R-:W4:Y:S04]  /*5cb0*/  SHFL.IDX PT, R7, R17, 0x2, 0x181f ;  /* 0x00581f0011077f89 */ /* 0x000f2800000e0000 */
[----:B------:R-:W1:Y:S04]  /*5cc0*/  SHFL.IDX PT, R4, R16, 0x1, 0x181f ;  /* 0x00381f0010047f89 */ /* 0x000e6800000e0000 */
[----:B------:R-:W1:Y:S01]  /*5cd0*/  SHFL.IDX PT, R0, R16, 0x2, 0x181f ;  /* 0x00581f0010007f89 */ /* 0x000e6200000e0000 */
[C---:B--2---:R-:W-:Y:S02]  /*5ce0*/  IADD3 R12, P0, R11.reuse, R236, RZ ;  /* 0x000000ec0b0c7210 */ /* 0x044fe40007f1e0ff */
[----:B------:R-:W-:Y:S03]  /*5cf0*/  IADD3 R10, P6, R11, R234, RZ ;  /* 0x000000ea0b0a7210 */ /* 0x000fe60007fde0ff */
[C---:B---3--:R-:W-:Y:S02]  /*5d00*/  IMAD.X R13, R6.reuse, 0x1, R237, P0 ;  /* 0x00000001060d7824 */ /* 0x048fe400000e06ed */
[----:B------:R-:W-:Y:S01]  /*5d10*/  IMAD.X R11, R6, 0x1, R235, P6 ;  /* 0x00000001060b7824 */ /* 0x000fe200030e06eb */
[C---:B-----5:R-:W-:Y:S02]  /*5d20*/  IADD3 R8, P2, R9.reuse, R236, RZ ;  /* 0x000000ec09087210 */ /* 0x060fe40007f5e0ff */
[----:B------:R2:W-:Y:S01]  /*5d30*/  LDGSTS.E.BYPASS.LTC128B.128 [R226], [R12.64], !P5 ;  /* 0x000000000ce27fae */ /* 0x0005e2000e901d4e */
[----:B------:R-:W-:Y:S02]  /*5d40*/  IADD3 R14, P0, R9, R234, RZ ;  /* 0x000000ea090e7210 */ /* 0x000fe40007f1e0ff */
[----:B----4-:R-:W-:Y:S01]  /*5d50*/  IADD3 R6, P6, R7, R236, RZ ;  /* 0x000000ec07067210 */ /* 0x010fe20007fde0ff */
[----:B------:R2:W-:Y:S01]  /*5d60*/  LDGSTS.E.BYPASS.LTC128B.128 [R225], [R10.64], !P4 ;  /* 0x000000000ae17fae */ /* 0x0005e2000e101d4e */
[C---:B-1----:R-:W-:Y:S02]  /*5d70*/  IMAD.X R9, R4.reuse, 0x1, R237, P2 ;  /* 0x0000000104097824 */ /* 0x042fe400010e06ed */
[----:B------:R-:W-:Y:S01]  /*5d80*/  IMAD.X R15, R4, 0x1, R235, P0 ;  /* 0x00000001040f7824 */ /* 0x000fe200000e06eb */
[----:B------:R-:W-:Y:S01]  /*5d90*/  IADD3 R4, P2, P0, R5, R7, R234 ;  /* 0x0000000705047210 */ /* 0x000fe2000785e0ea */
[----:B------:R-:W-:Y:S01]  /*5da0*/  IMAD.X R7, R0, 0x1, R237, P6 ;  /* 0x0000000100077824 */ /* 0x000fe200030e06ed */
[----:B------:R2:W-:Y:S01]  /*5db0*/  LDGSTS.E.BYPASS.LTC128B.128 [R224], [R8.64], !P5 ;  /* 0x0000000008e07fae */ /* 0x0005e2000e901d4e */
[----:B------:R-:W-:Y:S02]  /*5dc0*/  ISETP.NE.U32.AND P6, PT, R232, RZ, PT ;  /* 0x000000ffe800720c */ /* 0x000fe40003fc5070 */
[----:B------:R-:W-:Y:S01]  /*5dd0*/  IADD3.X R5, RZ, R0, R235, P2, P0 ;  /* 0x00000000ff057210 */ /* 0x000fe200017e04eb */
[----:B------:R2:W-:Y:S04]  /*5de0*/  LDGSTS.E.BYPASS.LTC128B.128 [R223], [R14.64], !P4 ;  /* 0x000000000edf7fae */ /* 0x0005e8000e101d4e */
[----:B------:R2:W-:Y:S06]  /*5df0*/  LDGSTS.E.BYPASS.LTC128B.128 [R226+0x2000], [R6.64], !P5 ;  /* 0x0200000006e27fae */ /* 0x0005ec000e901d4e */
[----:B------:R2:W-:Y:S02]  /*5e00*/  LDGSTS.E.BYPASS.LTC128B.128.ZFILL [R226+0x5000], [R4.64], P6 ;  /* 0x0500000004e27fae */ /* 0x0005e4000b141d4e */
.L_x_36:
[C---:B--23--:R-:W-:Y:S01]  /*5e10*/  HMMA.16816.F32.BF16 R4, R124.reuse, R116, RZ ;  /* 0x000000747c04723c */ /* 0x04cfe200000418ff */
[----:B------:R-:W0:Y:S02]  /*5e20*/  LDGDEPBAR ;  /* 0x00000000000079af */ /* 0x000e240000000000 */
[----:B------:R-:W-:Y:S05]  /*5e30*/  ISETP.GT.AND P0, PT, R238, R215, PT ;  /* 0x000000d7ee00720c */ /* 0x000fea0003f04270 */
[C---:B------:R-:W-:Y:S01]  /*5e40*/  HMMA.16816.F32.BF16 R8, R124.reuse, R118, RZ ;  /* 0x000000767c08723c */ /* 0x040fe200000418ff */
[----:B------:R-:W2:Y:S07]  /*5e50*/  LDSM.16.M88.4 R116, [R211+0x8100] ;  /* 0x00810000d374783b */ /* 0x000eae0000000200 */
[C---:B------:R-:W-:Y:S08]  /*5e60*/  HMMA.16816.F32.BF16 R12, R124.reuse, R120, RZ ;  /* 0x000000787c0c723c */ /* 0x040ff000000418ff */
[C---:B------:R-:W-:Y:S01]  /*5e70*/  HMMA.16816.F32.BF16 R16, R124.reuse, R122, RZ ;  /* 0x0000007a7c10723c */ /* 0x040fe200000418ff */
[----:B------:R-:W3:Y:S07]  /*5e80*/  LDSM.16.M88.4 R120, [R211+0x8900] ;  /* 0x00890000d378783b */ /* 0x000eee0000000200 */
[C---:B----4-:R-:W-:Y:S08]  /*5e90*/  HMMA.16816.F32.BF16 R20, R124.reuse, R128, RZ ;  /* 0x000000807c14723c */ /* 0x050ff000000418ff */
[C---:B------:R-:W-:Y:S01]  /*5ea0*/  HMMA.16816.F32.BF16 R24, R124.reuse, R130, RZ ;  /* 0x000000827c18723c */ /* 0x040fe200000418ff */
[----:B------:R-:W4:Y:S07]  /*5eb0*/  LDSM.16.M88.4 R128, [R211+0x9100] ;  /* 0x00910000d380783b */ /* 0x000f2e0000000200 */
[C---:B-1----:R-:W-:Y:S08]  /*5ec0*/  HMMA.16816.F32.BF16 R28, R124.reuse, R132, RZ ;  /* 0x000000847c1c723c */ /* 0x042ff000000418ff */
[C---:B------:R-:W-:Y:S01]  /*5ed0*/  HMMA.16816.F32.BF16 R32, R124.reuse, R134, RZ ;  /* 0x000000867c20723c */ /* 0x040fe200000418ff */
[----:B------:R-:W1:Y:S07]  /*5ee0*/  LDSM.16.M88.4 R132, [R211+0x9900] ;  /* 0x00990000d384783b */ /* 0x000e6e0000000200 */
[C---:B------:R-:W-:Y:S08]  /*5ef0*/  HMMA.16816.F32.BF16 R36, R124.reuse, R136, RZ ;  /* 0x000000887c24723c */ /* 0x040ff000000418ff */
[C---:B------:R-:W-:Y:S01]  /*5f00*/  HMMA.16816.F32.BF16 R40, R124.reuse, R138, RZ ;  /* 0x0000008a7c28723c */ /* 0x040fe200000418ff */
[----:B------:R-:W5:Y:S07]  /*5f10*/  LDSM.16.M88.4 R136, [R211+0xa100] ;  /* 0x00a10000d388783b */ /* 0x000f6e0000000200 */
[C---:B------:R-:W-:Y:S08]  /*5f20*/  HMMA.16816.F32.BF16 R44, R124.reuse, R140, RZ ;  /* 0x0000008c7c2c723c */ /* 0x040ff000000418ff */
[----:B------:R-:W-:Y:S01]  /*5f30*/  HMMA.16816.F32.BF16 R48, R124, R142, RZ ;  /* 0x0000008e7c30723c */ /* 0x000fe200000418ff */
[----:B------:R-:W1:Y:S07]  /*5f40*/  LDSM.16.M88.4 R140, [R211+0xa900] ;  /* 0x00a90000d38c783b */ /* 0x000e6e0000000200 */
[C---:B------:R-:W-:Y:S08]  /*5f50*/  HMMA.16816.F32.BF16 R4, R144.reuse, R148, R4 ;  /* 0x000000949004723c */ /* 0x040ff00000041804 */
[C---:B------:R-:W-:Y:S01]  /*5f60*/  HMMA.16816.F32.BF16 R8, R144.reuse, R150, R8 ;  /* 0x000000969008723c */ /* 0x040fe20000041808 */
[----:B------:R-:W1:Y:S07]  /*5f70*/  LDSM.16.M88.4 R148, [R202] ;  /* 0x00000000ca94783b */ /* 0x000e6e0000000200 */
        /* <DEDUP_REMOVED lines=13> */
[----:B------:R-:W-:Y:S08]  /*6050*/  HMMA.16816.F32.BF16 R48, R144, R170, R48 ;  /* 0x000000aa9030723c */ /* 0x000ff00000041830 */
[C---:B--2---:R-:W-:Y:S08]  /*6060*/  HMMA.16816.F32.BF16 R4, R172.reuse, R116, R4 ;  /* 0x00000074ac04723c */ /* 0x044ff00000041804 */
[C---:B------:R-:W-:Y:S01]  /*6070*/  HMMA.16816.F32.BF16 R8, R172.reuse, R118, R8 ;  /* 0x00000076ac08723c */ /* 0x040fe20000041808 */
[----:B------:R-:W2:Y:S07]  /*6080*/  LDSM.16.M88.4 R116, [R202+0x800] ;  /* 0x00080000ca74783b */ /* 0x000eae0000000200 */
[C---:B---3--:R-:W-:Y:S08]  /*6090*/  HMMA.16816.F32.BF16 R12, R172.reuse, R120, R12 ;  /* 0x00000078ac0c723c */ /* 0x048ff0000004180c */
        /* <DEDUP_REMOVED lines=8> */
[C---:B-----5:R-:W-:Y:S08]  /*6120*/  HMMA.16816.F32.BF16 R36, R172.reuse, R136, R36 ;  /* 0x00000088ac24723c */ /* 0x060ff00000041824 */
[C---:B------:R-:W-:Y:S01]  /*6130*/  HMMA.16816.F32.BF16 R40, R172.reuse, R138, R40 ;  /* 0x0000008aac28723c */ /* 0x040fe20000041828 */
[----:B------:R-:W5:Y:S07]  /*6140*/  LDSM.16.M88.4 R136, [R214+0xc100] ;  /* 0x00c10000d688783b */ /* 0x000f6e0000000200 */
[C---:B------:R-:W-:Y:S08]  /*6150*/  HMMA.16816.F32.BF16 R44, R172.reuse, R140, R44 ;  /* 0x0000008cac2c723c */ /* 0x040ff0000004182c */
[----:B------:R-:W-:Y:S01]  /*6160*/  HMMA.16816.F32.BF16 R48, R172, R142, R48 ;  /* 0x0000008eac30723c */ /* 0x000fe20000041830 */
[----:B------:R-:W1:Y:S07]  /*6170*/  LDSM.16.M88.4 R140, [R214+0xc900] ;  /* 0x00c90000d68c783b */ /* 0x000e6e0000000200 */
        /* <DEDUP_REMOVED lines=8> */
[----:B------:R-:W1:Y:S07]  /*6200*/  LDSM.16.M88.4 R152, [R201] ;  /* 0x00000000c998783b */ /* 0x000e6e0000000200 */
[C---:B------:R-:W-:Y:S08]  /*6210*/  HMMA.16816.F32.BF16 R28, R176.reuse, R156, R28 ;  /* 0x0000009cb01c723c */ /* 0x040ff0000004181c */
[C---:B------:R-:W-:Y:S01]  /*6220*/  HMMA.16816.F32.BF16 R32, R176.reuse, R158, R32 ;  /* 0x0000009eb020723c */ /* 0x040fe20000041820 */
[----:B------:R-:W1:Y:S07]  /*6230*/  LDSM.16.M88.4 R156, [R200] ;  /* 0x00000000c89c783b */ /* 0x000e6e0000000200 */
[C---:B------:R-:W-:Y:S08]  /*6240*/  HMMA.16816.F32.BF16 R36, R176.reuse, R160, R36 ;  /* 0x000000a0b024723c */ /* 0x040ff00000041824 */
[C---:B------:R-:W-:Y:S01]  /*6250*/  HMMA.16816.F32.BF16 R40, R176.reuse, R162, R40 ;  /* 0x000000a2b028723c */ /* 0x040fe20000041828 */
[----:B------:R-:W2:Y:S07]  /*6260*/  LDSM.16.M88.4 R160, [R199] ;  /* 0x00000000c7a0783b */ /* 0x000eae0000000200 */
[C---:B---3--:R-:W-:Y:S08]  /*6270*/  HMMA.16816.F32.BF16 R44, R176.reuse, R120, R44 ;  /* 0x00000078b02c723c */ /* 0x048ff0000004182c */
[----:B------:R-:W-:Y:S01]  /*6280*/  HMMA.16816.F32.BF16 R48, R176, R122, R48 ;  /* 0x0000007ab030723c */ /* 0x000fe20000041830 */
[----:B------:R-:W3:Y:S07]  /*6290*/  LDSM.16.M88.4 R120, [R198] ;  /* 0x00000000c678783b */ /* 0x000eee0000000200 */
[C---:B----4-:R-:W-:Y:S08]  /*62a0*/  HMMA.16816.F32.BF16 R4, R180.reuse, R128, R4 ;  /* 0x00000080b404723c */ /* 0x050ff00000041804 */
[C---:B------:R-:W-:Y:S01]  /*62b0*/  HMMA.16816.F32.BF16 R8, R180.reuse, R130, R8 ;  /* 0x00000082b408723c */ /* 0x040fe20000041808 */
[----:B------:R-:W4:Y:S07]  /*62c0*/  LDSM.16.M88.4 R128, [R197] ;  /* 0x00000000c580783b */ /* 0x000f2e0000000200 */
[C---:B-1----:R-:W-:Y:S08]  /*62d0*/  HMMA.16816.F32.BF16 R12, R180.reuse, R132, R12 ;  /* 0x00000084b40c723c */ /* 0x042ff0000004180c */
[C---:B------:R-:W-:Y:S01]  /*62e0*/  HMMA.16816.F32.BF16 R16, R180.reuse, R134, R16 ;  /* 0x00000086b410723c */ /* 0x040fe20000041810 */
[----:B------:R-:W1:Y:S07]  /*62f0*/  LDSM.16.M88.4 R132, [R196] ;  /* 0x00000000c484783b */ /* 0x000e6e0000000200 */
[C---:B-----5:R-:W-:Y:S08]  /*6300*/  HMMA.16816.F32.BF16 R20, R180.reuse, R136, R20 ;  /* 0x00000088b414723c */ /* 0x060ff00000041814 */
[C---:B------:R-:W-:Y:S01]  /*6310*/  HMMA.16816.F32.BF16 R24, R180.reuse, R138, R24 ;  /* 0x0000008ab418723c */ /* 0x040fe20000041818 */
[----:B------:R-:W5:Y:S07]  /*6320*/  LDSM.16.M88.4 R136, [R211+0xb100] ;  /* 0x00b10000d388783b */ /* 0x000f6e0000000200 */
[C---:B------:R-:W-:Y:S08]  /*6330*/  HMMA.16816.F32.BF16 R28, R180.reuse, R140, R28 ;  /* 0x0000008cb41c723c */ /* 0x040ff0000004181c */
[C---:B------:R-:W-:Y:S01]  /*6340*/  HMMA.16816.F32.BF16 R32, R180.reuse, R142, R32 ;  /* 0x0000008eb420723c */ /* 0x040fe20000041820 */
[----:B------:R-:W-:Y:S07]  /*6350*/  LDSM.16.M88.4 R140, [R211+0xc100] ;  /* 0x00c10000d38c783b */ /* 0x000fee0000000200 */
[C---:B--2---:R-:W-:Y:S08]  /*6360*/  HMMA.16816.F32.BF16 R36, R180.reuse, R116, R36 ;  /* 0x00000074b424723c */ /* 0x044ff00000041824 */
[C---:B------:R-:W-:Y:S01]  /*6370*/  HMMA.16816.F32.BF16 R40, R180.reuse, R118, R40 ;  /* 0x00000076b428723c */ /* 0x040fe20000041828 */
[----:B------:R-:W2:Y:S07]  /*6380*/  LDSM.16.M88.4 R116, [R211+0xb900] ;  /* 0x00b90000d374783b */ /* 0x000eae0000000200 */
[C---:B------:R-:W-:Y:S08]  /*6390*/  HMMA.16816.F32.BF16 R44, R180.reuse, R148, R44 ;  /* 0x00000094b42c723c */ /* 0x040ff0000004182c */
[----:B------:R-:W-:Y:S01]  /*63a0*/  HMMA.16816.F32.BF16 R48, R180, R150, R48 ;  /* 0x00000096b430723c */ /* 0x000fe20000041830 */
[----:B------:R-:W1:Y:S07]  /*63b0*/  LDSM.16.M88.4 R148, [R211+0xc900] ;  /* 0x00c90000d394783b */ /* 0x000e6e0000000200 */
        /* <DEDUP_REMOVED lines=8> */
[----:B------:R-:W-:Y:S07]  /*6440*/  LDSM.16.M88.4 R160, [R202+0x4800] ;  /* 0x00480000caa0783b */ /* 0x000fee0000000200 */
[C---:B---3--:R-:W-:Y:S08]  /*6450*/  HMMA.16816.F32.BF16 R28, R184.reuse, R120, R28 ;  /* 0x00000078b81c723c */ /* 0x048ff0000004181c */
[C---:B------:R-:W-:Y:S01]  /*6460*/  HMMA.16816.F32.BF16 R32, R184.reuse, R122, R32 ;  /* 0x0000007ab820723c */ /* 0x040fe20000041820 */
[----:B------:R-:W3:Y:S07]  /*6470*/  LDSM.16.M88.4 R120, [R202+0x3000] ;  /* 0x00300000ca78783b */ /* 0x000eee0000000200 */
[C---:B----4-:R-:W-:Y:S08]  /*6480*/  HMMA.16816.F32.BF16 R36, R184.reuse, R128, R36 ;  /* 0x00000080b824723c */ /* 0x050ff00000041824 */
[C---:B------:R-:W-:Y:S01]  /*6490*/  HMMA.16816.F32.BF16 R40, R184.reuse, R130, R40 ;  /* 0x00000082b828723c */ /* 0x040fe20000041828 */
[----:B------:R-:W4:Y:S07]  /*64a0*/  LDSM.16.M88.4 R128, [R202+0x3800] ;  /* 0x00380000ca80783b */ /* 0x000f2e0000000200 */
[C---:B-1----:R-:W-:Y:S08]  /*64b0*/  HMMA.16816.F32.BF16 R44, R184.reuse, R132, R44 ;  /* 0x00000084b82c723c */ /* 0x042ff0000004182c */
[----:B------:R-:W-:Y:S01]  /*64c0*/  HMMA.16816.F32.BF16 R48, R184, R134, R48 ;  /* 0x00000086b830723c */ /* 0x000fe20000041830 */
[----:B------:R-:W1:Y:S07]  /*64d0*/  LDSM.16.M88.4 R132, [R202+0x4000] ;  /* 0x00400000ca84783b */ /* 0x000e6e0000000200 */
[C---:B-----5:R-:W-:Y:S08]  /*64e0*/  HMMA.16816.F32.BF16 R4, R188.reuse, R136, R4 ;  /* 0x00000088bc04723c */ /* 0x060ff00000041804 */
[C---:B------:R-:W-:Y:S01]  /*64f0*/  HMMA.16816.F32.BF16 R8, R188.reuse, R138, R8 ;  /* 0x0000008abc08723c */ /* 0x040fe20000041808 */
[----:B------:R-:W5:Y:S01]  /*6500*/  LDSM.16.M88.4 R136, [R202+0x5800] ;  /* 0x00580000ca88783b */ /* 0x000f620000000200 */
[----:B------:R-:W-:Y:S06]  /*6510*/  DEPBAR.LE SB0, 0x0 ;  /* 0x000080000000791a */ /* 0x000fec0000000000 */
[C---:B--2---:R-:W-:Y:S01]  /*6520*/  HMMA.16816.F32.BF16 R12, R188.reuse, R116, R12 ;  /* 0x00000074bc0c723c */ /* 0x044fe2000004180c */
[----:B------:R-:W-:Y:S07]  /*6530*/  BAR.SYNC.DEFER_BLOCKING 0x0 ;  /* 0x0000000000007b1d */ /* 0x000fee0000010000 */
        /* <DEDUP_REMOVED lines=9> */
[C---:B---3--:R-:W-:Y:S08]  /*65d0*/  HMMA.16816.F32.BF16 R4, R192.reuse, R120, R4 ;  /* 0x00000078c004723c */ /* 0x048ff00000041804 */
[C---:B------:R-:W-:Y:S08]  /*65e0*/  HMMA.16816.F32.BF16 R8, R192.reuse, R122, R8 ;  /* 0x0000007ac008723c */ /* 0x040ff00000041808 */
        /* <DEDUP_REMOVED lines=8> */
[C---:B-----5:R-:W-:Y:S08]  /*6670*/  HMMA.16816.F32.BF16 R44, R192.reuse, R136, R44 ;  /* 0x00000088c02c723c */ /* 0x060ff0000004182c */
[----:B------:R-:W-:Y:S01]  /*6680*/  HMMA.16816.F32.BF16 R48, R192, R138, R48 ;  /* 0x0000008ac030723c */ /* 0x000fe20000041830 */
[----:B------:R-:W-:-:S07]  /*6690*/  @!P0 BRA `(.L_x_37) ;  /* 0x0000035000008947 */ /* 0x000fce0003800000 */
[----:B------:R-:W-:Y:S02]  /*66a0*/  IMAD R0, R238, 0x60, R220 ;  /* 0x00000060ee007824 */ /* 0x000fe400078e02dc */
[----:B------:R-:W-:Y:S03]  /*66b0*/  IMAD.MOV.U32 R216, RZ, RZ, RZ ;  /* 0x000000ffffd87224 */ /* 0x000fe600078e00ff */
[----:B------:R-:W-:Y:S05]  /*66c0*/  IADD3 R217, R0, -0x60, R219 ;  /* 0xffffffa000d97810 */ /* 0x000fea0007ffe0db */
[----:B------:R-:W-:Y:S04]  /*66d0*/  @P3 IMAD.HI.U32 R118, R217, c[0x0][0x2bc], RZ ;  /* 0x0000af00d9763a27 */ /* 0x000fe800078e00ff */
[--C-:B------:R-:W-:Y:S01]  /*66e0*/  IMAD.MOV.U32 R0, RZ, RZ, R217.reuse ;  /* 0x000000ffff007224 */ /* 0x100fe200078e00d9 */
[----:B------:R-:W-:Y:S04]  /*66f0*/  @P3 SHF.R.U32.HI R0, RZ, c[0x0][0x2c0], R118 ;  /* 0x0000b000ff003a19 */ /* 0x000fe80000011676 */
[C---:B------:R-:W-:Y:S04]  /*6700*/  @!P1 IADD3 R119, P0, R0.reuse, UR12, RZ ;  /* 0x0000000c00779c10 */ /* 0x040fe8000ff1e0ff */
[----:B------:R-:W-:Y:S01]  /*6710*/  @!P1 LEA.HI.X.SX32 R118, R0, UR7, 0x1, P0 ;  /* 0x0000000700769c11 */ /* 0x000fe200080f0eff */
[----:B------:R-:W-:Y:S01]  /*6720*/  IMAD.MOV R0, RZ, RZ, -R0 ;  /* 0x000000ffff007224 */ /* 0x000fe200078e0a00 */
[C---:B------:R-:W-:Y:S03]  /*6730*/  @!P1 LEA R116, P0, R119.reuse, c[0x0][0x2a0], 0x2 ;  /* 0x0000a80077749a11 */ /* 0x040fe600078010ff */
[----:B------:R-:W-:Y:S01]  /*6740*/  IMAD R217, R0, c[0x0][0x2b8], R217 ;  /* 0x0000ae0000d97a24 */ /* 0x000fe200078e02d9 */
[----:B------:R-:W-:Y:S03]  /*6750*/  @!P1 LEA.HI.X R117, R119, c[0x0][0x2a4], R118, 0x2, P0 ;  /* 0x0000a90077759a11 */ /* 0x000fe600000f1476 */
[----:B------:R-:W-:Y:S01]  /*6760*/  IMAD.WIDE.U32 R118, R217, c[0x0][0x1e0], RZ ;  /* 0x00007800d9767a25 */ /* 0x000fe200078e00ff */
        /* <DEDUP_REMOVED lines=13> */
[----:B------:R-:W1:Y:S01]  /*6840*/  SHFL.IDX PT, R123, R133, RZ, 0x181f ;  /* 0x00181fff857b7589 */ /* 0x000e6200000e0000 */
[----:B------:R-:W-:Y:S03]  /*6850*/  IADD3 R117, -R232, 0x10, RZ ;  /* 0x00000010e8757810 */ /* 0x000fe60007ffe1ff */
[----:B------:R-:W2:Y:S01]  /*6860*/  SHFL.IDX PT, R118, R132, RZ, 0x181f ;  /* 0x00181fff84767589 */ /* 0x000ea200000e0000 */
[----:B------:R-:W-:Y:S03]  /*6870*/  LOP3.LUT R117, R117, 0xf, RZ, 0xc0, !PT ;  /* 0x0000000f75757812 */ /* 0x000fe600078ec0ff */
[----:B------:R-:W3:Y:S04]  /*6880*/  SHFL.IDX PT, R121, R133, 0x1, 0x181f ;  /* 0x00381f0085797f89 */ /* 0x000ee800000e0000 */
[----:B------:R-:W4:Y:S04]  /*6890*/  SHFL.IDX PT, R119, R133, 0x2, 0x181f ;  /* 0x00581f0085777f89 */ /* 0x000f2800000e0000 */
[----:B------:R-:W5:Y:S04]  /*68a0*/  SHFL.IDX PT, R116, R132, 0x1, 0x181f ;  /* 0x00381f0084747f89 */ /* 0x000f6800000e0000 */
[----:B------:R-:W5:Y:S01]  /*68b0*/  SHFL.IDX PT, R0, R132, 0x2, 0x181f ;  /* 0x00581f0084007f89 */ /* 0x000f6200000e0000 */
[C---:B-1----:R-:W-:Y:S02]  /*68c0*/  IADD3 R128, P0, R123.reuse, R236, RZ ;  /* 0x000000ec7b807210 */ /* 0x042fe40007f1e0ff */
[----:B------:R-:W-:Y:S03]  /*68d0*/  IADD3 R122, P6, R123, R234, RZ ;  /* 0x000000ea7b7a7210 */ /* 0x000fe60007fde0ff */
[C---:B--2---:R-:W-:Y:S02]  /*68e0*/  IMAD.X R129, R118.reuse, 0x1, R237, P0 ;  /* 0x0000000176817824 */ /* 0x044fe400000e06ed */
[----:B------:R-:W-:Y:S01]  /*68f0*/  IMAD.X R123, R118, 0x1, R235, P6 ;  /* 0x00000001767b7824 */ /* 0x000fe200030e06eb */
[C---:B---3--:R-:W-:Y:S02]  /*6900*/  IADD3 R120, P2, R121.reuse, R236, RZ ;  /* 0x000000ec79787210 */ /* 0x048fe40007f5e0ff */
[----:B------:R1:W-:Y:S01]  /*6910*/  LDGSTS.E.BYPASS.LTC128B.128 [R218+0x8100], [R128.64], !P5 ;  /* 0x0810000080da7fae */ /* 0x0003e2000e901d4e */
[----:B------:R-:W-:Y:S02]  /*6920*/  IADD3 R130, P0, R121, R234, RZ ;  /* 0x000000ea79827210 */ /* 0x000fe40007f1e0ff */
[----:B----4-:R-:W-:Y:S01]  /*6930*/  IADD3 R118, P6, R119, R236, RZ ;  /* 0x000000ec77767210 */ /* 0x010fe20007fde0ff */
[----:B------:R1:W-:Y:S01]  /*6940*/  LDGSTS.E.BYPASS.LTC128B.128 [R218+0xb100], [R122.64], !P4 ;  /* 0x0b1000007ada7fae */ /* 0x0003e2000e101d4e */
[C---:B-----5:R-:W-:Y:S02]  /*6950*/  IMAD.X R121, R116.reuse, 0x1, R237, P2 ;  /* 0x0000000174797824 */ /* 0x060fe400010e06ed */
[----:B------:R-:W-:Y:S01]  /*6960*/  IMAD.X R131, R116, 0x1, R235, P0 ;  /* 0x0000000174837824 */ /* 0x000fe200000e06eb */
[----:B------:R-:W-:Y:S01]  /*6970*/  IADD3 R116, P2, P0, R117, R119, R234 ;  /* 0x0000007775747210 */ /* 0x000fe2000785e0ea */
[----:B------:R-:W-:Y:S01]  /*6980*/  IMAD.X R119, R0, 0x1, R237, P6 ;  /* 0x0000000100777824 */ /* 0x000fe200030e06ed */
[----:B------:R1:W-:Y:S01]  /*6990*/  LDGSTS.E.BYPASS.LTC128B.128 [R218+0x9100], [R120.64], !P5 ;  /* 0x0910000078da7fae */ /* 0x0003e2000e901d4e */
[----:B------:R-:W-:Y:S02]  /*69a0*/  ISETP.NE.U32.AND P6, PT, R232, RZ, PT ;  /* 0x000000ffe800720c */ /* 0x000fe40003fc5070 */
[----:B------:R-:W-:Y:S01]  /*69b0*/  IADD3.X R117, RZ, R0, R235, P2, P0 ;  /* 0x00000000ff757210 */ /* 0x000fe200017e04eb */
[----:B------:R1:W-:Y:S04]  /*69c0*/  LDGSTS.E.BYPASS.LTC128B.128 [R218+0xc100], [R130.64], !P4 ;  /* 0x0c10000082da7fae */ /* 0x0003e8000e101d4e */
[----:B------:R1:W-:Y:S06]  /*69d0*/  LDGSTS.E.BYPASS.LTC128B.128 [R218+0xa100], [R118.64], !P5 ;  /* 0x0a10000076da7fae */ /* 0x0003ec000e901d4e */
[----:B------:R1:W-:Y:S02]  /*69e0*/  LDGSTS.E.BYPASS.LTC128B.128.ZFILL [R218+0xd100], [R116.64], P6 ;  /* 0x0d10000074da7fae */ /* 0x0003e4000b141d4e */
.L_x_37:
[----:B-1----:R-:W-:Y:S01]  /*69f0*/  IMAD.MOV.U32 R121, RZ, RZ, R221 ;  /* 0x000000ffff797224 */ /* 0x002fe200078e00dd */
[----:B------:R-:W-:Y:S01]  /*6a00*/  PLOP3.LUT P2, PT, PT, PT, UP2, 0x80, 0x0 ;  /* 0x000000000000781c */ /* 0x000fe20003f4f028 */
[----:B------:R-:W0:Y:S01]  /*6a10*/  LDGDEPBAR ;  /* 0x00000000000079af */ /* 0x000e220000000000 */
[----:B------:R-:W-:Y:S01]  /*6a20*/  PLOP3.LUT P0, PT, PT, PT, UP2, 0x80, 0x0 ;  /* 0x000000000000781c */ /* 0x000fe20003f0f028 */
[----:B------:R-:W-:Y:S05]  /*6a30*/  IMAD R119, R238, -0x60, RZ ;  /* 0xffffffa0ee777824 */ /* 0x000fea00078e02ff */
[----:B------:R-:W-:Y:S05]  /*6a40*/  IADD3 R117, -R222, 0x1, R119 ;  /* 0x00000001de757810 */ /* 0x000fea0007ffe177 */
[----:B------:R-:W-:Y:S05]  /*6a50*/  @P2 IMAD.HI.U32 R0, R221, c[0x0][0x2c8], RZ ;  /* 0x0000b200dd002a27 */ /* 0x000fea00078e00ff */
[----:B------:R-:W-:Y:S01]  /*6a60*/  @P0 SHF.R.U32.HI R121, RZ, c[0x0][0x2cc], R0 ;  /* 0x0000b300ff790a19 */ /* 0x000fe20000011600 */
[----:B------:R-:W-:Y:S01]  /*6a70*/  IMAD.MOV.U32 R0, RZ, RZ, c[0x0][0x2ac] ;  /* 0x0000ab00ff007624 */ /* 0x000fe200078e00ff */
[----:B------:R-:W-:Y:S03]  /*6a80*/  PLOP3.LUT P0, PT, PT, PT, UP1, 0x40, 0x0 ;  /* 0x000000000000781c */ /* 0x000fe60003f0e818 */
[----:B------:R-:W1:Y:S01]  /*6a90*/  SHFL.IDX PT, R129, R121, RZ, 0x1c1f ;  /* 0x001c1fff79817589 */ /* 0x000e6200000e0000 */
[----:B------:R-:W-:Y:S05]  /*6aa0*/  IMAD R117, R0, c[0x0][0x1d0], R117 ;  /* 0x0000740000757a24 */ /* 0x000fea00078e0275 */
[----:B------:R-:W-:Y:S04]  /*6ab0*/  IADD3 R0, R117, -c[0x0][0x168], RZ ;  /* 0x80005a0075007a10 */ /* 0x000fe80007ffe0ff */
[C---:B------:R-:W-:Y:S02]  /*6ac0*/  IADD3 R117, R0.reuse, c[0x0][0x328], RZ ;  /* 0x0000ca0000757a10 */ /* 0x040fe40007ffe0ff */
[----:B------:R-:W-:Y:S03]  /*6ad0*/  IADD3 R0, R0, UR17, RZ ;  /* 0x0000001100007c10 */ /* 0x000fe6000fffe0ff */
[--C-:B-1----:R-:W-:Y:S02]  /*6ae0*/  IMAD.IADD R123, R117, 0x1, R129.reuse ;  /* 0x00000001757b7824 */ /* 0x102fe400078e0281 */
[----:B------:R-:W-:Y:S01]  /*6af0*/  IMAD.IADD R122, R0, 0x1, R129 ;  /* 0x00000001007a7824 */ /* 0x000fe200078e0281 */
[----:B------:R-:W-:-:S05]  /*6b00*/  @P0 BRA `(.L_x_38) ;  /* 0x000001a000000947 */ /* 0x000fca0003800000 */
[----:B------:R-:W-:Y:S01]  /*6b10*/  MOV R116, c[0x0][0x2ac] ;  /* 0x0000ab0000747a02 */ /* 0x000fe20000000f00 */
[----:B------:R-:W-:Y:S04]  /*6b20*/  BSSY B0, `(.L_x_39) ;  /* 0x0000013000007945 */ /* 0x000fe80003800000 */
[----:B------:R-:W-:Y:S05]  /*6b30*/  IMAD R129, R116, c[0x0][0x1d0], R129 ;  /* 0x0000740074817a24 */ /* 0x000fea00078e0281 */
[----:B------:R-:W-:Y:S04]  /*6b40*/  IADD3 R118, R129, -c[0x0][0x168], RZ ;  /* 0x80005a0081767a10 */ /* 0x000fe80007ffe0ff */
[----:B------:R-:W-:Y:S11]  /*6b50*/  ISETP.GT.AND P0, PT, R118, -0x1, PT ;  /* 0xffffffff7600780c */ /* 0x000ff60003f04270 */
[----:B------:R-:W-:Y:S02]  /*6b60*/  @!UPT UIADD3 URZ, URZ, URZ, URZ ;  /* 0x0000003f3f3ff290 */ /* 0x000fe4000fffe03f */
[----:B------:R-:W-:-:S05]  /*6b70*/  @P0 BRA `(.L_x_40) ;  /* 0x0000008000000947 */ /* 0x000fca0003800000 */
[----:B------:R-:W-:Y:S01]  /*6b80*/  LOP3.LUT R118, RZ, R118, RZ, 0x33, !PT ;  /* 0x00000076ff767212 */ /* 0x000fe200078e33ff */
[----:B------:R-:W-:Y:S05]  /*6b90*/  IMAD.MOV.U32 R116, RZ, RZ, c[0x0][0x32c] ;  /* 0x0000cb00ff747624 */ /* 0x000fea00078e00ff */
[----:B------:R-:W-:Y:S11]  /*6ba0*/  ISETP.NE.AND P0, PT, R116, 0x1, PT ;  /* 0x000000017400780c */ /* 0x000ff60003f05270 */
[----:B------:R-:W-:Y:S02]  /*6bb0*/  @!UPT UIADD3 URZ, URZ, URZ, URZ ;  /* 0x0000003f3f3ff290 */ /* 0x000fe4000fffe03f */
[----:B------:R-:W-:Y:S05]  /*6bc0*/  @P0 IMAD.HI.U32 R116, R118, c[0x0][0x330], RZ ;  /* 0x0000cc0076740a27 */ /* 0x000fea00078e00ff */
[----:B------:R-:W-:Y:S04]  /*6bd0*/  @P0 SHF.R.U32.HI R118, RZ, c[0x0][0x334], R116 ;  /* 0x0000cd00ff760a19 */ /* 0x000fe80000011674 */
[----:B------:R-:W-:Y:S01]  /*6be0*/  LOP3.LUT R118, RZ, R118, RZ, 0x33, !PT ;  /* 0x00000076ff767212 */ /* 0x000fe200078e33ff */
[----:B------:R-:W-:-:S05]  /*6bf0*/  BRA `(.L_x_41) ;  /* 0x0000005000007947 */ /* 0x000fca0003800000 */
.L_x_40:
[----:B------:R-:W-:Y:S04]  /*6c00*/  MOV R116, c[0x0][0x32c] ;  /* 0x0000cb0000747a02 */ /* 0x000fe80000000f00 */
[----:B------:R-:W-:Y:S11]  /*6c10*/  ISETP.NE.AND P0, PT, R116, 0x1, PT ;  /* 0x000000017400780c */ /* 0x000ff60003f05270 */
[----:B------:R-:W-:Y:S02]  /*6c20*/  @!UPT UIADD3 URZ, URZ, URZ, URZ ;  /* 0x0000003f3f3ff290 */ /* 0x000fe4000fffe03f */
[----:B------:R-:W-:Y:S05]  /*6c30*/  @P0 IMAD.HI.U32 R116, R118, c[0x0][0x330], RZ ;  /* 0x0000cc0076740a27 */ /* 0x000fea00078e00ff */
[----:B------:R-:W-:Y:S02]  /*6c40*/  @P0 SHF.R.U32.HI R118, RZ, c[0x0][0x334], R116 ;  /* 0x0000cd00ff760a19 */ /* 0x000fe40000011674 */
.L_x_41:
[----:B------:R-:W-:Y:S05]  /*6c50*/  BSYNC B0 ;  /* 0x0000000000007941 */ /* 0x000fea0003800000 */
.L_x_39:
[----:B------:R-:W-:Y:S04]  /*6c60*/  IMAD.IADD R129, R119, 0x1, -R222 ;  /* 0x0000000177817824 */ /* 0x000fe800078e0ade */
[----:B------:R-:W-:Y:S05]  /*6c70*/  IMAD R129, R118, c[0x0][0x32c], R129 ;  /* 0x0000cb0076817a24 */ /* 0x000fea00078e0281 */
[----:B------:R-:W-:Y:S02]  /*6c80*/  IADD3 R116, R129, c[0x0][0x32c], RZ ;  /* 0x0000cb0081747a10 */ /* 0x000fe40007ffe0ff */
[----:B------:R-:W-:Y:S02]  /*6c90*/  IMNMX R122, R122, R129, !PT ;  /* 0x000000817a7a7217 */ /* 0x000fe40007800200 */
[----:B------:R-:W-:Y:S02]  /*6ca0*/  IMNMX R123, R123, R116, PT ;  /* 0x000000747b7b7217 */ /* 0x000fe40003800200 */
.L_x_38:
[C---:B------:R-:W-:Y:S02]  /*6cb0*/  ISETP.GE.AND P0, PT, R119.reuse, 0x1, PT ;  /* 0x000000017700780c */ /* 0x040fe40003f06270 */
[----:B------:R-:W-:Y:S02]  /*6cc0*/  ISETP.GE.AND P2, PT, R119, 0x2, PT ;  /* 0x000000027700780c */ /* 0x000fe40003f46270 */
[----:B------:R-:W-:Y:S02]  /*6cd0*/  LOP3.LUT R227, R227, 0xffdfffff, RZ, 0xc0, !PT ;  /* 0xffdfffffe3e37812 */ /* 0x000fe400078ec0ff */
[----:B------:R-:W-:Y:S07]  /*6ce0*/  ISETP.GE.AND P6, PT, R119, 0x59, PT ;  /* 0x000000597700780c */ /* 0x000fee0003fc6270 */
[----:B------:R-:W-:Y:S02]  /*6cf0*/  @P0 LOP3.LUT R227, R227, 0x200000, RZ, 0xfc, !PT ;  /* 0x00200000e3e30812 */ /* 0x000fe400078efcff */
[----:B------:R-:W-:Y:S02]  /*6d00*/  ISETP.GT.AND P0, PT, R122, RZ, !P0 ;  /* 0x000000ff7a00720c */ /* 0x000fe40004704270 */
[----:B------:R-:W-:Y:S02]  /*6d10*/  LOP3.LUT R227, R227, 0xffefffff, RZ, 0xc0, !PT ;  /* 0xffefffffe3e37812 */ /* 0x000fe400078ec0ff */
[----:B------:R-:W-:Y:S02]  /*6d20*/  ISETP.LT.OR P0, PT, R123, 0x1, P0 ;  /* 0x000000017b00780c */ /* 0x000fe40000701670 */
[----:B------:R-:W-:Y:S02]  /*6d30*/  @P2 LOP3.LUT R227, R227, 0x100000, RZ, 0xfc, !PT ;  /* 0x00100000e3e32812 */ /* 0x000fe400078efcff */
[----:B------:R-:W-:Y:S02]  /*6d40*/  FSEL R120, R4, -INF , !P0 ;  /* 0xff80000004787808 */ /* 0x000fe40004000000 */
[C---:B------:R-:W-:Y:S01]  /*6d50*/  ISETP.GT.AND P0, PT, R122.reuse, 0x1, !P2 ;  /* 0x000000017a00780c */ /* 0x040fe20005704270 */
[----:B------:R-:W1:Y:S01]  /*6d60*/  SHFL.IDX PT, R4, R121, 0x1, 0x1c1f ;  /* 0x003c1f0079047f89 */ /* 0x000e6200000e0000 */
[----:B------:R-:W-:Y:S02]  /*6d70*/  ISETP.GE.AND P2, PT, R119, 0x9, PT ;  /* 0x000000097700780c */ /* 0x000fe40003f46270 */
[----:B------:R-:W-:Y:S02]  /*6d80*/  ISETP.LT.OR P0, PT, R123, 0x2, P0 ;  /* 0x000000027b00780c */ /* 0x000fe40000701670 */
[----:B------:R-:W-:Y:S02]  /*6d90*/  LOP3.LUT R227, R227, 0xfff7ffff, RZ, 0xc0, !PT ;  /* 0xfff7ffffe3e37812 */ /* 0x000fe400078ec0ff */
[----:B------:R-:W-:Y:S02]  /*6da0*/  FSEL R118, R5, -INF , !P0 ;  /* 0xff80000005767808 */ /* 0x000fe40004000000 */
[----:B------:R-:W-:Y:S04]  /*6db0*/  ISETP.GT.AND P0, PT, R122, 0x8, !P2 ;  /* 0x000000087a00780c */ /* 0x000fe80005704270 */
[----:B------:R-:W-:Y:S02]  /*6dc0*/  ISETP.LT.OR P0, PT, R123, 0x9, P0 ;  /* 0x000000097b00780c */ /* 0x000fe40000701670 */
[----:B------:R-:W-:Y:S02]  /*6dd0*/  @P2 LOP3.LUT R227, R227, 0x80000, RZ, 0xfc, !PT ;  /* 0x00080000e3e32812 */ /* 0x000fe400078efcff */
[----:B------:R-:W-:Y:S02]  /*6de0*/  ISETP.GE.AND P2, PT, R119, 0xa, PT ;  /* 0x0000000a7700780c */ /* 0x000fe40003f46270 */
[----:B------:R-:W-:Y:S02]  /*6df0*/  LOP3.LUT R227, R227, 0xfffbffff, RZ, 0xc0, !PT ;  /* 0xfffbffffe3e37812 */ /* 0x000fe400078ec0ff */
[----:B------:R-:W-:Y:S02]  /*6e00*/  FSEL R116, R8, -INF , !P0 ;  /* 0xff80000008747808 */ /* 0x000fe40004000000 */
[----:B------:R-:W-:Y:S01]  /*6e10*/  ISETP.GT.AND P0, PT, R122, 0x9, !P2 ;  /* 0x000000097a00780c */ /* 0x000fe20005704270 */
[--C-:B-1----:R-:W-:Y:S02]  /*6e20*/  IMAD.IADD R117, R117, 0x1, R4.reuse ;  /* 0x0000000175757824 */ /* 0x102fe400078e0204 */
[----:B------:R-:W-:Y:S01]  /*6e30*/  IMAD.IADD R0, R0, 0x1, R4 ;  /* 0x0000000100007824 */ /* 0x000fe200078e0204 */
[----:B------:R-:W-:Y:S03]  /*6e40*/  ISETP.LT.OR P0, PT, R123, 0xa, P0 ;  /* 0x0000000a7b00780c */ /* 0x000fe60000701670 */
[----:B------:R-:W-:Y:S02]  /*6e50*/  @P2 LOP3.LUT R227, R227, 0x40000, RZ, 0xfc, !PT ;  /* 0x00040000e3e32812 */ /* 0x000fe400078efcff */
[----:B------:R-:W-:Y:S02]  /*6e60*/  ISETP.GE.AND P2, PT, R119, 0x11, PT ;  /* 0x000000117700780c */ /* 0x000fe40003f46270 */
[----:B------:R-:W-:Y:S02]  /*6e70*/  LOP3.LUT R227, R227, 0xfffdffff, RZ, 0xc0, !PT ;  /* 0xfffdffffe3e37812 */ /* 0x000fe400078ec0ff */
[----:B------:R-:W-:Y:S02]  /*6e80*/  FSEL R8, R9, -INF , !P0 ;  /* 0xff80000009087808 */ /* 0x000fe40004000000 */
[----:B------:R-:W-:Y:S04]  /*6e90*/  ISETP.GT.AND P0, PT, R122, 0x10, !P2 ;  /* 0x000000107a00780c */ /* 0x000fe80005704270 */
[----:B------:R-:W-:Y:S03]  /*6ea0*/  ISETP.LT.OR P0, PT, R123, 0x11, P0 ;  /* 0x000000117b00780c */ /* 0x000fe60000701670 */
[----:B------:R-:W-:Y:S02]  /*6eb0*/  @P2 LOP3.LUT R227, R227, 0x20000, RZ, 0xfc, !PT ;  /* 0x00020000e3e32812 */ /* 0x000fe400078efcff */
[----:B------:R-:W-:Y:S02]  /*6ec0*/  ISETP.GE.AND P2, PT, R119, 0x12, PT ;  /* 0x000000127700780c */ /* 0x000fe40003f46270 */
[----:B------:R-:W-:Y:S02]  /*6ed0*/  LOP3.LUT R227, R227, 0xfffeffff, RZ, 0xc0, !PT ;  /* 0xfffeffffe3e37812 */ /* 0x000fe400078ec0ff */
[----:B------:R-:W-:Y:S02]  /*6ee0*/  FSEL R244, R12, -INF , !P0 ;  /* 0xff8000000cf47808 */ /* 0x000fe40004000000 */
[C---:B------:R-:W-:Y:S04]  /*6ef0*/  ISETP.GT.AND P0, PT, R122.reuse, 0x11, !P2 ;  /* 0x000000117a00780c */ /* 0x040fe80005704270 */
        /* <DEDUP_REMOVED lines=87> */
[----:B------:R-:W-:Y:S02]  /*7470*/  FSEL R150, R41, -INF , !P0 ;  /* 0xff80000029967808 */ /* 0x000fe40004000000 */
[----:B------:R-:W-:Y:S02]  /*7480*/  LOP3.LUT R227, R227, 0xfffffffd, RZ, 0xc0, !PT ;  /* 0xfffffffde3e37812 */ /* 0x000fe400078ec0ff */
[----:B------:R-:W-:Y:S04]  /*7490*/  ISETP.GT.AND P0, PT, R122, 0x50, !P2 ;  /* 0x000000507a00780c */ /* 0x000fe80005704270 */
[----:B------:R-:W-:Y:S03]  /*74a0*/  ISETP.LT.OR P0, PT, R123, 0x51, P0 ;  /* 0x000000517b00780c */ /* 0x000fe60000701670 */
[----:B------:R-:W-:Y:S02]  /*74b0*/  @P2 LOP3.LUT R227, R227, 0x2, RZ, 0xfc, !PT ;  /* 0x00000002e3e32812 */ /* 0x000fe400078efcff */
[----:B------:R-:W-:Y:S02]  /*74c0*/  ISETP.GE.AND P2, PT, R119, 0x52, PT ;  /* 0x000000527700780c */ /* 0x000fe40003f46270 */
[----:B------:R-:W-:Y:S02]  /*74d0*/  FSEL R142, R44, -INF , !P0 ;  /* 0xff8000002c8e7808 */ /* 0x000fe40004000000 */
[C---:B------:R-:W-:Y:S02]  /*74e0*/  ISETP.GT.AND P0, PT, R122.reuse, 0x51, !P2 ;  /* 0x000000517a00780c */ /* 0x040fe40005704270 */
[----:B------:R-:W-:Y:S02]  /*74f0*/  LOP3.LUT R227, R227, 0xfffffffe, RZ, 0xc0, !PT ;  /* 0xfffffffee3e37812 */ /* 0x000fe400078ec0ff */
[----:B------:R-:W-:Y:S04]  /*7500*/  ISETP.LT.OR P0, PT, R123, 0x52, P0 ;  /* 0x000000527b00780c */ /* 0x000fe80000701670 */
[----:B------:R-:W-:Y:S02]  /*7510*/  FSEL R141, R45, -INF , !P0 ;  /* 0xff8000002d8d7808 */ /* 0x000fe40004000000 */
[----:B------:R-:W-:Y:S02]  /*7520*/  ISETP.GT.AND P0, PT, R122, 0x58, !P6 ;  /* 0x000000587a00780c */ /* 0x000fe40007704270 */
[----:B------:R-:W-:Y:S02]  /*7530*/  @P2 LOP3.LUT R227, R227, 0x1, RZ, 0xfc, !PT ;  /* 0x00000001e3e32812 */ /* 0x000fe400078efcff */
[----:B------:R-:W-:Y:S02]  /*7540*/  ISETP.LT.OR P0, PT, R123, 0x59, P0 ;  /* 0x000000597b00780c */ /* 0x000fe40000701670 */
[----:B------:R-:W-:Y:S02]  /*7550*/  ISETP.GE.AND P2, PT, R119, 0x5a, PT ;  /* 0x0000005a7700780c */ /* 0x000fe40003f46270 */
[----:B------:R-:W-:Y:S02]  /*7560*/  FSEL R138, R48, -INF , !P0 ;  /* 0xff800000308a7808 */ /* 0x000fe40004000000 */
[----:B------:R-:W-:Y:S04]  /*7570*/  ISETP.GT.AND P0, PT, R122, 0x59, !P2 ;  /* 0x000000597a00780c */ /* 0x000fe80005704270 */
[----:B------:R-:W-:Y:S04]  /*7580*/  ISETP.LT.OR P0, PT, R123, 0x5a, P0 ;  /* 0x0000005a7b00780c */ /* 0x000fe80000701670 */
[----:B------:R-:W-:Y:S02]  /*7590*/  FSEL R136, R49, -INF , !P0 ;  /* 0xff80000031887808 */ /* 0x000fe40004000000 */
[----:B------:R-:W-:Y:S11]  /*75a0*/  PLOP3.LUT P0, PT, PT, PT, UP1, 0x40, 0x0 ;  /* 0x000000000000781c */ /* 0x000ff60003f0e818 */
[----:B------:R-:W-:Y:S02]  /*75b0*/  @!UPT UIADD3 URZ, URZ, URZ, URZ ;  /* 0x0000003f3f3ff290 */ /* 0x000fe4000fffe03f */
        /* <DEDUP_REMOVED lines=9> */
[----:B------:R-:W-:Y:S05]  /*7650*/  IMAD.MOV.U32 R4, RZ, RZ, 0x1 ;  /* 0x00000001ff047424 */ /* 0x000fea00078e00ff */
[----:B------:R-:W-:Y:S11]  /*7660*/  ISETP.NE.AND P0, PT, R4, c[0x0][0x32c], PT ;  /* 0x0000cb0004007a0c */ /* 0x000ff60003f05270 */
[----:B------:R-:W-:Y:S02]  /*7670*/  @!UPT UIADD3 URZ, URZ, URZ, URZ ;  /* 0x0000003f3f3ff290 */ /* 0x000fe4000fffe03f */
[----:B------:R-:W-:Y:S05]  /*7680*/  @P0 IMAD.HI.U32 R4, R5, c[0x0][0x330], RZ ;  /* 0x0000cc0005040a27 */ /* 0x000fea00078e00ff */
[----:B------:R-:W-:Y:S04]  /*7690*/  @P0 SHF.R.U32.HI R5, RZ, c[0x0][0x334], R4 ;  /* 0x0000cd00ff050a19 */ /* 0x000fe80000011604 */
[----:B------:R-:W-:Y:S01]  /*76a0*/  LOP3.LUT R5, RZ, R5, RZ, 0x33, !PT ;  /* 0x00000005ff057212 */ /* 0x000fe200078e33ff */
[----:B------:R-:W-:-:S05]  /*76b0*/  BRA `(.L_x_45) ;  /* 0x0000005000007947 */ /* 0x000fca0003800000 */
.L_x_44:
[----:B------:R-:W-:Y:S04]  /*76c0*/  MOV R4, 0x1 ;  /* 0x0000000100047802 */ /* 0x000fe80000000f00 */
[----:B------:R-:W-:Y:S11]  /*76d0*/  ISETP.NE.AND P0, PT, R4, c[0x0][0x32c], PT ;  /* 0x0000cb0004007a0c */ /* 0x000ff60003f05270 */
[----:B------:R-:W-:Y:S02]  /*76e0*/  @!UPT UIADD3 URZ, URZ, URZ, URZ ;  /* 0x0000003f3f3ff290 */ /* 0x000fe4000fffe03f */
[----:B------:R-:W-:Y:S05]  /*76f0*/  @P0 IMAD.HI.U32 R4, R5, c[0x0][0x330], RZ ;  /* 0x0000cc0005040a27 */ /* 0x000fea00078e00ff */
[----:B------:R-:W-:Y:S02]  /*7700*/  @P0 SHF.R.U32.HI R5, RZ, c[0x0][0x334], R4 ;  /* 0x0000cd00ff050a19 */ /* 0x000fe40000011604 */
.L_x_45:
[----:B------:R-:W-:Y:S05]  /*7710*/  BSYNC B0 ;  /* 0x0000000000007941 */ /* 0x000fea0003800000 */
.L_x_43:
[----:B------:R-:W-:Y:S04]  /*7720*/  IMAD.IADD R4, R119, 0x1, -R222 ;  /* 0x0000000177047824 */ /* 0x000fe800078e0ade */
[----:B------:R-:W-:Y:S05]  /*7730*/  IMAD R4, R5, c[0x0][0x32c], R4 ;  /* 0x0000cb0005047a24 */ /* 0x000fea00078e0204 */
[----:B------:R-:W-:Y:S02]  /*7740*/  IADD3 R12, R4, c[0x0][0x32c], RZ ;  /* 0x0000cb00040c7a10 */ /* 0x000fe40007ffe0ff */
[----:B------:R-:W-:Y:S02]  /*7750*/  IMNMX R0, R0, R4, !PT ;  /* 0x0000000400007217 */ /* 0x000fe40007800200 */
[----:B------:R-:W-:Y:S02]  /*7760*/  IMNMX R117, R117, R12, PT ;  /* 0x0000000c75757217 */ /* 0x000fe40003800200 */
.L_x_42:
[----:B------:R-:W-:Y:S02]  /*7770*/  LOP3.LUT P0, RZ, R227, 0x200000, RZ, 0xc0, !PT ;  /* 0x00200000e3ff7812 */ /* 0x000fe4000780c0ff */
[----:B------:R-:W-:Y:S02]  /*7780*/  FMNMX.FTZ R5, R120, R3, !PT ;  /* 0x0000000378057209 */ /* 0x000fe40007810000 */
[----:B------:R-:W-:Y:S02]  /*7790*/  ISETP.GT.AND P0, PT, R0, RZ, !P0 ;  /* 0x000000ff0000720c */ /* 0x000fe40004704270 */
[----:B------:R-:W-:Y:S02]  /*77a0*/  FMNMX.FTZ R5, R118, R5, !PT ;  /* 0x0000000576057209 */ /* 0x000fe40007810000 */
[----:B------:R-:W-:Y:S02]  /*77b0*/  ISETP.LT.OR P0, PT, R117, 0x1, P0 ;  /* 0x000000017500780c */ /* 0x000fe40000701670 */
[----:B------:R-:W-:Y:S02]  /*77c0*/  FMNMX.FTZ R5, R116, R5, !PT ;  /* 0x0000000574057209 */ /* 0x000fe40007810000 */
[----:B------:R-:W-:Y:S02]  /*77d0*/  FSEL R17, R6, -INF , !P0 ;  /* 0xff80000006117808 */ /* 0x000fe40004000000 */
[----:B------:R-:W-:Y:S02]  /*77e0*/  LOP3.LUT P0, RZ, R227, 0x100000, RZ, 0xc0, !PT ;  /* 0x00100000e3ff7812 */ /* 0x000fe4000780c0ff */
[----:B------:R-:W-:Y:S02]  /*77f0*/  FMNMX.FTZ R5, R8, R5, !PT ;  /* 0x0000000508057209 */ /* 0x000fe40007810000 */
[----:B------:R-:W-:Y:S02]  /*7800*/  ISETP.GT.AND P0, PT, R0, 0x1, !P0 ;  /* 0x000000010000780c */ /* 0x000fe40004704270 */
        /* <DEDUP_REMOVED lines=60> */
[----:B------:R-:W-:Y:S01]  /*7bd0*/  LOP3.LUT P0, RZ, R227, 0x800, RZ, 0xc0, !PT ;  /* 0x00000800e3ff7812 */ /* 0x000fe2000780c0ff */
[----:B------:R-:W-:Y:S01]  /*7be0*/  LDSM.16.MT88.4 R20, [R210+0x100] ;  /* 0x00010000d214783b */ /* 0x000fe20000004200 */
        /* <DEDUP_REMOVED lines=8> */
[C---:B------:R-:W-:Y:S02]  /*7c70*/  ISETP.GT.AND P0, PT, R0.reuse, 0x29, !P0 ;  /* 0x000000290000780c */ /* 0x040fe40004704270 */
[----:B------:R-:W-:Y:S02]  /*7c80*/  ISETP.GT.AND P6, PT, R0, 0x58, !P6 ;  /* 0x000000580000780c */ /* 0x000fe400077c4270 */
[----:B------:R-:W-:Y:S02]  /*7c90*/  ISETP.LT.OR P0, PT, R117, 0x2a, P0 ;  /* 0x0000002a7500780c */ /* 0x000fe40000701670 */
[----:B------:R-:W-:Y:S02]  /*7ca0*/  FMNMX.FTZ R10, R136, R5, !PT ;  /* 0x00000005880a7209 */ /* 0x000fe40007810000 */
[----:B------:R-:W-:Y:S02]  /*7cb0*/  FSEL R167, R27, -INF , !P0 ;  /* 0xff8000001ba77808 */ /* 0x000fe40004000000 */
[----:B------:R-:W-:Y:S01]  /*7cc0*/  LOP3.LUT P0, RZ, R227, 0x200, RZ, 0xc0, !PT ;  /* 0x00000200e3ff7812 */ /* 0x000fe2000780c0ff */
[----:B------:R-:W1:Y:S01]  /*7cd0*/  SHFL.BFLY PT, R5, R10, 0x2, 0x1f ;  /* 0x0c401f000a057f89 */ /* 0x000e6200000e0000 */
[----:B------:R-:W-:Y:S02]  /*7ce0*/  FMNMX.FTZ R4, R167, R4, !PT ;  /* 0x00000004a7047209 */ /* 0x000fe40007810000 */
[C---:B------:R-:W-:Y:S02]  /*7cf0*/  ISETP.GT.AND P0, PT, R0.reuse, 0x30, !P0 ;  /* 0x000000300000780c */ /* 0x040fe40004704270 */
[C---:B------:R-:W-:Y:S02]  /*7d00*/  ISETP.LT.OR P6, PT, R117.reuse, 0x59, P6 ;  /* 0x000000597500780c */ /* 0x040fe400037c1670 */
[----:B------:R-:W-:Y:S02]  /*7d10*/  ISETP.LT.OR P0, PT, R117, 0x31, P0 ;  /* 0x000000317500780c */ /* 0x000fe40000701670 */
[----:B------:R-:W-:Y:S02]  /*7d20*/  ISETP.GT.AND P2, PT, R0, 0x59, !P2 ;  /* 0x000000590000780c */ /* 0x000fe40005744270 */
[----:B------:R-:W-:Y:S02]  /*7d30*/  FSEL R245, R30, -INF , !P0 ;  /* 0xff8000001ef57808 */ /* 0x000fe40004000000 */
[----:B------:R-:W-:Y:S02]  /*7d40*/  LOP3.LUT P0, RZ, R227, 0x100, RZ, 0xc0, !PT ;  /* 0x00000100e3ff7812 */ /* 0x000fe4000780c0ff */
[----:B------:R-:W-:Y:S02]  /*7d50*/  FMNMX.FTZ R4, R245, R4, !PT ;  /* 0x00000004f5047209 */ /* 0x000fe40007810000 */
[----:B------:R-:W-:Y:S02]  /*7d60*/  ISETP.GT.AND P0, PT, R0, 0x31, !P0 ;  /* 0x000000310000780c */ /* 0x000fe40004704270 */
[----:B------:R-:W-:Y:S02]  /*7d70*/  FSEL R135, R50, -INF , !P6 ;  /* 0xff80000032877808 */ /* 0x000fe40007000000 */
[C---:B------:R-:W-:Y:S02]  /*7d80*/  ISETP.LT.OR P0, PT, R117.reuse, 0x32, P0 ;  /* 0x000000327500780c */ /* 0x040fe40000701670 */
[----:B------:R-:W-:Y:S02]  /*7d90*/  ISETP.LT.OR P2, PT, R117, 0x5a, P2 ;  /* 0x0000005a7500780c */ /* 0x000fe40001741670 */
[----:B------:R-:W-:Y:S02]  /*7da0*/  FSEL R243, R31, -INF , !P0 ;  /* 0xff8000001ff37808 */ /* 0x000fe40004000000 */
[----:B------:R-:W-:Y:S01]  /*7db0*/  LOP3.LUT P0, RZ, R227, 0x80, RZ, 0xc0, !PT ;  /* 0x00000080e3ff7812 */ /* 0x000fe2000780c0ff */
[----:B------:R-:W-:Y:S01]  /*7dc0*/  LDSM.16.MT88.4 R28, [R209+0x100] ;  /* 0x00010000d11c783b */ /* 0x000fe20000004200 */
[----:B------:R-:W-:Y:S02]  /*7dd0*/  FMNMX.FTZ R4, R243, R4, !PT ;  /* 0x00000004f3047209 */ /* 0x000fe40007810000 */
[----:B------:R-:W-:Y:S04]  /*7de0*/  ISETP.GT.AND P0, PT, R0, 0x38, !P0 ;  /* 0x000000380000780c */ /* 0x000fe80004704270 */
[----:B------:R-:W-:Y:S04]  /*7df0*/  ISETP.LT.OR P0, PT, R117, 0x39, P0 ;  /* 0x000000397500780c */ /* 0x000fe80000701670 */
[----:B------:R-:W-:Y:S02]  /*7e00*/  FSEL R241, R34, -INF , !P0 ;  /* 0xff80000022f17808 */ /* 0x000fe40004000000 */
[----:B------:R-:W-:Y:S02]  /*7e10*/  LOP3.LUT P0, RZ, R227, 0x40, RZ, 0xc0, !PT ;  /* 0x00000040e3ff7812 */ /* 0x000fe4000780c0ff */
[----:B------:R-:W-:Y:S02]  /*7e20*/  FMNMX.FTZ R4, R241, R4, !PT ;  /* 0x00000004f1047209 */ /* 0x000fe40007810000 */
[C---:B------:R-:W-:Y:S04]  /*7e30*/  ISETP.GT.AND P0, PT, R0.reuse, 0x39, !P0 ;  /* 0x000000390000780c */ /* 0x040fe80004704270 */
[----:B------:R-:W-:Y:S04]  /*7e40*/  ISETP.LT.OR P0, PT, R117, 0x3a, P0 ;  /* 0x0000003a7500780c */ /* 0x000fe80000701670 */
[----:B------:R-:W-:Y:S02]  /*7e50*/  FSEL R171, R35, -INF , !P0 ;  /* 0xff80000023ab7808 */ /* 0x000fe40004000000 */
[----:B------:R-:W-:Y:S02]  /*7e60*/  LOP3.LUT P0, RZ, R227, 0x20, RZ, 0xc0, !PT ;  /* 0x00000020e3ff7812 */ /* 0x000fe4000780c0ff */
[----:B------:R-:W-:Y:S02]  /*7e70*/  FMNMX.FTZ R4, R171, R4, !PT ;  /* 0x00000004ab047209 */ /* 0x000fe40007810000 */
[----:B------:R-:W-:Y:S04]  /*7e80*/  ISETP.GT.AND P0, PT, R0, 0x40, !P0 ;  /* 0x000000400000780c */ /* 0x000fe80004704270 */
[----:B------:R-:W-:Y:S04]  /*7e90*/  ISETP.LT.OR P0, PT, R117, 0x41, P0 ;  /* 0x000000417500780c */ /* 0x000fe80000701670 */
[----:B------:R-:W-:Y:S02]  /*7ea0*/  FSEL R163, R38, -INF , !P0 ;  /* 0xff80000026a37808 */ /* 0x000fe40004000000 */
[----:B------:R-:W-:Y:S02]  /*7eb0*/  LOP3.LUT P0, RZ, R227, 0x10, RZ, 0xc0, !PT ;  /* 0x00000010e3ff7812 */ /* 0x000fe4000780c0ff */
[----:B------:R-:W-:Y:S02]  /*7ec0*/  FMNMX.FTZ R4, R163, R4, !PT ;  /* 0x00000004a3047209 */ /* 0x000fe40007810000 */
[----:B------:R-:W-:Y:S02]  /*7ed0*/  ISETP.GT.AND P0, PT, R0, 0x41, !P0 ;  /* 0x000000410000780c */ /* 0x000fe40004704270 */
[----:B-1----:R-:W-:Y:S02]  /*7ee0*/  FMNMX.FTZ R10, R10, R5, !PT ;  /* 0x000000050a0a7209 */ /* 0x002fe40007810000 */
[----:B------:R-:W-:Y:S03]  /*7ef0*/  ISETP.LT.OR P0, PT, R117, 0x42, P0 ;  /* 0x000000427500780c */ /* 0x000fe60000701670 */
[----:B------:R-:W1:Y:S01]  /*7f00*/  SHFL.BFLY PT, R15, R10, 0x1, 0x1f ;  /* 0x0c201f000a0f7f89 */ /* 0x000e6200000e0000 */
[----:B------:R-:W-:Y:S02]  /*7f10*/  FSEL R157, R39, -INF , !P0 ;  /* 0xff800000279d7808 */ /* 0x000fe40004000000 */
[----:B------:R-:W-:Y:S02]  /*7f20*/  LOP3.LUT P0, RZ, R227, 0x8, RZ, 0xc0, !PT ;  /* 0x00000008e3ff7812 */ /* 0x000fe4000780c0ff */
[----:B------:R-:W-:Y:S02]  /*7f30*/  FMNMX.FTZ R4, R157, R4, !PT ;  /* 0x000000049d047209 */ /* 0x000fe40007810000 */
[----:B------:R-:W-:Y:S01]  /*7f40*/  ISETP.GT.AND P0, PT, R0, 0x48, !P0 ;  /* 0x000000480000780c */ /* 0x000fe20004704270 */
[----:B------:R-:W-:Y:S03]  /*7f50*/  LDSM.16.MT88.4 R36, [R208+0x100] ;  /* 0x00010000d024783b */ /* 0x000fe60000004200 */
        /* <DEDUP_REMOVED lines=12> */
[----:B------:R-:W-:Y:S04]  /*8020*/  LOP3.LUT P0, RZ, R227, 0x1, RZ, 0xc0, !PT ;  /* 0x00000001e3ff7812 */ /* 0x000fe8000780c0ff */
[----:B------:R-:W-:Y:S02]  /*8030*/  ISETP.GT.AND P0, PT, R0, 0x51, !P0 ;  /* 0x000000510000780c */ /* 0x000fe40004704270 */
[----:B------:R-:W-:Y:S02]  /*8040*/  FMNMX.FTZ R0, R149, R4, !PT ;  /* 0x0000000495007209 */ /* 0x000fe40007810000 */
[----:B------:R-:W-:Y:S02]  /*8050*/  ISETP.LT.OR P0, PT, R117, 0x52, P0 ;  /* 0x000000527500780c */ /* 0x000fe40000701670 */
[----:B------:R-:W-:Y:S02]  /*8060*/  FSEL R117, R51, -INF , !P2 ;  /* 0xff80000033757808 */ /* 0x000fe40005000000 */
[----:B------:R-:W-:Y:S02]  /*8070*/  FSEL R139, R47, -INF , !P0 ;  /* 0xff8000002f8b7808 */ /* 0x000fe40004000000 */
[----:B------:R-:W-:Y:S02]  /*8080*/  LDSM.16.MT88.4 R44, [R212+0x3100] ;  /* 0x00310000d42c783b */ /* 0x000fe40000004200 */
[----:B------:R-:W-:Y:S04]  /*8090*/  FMNMX.FTZ R0, R139, R0, !PT ;  /* 0x000000008b007209 */ /* 0x000fe80007810000 */
[----:B------:R-:W-:Y:S04]  /*80a0*/  FMNMX.FTZ R0, R135, R0, !PT ;  /* 0x0000000087007209 */ /* 0x000fe80007810000 */
[----:B------:R-:W-:Y:S02]  /*80b0*/  FMNMX.FTZ R6, R117, R0, !PT ;  /* 0x0000000075067209 */ /* 0x000fe40007810000 */
[----:B-1----:R-:W-:Y:S03]  /*80c0*/  FMNMX.FTZ R0, R10, R15, !PT ;  /* 0x0000000f0a007209 */ /* 0x002fe60007810000 */
[----:B------:R-:W1:Y:S01]  /*80d0*/  SHFL.BFLY PT, R7, R6, 0x2, 0x1f ;  /* 0x0c401f0006077f89 */ /* 0x000e6200000e0000 */
[C---:B------:R-:W-:Y:S01]  /*80e0*/  FSETP.NEU.FTZ.AND P0, PT, R0.reuse, -INF , PT ;  /* 0xff8000000000780b */ /* 0x040fe20003f1d000 */
[----:B------:R-:W-:Y:S05]  /*80f0*/  FMUL.FTZ R151, R0, c[0x0][0x2d0] ;  /* 0x0000b40000977a20 */ /* 0x000fea0000410000 */
[----:B------:R-:W-:Y:S05]  /*8100*/  FSEL R151, R151, RZ, P0 ;  /* 0x000000ff97977208 */ /* 0x000fea0000000000 */
        /* <DEDUP_REMOVED lines=9> */
[----:B------:R-:W-:Y:S01]  /*81a0*/  FSEL R6, R0, RZ, P0 ;  /* 0x000000ff00067208 */ /* 0x000fe20000000000 */
[----:B------:R-:W-:Y:S02]  /*81b0*/  FFMA.FTZ R154, R154, c[0x0][0x2d0], -R151 ;  /* 0x0000b4009a9a7a23 */ /* 0x000fe40000010897 */
[----:B------:R-:W1:Y:S01]  /*81c0*/  SHFL.BFLY PT, R4, R5, 0x1, 0x1f ;  /* 0x0c201f0005047f89 */ /* 0x000e6200000e0000 */
[----:B------:R-:W2:Y:S01]  /*81d0*/  MUFU.EX2 R128, R128 ;  /* 0x0000008000807308 */ /* 0x000ea20000000800 */
[----:B------:R-:W-:Y:S02]  /*81e0*/  FADD.FTZ R3, -R6, R3 ;  /* 0x0000000306037221 */ /* 0x000fe40000010100 */
[--C-:B------:R-:W-:Y:S02]  /*81f0*/  FFMA.FTZ R158, R158, c[0x0][0x2d0], -R151.reuse ;  /* 0x0000b4009e9e7a23 */ /* 0x100fe40000010897 */
[--C-:B------:R-:W-:Y:S02]  /*8200*/  FFMA.FTZ R166, R166, c[0x0][0x2d0], -R151.reuse ;  /* 0x0000b400a6a67a23 */ /* 0x100fe40000010897 */
[--C-:B------:R-:W-:Y:S02]  /*8210*/  FFMA.FTZ R168, R168, c[0x0][0x2d0], -R151.reuse ;  /* 0x0000b400a8a87a23 */ /* 0x100fe40000010897 */
[--C-:B------:R-:W-:Y:S01]  /*8220*/  FFMA.FTZ R160, R160, c[0x0][0x2d0], -R151.reuse ;  /* 0x0000b400a0a07a23 */ /* 0x100fe20000010897 */
[----:B------:R-:W-:Y:S01]  /*8230*/  MUFU.EX2 R118, R118 ;  /* 0x0000007600767308 */ /* 0x000fe20000000800 */
[--C-:B------:R-:W-:Y:S02]  /*8240*/  FFMA.FTZ R152, R152, c[0x0][0x2d0], -R151.reuse ;  /* 0x0000b40098987a23 */ /* 0x100fe40000010897 */
[--C-:B------:R-:W-:Y:S02]  /*8250*/  FFMA.FTZ R142, R142, c[0x0][0x2d0], -R151.reuse ;  /* 0x0000b4008e8e7a23 */ /* 0x100fe40000010897 */
[--C-:B------:R-:W-:Y:S02]  /*8260*/  FFMA.FTZ R141, R141, c[0x0][0x2d0], -R151.reuse ;  /* 0x0000b4008d8d7a23 */ /* 0x100fe40000010897 */
[----:B------:R-:W-:Y:S03]  /*8270*/  FFMA.FTZ R138, R138, c[0x0][0x2d0], -R151 ;  /* 0x0000b4008a8a7a23 */ /* 0x000fe60000010897 */
[----:B------:R-:W3:Y:S01]  /*8280*/  MUFU.EX2 R129, R129 ;  /* 0x0000008100817308 */ /* 0x000ee20000000800 */
[----:B-1----:R-:W-:Y:S01]  /*8290*/  FMNMX.FTZ R116, R4, R5, !PT ;  /* 0x0000000504747209 */ /* 0x002fe20007810000 */
[----:B------:R-:W-:Y:S01]  /*82a0*/  FMUL.FTZ R4, R3, c[0x0][0x2d0] ;  /* 0x0000b40003047a20 */ /* 0x000fe20000410000 */
[----:B--2---:R-:W-:Y:S02]  /*82b0*/  F2FP.BF16.PACK_AB R120, R119, R128 ;  /* 0x000000807778723e */ /* 0x004fe400000010ff */
[C---:B------:R-:W-:Y:S01]  /*82c0*/  FSETP.NEU.FTZ.AND P0, PT, R116.reuse, -INF , PT ;  /* 0xff8000007400780b */ /* 0x040fe20003f1d000 */
[C---:B------:R-:W-:Y:S04]  /*82d0*/  FMUL.FTZ R134, R116.reuse, c[0x0][0x2d0] ;  /* 0x0000b40074867a20 */ /* 0x040fe80000410000 */
[----:B------:R-:W1:Y:S01]  /*82e0*/  MUFU.EX2 R3, R4 ;  /* 0x0000000400037308 */ /* 0x000e620000000800 */
[----:B------:R-:W-:Y:S02]  /*82f0*/  FSEL R5, R116, RZ, P0 ;  /* 0x000000ff74057208 */ /* 0x000fe40000000000 */
[----:B------:R-:W-:Y:S02]  /*8300*/  FSEL R134, R134, RZ, P0 ;  /* 0x000000ff86867208 */ /* 0x000fe40000000000 */
[----:B------:R-:W-:Y:S01]  /*8310*/  ISETP.GT.AND P0, PT, R238, UR4, PT ;  /* 0x00000004ee007c0c */ /* 0x000fe2000bf04270 */
[----:B------:R-:W-:Y:S02]  /*8320*/  FADD.FTZ R5, -R5, R2 ;  /* 0x0000000205057221 */ /* 0x000fe40000010100 */
[--C-:B------:R-:W-:Y:S02]  /*8330*/  FFMA.FTZ R132, R13, c[0x0][0x2d0], -R134.reuse ;  /* 0x0000b4000d847a23 */ /* 0x100fe40000010886 */
[----:B------:R-:W2:Y:S01]  /*8340*/  LDSM.16.MT88.4 R12, [R212+0x100] ;  /* 0x00010000d40c783b */ /* 0x000ea20000004200 */
[--C-:B------:R-:W-:Y:S01]  /*8350*/  FFMA.FTZ R133, R17, c[0x0][0x2d0], -R134.reuse ;  /* 0x0000b40011857a23 */ /* 0x100fe20000010886 */
[----:B------:R-:W-:Y:S01]  /*8360*/  MUFU.EX2 R137, R137 ;  /* 0x0000008900897308 */ /* 0x000fe20000000800 */
[--C-:B------:R-:W-:Y:S01]  /*8370*/  FFMA.FTZ R131, R9, c[0x0][0x2d0], -R134.reuse ;  /* 0x0000b40009837a23 */ /* 0x100fe20000010886 */
[----:B---3--:R-:W-:Y:S01]  /*8380*/  F2FP.BF16.PACK_AB R122, R129, R118 ;  /* 0x00000076817a723e */ /* 0x008fe200000010ff */
[--C-:B------:R-:W-:Y:S02]  /*8390*/  FFMA.FTZ R130, R11, c[0x0][0x2d0], -R134.reuse ;  /* 0x0000b4000b827a23 */ /* 0x100fe40000010886 */
[----:B------:R-:W-:Y:S02]  /*83a0*/  FMUL.FTZ R2, R5, c[0x0][0x2d0] ;  /* 0x0000b40005027a20 */ /* 0x000fe40000410000 */
[--C-:B------:R-:W-:Y:S02]  /*83b0*/  FFMA.FTZ R165, R165, c[0x0][0x2d0], -R134.reuse ;  /* 0x0000b400a5a57a23 */ /* 0x100fe40000010886 */
[--C-:B------:R-:W-:Y:S01]  /*83c0*/  FFMA.FTZ R167, R167, c[0x0][0x2d0], -R134.reuse ;  /* 0x0000b400a7a77a23 */ /* 0x100fe20000010886 */
[----:B------:R-:W-:Y:S01]  /*83d0*/  MUFU.EX2 R133, R133 ;  /* 0x0000008500857308 */ /* 0x000fe20000000800 */
[--C-:B------:R-:W-:Y:S02]  /*83e0*/  FFMA.FTZ R243, R243, c[0x0][0x2d0], -R134.reuse ;  /* 0x0000b400f3f37a23 */ /* 0x100fe40000010886 */
[C---:B-1----:R-:W-:Y:S02]  /*83f0*/  FMUL.FTZ R4, R3.reuse, R112 ;  /* 0x0000007003047220 */ /* 0x042fe40000410000 */
[C---:B------:R-:W-:Y:S02]  /*8400*/  FMUL.FTZ R5, R3.reuse, R113 ;  /* 0x0000007103057220 */ /* 0x040fe40000410000 */
[C---:B------:R-:W-:Y:S02]  /*8410*/  FMUL.FTZ R8, R3.reuse, R68 ;  /* 0x0000004403087220 */ /* 0x040fe40000410000 */
[C---:B------:R-:W-:Y:S01]  /*8420*/  FMUL.FTZ R9, R3.reuse, R69 ;  /* 0x0000004503097220 */ /* 0x040fe20000410000 */
[----:B------:R-:W1:Y:S01]  /*8430*/  MUFU.EX2 R2, R2 ;  /* 0x0000000200027308 */ /* 0x000e620000000800 */
[C---:B------:R-:W-:Y:S02]  /*8440*/  FMUL.FTZ R16, R3.reuse, R76 ;  /* 0x0000004c03107220 */ /* 0x040fe40000410000 */
[C---:B------:R-:W-:Y:S02]  /*8450*/  FMUL.FTZ R17, R3.reuse, R77 ;  /* 0x0000004d03117220 */ /* 0x040fe40000410000 */
[C---:B------:R-:W-:Y:S02]  /*8460*/  FMUL.FTZ R24, R3.reuse, R84 ;  /* 0x0000005403187220 */ /* 0x040fe40000410000 */
[C---:B------:R-:W-:Y:S02]  /*8470*/  FMUL.FTZ R25, R3.reuse, R85 ;  /* 0x0000005503197220 */ /* 0x040fe40000410000 */
[C---:B------:R-:W-:Y:S01]  /*8480*/  FMUL.FTZ R32, R3.reuse, R92 ;  /* 0x0000005c03207220 */ /* 0x040fe20000410000 */
[----:B------:R-:W3:Y:S01]  /*8490*/  MUFU.EX2 R132, R132 ;  /* 0x0000008400847308 */ /* 0x000ee20000000800 */
[C---:B------:R-:W-:Y:S02]  /*84a0*/  FMUL.FTZ R33, R3.reuse, R93 ;  /* 0x0000005d03217220 */ /* 0x040fe40000410000 */
[C---:B------:R-:W-:Y:S02]  /*84b0*/  FMUL.FTZ R40, R3.reuse, R100 ;  /* 0x0000006403287220 */ /* 0x040fe40000410000 */
[C---:B------:R-:W-:Y:S02]  /*84c0*/  FMUL.FTZ R41, R3.reuse, R101 ;  /* 0x0000006503297220 */ /* 0x040fe40000410000 */
[C---:B------:R-:W-:Y:S02]  /*84d0*/  FMUL.FTZ R48, R3.reuse, R104 ;  /* 0x0000006803307220 */ /* 0x040fe40000410000 */
[C---:B------:R-:W-:Y:S01]  /*84e0*/  FMUL.FTZ R49, R3.reuse, R105 ;  /* 0x0000006903317220 */ /* 0x040fe20000410000 */
[----:B------:R-:W-:Y:S01]  /*84f0*/  MUFU.EX2 R131, R131 ;  /* 0x0000008300837308 */ /* 0x000fe20000000800 */
[C---:B------:R-:W-:Y:S02]  /*8500*/  FMUL.FTZ R52, R3.reuse, R52 ;  /* 0x0000003403347220 */ /* 0x040fe40000410000 */
[C---:B------:R-:W-:Y:S02]  /*8510*/  FMUL.FTZ R53, R3.reuse, R53 ;  /* 0x0000003503357220 */ /* 0x040fe40000410000 */
[C---:B-1----:R-:W-:Y:S02]  /*8520*/  FMUL.FTZ R6, R2.reuse, R114 ;  /* 0x0000007202067220 */ /* 0x042fe40000410000 */
[C---:B------:R-:W-:Y:S02]  /*8530*/  FMUL.FTZ R7, R2.reuse, R115 ;  /* 0x0000007302077220 */ /* 0x040fe40000410000 */
[C---:B------:R-:W-:Y:S01]  /*8540*/  FMUL.FTZ R10, R2.reuse, R70 ;  /* 0x00000046020a7220 */ /* 0x040fe20000410000 */
[----:B------:R-:W1:Y:S01]  /*8550*/  MUFU.EX2 R130, R130 ;  /* 0x0000008200827308 */ /* 0x000e620000000800 */
[C---:B------:R-:W-:Y:S02]  /*8560*/  FMUL.FTZ R11, R2.reuse, R71 ;  /* 0x00000047020b7220 */ /* 0x040fe40000410000 */
[----:B------:R-:W-:Y:S01]  /*8570*/  FMUL.FTZ R18, R2, R78 ;  /* 0x0000004e02127220 */ /* 0x000fe20000410000 */
[----:B---3--:R-:W-:Y:S01]  /*8580*/  F2FP.BF16.PACK_AB R121, R132, R133 ;  /* 0x000000858479723e */ /* 0x008fe200000010ff */
[C---:B------:R-:W-:Y:S01]  /*8590*/  FMUL.FTZ R19, R2.reuse, R79 ;  /* 0x0000004f02137220 */ /* 0x040fe20000410000 */
[----:B------:R-:W3:Y:S01]  /*85a0*/  LDSM.16.MT88.4 R68, [R210+0x3100] ;  /* 0x00310000d244783b */ /* 0x000ee20000004200 */
[C---:B------:R-:W-:Y:S02]  /*85b0*/  FMUL.FTZ R26, R2.reuse, R86 ;  /* 0x00000056021a7220 */ /* 0x040fe40000410000 */
[C---:B------:R-:W-:Y:S01]  /*85c0*/  FMUL.FTZ R27, R2.reuse, R87 ;  /* 0x00000057021b7220 */ /* 0x040fe20000410000 */
[----:B------:R-:W4:Y:S01]  /*85d0*/  MUFU.EX2 R140, R140 ;  /* 0x0000008c008c7308 */ /* 0x000f220000000800 */
[C---:B------:R-:W-:Y:S02]  /*85e0*/  FMUL.FTZ R34, R2.reuse, R94 ;  /* 0x0000005e02227220 */ /* 0x040fe40000410000 */
[C---:B------:R-:W-:Y:S01]  /*85f0*/  FMUL.FTZ R35, R2.reuse, R95 ;  /* 0x0000005f02237220 */ /* 0x040fe20000410000 */
[----:B------:R-:W-:Y:S01]  /*8600*/  LDSM.16.MT88.4 R76, [R208+0x3100] ;  /* 0x00310000d04c783b */ /* 0x000fe20000004200 */
[C---:B------:R-:W-:Y:S02]  /*8610*/  FMUL.FTZ R42, R2.reuse, R102 ;  /* 0x00000066022a7220 */ /* 0x040fe40000410000 */
[C---:B------:R-:W-:Y:S02]  /*8620*/  FMUL.FTZ R43, R2.reuse, R103 ;  /* 0x00000067022b7220 */ /* 0x040fe40000410000 */
[C---:B------:R-:W-:Y:S01]  /*8630*/  FMUL.FTZ R50, R2.reuse, R106 ;  /* 0x0000006a02327220 */ /* 0x040fe20000410000 */
[----:B------:R-:W-:Y:S01]  /*8640*/  MUFU.EX2 R143, R143 ;  /* 0x0000008f008f7308 */ /* 0x000fe20000000800 */
[C---:B------:R-:W-:Y:S01]  /*8650*/  FMUL.FTZ R51, R2.reuse, R107 ;  /* 0x0000006b02337220 */ /* 0x040fe20000410000 */
[----:B------:R-:W-:Y:S01]  /*8660*/  LDSM.16.MT88.4 R84, [R209+0x900] ;  /* 0x00090000d154783b */ /* 0x000fe20000004200 */
[----:B------:R-:W-:Y:S01]  /*8670*/  FMUL.FTZ R54, R2, R54 ;  /* 0x0000003602367220 */ /* 0x000fe20000410000 */
[----:B-1----:R-:W-:Y:S01]  /*8680*/  F2FP.BF16.PACK_AB R123, R130, R131 ;  /* 0x00000083827b723e */ /* 0x002fe200000010ff */
[C---:B------:R-:W-:Y:S02]  /*8690*/  FMUL.FTZ R55, R2.reuse, R55 ;  /* 0x0000003702377220 */ /* 0x040fe40000410000 */
[C---:B------:R-:W-:Y:S02]  /*86a0*/  FMUL.FTZ R56, R3.reuse, R56 ;  /* 0x0000003803387220 */ /* 0x040fe40000410000 */
[C---:B------:R-:W-:Y:S01]  /*86b0*/  FMUL.FTZ R57, R3.reuse, R57 ;  /* 0x0000003903397220 */ /* 0x040fe20000410000 */
[----:B------:R-:W-:Y:S01]  /*86c0*/  LDSM.16.MT88.4 R92, [R208+0x4900] ;  /* 0x00490000d05c783b */ /* 0x000fe20000004200 */
[C---:B--2---:R-:W-:Y:S01]  /*86d0*/  HMMA.16816.F32.BF16 R4, R120.reuse, R12, R4 ;  /* 0x0000000c7804723c */ /* 0x044fe20000041804 */
[----:B------:R-:W-:Y:S04]  /*86e0*/  MUFU.EX2 R154, R154 ;  /* 0x0000009a009a7308 */ /* 0x000fe80000000800 */
[C---:B------:R-:W-:Y:S02]  /*86f0*/  FMUL.FTZ R58, R2.reuse, R58 ;  /* 0x0000003a023a7220 */ /* 0x040fe40000410000 */
[----:B------:R-:W-:Y:S01]  /*8700*/  LDSM.16.MT88.4 R100, [R208+0x2900] ;  /* 0x00290000d064783b */ /* 0x000fe20000004200 */
[C---:B------:R-:W-:Y:S03]  /*8710*/  HMMA.16816.F32.BF16 R8, R120.reuse, R14, R8 ;  /* 0x0000000e7808723c */ /* 0x040fe60000041808 */
[----:B------:R-:W-:Y:S01]  /*8720*/  MUFU.EX2 R158, R158 ;  /* 0x0000009e009e7308 */ /* 0x000fe20000000800 */
[C---:B------:R-:W-:Y:S02]  /*8730*/  FMUL.FTZ R12, R3.reuse, R72 ;  /* 0x00000048030c7220 */ /* 0x040fe40000410000 */
[C---:B------:R-:W-:Y:S01]  /*8740*/  FMUL.FTZ R13, R3.reuse, R73 ;  /* 0x00000049030d7220 */ /* 0x040fe20000410000 */
[----:B------:R-:W-:Y:S01]  /*8750*/  LDSM.16.MT88.4 R104, [R212+0x5900] ;  /* 0x00590000d468783b */ /* 0x000fe20000004200 */
[C---:B------:R-:W-:Y:S04]  /*8760*/  FMUL.FTZ R14, R2.reuse, R74 ;  /* 0x0000004a020e7220 */ /* 0x040fe80000410000 */
[C---:B------:R-:W-:Y:S01]  /*8770*/  FMUL.FTZ R15, R2.reuse, R75 ;  /* 0x0000004b020f7220 */ /* 0x040fe20000410000 */
[----:B------:R-:W-:Y:S01]  /*8780*/  MUFU.EX2 R165, R165 ;  /* 0x000000a500a57308 */ /* 0x000fe20000000800 */
[C---:B------:R-:W-:Y:S01]  /*8790*/  FMUL.FTZ R59, R2.reuse, R59 ;  /* 0x0000003b023b7220 */ /* 0x040fe20000410000 */
[----:B------:R-:W1:Y:S01]  /*87a0*/  LDSM.16.MT88.4 R72, [R209+0x3100] ;  /* 0x00310000d148783b */ /* 0x000e620000004200 */
[C---:B------:R-:W-:Y:S02]  /*87b0*/  FMUL.FTZ R60, R3.reuse, R60 ;  /* 0x0000003c033c7220 */ /* 0x040fe40000410000 */
[C---:B------:R-:W-:Y:S01]  /*87c0*/  FMUL.FTZ R61, R3.reuse, R61 ;  /* 0x0000003d033d7220 */ /* 0x040fe20000410000 */
[C---:B------:R-:W-:Y:S03]  /*87d0*/  HMMA.16816.F32.BF16 R12, R120.reuse, R20, R12 ;  /* 0x00000014780c723c */ /* 0x040fe6000004180c */
[C---:B------:R-:W-:Y:S01]  /*87e0*/  FMUL.FTZ R62, R2.reuse, R62 ;  /* 0x0000003e023e7220 */ /* 0x040fe20000410000 */
[----:B------:R-:W-:Y:S01]  /*87f0*/  MUFU.EX2 R167, R167 ;  /* 0x000000a700a77308 */ /* 0x000fe20000000800 */
[C---:B------:R-:W-:Y:S02]  /*8800*/  FMUL.FTZ R63, R2.reuse, R63 ;  /* 0x0000003f023f7220 */ /* 0x040fe40000410000 */
[C---:B------:R-:W-:Y:S01]  /*8810*/  FMUL.FTZ R20, R3.reuse, R80 ;  /* 0x0000005003147220 */ /* 0x040fe20000410000 */
[C---:B------:R-:W-:Y:S04]  /*8820*/  HMMA.16816.F32.BF16 R16, R120.reuse, R22, R16 ;  /* 0x000000167810723c */ /* 0x040fe80000041810 */
[C---:B------:R-:W-:Y:S02]  /*8830*/  FMUL.FTZ R21, R3.reuse, R81 ;  /* 0x0000005103157220 */ /* 0x040fe40000410000 */
[C---:B------:R-:W-:Y:S01]  /*8840*/  FMUL.FTZ R64, R3.reuse, R64 ;  /* 0x0000004003407220 */ /* 0x040fe20000410000 */
[----:B------:R-:W-:Y:S01]  /*8850*/  MUFU.EX2 R166, R166 ;  /* 0x000000a600a67308 */ /* 0x000fe20000000800 */
[C---:B------:R-:W-:Y:S04]  /*8860*/  FMUL.FTZ R22, R2.reuse, R82 ;  /* 0x0000005202167220 */ /* 0x040fe80000410000 */
[C---:B------:R-:W-:Y:S02]  /*8870*/  FMUL.FTZ R23, R2.reuse, R83 ;  /* 0x0000005302177220 */ /* 0x040fe40000410000 */
[----:B------:R-:W2:Y:S01]  /*8880*/  LDSM.16.MT88.4 R80, [R212+0x900] ;  /* 0x00090000d450783b */ /* 0x000ea20000004200 */
[----:B------:R-:W-:Y:S02]  /*8890*/  FMUL.FTZ R65, R3, R65 ;  /* 0x0000004103417220 */ /* 0x000fe40000410000 */
[C---:B------:R-:W-:Y:S01]  /*88a0*/  FMUL.FTZ R66, R2.reuse, R66 ;  /* 0x0000004202427220 */ /* 0x040fe20000410000 */
[----:B------:R-:W-:Y:S01]  /*88b0*/  MUFU.EX2 R168, R168 ;  /* 0x000000a800a87308 */ /* 0x000fe20000000800 */
[C---:B------:R-:W-:Y:S03]  /*88c0*/  HMMA.16816.F32.BF16 R20, R120.reuse, R28, R20 ;  /* 0x0000001c7814723c */ /* 0x040fe60000041814 */
[C---:B------:R-:W-:Y:S02]  /*88d0*/  FMUL.FTZ R67, R2.reuse, R67 ;  /* 0x0000004302437220 */ /* 0x040fe40000410000 */
[--C-:B------:R-:W-:Y:S02]  /*88e0*/  FFMA.FTZ R171, R171, c[0x0][0x2d0], -R134.reuse ;  /* 0x0000b400abab7a23 */ /* 0x100fe40000010886 */
[C---:B------:R-:W-:Y:S01]  /*88f0*/  FMUL.FTZ R28, R3.reuse, R88 ;  /* 0x00000058031c7220 */ /* 0x040fe20000410000 */
[C---:B------:R-:W-:Y:S01]  /*8900*/  HMMA.16816.F32.BF16 R24, R120.reuse, R30, R24 ;  /* 0x0000001e7818723c */ /* 0x040fe20000041818 */
[----:B------:R-:W-:Y:S03]  /*8910*/  MUFU.EX2 R243, R243 ;  /* 0x000000f300f37308 */ /* 0x000fe60000000800 */
[----:B------:R-:W-:Y:S02]  /*8920*/  FMUL.FTZ R29, R3, R89 ;  /* 0x00000059031d7220 */ /* 0x000fe40000410000 */
[--C-:B------:R-:W-:Y:S02]  /*8930*/  FFMA.FTZ R157, R157, c[0x0][0x2d0], -R134.reuse ;  /* 0x0000b4009d9d7a23 */ /* 0x100fe40000010886 */
[C---:B------:R-:W-:Y:S03]  /*8940*/  FMUL.FTZ R30, R2.reuse, R90 ;  /* 0x0000005a021e7220 */ /* 0x040fe60000410000 */
[----:B------:R-:W-:Y:S01]  /*8950*/  MUFU.EX2 R171, R171 ;  /* 0x000000ab00ab7308 */ /* 0x000fe20000000800 */
[C---:B------:R-:W-:Y:S02]  /*8960*/  FMUL.FTZ R31, R2.reuse, R91 ;  /* 0x0000005b021f7220 */ /* 0x040fe40000410000 */
[----:B------:R-:W-:Y:S01]  /*8970*/  LDSM.16.MT88.4 R88, [R208+0x900] ;  /* 0x00090000d058783b */ /* 0x000fe20000004200 */
[--C-:B------:R-:W-:Y:S02]  /*8980*/  FFMA.FTZ R155, R155, c[0x0][0x2d0], -R134.reuse ;  /* 0x0000b4009b9b7a23 */ /* 0x100fe40000010886 */
[--C-:B------:R-:W-:Y:S02]  /*8990*/  FFMA.FTZ R139, R139, c[0x0][0x2d0], -R134.reuse ;  /* 0x0000b4008b8b7a23 */ /* 0x100fe40000010886 */
[C---:B------:R-:W-:Y:S02]  /*89a0*/  HMMA.16816.F32.BF16 R28, R120.reuse, R36, R28 ;  /* 0x00000024781c723c */ /* 0x040fe4000004181c */
[----:B------:R-:W-:Y:S01]  /*89b0*/  MUFU.EX2 R160, R160 ;  /* 0x000000a000a07308 */ /* 0x000fe20000000800 */
[----:B------:R-:W-:Y:S02]  /*89c0*/  FFMA.FTZ R135, R135, c[0x0][0x2d0], -R134 ;  /* 0x0000b40087877a23 */ /* 0x000fe40000010886 */
[C---:B------:R-:W-:Y:S02]  /*89d0*/  FFMA.FTZ R128, R3.reuse, R228, R128 ;  /* 0x000000e403807223 */ /* 0x040fe40000010080 */
[C---:B------:R-:W-:Y:S01]  /*89e0*/  FMUL.FTZ R36, R3.reuse, R96 ;  /* 0x0000006003247220 */ /* 0x040fe20000410000 */
[C---:B------:R-:W-:Y:S04]  /*89f0*/  HMMA.16816.F32.BF16 R32, R120.reuse, R38, R32 ;  /* 0x000000267820723c */ /* 0x040fe80000041820 */
[----:B------:R-:W-:Y:S01]  /*8a00*/  FMUL.FTZ R37, R3, R97 ;  /* 0x0000006103257220 */ /* 0x000fe20000410000 */
[----:B------:R-:W-:Y:S01]  /*8a10*/  MUFU.EX2 R152, R152 ;  /* 0x0000009800987308 */ /* 0x000fe20000000800 */
[C---:B------:R-:W-:Y:S02]  /*8a20*/  FFMA.FTZ R133, R2.reuse, R229, R133 ;  /* 0x000000e502857223 */ /* 0x040fe40000010085 */
[C---:B------:R-:W-:Y:S04]  /*8a30*/  FMUL.FTZ R38, R2.reuse, R98 ;  /* 0x0000006202267220 */ /* 0x040fe80000410000 */
[----:B------:R-:W-:Y:S02]  /*8a40*/  FMUL.FTZ R39, R2, R99 ;  /* 0x0000006302277220 */ /* 0x000fe40000410000 */
[----:B------:R-:W-:Y:S01]  /*8a50*/  LDSM.16.MT88.4 R96, [R209+0x2900] ;  /* 0x00290000d160783b */ /* 0x000fe20000004200 */
[----:B------:R-:W-:Y:S01]  /*8a60*/  MUFU.EX2 R157, R157 ;  /* 0x0000009d009d7308 */ /* 0x000fe20000000800 */
[----:B------:R-:W-:Y:S02]  /*8a70*/  FADD.FTZ R119, R119, R128 ;  /* 0x0000008077777221 */ /* 0x000fe40000010000 */
[----:B------:R-:W-:Y:S01]  /*8a80*/  FADD.FTZ R132, R132, R133 ;  /* 0x0000008584847221 */ /* 0x000fe20000010000 */
[C---:B------:R-:W-:Y:S03]  /*8a90*/  HMMA.16816.F32.BF16 R36, R120.reuse, R44, R36 ;  /* 0x0000002c7824723c */ /* 0x040fe60000041824 */
[----:B------:R-:W-:Y:S02]  /*8aa0*/  FADD.FTZ R118, R118, R119 ;  /* 0x0000007776767221 */ /* 0x000fe40000010000 */
[----:B------:R-:W-:Y:S01]  /*8ab0*/  FADD.FTZ R131, R131, R132 ;  /* 0x0000008483837221 */ /* 0x000fe20000010000 */
[----:B------:R-:W-:Y:S01]  /*8ac0*/  MUFU.EX2 R155, R155 ;  /* 0x0000009b009b7308 */ /* 0x000fe20000000800 */
[C---:B------:R-:W-:Y:S01]  /*8ad0*/  FMUL.FTZ R44, R3.reuse, R108 ;  /* 0x0000006c032c7220 */ /* 0x040fe20000410000 */
[C---:B------:R-:W-:Y:S04]  /*8ae0*/  HMMA.16816.F32.BF16 R40, R120.reuse, R46, R40 ;  /* 0x0000002e7828723c */ /* 0x040fe80000041828 */
[----:B------:R-:W-:Y:S02]  /*8af0*/  FMUL.FTZ R45, R3, R109 ;  /* 0x0000006d032d7220 */ /* 0x000fe40000410000 */
[--C-:B------:R-:W-:Y:S02]  /*8b00*/  FFMA.FTZ R108, R148, c[0x0][0x2d0], -R151.reuse ;  /* 0x0000b400946c7a23 */ /* 0x100fe40000010897 */
[C---:B------:R-:W-:Y:S01]  /*8b10*/  FMUL.FTZ R46, R2.reuse, R110 ;  /* 0x0000006e022e7220 */ /* 0x040fe20000410000 */
[----:B------:R-:W-:Y:S03]  /*8b20*/  MUFU.EX2 R142, R142 ;  /* 0x0000008e008e7308 */ /* 0x000fe60000000800 */
[----:B------:R-:W-:Y:S02]  /*8b30*/  FMUL.FTZ R47, R2, R111 ;  /* 0x0000006f022f7220 */ /* 0x000fe40000410000 */
[--C-:B------:R-:W-:Y:S02]  /*8b40*/  FFMA.FTZ R109, R249, c[0x0][0x2d0], -R134.reuse ;  /* 0x0000b400f96d7a23 */ /* 0x100fe40000010886 */
[--C-:B------:R-:W-:Y:S02]  /*8b50*/  FFMA.FTZ R110, R247, c[0x0][0x2d0], -R134.reuse ;  /* 0x0000b400f76e7a23 */ /* 0x100fe40000010886 */
[--C-:B------:R-:W-:Y:S01]  /*8b60*/  FFMA.FTZ R111, R161, c[0x0][0x2d0], -R134.reuse ;  /* 0x0000b400a16f7a23 */ /* 0x100fe20000010886 */
[C---:B---3--:R-:W-:Y:S01]  /*8b70*/  HMMA.16816.F32.BF16 R44, R120.reuse, R68, R44 ;  /* 0x00000044782c723c */ /* 0x048fe2000004182c */
[----:B------:R-:W3:Y:S02]  /*8b80*/  MUFU.EX2 R108, R108 ;  /* 0x0000006c006c7308 */ /* 0x000ee40000000800 */
[--C-:B------:R-:W-:Y:S02]  /*8b90*/  FFMA.FTZ R148, R159, c[0x0][0x2d0], -R134.reuse ;  /* 0x0000b4009f947a23 */ /* 0x100fe40000010886 */
[--C-:B------:R-:W-:Y:S02]  /*8ba0*/  FFMA.FTZ R159, R164, c[0x0][0x2d0], -R151.reuse ;  /* 0x0000b400a49f7a23 */ /* 0x100fe40000010897 */
[----:B----4-:R-:W-:Y:S01]  /*8bb0*/  F2FP.BF16.PACK_AB R68, R140, R137 ;  /* 0x000000898c44723e */ /* 0x010fe200000010ff */
[C---:B------:R-:W-:Y:S03]  /*8bc0*/  HMMA.16816.F32.BF16 R48, R120.reuse, R70, R48 ;  /* 0x000000467830723c */ /* 0x040fe60000041830 */
[----:B------:R-:W-:Y:S01]  /*8bd0*/  MUFU.EX2 R109, R109 ;  /* 0x0000006d006d7308 */ /* 0x000fe20000000800 */
[--C-:B------:R-:W-:Y:S02]  /*8be0*/  FFMA.FTZ R161, R162, c[0x0][0x2d0], -R151.reuse ;  /* 0x0000b400a2a17a23 */ /* 0x100fe40000010897 */
[--C-:B------:R-:W-:Y:S02]  /*8bf0*/  FFMA.FTZ R162, R239, c[0x0][0x2d0], -R134.reuse ;  /* 0x0000b400efa27a23 */ /* 0x100fe40000010886 */
[C---:B-1----:R-:W-:Y:S04]  /*8c00*/  HMMA.16816.F32.BF16 R52, R120.reuse, R72, R52 ;  /* 0x000000487834723c */ /* 0x042fe80000041834 */
[--C-:B------:R-:W-:Y:S01]  /*8c10*/  FFMA.FTZ R164, R169, c[0x0][0x2d0], -R134.reuse ;  /* 0x0000b400a9a47a23 */ /* 0x100fe20000010886 */
[----:B------:R-:W1:Y:S01]  /*8c20*/  MUFU.EX2 R110, R110 ;  /* 0x0000006e006e7308 */ /* 0x000e620000000800 */
[--C-:B------:R-:W-:Y:S02]  /*8c30*/  FFMA.FTZ R169, R240, c[0x0][0x2d0], -R151.reuse ;  /* 0x0000b400f0a97a23 */ /* 0x100fe40000010897 */
[C---:B------:R-:W-:Y:S01]  /*8c40*/  HMMA.16816.F32.BF16 R56, R120.reuse, R74, R56 ;  /* 0x0000004a7838723c */ /* 0x040fe20000041838 */
[----:B------:R-:W4:Y:S03]  /*8c50*/  LDSM.16.MT88.4 R72, [R210+0x900] ;  /* 0x00090000d248783b */ /* 0x000f260000004200 */
[----:B---3--:R-:W-:Y:S01]  /*8c60*/  F2FP.BF16.PACK_AB R70, R108, R143 ;  /* 0x0000008f6c46723e */ /* 0x008fe200000010ff */
[--C-:B------:R-:W-:Y:S02]  /*8c70*/  FFMA.FTZ R239, R170, c[0x0][0x2d0], -R151.reuse ;  /* 0x0000b400aaef7a23 */ /* 0x100fe40000010897 */
[----:B------:R-:W-:Y:S01]  /*8c80*/  MUFU.EX2 R111, R111 ;  /* 0x0000006f006f7308 */ /* 0x000fe20000000800 */
[C---:B------:R-:W-:Y:S04]  /*8c90*/  HMMA.16816.F32.BF16 R60, R120.reuse, R76, R60 ;  /* 0x0000004c783c723c */ /* 0x040fe8000004183c */
[--C-:B------:R-:W-:Y:S02]  /*8ca0*/  FFMA.FTZ R170, R245, c[0x0][0x2d0], -R134.reuse ;  /* 0x0000b400f5aa7a23 */ /* 0x100fe40000010886 */
[--C-:B------:R-:W-:Y:S02]  /*8cb0*/  FFMA.FTZ R240, R241, c[0x0][0x2d0], -R134.reuse ;  /* 0x0000b400f1f07a23 */ /* 0x100fe40000010886 */
[----:B------:R-:W-:Y:S01]  /*8cc0*/  HMMA.16816.F32.BF16 R64, R120, R78, R64 ;  /* 0x0000004e7840723c */ /* 0x000fe20000041840 */
[----:B------:R-:W3:Y:S01]  /*8cd0*/  MUFU.EX2 R148, R148 ;  /* 0x0000009400947308 */ /* 0x000ee20000000800 */
[----:B------:R-:W5:Y:S02]  /*8ce0*/  LDSM.16.MT88.4 R76, [R212+0x3900] ;  /* 0x00390000d44c783b */ /* 0x000f640000004200 */
[--C-:B------:R-:W-:Y:S01]  /*8cf0*/  FFMA.FTZ R241, R156, c[0x0][0x2d0], -R151.reuse ;  /* 0x0000b4009cf17a23 */ /* 0x100fe20000010897 */
[----:B-1----:R-:W-:Y:S01]  /*8d00*/  F2FP.BF16.PACK_AB R69, R110, R109 ;  /* 0x0000006d6e45723e */ /* 0x002fe200000010ff */
[--C-:B------:R-:W-:Y:S02]  /*8d10*/  FFMA.FTZ R245, R150, c[0x0][0x2d0], -R151.reuse ;  /* 0x0000b40096f57a23 */ /* 0x100fe40000010897 */
[--C-:B------:R-:W-:Y:S03]  /*8d20*/  FFMA.FTZ R150, R163, c[0x0][0x2d0], -R134.reuse ;  /* 0x0000b400a3967a23 */ /* 0x100fe60000010886 */
[----:B------:R-:W1:Y:S01]  /*8d30*/  MUFU.EX2 R159, R159 ;  /* 0x0000009f009f7308 */ /* 0x000e620000000800 */
[--C-:B------:R-:W-:Y:S02]  /*8d40*/  FFMA.FTZ R156, R153, c[0x0][0x2d0], -R134.reuse ;  /* 0x0000b400999c7a23 */ /* 0x100fe40000010886 */
[----:B------:R-:W-:Y:S02]  /*8d50*/  FFMA.FTZ R151, R136, c[0x0][0x2d0], -R151 ;  /* 0x0000b40088977a23 */ /* 0x000fe40000010897 */
[--C-:B------:R-:W-:Y:S02]  /*8d60*/  FFMA.FTZ R136, R149, c[0x0][0x2d0], -R134.reuse ;  /* 0x0000b40095887a23 */ /* 0x100fe40000010886 */
[----:B------:R-:W-:Y:S02]  /*8d70*/  FFMA.FTZ R134, R117, c[0x0][0x2d0], -R134 ;  /* 0x0000b40075867a23 */ /* 0x000fe40000010886 */
[----:B------:R-:W-:Y:S01]  /*8d80*/  FADD.FTZ R118, R129, R118 ;  /* 0x0000007681767221 */ /* 0x000fe20000010000 */
[----:B------:R-:W1:Y:S01]  /*8d90*/  MUFU.EX2 R161, R161 ;  /* 0x000000a100a17308 */ /* 0x000e620000000800 */
[----:B------:R-:W-:Y:S02]  /*8da0*/  FADD.FTZ R130, R130, R131 ;  /* 0x0000008382827221 */ /* 0x000fe40000010000 */
[----:B------:R-:W-:Y:S01]  /*8db0*/  FADD.FTZ R137, R137, R118 ;  /* 0x0000007689897221 */ /* 0x000fe20000010000 */
[----:B---3--:R-:W-:Y:S01]  /*8dc0*/  F2FP.BF16.PACK_AB R71, R148, R111 ;  /* 0x0000006f9447723e */ /* 0x008fe200000010ff */
[----:B------:R-:W-:Y:S02]  /*8dd0*/  FADD.FTZ R109, R109, R130 ;  /* 0x000000826d6d7221 */ /* 0x000fe40000010000 */
[----:B------:R-:W-:Y:S02]  /*8de0*/  FADD.FTZ R140, R140, R137 ;  /* 0x000000898c8c7221 */ /* 0x000fe40000010000 */
[----:B------:R-:W-:Y:S01]  /*8df0*/  FADD.FTZ R110, R110, R109 ;  /* 0x0000006d6e6e7221 */ /* 0x000fe20000010000 */
[----:B------:R-:W3:Y:S01]  /*8e00*/  MUFU.EX2 R162, R162 ;  /* 0x000000a200a27308 */ /* 0x000ee20000000800 */
[C---:B--2---:R-:W-:Y:S05]  /*8e10*/  HMMA.16816.F32.BF16 R4, R68.reuse, R80, R4 ;  /* 0x000000504404723c */ /* 0x044fea0000041804 */
[----:B------:R-:W-:Y:S02]  /*8e20*/  FADD.FTZ R143, R143, R140 ;  /* 0x0000008c8f8f7221 */ /* 0x000fe40000010000 */
[----:B------:R-:W-:Y:S01]  /*8e30*/  FADD.FTZ R3, R111, R110 ;  /* 0x0000006e6f037221 */ /* 0x000fe20000010000 */
[C---:B------:R-:W-:Y:S01]  /*8e40*/  HMMA.16816.F32.BF16 R8, R68.reuse, R82, R8 ;  /* 0x000000524408723c */ /* 0x040fe20000041808 */
[----:B------:R-:W-:Y:S01]  /*8e50*/  LDSM.16.MT88.4 R80, [R209+0x3900] ;  /* 0x00390000d150783b */ /* 0x000fe20000004200 */
[----:B------:R-:W2:Y:S02]  /*8e60*/  MUFU.EX2 R164, R164 ;  /* 0x000000a400a47308 */ /* 0x000ea40000000800 */
[----:B------:R-:W-:Y:S02]  /*8e70*/  FADD.FTZ R108, R108, R143 ;  /* 0x0000008f6c6c7221 */ /* 0x000fe40000010000 */
[----:B------:R-:W-:Y:S02]  /*8e80*/  FADD.FTZ R3, R148, R3 ;  /* 0x0000000394037221 */ /* 0x000fe40000010000 */
[C---:B----4-:R-:W-:Y:S04]  /*8e90*/  HMMA.16816.F32.BF16 R12, R68.reuse, R72, R12 ;  /* 0x00000048440c723c */ /* 0x050fe8000004180c */
[----:B------:R-:W-:Y:S04]  /*8ea0*/  MUFU.EX2 R169, R169 ;  /* 0x000000a900a97308 */ /* 0x000fe80000000800 */
[C---:B------:R-:W-:Y:S01]  /*8eb0*/  HMMA.16816.F32.BF16 R16, R68.reuse, R74, R16 ;  /* 0x0000004a4410723c */ /* 0x040fe20000041810 */
[----:B------:R-:W4:Y:S05]  /*8ec0*/  LDSM.16.MT88.4 R72, [R210+0x3900] ;  /* 0x00390000d248783b */ /* 0x000f2a0000004200 */
[----:B------:R-:W-:Y:S02]  /*8ed0*/  MUFU.EX2 R239, R239 ;  /* 0x000000ef00ef7308 */ /* 0x000fe40000000800 */
[C---:B------:R-:W-:Y:S08]  /*8ee0*/  HMMA.16816.F32.BF16 R20, R68.reuse, R84, R20 ;  /* 0x000000544414723c */ /* 0x040ff00000041814 */
[C---:B------:R-:W-:Y:S01]  /*8ef0*/  HMMA.16816.F32.BF16 R24, R68.reuse, R86, R24 ;  /* 0x000000564418723c */ /* 0x040fe20000041818 */
[----:B------:R-:W1:Y:S01]  /*8f00*/  LDSM.16.MT88.4 R84, [R208+0x3900] ;  /* 0x00390000d054783b */ /* 0x000e620000004200 */
[----:B------:R-:W-:Y:S06]  /*8f10*/  MUFU.EX2 R170, R170 ;  /* 0x000000aa00aa7308 */ /* 0x000fec0000000800 */
[C---:B------:R-:W-:Y:S04]  /*8f20*/  HMMA.16816.F32.BF16 R28, R68.reuse, R88, R28 ;  /* 0x00000058441c723c */ /* 0x040fe8000004181c */
[----:B------:R-:W-:Y:S04]  /*8f30*/  MUFU.EX2 R240, R240 ;  /* 0x000000f000f07308 */ /* 0x000fe80000000800 */
[C---:B------:R-:W-:Y:S01]  /*8f40*/  HMMA.16816.F32.BF16 R32, R68.reuse, R90, R32 ;  /* 0x0000005a4420723c */ /* 0x040fe20000041820 */
[----:B------:R-:W-:Y:S05]  /*8f50*/  LDSM.16.MT88.4 R88, [R208+0x4100] ;  /* 0x00410000d058783b */ /* 0x000fea0000004200 */
[----:B------:R-:W-:Y:S02]  /*8f60*/  MUFU.EX2 R241, R241 ;  /* 0x000000f100f17308 */ /* 0x000fe40000000800 */
[C---:B-----5:R-:W-:Y:S08]  /*8f70*/  HMMA.16816.F32.BF16 R36, R68.reuse, R76, R36 ;  /* 0x0000004c4424723c */ /* 0x060ff00000041824 */
[C---:B------:R-:W-:Y:S01]  /*8f80*/  HMMA.16816.F32.BF16 R40, R68.reuse, R78, R40 ;  /* 0x0000004e4428723c */ /* 0x040fe20000041828 */
[----:B------:R-:W-:Y:S01]  /*8f90*/  LDSM.16.MT88.4 R76, [R210+0x1100] ;  /* 0x00110000d24c783b */ /* 0x000fe20000004200 */
[----:B------:R-:W-:Y:S06]  /*8fa0*/  MUFU.EX2 R245, R245 ;  /* 0x000000f500f57308 */ /* 0x000fec0000000800 */
[C---:B----4-:R-:W-:Y:S04]  /*8fb0*/  HMMA.16816.F32.BF16 R44, R68.reuse, R72, R44 ;  /* 0x00000048442c723c */ /* 0x050fe8000004182c */
[----:B------:R-:W-:Y:S04]  /*8fc0*/  MUFU.EX2 R150, R150 ;  /* 0x0000009600967308 */ /* 0x000fe80000000800 */
[C---:B------:R-:W-:Y:S01]  /*8fd0*/  HMMA.16816.F32.BF16 R48, R68.reuse, R74, R48 ;  /* 0x0000004a4430723c */ /* 0x040fe20000041830 */
[----:B------:R-:W4:Y:S05]  /*8fe0*/  LDSM.16.MT88.4 R72, [R212+0x1100] ;  /* 0x00110000d448783b */ /* 0x000f2a0000004200 */
[----:B------:R-:W-:Y:S02]  /*8ff0*/  MUFU.EX2 R156, R156 ;  /* 0x0000009c009c7308 */ /* 0x000fe40000000800 */
[C---:B------:R-:W-:Y:S08]  /*9000*/  HMMA.16816.F32.BF16 R52, R68.reuse, R80, R52 ;  /* 0x000000504434723c */ /* 0x040ff00000041834 */
[C---:B------:R-:W-:Y:S01]  /*9010*/  HMMA.16816.F32.BF16 R56, R68.reuse, R82, R56 ;  /* 0x000000524438723c */ /* 0x040fe20000041838 */
[----:B------:R-:W5:Y:S01]  /*9020*/  LDSM.16.MT88.4 R80, [R209+0x1100] ;  /* 0x00110000d150783b */ /* 0x000f620000004200 */
[----:B------:R-:W2:Y:S06]  /*9030*/  MUFU.EX2 R141, R141 ;  /* 0x0000008d008d7308 */ /* 0x000eac0000000800 */
[C---:B-1----:R-:W-:Y:S04]  /*9040*/  HMMA.16816.F32.BF16 R60, R68.reuse, R84, R60 ;  /* 0x00000054443c723c */ /* 0x042fe8000004183c */
[----:B------:R-:W-:Y:S04]  /*9050*/  MUFU.EX2 R138, R138 ;  /* 0x0000008a008a7308 */ /* 0x000fe80000000800 */
[----:B------:R-:W-:Y:S01]  /*9060*/  HMMA.16816.F32.BF16 R64, R68, R86, R64 ;  /* 0x000000564440723c */ /* 0x000fe20000041840 */
[----:B------:R-:W1:Y:S05]  /*9070*/  LDSM.16.MT88.4 R84, [R208+0x1100] ;  /* 0x00110000d054783b */ /* 0x000e6a0000004200 */
[----:B------:R-:W5:Y:S01]  /*9080*/  MUFU.EX2 R151, R151 ;  /* 0x0000009700977308 */ /* 0x000f620000000800 */
[----:B------:R-:W-:Y:S01]  /*9090*/  F2FP.BF16.PACK_AB R68, R154, R159 ;  /* 0x0000009f9a44723e */ /* 0x000fe200000010ff */
[----:B------:R-:W-:Y:S01]  /*90a0*/  FADD.FTZ R159, R159, R108 ;  /* 0x0000006c9f9f7221 */ /* 0x000fe20000010000 */
[----:B------:R-:W-:Y:S03]  /*90b0*/  F2FP.BF16.PACK_AB R70, R161, R158 ;  /* 0x0000009ea146723e */ /* 0x000fe600000010ff */
[----:B---3--:R-:W-:Y:S01]  /*90c0*/  F2FP.BF16.PACK_AB R69, R165, R162 ;  /* 0x000000a2a545723e */ /* 0x008fe200000010ff */
[----:B------:R-:W-:Y:S01]  /*90d0*/  FADD.FTZ R162, R162, R3 ;  /* 0x00000003a2a27221 */ /* 0x000fe20000010000 */
[----:B--2---:R-:W-:Y:S01]  /*90e0*/  F2FP.BF16.PACK_AB R71, R167, R164 ;  /* 0x000000a4a747723e */ /* 0x004fe200000010ff */
[----:B------:R-:W-:Y:S01]  /*90f0*/  FADD.FTZ R159, R154, R159 ;  /* 0x0000009f9a9f7221 */ /* 0x000fe20000010000 */
[----:B------:R-:W-:Y:S01]  /*9100*/  F2FP.BF16.PACK_AB R120, R141, R142 ;  /* 0x0000008e8d78723e */ /* 0x000fe200000010ff */
[----:B------:R-:W-:Y:S01]  /*9110*/  MUFU.EX2 R136, R136 ;  /* 0x0000008800887308 */ /* 0x000fe20000000800 */
[----:B------:R-:W-:Y:S02]  /*9120*/  FADD.FTZ R165, R165, R162 ;  /* 0x000000a2a5a57221 */ /* 0x000fe40000010000 */
[----:B------:R-:W-:Y:S01]  /*9130*/  FADD.FTZ R158, R158, R159 ;  /* 0x0000009f9e9e7221 */ /* 0x000fe20000010000 */
[C---:B----4-:R-:W-:Y:S03]  /*9140*/  HMMA.16816.F32.BF16 R4, R68.reuse, R72, R4 ;  /* 0x000000484404723c */ /* 0x050fe60000041804 */
[----:B------:R-:W-:Y:S02]  /*9150*/  FADD.FTZ R164, R164, R165 ;  /* 0x000000a5a4a47221 */ /* 0x000fe40000010000 */
[----:B------:R-:W-:Y:S01]  /*9160*/  FADD.FTZ R161, R161, R158 ;  /* 0x0000009ea1a17221 */ /* 0x000fe20000010000 */
[----:B------:R-:W2:Y:S01]  /*9170*/  MUFU.EX2 R139, R139 ;  /* 0x0000008b008b7308 */ /* 0x000ea20000000800 */
[----:B------:R-:W-:Y:S01]  /*9180*/  FADD.FTZ R167, R167, R164 ;  /* 0x000000a4a7a77221 */ /* 0x000fe20000010000 */
[C---:B------:R-:W-:Y:S01]  /*9190*/  HMMA.16816.F32.BF16 R8, R68.reuse, R74, R8 ;  /* 0x0000004a4408723c */ /* 0x040fe20000041808 */
[----:B------:R-:W3:Y:S03]  /*91a0*/  LDSM.16.MT88.4 R72, [R212+0x4100] ;  /* 0x00410000d448783b */ /* 0x000ee60000004200 */
[----:B-----5:R-:W-:Y:S04]  /*91b0*/  F2FP.BF16.PACK_AB R122, R151, R138 ;  /* 0x0000008a977a723e */ /* 0x020fe800000010ff */
[C---:B------:R-:W-:Y:S01]  /*91c0*/  HMMA.16816.F32.BF16 R12, R68.reuse, R76, R12 ;  /* 0x0000004c440c723c */ /* 0x040fe2000004180c */
[----:B------:R-:W-:Y:S07]  /*91d0*/  MUFU.EX2 R135, R135 ;  /* 0x0000008700877308 */ /* 0x000fee0000000800 */
[C---:B------:R-:W-:Y:S01]  /*91e0*/  HMMA.16816.F32.BF16 R16, R68.reuse, R78, R16 ;  /* 0x0000004e4410723c */ /* 0x040fe20000041810 */
[----:B------:R-:W4:Y:S02]  /*91f0*/  LDSM.16.MT88.4 R76, [R210+0x4100] ;  /* 0x00410000d24c783b */ /* 0x000f240000004200 */
[----:B------:R-:W5:Y:S01]  /*9200*/  MUFU.EX2 R134, R134 ;  /* 0x0000008600867308 */ /* 0x000f620000000800 */
[----:B--2---:R-:W-:Y:S04]  /*9210*/  F2FP.BF16.PACK_AB R121, R139, R136 ;  /* 0x000000888b79723e */ /* 0x004fe800000010ff */
[C---:B------:R-:W-:Y:S08]  /*9220*/  HMMA.16816.F32.BF16 R20, R68.reuse, R80, R20 ;  /* 0x000000504414723c */ /* 0x040ff00000041814 */
[C---:B------:R-:W-:Y:S01]  /*9230*/  HMMA.16816.F32.BF16 R24, R68.reuse, R82, R24 ;  /* 0x000000524418723c */ /* 0x040fe20000041818 */
[----:B------:R-:W2:Y:S07]  /*9240*/  LDSM.16.MT88.4 R80, [R209+0x4100] ;  /* 0x00410000d150783b */ /* 0x000eae0000004200 */
[C---:B-1----:R-:W-:Y:S04]  /*9250*/  HMMA.16816.F32.BF16 R28, R68.reuse, R84, R28 ;  /* 0x00000054441c723c */ /* 0x042fe8000004181c */
[----:B-----5:R-:W-:Y:S04]  /*9260*/  F2FP.BF16.PACK_AB R123, R134, R135 ;  /* 0x00000087867b723e */ /* 0x020fe800000010ff */
[C---:B------:R-:W-:Y:S01]  /*9270*/  HMMA.16816.F32.BF16 R32, R68.reuse, R86, R32 ;  /* 0x000000564420723c */ /* 0x040fe20000041820 */
[----:B------:R-:W1:Y:S07]  /*9280*/  LDSM.16.MT88.4 R84, [R212+0x1900] ;  /* 0x00190000d454783b */ /* 0x000e6e0000004200 */
[C---:B---3--:R-:W-:Y:S08]  /*9290*/  HMMA.16816.F32.BF16 R36, R68.reuse, R72, R36 ;  /* 0x000000484424723c */ /* 0x048ff00000041824 */
[C---:B------:R-:W-:Y:S01]  /*92a0*/  HMMA.16816.F32.BF16 R40, R68.reuse, R74, R40 ;  /* 0x0000004a4428723c */ /* 0x040fe20000041828 */
[----:B------:R-:W3:Y:S07]  /*92b0*/  LDSM.16.MT88.4 R72, [R210+0x1900] ;  /* 0x00190000d248783b */ /* 0x000eee0000004200 */
[C---:B----4-:R-:W-:Y:S08]  /*92c0*/  HMMA.16816.F32.BF16 R44, R68.reuse, R76, R44 ;  /* 0x0000004c442c723c */ /* 0x050ff0000004182c */
[C---:B------:R-:W-:Y:S01]  /*92d0*/  HMMA.16816.F32.BF16 R48, R68.reuse, R78, R48 ;  /* 0x0000004e4430723c */ /* 0x040fe20000041830 */
[----:B------:R-:W4:Y:S07]  /*92e0*/  LDSM.16.MT88.4 R76, [R209+0x1900] ;  /* 0x00190000d14c783b */ /* 0x000f2e0000004200 */
[C---:B--2---:R-:W-:Y:S08]  /*92f0*/  HMMA.16816.F32.BF16 R52, R68.reuse, R80, R52 ;  /* 0x000000504434723c */ /* 0x044ff00000041834 */
[C---:B------:R-:W-:Y:S01]  /*9300*/  HMMA.16816.F32.BF16 R56, R68.reuse, R82, R56 ;  /* 0x000000524438723c */ /* 0x040fe20000041838 */
[----:B------:R-:W2:Y:S07]  /*9310*/  LDSM.16.MT88.4 R80, [R208+0x1900] ;  /* 0x00190000d050783b */ /* 0x000eae0000004200 */
        /* <DEDUP_REMOVED lines=14> */
[----:B------:R-:W-:Y:S01]  /*9400*/  FADD.FTZ R239, R239, R168 ;  /* 0x000000a8efef7221 */ /* 0x000fe20000010000 */
[----:B------:R-:W-:Y:S01]  /*9410*/  IADD3 R168, R238, -0x1, RZ ;  /* 0xffffffffeea87810 */ /* 0x000fe20007ffe0ff */
[----:B------:R-:W-:Y:S01]  /*9420*/  FADD.FTZ R171, R171, R240 ;  /* 0x000000f0abab7221 */ /* 0x000fe20000010000 */
[C---:B------:R-:W-:Y:S01]  /*9430*/  HMMA.16816.F32.BF16 R8, R68.reuse, R86, R8 ;  /* 0x000000564408723c */ /* 0x040fe20000041808 */
[----:B------:R-:W1:Y:S03]  /*9440*/  LDSM.16.MT88.4 R84, [R212+0x4900] ;  /* 0x00490000d454783b */ /* 0x000e660000004200 */
[----:B------:R-:W-:Y:S02]  /*9450*/  FADD.FTZ R2, R150, R171 ;  /* 0x000000ab96027221 */ /* 0x000fe40000010000 */
[----:B------:R-:W-:Y:S02]  /*9460*/  IMAD.MOV.U32 R238, RZ, RZ, R168 ;  /* 0x000000ffffee7224 */ /* 0x000fe400078e00a8 */
[C---:B---3--:R-:W-:Y:S04]  /*9470*/  HMMA.16816.F32.BF16 R12, R68.reuse, R72, R12 ;  /* 0x00000048440c723c */ /* 0x048fe8000004180c */
[----:B------:R-:W-:Y:S04]  /*9480*/  FADD.FTZ R2, R157, R2 ;  /* 0x000000029d027221 */ /* 0x000fe80000010000 */
[C---:B------:R-:W-:Y:S01]  /*9490*/  HMMA.16816.F32.BF16 R16, R68.reuse, R74, R16 ;  /* 0x0000004a4410723c */ /* 0x040fe20000041810 */
[----:B------:R-:W3:Y:S03]  /*94a0*/  LDSM.16.MT88.4 R72, [R210+0x4900] ;  /* 0x00490000d248783b */ /* 0x000ee60000004200 */
[----:B------:R-:W-:Y:S02]  /*94b0*/  FADD.FTZ R3, R155, R2 ;  /* 0x000000029b037221 */ /* 0x000fe40000010000 */
[----:B------:R-:W-:Y:S02]  /*94c0*/  IMAD.MOV.U32 R2, RZ, RZ, R116 ;  /* 0x000000ffff027224 */ /* 0x000fe400078e0074 */
[C---:B----4-:R-:W-:Y:S04]  /*94d0*/  HMMA.16816.F32.BF16 R20, R68.reuse, R76, R20 ;  /* 0x0000004c4414723c */ /* 0x050fe80000041814 */
[----:B------:R-:W-:Y:S04]  /*94e0*/  FADD.FTZ R3, R156, R3 ;  /* 0x000000039c037221 */ /* 0x000fe80000010000 */
[C---:B------:R-:W-:Y:S01]  /*94f0*/  HMMA.16816.F32.BF16 R24, R68.reuse, R78, R24 ;  /* 0x0000004e4418723c */ /* 0x040fe20000041818 */
[----:B------:R-:W4:Y:S03]  /*9500*/  LDSM.16.MT88.4 R76, [R212+0x2100] ;  /* 0x00210000d44c783b */ /* 0x000f260000004200 */
[----:B------:R-:W-:Y:S02]  /*9510*/  FADD.FTZ R136, R136, R3 ;  /* 0x0000000388887221 */ /* 0x000fe40000010000 */
[----:B------:R-:W-:Y:S02]  /*9520*/  IMAD.MOV.U32 R3, RZ, RZ, R0 ;  /* 0x000000ffff037224 */ /* 0x000fe400078e0000 */
[C---:B--2---:R-:W-:Y:S04]  /*9530*/  HMMA.16816.F32.BF16 R28, R68.reuse, R80, R28 ;  /* 0x00000050441c723c */ /* 0x044fe8000004181c */
[----:B------:R-:W-:Y:S04]  /*9540*/  FADD.FTZ R136, R139, R136 ;  /* 0x000000888b887221 */ /* 0x000fe80000010000 */
[C---:B------:R-:W-:Y:S01]  /*9550*/  HMMA.16816.F32.BF16 R32, R68.reuse, R82, R32 ;  /* 0x000000524420723c */ /* 0x040fe20000041820 */
[----:B------:R-:W2:Y:S03]  /*9560*/  LDSM.16.MT88.4 R80, [R210+0x2100] ;  /* 0x00210000d250783b */ /* 0x000ea60000004200 */
[----:B------:R-:W-:Y:S04]  /*9570*/  FADD.FTZ R135, R135, R136 ;  /* 0x0000008887877221 */ /* 0x000fe80000010000 */
[C---:B-1----:R-:W-:Y:S04]  /*9580*/  HMMA.16816.F32.BF16 R36, R68.reuse, R84, R36 ;  /* 0x000000544424723c */ /* 0x042fe80000041824 */
[----:B------:R-:W-:Y:S04]  /*9590*/  FADD.FTZ R229, R134, R135 ;  /* 0x0000008786e57221 */ /* 0x000fe80000010000 */
[C---:B------:R-:W-:Y:S01]  /*95a0*/  HMMA.16816.F32.BF16 R40, R68.reuse, R86, R40 ;  /* 0x000000564428723c */ /* 0x040fe20000041828 */
[----:B------:R-:W-:Y:S07]  /*95b0*/  LDSM.16.MT88.4 R84, [R208+0x2100] ;  /* 0x00210000d054783b */ /* 0x000fee0000004200 */
[C---:B---3--:R-:W-:Y:S08]  /*95c0*/  HMMA.16816.F32.BF16 R44, R68.reuse, R72, R44 ;  /* 0x00000048442c723c */ /* 0x048ff0000004182c */
[C---:B------:R-:W-:Y:S01]  /*95d0*/  HMMA.16816.F32.BF16 R48, R68.reuse, R74, R48 ;  /* 0x0000004a4430723c */ /* 0x040fe20000041830 */
[----:B------:R-:W1:Y:S07]  /*95e0*/  LDSM.16.MT88.4 R72, [R209+0x2100] ;  /* 0x00210000d148783b */ /* 0x000e6e0000004200 */
        /* <DEDUP_REMOVED lines=11> */
[----:B------:R-:W-:Y:S03]  /*96a0*/  F2FP.BF16.PACK_AB R71, R156, R155 ;  /* 0x0000009b9c47723e */ /* 0x000fe600000010ff */
[----:B------:R-:W-:Y:S04]  /*96b0*/  FADD.FTZ R152, R152, R241 ;  /* 0x000000f198987221 */ /* 0x000fe80000010000 */
[C---:B----4-:R-:W-:Y:S03]  /*96c0*/  HMMA.16816.F32.BF16 R4, R68.reuse, R76, R4 ;  /* 0x0000004c4404723c */ /* 0x050fe60000041804 */
[----:B------:R-:W-:Y:S04]  /*96d0*/  FADD.FTZ R245, R245, R152 ;  /* 0x00000098f5f57221 */ /* 0x000fe80000010000 */
[----:B------:R-:W-:Y:S01]  /*96e0*/  FADD.FTZ R142, R142, R245 ;  /* 0x000000f58e8e7221 */ /* 0x000fe20000010000 */
[C---:B------:R-:W-:Y:S01]  /*96f0*/  HMMA.16816.F32.BF16 R8, R68.reuse, R78, R8 ;  /* 0x0000004e4408723c */ /* 0x040fe20000041808 */
[----:B------:R-:W3:Y:S03]  /*9700*/  LDSM.16.MT88.4 R76, [R212+0x5100] ;  /* 0x00510000d44c783b */ /* 0x000ee60000004200 */
[----:B------:R-:W-:Y:S04]  /*9710*/  FADD.FTZ R141, R141, R142 ;  /* 0x0000008e8d8d7221 */ /* 0x000fe80000010000 */
[C---:B--2---:R-:W-:Y:S04]  /*9720*/  HMMA.16816.F32.BF16 R12, R68.reuse, R80, R12 ;  /* 0x00000050440c723c */ /* 0x044fe8000004180c */
[----:B------:R-:W-:Y:S04]  /*9730*/  FADD.FTZ R138, R138, R141 ;  /* 0x0000008d8a8a7221 */ /* 0x000fe80000010000 */
[C---:B------:R-:W-:Y:S01]  /*9740*/  HMMA.16816.F32.BF16 R16, R68.reuse, R82, R16 ;  /* 0x000000524410723c */ /* 0x040fe20000041810 */
[----:B------:R-:W2:Y:S03]  /*9750*/  LDSM.16.MT88.4 R80, [R210+0x5100] ;  /* 0x00510000d250783b */ /* 0x000ea60000004200 */
[----:B------:R-:W-:Y:S04]  /*9760*/  FADD.FTZ R228, R151, R138 ;  /* 0x0000008a97e47221 */ /* 0x000fe80000010000 */
[C---:B-1----:R-:W-:Y:S08]  /*9770*/  HMMA.16816.F32.BF16 R20, R68.reuse, R72, R20 ;  /* 0x000000484414723c */ /* 0x042ff00000041814 */
[C---:B------:R-:W-:Y:S01]  /*9780*/  HMMA.16816.F32.BF16 R24, R68.reuse, R74, R24 ;  /* 0x0000004a4418723c */ /* 0x040fe20000041818 */
[----:B------:R-:W1:Y:S07]  /*9790*/  LDSM.16.MT88.4 R72, [R208+0x5100] ;  /* 0x00510000d048783b */ /* 0x000e6e0000004200 */
[C---:B------:R-:W-:Y:S08]  /*97a0*/  HMMA.16816.F32.BF16 R28, R68.reuse, R84, R28 ;  /* 0x00000054441c723c */ /* 0x040ff0000004181c */
[C---:B------:R-:W-:Y:S01]  /*97b0*/  HMMA.16816.F32.BF16 R32, R68.reuse, R86, R32 ;  /* 0x000000564420723c */ /* 0x040fe20000041820 */
[----:B------:R-:W4:Y:S07]  /*97c0*/  LDSM.16.MT88.4 R84, [R212+0x2900] ;  /* 0x00290000d454783b */ /* 0x000f2e0000004200 */
[C---:B---3--:R-:W-:Y:S08]  /*97d0*/  HMMA.16816.F32.BF16 R36, R68.reuse, R76, R36 ;  /* 0x0000004c4424723c */ /* 0x048ff00000041824 */
[C---:B------:R-:W-:Y:S08]  /*97e0*/  HMMA.16816.F32.BF16 R40, R68.reuse, R78, R40 ;  /* 0x0000004e4428723c */ /* 0x040ff00000041828 */
[C---:B--2---:R-:W-:Y:S08]  /*97f0*/  HMMA.16816.F32.BF16 R44, R68.reuse, R80, R44 ;  /* 0x00000050442c723c */ /* 0x044ff0000004182c */
[C---:B------:R-:W-:Y:S08]  /*9800*/  HMMA.16816.F32.BF16 R48, R68.reuse, R82, R48 ;  /* 0x000000524430723c */ /* 0x040ff00000041830 */
[C---:B------:R-:W-:Y:S08]  /*9810*/  HMMA.16816.F32.BF16 R52, R68.reuse, R88, R52 ;  /* 0x000000584434723c */ /* 0x040ff00000041834 */
[C---:B------:R-:W-:Y:S08]  /*9820*/  HMMA.16816.F32.BF16 R56, R68.reuse, R90, R56 ;  /* 0x0000005a4438723c */ /* 0x040ff00000041838 */
[C---:B-1----:R-:W-:Y:S08]  /*9830*/  HMMA.16816.F32.BF16 R60, R68.reuse, R72, R60 ;  /* 0x00000048443c723c */ /* 0x042ff0000004183c */
[----:B------:R-:W-:Y:S08]  /*9840*/  HMMA.16816.F32.BF16 R64, R68, R74, R64 ;  /* 0x0000004a4440723c */ /* 0x000ff00000041840 */
[C---:B----4-:R-:W-:Y:S01]  /*9850*/  HMMA.16816.F32.BF16 R112, R120.reuse, R84, R4 ;  /* 0x000000547870723c */ /* 0x050fe20000041804 */
[----:B------:R-:W1:Y:S07]  /*9860*/  LDSM.16.MT88.4 R4, [R210+0x5900] ;  /* 0x00590000d204783b */ /* 0x000e6e0000004200 */
[C---:B------:R-:W-:Y:S01]  /*9870*/  HMMA.16816.F32.BF16 R68, R120.reuse, R86, R8 ;  /* 0x000000567844723c */ /* 0x040fe20000041808 */
[----:B------:R-:W2:Y:S07]  /*9880*/  LDSM.16.MT88.4 R8, [R209+0x5900] ;  /* 0x00590000d108783b */ /* 0x000eae0000004200 */
[C---:B------:R-:W-:Y:S01]  /*9890*/  HMMA.16816.F32.BF16 R72, R120.reuse, R92, R12 ;  /* 0x0000005c7848723c */ /* 0x040fe2000004180c */
[----:B------:R-:W3:Y:S07]  /*98a0*/  LDSM.16.MT88.4 R12, [R208+0x5900] ;  /* 0x00590000d00c783b */ /* 0x000eee0000004200 */
[C---:B------:R-:W-:Y:S08]  /*98b0*/  HMMA.16816.F32.BF16 R76, R120.reuse, R94, R16 ;  /* 0x0000005e784c723c */ /* 0x040ff00000041810 */
[C---:B------:R-:W-:Y:S08]  /*98c0*/  HMMA.16816.F32.BF16 R80, R120.reuse, R96, R20 ;  /* 0x000000607850723c */ /* 0x040ff00000041814 */
[C---:B------:R-:W-:Y:S08]  /*98d0*/  HMMA.16816.F32.BF16 R84, R120.reuse, R98, R24 ;  /* 0x000000627854723c */ /* 0x040ff00000041818 */
[C---:B------:R-:W-:Y:S08]  /*98e0*/  HMMA.16816.F32.BF16 R88, R120.reuse, R100, R28 ;  /* 0x000000647858723c */ /* 0x040ff0000004181c */
[C---:B------:R-:W-:Y:S08]  /*98f0*/  HMMA.16816.F32.BF16 R92, R120.reuse, R102, R32 ;  /* 0x00000066785c723c */ /* 0x040ff00000041820 */
[C---:B------:R-:W-:Y:S08]  /*9900*/  HMMA.16816.F32.BF16 R96, R120.reuse, R104, R36 ;  /* 0x000000687860723c */ /* 0x040ff00000041824 */
[C---:B------:R-:W-:Y:S08]  /*9910*/  HMMA.16816.F32.BF16 R100, R120.reuse, R106, R40 ;  /* 0x0000006a7864723c */ /* 0x040ff00000041828 */
[C---:B-1----:R-:W-:Y:S08]  /*9920*/  HMMA.16816.F32.BF16 R108, R120.reuse, R4, R44 ;  /* 0x00000004786c723c */ /* 0x042ff0000004182c */
[C---:B------:R-:W-:Y:S08]  /*9930*/  HMMA.16816.F32.BF16 R104, R120.reuse, R6, R48 ;  /* 0x000000067868723c */ /* 0x040ff00000041830 */
[C---:B--2---:R-:W-:Y:S08]  /*9940*/  HMMA.16816.F32.BF16 R52, R120.reuse, R8, R52 ;  /* 0x000000087834723c */ /* 0x044ff00000041834 */
[C---:B------:R-:W-:Y:S08]  /*9950*/  HMMA.16816.F32.BF16 R56, R120.reuse, R10, R56 ;  /* 0x0000000a7838723c */ /* 0x040ff00000041838 */
[C---:B---3--:R-:W-:Y:S07]  /*9960*/  HMMA.16816.F32.BF16 R60, R120.reuse, R12, R60 ;  /* 0x0000000c783c723c */ /* 0x048fee000004183c */
[----:B------:R-:W-:Y:S01]  /*9970*/  IMAD.MOV.U32 R12, RZ, RZ, R116 ;  /* 0x000000ffff0c7224 */ /* 0x000fe200078e0074 */
[----:B------:R-:W-:Y:S01]  /*9980*/  HMMA.16816.F32.BF16 R64, R120, R14, R64 ;  /* 0x0000000e7840723c */ /* 0x000fe20000041840 */
[----:B------:R-:W-:-:S07]  /*9990*/  @P0 BRA `(.L_x_46) ;  /* 0xffffc0f000000947 */ /* 0x000fce000383ffff */
.L_x_35:
[----:B------:R-:W1:Y:S01]  /*99a0*/  S2UR UR18, SR_CTAID.X ;  /* 0x00000000001279c3 */ /* 0x000e620000002500 */
[----:B------:R-:W-:Y:S01]  /*99b0*/  ULDC.64 UR4, c[0x0][0x2c8] ;  /* 0x0000b20000047ab9 */ /* 0x000fe20000000a00 */
[----:B------:R-:W-:Y:S01]  /*99c0*/  IMAD.MOV.U32 R2, RZ, RZ, 0x1 ;  /* 0x00000001ff027424 */ /* 0x000fe200078e00ff */
[----:B------:R-:W-:Y:S01]  /*99d0*/  PLOP3.LUT P0, PT, PT, PT, UP1, 0x40, 0x0 ;  /* 0x000000000000781c */ /* 0x000fe20003f0e818 */
[----:B------:R-:W-:-:S03]  /*99e0*/  IMAD.MOV.U32 R3, RZ, RZ, c[0x0][0x2ac] ;  /* 0x0000ab00ff037624 */ /* 0x000fc600078e00ff */
[----:B------:R-:W-:-:S05]  /*99f0*/  IADD3 R4, R2, -c[0x0][0x168], RZ ;  /* 0x80005a0002047a10 */ /* 0x000fca0007ffe0ff */
[----:B------:R-:W-:Y:S01]  /*9a00*/  IMAD R3, R3, c[0x0][0x1d0], R4 ;  /* 0x0000740003037a24 */ /* 0x000fe200078e0204 */
[----:B-1----:R-:W-:-:S04]  /*9a10*/  ULEA UR18, UR18, 0x7f, 0x7 ;  /* 0x0000007f12127891 */ /* 0x002fc8000f8e383f */
[----:B------:R-:W-:-:S07]  /*9a20*/  UIMAD.WIDE.U32 UR22, UR18, UR4, URZ ;  /* 0x00000004121672a5 */ /* 0x000fce000f8e003f */
[----:B------:R-:W-:Y:S02]  /*9a30*/  @UP2 UMOV UR19, UR23 ;  /* 0x0000001700132c82 */ /* 0x000fe40008000000 */
[----:B------:R-:W-:-:S06]  /*9a40*/  @UP2 USHF.R.U32.HI UR18, URZ, UR5, UR19 ;  /* 0x000000053f122299 */ /* 0x000fcc0008011613 */
[----:B------:R-:W-:-:S04]  /*9a50*/  IADD3 R3, R3, UR18, RZ ;  /* 0x0000001203037c10 */ /* 0x000fc8000fffe0ff */
[----:B------:R-:W-:Y:S01]  /*9a60*/  IADD3 R4, R3, -c[0x0][0x324], RZ ;  /* 0x8000c90003047a10 */ /* 0x000fe20007ffe0ff */
[----:B------:R-:W-:Y:S05]  /*9a70*/  @P0 BRA `(.L_x_47) ;  /* 0x000000d000000947 */ /* 0x000fea0003800000 */
[----:B------:R-:W-:-:S13]  /*9a80*/  ISETP.GT.AND P0, PT, R3, -0x1, PT ;  /* 0xffffffff0300780c */ /* 0x000fda0003f04270 */
[----:B------:R-:W-:Y:S05]  /*9a90*/  @P0 BRA `(.L_x_48) ;  /* 0x0000006000000947 */ /* 0x000fea0003800000 */
[----:B------:R-:W-:Y:S02]  /*9aa0*/  ISETP.NE.AND P0, PT, R2, c[0x0][0x32c], PT ;  /* 0x0000cb0002007a0c */ /* 0x000fe40003f05270 */
[----:B------:R-:W-:-:S11]  /*9ab0*/  LOP3.LUT R3, RZ, R3, RZ, 0x33, !PT ;  /* 0x00000003ff037212 */ /* 0x000fd600078e33ff */
[----:B------:R-:W-:-:S05]  /*9ac0*/  @P0 IMAD.HI.U32 R2, R3, c[0x0][0x330], RZ ;  /* 0x0000cc0003020a27 */ /* 0x000fca00078e00ff */
[----:B------:R-:W-:-:S04]  /*9ad0*/  @P0 SHF.R.U32.HI R3, RZ, c[0x0][0x334], R2 ;  /* 0x0000cd00ff030a19 */ /* 0x000fc80000011602 */
[----:B------:R-:W-:Y:S01]  /*9ae0*/  LOP3.LUT R3, RZ, R3, RZ, 0x33, !PT ;  /* 0x00000003ff037212 */ /* 0x000fe200078e33ff */
[----:B------:R-:W-:Y:S05]  /*9af0*/  BRA `(.L_x_49) ;  /* 0x0000003000007947 */ /* 0x000fea0003800000 */
.L_x_48:
[----:B------:R-:W-:-:S13]  /*9b00*/  ISETP.NE.AND P0, PT, R2, c[0x0][0x32c], PT ;  /* 0x0000cb0002007a0c */ /* 0x000fda0003f05270 */
[----:B------:R-:W-:-:S05]  /*9b10*/  @P0 IMAD.HI.U32 R2, R3, c[0x0][0x330], RZ ;  /* 0x0000cc0003020a27 */ /* 0x000fca00078e00ff */
[----:B------:R-:W-:-:S05]  /*9b20*/  @P0 SHF.R.U32.HI R3, RZ, c[0x0][0x334], R2 ;  /* 0x0000cd00ff030a19 */ /* 0x000fca0000011602 */
.L_x_49:
[----:B------:R-:W-:-:S05]  /*9b30*/  IMAD R3, R3, c[0x0][0x32c], RZ ;  /* 0x0000cb0003037a24 */ /* 0x000fca00078e02ff */
[----:B------:R-:W-:-:S04]  /*9b40*/  IMNMX R4, R4, R3, !PT ;  /* 0x0000000304047217 */ /* 0x000fc80007800200 */
.L_x_47:
[----:B------:R-:W-:-:S05]  /*9b50*/  IADD3 R3, R4, 0x5f, RZ ;  /* 0x0000005f04037810 */ /* 0x000fca0007ffe0ff */
[----:B------:R-:W-:-:S05]  /*9b60*/  IMAD.HI R3, R3, 0x2aaaaaab, RZ ;  /* 0x2aaaaaab03037827 */ /* 0x000fca00078e02ff */
[----:B------:R-:W-:-:S04]  /*9b70*/  SHF.R.U32.HI R2, RZ, 0x1f, R3 ;  /* 0x0000001fff027819 */ /* 0x000fc80000011603 */
[----:B------:R-:W-:-:S04]  /*9b80*/  LEA.HI.SX32 R2, R3, R2, 0x1c ;  /* 0x0000000203027211 */ /* 0x000fc800078fe2ff */
[----:B------:R-:W-:-:S04]  /*9b90*/  IMNMX R239, R215, R2, !PT ;  /* 0x00000002d7ef7217 */ /* 0x000fc80007800200 */
[----:B------:R-:W-:-:S13]  /*9ba0*/  ISETP.GE.AND P0, PT, R168, R239, PT ;  /* 0x000000efa800720c */ /* 0x000fda0003f06270 */
[----:B------:R-:W-:Y:S05]  /*9bb0*/  @!P0 BRA `(.L_x_50) ;  /* 0x00002be000008947 */ /* 0x000fea0003800000 */
[----:B------:R-:W-:Y:S01]  /*9bc0*/  IMAD.MOV.U32 R3, RZ, RZ, R0 ;  /* 0x000000ffff037224 */ /* 0x000fe200078e0000 */
[----:B------:R-:W-:Y:S01]  /*9bd0*/  SHF.R.S32.HI R0, RZ, 0x1f, R231 ;  /* 0x0000001fff007819 */ /* 0x000fe200000114e7 */
[----:B------:R-:W-:Y:S01]  /*9be0*/  IMAD.MOV.U32 R117, RZ, RZ, R12 ;  /* 0x000000ffff757224 */ /* 0x000fe200078e000c */
[----:B------:R-:W-:Y:S01]  /*9bf0*/  MOV R238, R168 ;  /* 0x000000a800ee7202 */ /* 0x000fe20000000f00 */
[C---:B------:R-:W-:Y:S01]  /*9c00*/  IMAD.SHL.U32 R236, R231.reuse, 0x2, RZ ;  /* 0x00000002e7ec7824 */ /* 0x040fe200078e00ff */
[C---:B------:R-:W-:Y:S02]  /*9c10*/  SHF.L.U64.HI R235, R230.reuse, 0x1, R233 ;  /* 0x00000001e6eb7819 */ /* 0x040fe400000102e9 */
[----:B------:R-:W-:Y:S02]  /*9c20*/  SHF.L.U32 R234, R230, 0x1, RZ ;  /* 0x00000001e6ea7819 */ /* 0x000fe400000006ff */
[----:B------:R-:W-:Y:S02]  /*9c30*/  SHF.L.U64.HI R237, R231, 0x1, R0 ;  /* 0x00000001e7ed7819 */ /* 0x000fe40000010200 */
.L_x_53:
        /* <DEDUP_REMOVED lines=22> */
[C---:B------:R-:W-:Y:S02]  /*9da0*/  IMAD R2, R216.reuse, c[0x0][0x21c], R2 ;  /* 0x00008700d8027a24 */ /* 0x040fe400078e0202 */
[----:B------:R-:W-:Y:S04]  /*9db0*/  IMAD.IADD R5, R5, 0x1, R7 ;  /* 0x0000000105057824 */ /* 0x000fe800078e0207 */
[----:B------:R-:W-:Y:S05]  /*9dc0*/  IMAD.WIDE.U32 R4, R216, c[0x0][0x218], R4 ;  /* 0x00008600d8047a25 */ /* 0x000fea00078e0004 */
[----:B------:R-:W-:Y:S04]  /*9dd0*/  IADD3 R0, P0, R4, UR20, RZ ;  /* 0x0000001404007c10 */ /* 0x000fe8000ff1e0ff */
[----:B------:R-:W-:Y:S02]  /*9de0*/  IADD3.X R5, R5, UR16, R2, P0, !PT ;  /* 0x0000001005057c10 */ /* 0x000fe400087fe402 */
[C---:B------:R-:W-:Y:S04]  /*9df0*/  LEA R20, P0, R0.reuse, c[0x0][0x1f8], 0x1 ;  /* 0x00007e0000147a11 */ /* 0x040fe800078008ff */
[----:B------:R-:W-:Y:S01]  /*9e00*/  LEA.HI.X R6, R0, c[0x0][0x1fc], R5, 0x1, P0 ;  /* 0x00007f0000067a11 */ /* 0x000fe200000f0c05 */
[----:B------:R-:W2:Y:S01]  /*9e10*/  SHFL.IDX PT, R11, R20, RZ, 0x181f ;  /* 0x00181fff140b7589 */ /* 0x000ea200000e0000 */
[----:B------:R-:W-:Y:S03]  /*9e20*/  IADD3 R5, -R232, 0x10, RZ ;  /* 0x00000010e8057810 */ /* 0x000fe60007ffe1ff */
[----:B------:R-:W3:Y:S01]  /*9e30*/  SHFL.IDX PT, R4, R6, RZ, 0x181f ;  /* 0x00181fff06047589 */ /* 0x000ee200000e0000 */
[----:B------:R-:W-:Y:S03]  /*9e40*/  LOP3.LUT R5, R5, 0xf, RZ, 0xc0, !PT ;  /* 0x0000000f05057812 */ /* 0x000fe600078ec0ff */
[----:B------:R-:W5:Y:S04]  /*9e50*/  SHFL.IDX PT, R9, R20, 0x1, 0x181f ;  /* 0x00381f0014097f89 */ /* 0x000f6800000e0000 */
[----:B------:R-:W4:Y:S04]  /*9e60*/  SHFL.IDX PT, R7, R20, 0x2, 0x181f ;  /* 0x00581f0014077f89 */ /* 0x000f2800000e0000 */
[----:B------:R-:W1:Y:S04]  /*9e70*/  SHFL.IDX PT, R2, R6, 0x1, 0x181f ;  /* 0x00381f0006027f89 */ /* 0x000e6800000e0000 */
[----:B------:R1:W1:Y:S01]  /*9e80*/  SHFL.IDX PT, R0, R6, 0x2, 0x181f ;  /* 0x00581f0006007f89 */ /* 0x00026200000e0000 */
        /* <DEDUP_REMOVED lines=19> */
.L_x_51:
[C---:B--23--:R-:W-:Y:S01]  /*9fc0*/  HMMA.16816.F32.BF16 R4, R124.reuse, R120, RZ ;  /* 0x000000787c04723c */ /* 0x04cfe200000418ff */
[----:B------:R-:W-:Y:S02]  /*9fd0*/  LDSM.16.M88.4 R156, [R202+0x1000] ;  /* 0x00100000ca9c783b */ /* 0x000fe40000000200 */
[----:B------:R-:W-:Y:S05]  /*9fe0*/  ISETP.GT.AND P0, PT, R238, R215, PT ;  /* 0x000000d7ee00720c */ /* 0x000fea0003f04270 */
[C---:B------:R-:W-:Y:S01]  /*9ff0*/  HMMA.16816.F32.BF16 R8, R124.reuse, R122, RZ ;  /* 0x0000007a7c08723c */ /* 0x040fe200000418ff */
[----:B------:R-:W0:Y:S07]  /*a000*/  LDGDEPBAR ;  /* 0x00000000000079af */ /* 0x000e2e0000000000 */
[C---:B------:R-:W-:Y:S01]  /*a010*/  HMMA.16816.F32.BF16 R12, R124.reuse, R16, RZ ;  /* 0x000000107c0c723c */ /* 0x040fe200000418ff */
[----:B------:R-:W2:Y:S07]  /*a020*/  LDSM.16.M88.4 R120, [R211+0x8100] ;  /* 0x00810000d378783b */ /* 0x000eae0000000200 */
[C---:B------:R-:W-:Y:S01]  /*a030*/  HMMA.16816.F32.BF16 R16, R124.reuse, R18, RZ ;  /* 0x000000127c10723c */ /* 0x040fe200000418ff */
[----:B------:R-:W-:Y:S07]  /*a040*/  LDSM.16.M88.4 R160, [R202+0x1800] ;  /* 0x00180000caa0783b */ /* 0x000fee0000000200 */
[C---:B----4-:R-:W-:Y:S01]  /*a050*/  HMMA.16816.F32.BF16 R20, R124.reuse, R24, RZ ;  /* 0x000000187c14723c */ /* 0x050fe200000418ff */
[----:B------:R-:W-:Y:S07]  /*a060*/  LDSM.16.M88.4 R164, [R202+0x2000] ;  /* 0x00200000caa4783b */ /* 0x000fee0000000200 */
[C---:B------:R-:W-:Y:S01]  /*a070*/  HMMA.16816.F32.BF16 R24, R124.reuse, R26, RZ ;  /* 0x0000001a7c18723c */ /* 0x040fe200000418ff */
[----:B------:R-:W-:Y:S07]  /*a080*/  LDSM.16.M88.4 R168, [R202+0x5000] ;  /* 0x00500000caa8783b */ /* 0x000fee0000000200 */
[C---:B-1----:R-:W-:Y:S08]  /*a090*/  HMMA.16816.F32.BF16 R28, R124.reuse, R32, RZ ;  /* 0x000000207c1c723c */ /* 0x042ff000000418ff */
[C---:B------:R-:W-:Y:S08]  /*a0a0*/  HMMA.16816.F32.BF16 R32, R124.reuse, R34, RZ ;  /* 0x000000227c20723c */ /* 0x040ff000000418ff */
[C---:B------:R-:W-:Y:S08]  /*a0b0*/  HMMA.16816.F32.BF16 R36, R124.reuse, R40, RZ ;  /* 0x000000287c24723c */ /* 0x040ff000000418ff */
[C---:B------:R-:W-:Y:S08]  /*a0c0*/  HMMA.16816.F32.BF16 R40, R124.reuse, R42, RZ ;  /* 0x0000002a7c28723c */ /* 0x040ff000000418ff */
[C---:B------:R-:W-:Y:S08]  /*a0d0*/  HMMA.16816.F32.BF16 R44, R124.reuse, R48, RZ ;  /* 0x000000307c2c723c */ /* 0x040ff000000418ff */
[----:B------:R-:W-:Y:S08]  /*a0e0*/  HMMA.16816.F32.BF16 R48, R124, R50, RZ ;  /* 0x000000327c30723c */ /* 0x000ff000000418ff */
[C---:B------:R-:W-:Y:S08]  /*a0f0*/  HMMA.16816.F32.BF16 R4, R144.reuse, R128, R4 ;  /* 0x000000809004723c */ /* 0x040ff00000041804 */
[C---:B------:R-:W-:Y:S01]  /*a100*/  HMMA.16816.F32.BF16 R8, R144.reuse, R130, R8 ;  /* 0x000000829008723c */ /* 0x040fe20000041808 */
[----:B------:R-:W1:Y:S07]  /*a110*/  LDSM.16.M88.4 R128, [R211+0x8900] ;  /* 0x00890000d380783b */ /* 0x000e6e0000000200 */
[C---:B------:R-:W-:Y:S08]  /*a120*/  HMMA.16816.F32.BF16 R12, R144.reuse, R132, R12 ;  /* 0x00000084900c723c */ /* 0x040ff0000004180c */
[C---:B------:R-:W-:Y:S01]  /*a130*/  HMMA.16816.F32.BF16 R16, R144.reuse, R134, R16 ;  /* 0x000000869010723c */ /* 0x040fe20000041810 */
[----:B------:R-:W3:Y:S07]  /*a140*/  LDSM.16.M88.4 R132, [R211+0x9100] ;  /* 0x00910000d384783b */ /* 0x000eee0000000200 */
[C---:B------:R-:W-:Y:S08]  /*a150*/  HMMA.16816.F32.BF16 R20, R144.reuse, R136, R20 ;  /* 0x000000889014723c */ /* 0x040ff00000041814 */
[C---:B------:R-:W-:Y:S01]  /*a160*/  HMMA.16816.F32.BF16 R24, R144.reuse, R138, R24 ;  /* 0x0000008a9018723c */ /* 0x040fe20000041818 */
[----:B------:R-:W4:Y:S07]  /*a170*/  LDSM.16.M88.4 R136, [R211+0x9900] ;  /* 0x00990000d388783b */ /* 0x000f2e0000000200 */
[C---:B------:R-:W-:Y:S08]  /*a180*/  HMMA.16816.F32.BF16 R28, R144.reuse, R140, R28 ;  /* 0x0000008c901c723c */ /* 0x040ff0000004181c */
[C---:B------:R-:W-:Y:S01]  /*a190*/  HMMA.16816.F32.BF16 R32, R144.reuse, R142, R32 ;  /* 0x0000008e9020723c */ /* 0x040fe20000041820 */
[----:B------:R-:W5:Y:S07]  /*a1a0*/  LDSM.16.M88.4 R140, [R211+0xa100] ;  /* 0x00a10000d38c783b */ /* 0x000f6e0000000200 */
[C---:B------:R-:W-:Y:S08]  /*a1b0*/  HMMA.16816.F32.BF16 R36, R144.reuse, R148, R36 ;  /* 0x000000949024723c */ /* 0x040ff00000041824 */
[C---:B------:R-:W-:Y:S01]  /*a1c0*/  HMMA.16816.F32.BF16 R40, R144.reuse, R150, R40 ;  /* 0x000000969028723c */ /* 0x040fe20000041828 */
[----:B------:R-:W3:Y:S07]  /*a1d0*/  LDSM.16.M88.4 R148, [R211+0xa900] ;  /* 0x00a90000d394783b */ /* 0x000eee0000000200 */
[C---:B------:R-:W-:Y:S08]  /*a1e0*/  HMMA.16816.F32.BF16 R44, R144.reuse, R152, R44 ;  /* 0x00000098902c723c */ /* 0x040ff0000004182c */
[----:B------:R-:W-:Y:S01]  /*a1f0*/  HMMA.16816.F32.BF16 R48, R144, R154, R48 ;  /* 0x0000009a9030723c */ /* 0x000fe20000041830 */
[----:B------:R-:W4:Y:S07]  /*a200*/  LDSM.16.M88.4 R152, [R202] ;  /* 0x00000000ca98783b */ /* 0x000f2e0000000200 */
[C---:B--2---:R-:W-:Y:S08]  /*a210*/  HMMA.16816.F32.BF16 R4, R172.reuse, R120, R4 ;  /* 0x00000078ac04723c */ /* 0x044ff00000041804 */
[C---:B------:R-:W-:Y:S01]  /*a220*/  HMMA.16816.F32.BF16 R8, R172.reuse, R122, R8 ;  /* 0x0000007aac08723c */ /* 0x040fe20000041808 */
[----:B------:R-:W2:Y:S07]  /*a230*/  LDSM.16.M88.4 R120, [R202+0x800] ;  /* 0x00080000ca78783b */ /* 0x000eae0000000200 */
[C---:B-1----:R-:W-:Y:S08]  /*a240*/  HMMA.16816.F32.BF16 R12, R172.reuse, R128, R12 ;  /* 0x00000080ac0c723c */ /* 0x042ff0000004180c */
[C---:B------:R-:W-:Y:S01]  /*a250*/  HMMA.16816.F32.BF16 R16, R172.reuse, R130, R16 ;  /* 0x00000082ac10723c */ /* 0x040fe20000041810 */
[----:B------:R-:W1:Y:S07]  /*a260*/  LDSM.16.M88.4 R128, [R202+0x2800] ;  /* 0x00280000ca80783b */ /* 0x000e6e0000000200 */
[C---:B---3--:R-:W-:Y:S08]  /*a270*/  HMMA.16816.F32.BF16 R20, R172.reuse, R132, R20 ;  /* 0x00000084ac14723c */ /* 0x048ff00000041814 */
[C---:B------:R-:W-:Y:S01]  /*a280*/  HMMA.16816.F32.BF16 R24, R172.reuse, R134, R24 ;  /* 0x00000086ac18723c */ /* 0x040fe20000041818 */
[----:B------:R-:W3:Y:S07]  /*a290*/  LDSM.16.M88.4 R132, [R214+0xb100] ;  /* 0x00b10000d684783b */ /* 0x000eee0000000200 */
[C---:B----4-:R-:W-:Y:S08]  /*a2a0*/  HMMA.16816.F32.BF16 R28, R172.reuse, R136, R28 ;  /* 0x00000088ac1c723c */ /* 0x050ff0000004181c */
[C---:B------:R-:W-:Y:S01]  /*a2b0*/  HMMA.16816.F32.BF16 R32, R172.reuse, R138, R32 ;  /* 0x0000008aac20723c */ /* 0x040fe20000041820 */
[----:B------:R-:W4:Y:S07]  /*a2c0*/  LDSM.16.M88.4 R136, [R214+0xb900] ;  /* 0x00b90000d688783b */ /* 0x000f2e0000000200 */
        /* <DEDUP_REMOVED lines=14> */
[----:B------:R-:W2:Y:S07]  /*a3b0*/  LDSM.16.M88.4 R156, [R201] ;  /* 0x00000000c99c783b */ /* 0x000eae0000000200 */
[C---:B------:R-:W-:Y:S08]  /*a3c0*/  HMMA.16816.F32.BF16 R28, R176.reuse, R160, R28 ;  /* 0x000000a0b01c723c */ /* 0x040ff0000004181c */
[C---:B------:R-:W-:Y:S01]  /*a3d0*/  HMMA.16816.F32.BF16 R32, R176.reuse, R162, R32 ;  /* 0x000000a2b020723c */ /* 0x040fe20000041820 */
[----:B------:R-:W2:Y:S07]  /*a3e0*/  LDSM.16.M88.4 R160, [R200] ;  /* 0x00000000c8a0783b */ /* 0x000eae0000000200 */
[C---:B------:R-:W-:Y:S08]  /*a3f0*/  HMMA.16816.F32.BF16 R36, R176.reuse, R164, R36 ;  /* 0x000000a4b024723c */ /* 0x040ff00000041824 */
[C---:B------:R-:W-:Y:S01]  /*a400*/  HMMA.16816.F32.BF16 R40, R176.reuse, R166, R40 ;  /* 0x000000a6b028723c */ /* 0x040fe20000041828 */
[----:B------:R-:W2:Y:S07]  /*a410*/  LDSM.16.M88.4 R164, [R199] ;  /* 0x00000000c7a4783b */ /* 0x000eae0000000200 */
[C---:B-1----:R-:W-:Y:S08]  /*a420*/  HMMA.16816.F32.BF16 R44, R176.reuse, R128, R44 ;  /* 0x00000080b02c723c */ /* 0x042ff0000004182c */
[----:B------:R-:W-:Y:S01]  /*a430*/  HMMA.16816.F32.BF16 R48, R176, R130, R48 ;  /* 0x00000082b030723c */ /* 0x000fe20000041830 */
[----:B------:R-:W1:Y:S07]  /*a440*/  LDSM.16.M88.4 R128, [R198] ;  /* 0x00000000c680783b */ /* 0x000e6e0000000200 */
[C---:B---3--:R-:W-:Y:S08]  /*a450*/  HMMA.16816.F32.BF16 R4, R180.reuse, R132, R4 ;  /* 0x00000084b404723c */ /* 0x048ff00000041804 */
[C---:B------:R-:W-:Y:S01]  /*a460*/  HMMA.16816.F32.BF16 R8, R180.reuse, R134, R8 ;  /* 0x00000086b408723c */ /* 0x040fe20000041808 */
[----:B------:R-:W3:Y:S07]  /*a470*/  LDSM.16.M88.4 R132, [R197] ;  /* 0x00000000c584783b */ /* 0x000eee0000000200 */
[C---:B----4-:R-:W-:Y:S08]  /*a480*/  HMMA.16816.F32.BF16 R12, R180.reuse, R136, R12 ;  /* 0x00000088b40c723c */ /* 0x050ff0000004180c */
[C---:B------:R-:W-:Y:S01]  /*a490*/  HMMA.16816.F32.BF16 R16, R180.reuse, R138, R16 ;  /* 0x0000008ab410723c */ /* 0x040fe20000041810 */
[----:B------:R-:W4:Y:S07]  /*a4a0*/  LDSM.16.M88.4 R136, [R196] ;  /* 0x00000000c488783b */ /* 0x000f2e0000000200 */
        /* <DEDUP_REMOVED lines=14> */
[----:B------:R-:W2:Y:S07]  /*a590*/  LDSM.16.M88.4 R156, [R211+0xd100] ;  /* 0x00d10000d39c783b */ /* 0x000eae0000000200 */
[C---:B------:R-:W-:Y:S08]  /*a5a0*/  HMMA.16816.F32.BF16 R12, R184.reuse, R160, R12 ;  /* 0x000000a0b80c723c */ /* 0x040ff0000004180c */
[C---:B------:R-:W-:Y:S01]  /*a5b0*/  HMMA.16816.F32.BF16 R16, R184.reuse, R162, R16 ;  /* 0x000000a2b810723c */ /* 0x040fe20000041810 */
[----:B------:R-:W2:Y:S07]  /*a5c0*/  LDSM.16.M88.4 R160, [R211+0xd900] ;  /* 0x00d90000d3a0783b */ /* 0x000eae0000000200 */
        /* <DEDUP_REMOVED lines=8> */
[----:B------:R-:W3:Y:S07]  /*a650*/  LDSM.16.M88.4 R132, [R202+0x3800] ;  /* 0x00380000ca84783b */ /* 0x000eee0000000200 */
[C---:B----4-:R-:W-:Y:S08]  /*a660*/  HMMA.16816.F32.BF16 R44, R184.reuse, R136, R44 ;  /* 0x00000088b82c723c */ /* 0x050ff0000004182c */
[----:B------:R-:W-:Y:S01]  /*a670*/  HMMA.16816.F32.BF16 R48, R184, R138, R48 ;  /* 0x0000008ab830723c */ /* 0x000fe20000041830 */
[----:B------:R-:W4:Y:S07]  /*a680*/  LDSM.16.M88.4 R136, [R202+0x4000] ;  /* 0x00400000ca88783b */ /* 0x000f2e0000000200 */
        /* <DEDUP_REMOVED lines=17> */
[C---:B---3--:R-:W-:Y:S08]  /*a7a0*/  HMMA.16816.F32.BF16 R12, R192.reuse, R132, R12 ;  /* 0x00000084c00c723c */ /* 0x048ff0000004180c */
[C---:B------:R-:W-:Y:S08]  /*a7b0*/  HMMA.16816.F32.BF16 R16, R192.reuse, R134, R16 ;  /* 0x00000086c010723c */ /* 0x040ff00000041810 */
[C---:B----4-:R-:W-:Y:S08]  /*a7c0*/  HMMA.16816.F32.BF16 R20, R192.reuse, R136, R20 ;  /* 0x00000088c014723c */ /* 0x050ff00000041814 */
        /* <DEDUP_REMOVED lines=41> */
[----:B------:R5:W5:Y:S01]  /*aa60*/  SHFL.IDX PT, R0, R120, 0x2, 0x181f ;  /* 0x00581f0078007f89 */ /* 0x000b6200000e0000 */
        /* <DEDUP_REMOVED lines=19> */
.L_x_52:
[----:B------:R-:W-:Y:S01]  /*aba0*/  FMNMX.FTZ R0, R4, R3, !PT ;  /* 0x0000000304007209 */ /* 0x000fe20007810000 */
[----:B-1----:R-:W-:Y:S01]  /*abb0*/  LDSM.16.MT88.4 R128, [R210+0x100] ;  /* 0x00010000d280783b */ /* 0x002fe20000004200 */
        /* <DEDUP_REMOVED lines=47> */
[----:B------:R-:W-:Y:S02]  /*aeb0*/  ISETP.GT.AND P0, PT, R238, R239, PT ;  /* 0x000000efee00720c */ /* 0x000fe40003f04270 */
[----:B------:R-:W-:Y:S02]  /*aec0*/  FMNMX.FTZ R122, R49, R0, !PT ;  /* 0x00000000317a7209 */ /* 0x000fe40007810000 */
[----:B------:R-:W-:Y:S03]  /*aed0*/  FMNMX.FTZ R0, R50, R121, !PT ;  /* 0x0000007932007209 */ /* 0x000fe60007810000 */
[----:B------:R-:W-:Y:S01]  /*aee0*/  SHFL.BFLY PT, R123, R122, 0x2, 0x1f ;  /* 0x0c401f007a7b7f89 */ /* 0x000fe200000e0000 */
[----:B------:R-:W-:Y:S07]  /*aef0*/  FMNMX.FTZ R118, R51, R0, !PT ;  /* 0x0000000033767209 */ /* 0x000fee0007810000 */
[----:B------:R-:W1:Y:S02]  /*af00*/  SHFL.BFLY PT, R121, R118, 0x2, 0x1f ;  /* 0x0c401f0076797f89 */ /* 0x000e6400000e0000 */
[----:B-1----:R-:W-:Y:S02]  /*af10*/  FMNMX.FTZ R119, R118, R121, !PT ;  /* 0x0000007976777209 */ /* 0x002fe40007810000 */
[----:B------:R-:W-:Y:S04]  /*af20*/  FMNMX.FTZ R120, R122, R123, !PT ;  /* 0x0000007b7a787209 */ /* 0x000fe80007810000 */
[----:B------:R-:W1:Y:S08]  /*af30*/  SHFL.BFLY PT, R116, R119, 0x1, 0x1f ;  /* 0x0c201f0077747f89 */ /* 0x000e7000000e0000 */
[----:B------:R-:W2:Y:S01]  /*af40*/  SHFL.BFLY PT, R123, R120, 0x1, 0x1f ;  /* 0x0c201f00787b7f89 */ /* 0x000ea200000e0000 */
[----:B-1----:R-:W-:Y:S05]  /*af50*/  FMNMX.FTZ R116, R116, R119, !PT ;  /* 0x0000007774747209 */ /* 0x002fea0007810000 */
[----:B------:R-:W-:Y:S01]  /*af60*/  FMUL.FTZ R143, R116, c[0x0][0x2d0] ;  /* 0x0000b400748f7a20 */ /* 0x000fe20000410000 */
[----:B--2---:R-:W-:Y:S03]  /*af70*/  FMNMX.FTZ R0, R120, R123, !PT ;  /* 0x0000007b78007209 */ /* 0x004fe60007810000 */
[--C-:B------:R-:W-:Y:S01]  /*af80*/  FFMA.FTZ R6, R6, c[0x0][0x2d0], -R143.reuse ;  /* 0x0000b40006067a23 */ /* 0x100fe2000001088f */
[----:B------:R-:W1:Y:S01]  /*af90*/  LDSM.16.MT88.4 R120, [R212+0x100] ;  /* 0x00010000d478783b */ /* 0x000e620000004200 */
[----:B------:R-:W-:Y:S02]  /*afa0*/  FFMA.FTZ R7, R7, c[0x0][0x2d0], -R143 ;  /* 0x0000b40007077a23 */ /* 0x000fe4000001088f */
[C---:B------:R-:W-:Y:S02]  /*afb0*/  FADD.FTZ R2, -R0.reuse, R3 ;  /* 0x0000000300027221 */ /* 0x040fe40000010100 */
[----:B------:R-:W-:Y:S01]  /*afc0*/  FMUL.FTZ R150, R0, c[0x0][0x2d0] ;  /* 0x0000b40000967a20 */ /* 0x000fe20000410000 */
[----:B------:R-:W-:Y:S01]  /*afd0*/  MUFU.EX2 R6, R6 ;  /* 0x0000000600067308 */ /* 0x000fe20000000800 */
[----:B------:R-:W-:Y:S02]  /*afe0*/  FMUL.FTZ R3, R2, c[0x0][0x2d0] ;  /* 0x0000b40002037a20 */ /* 0x000fe40000410000 */
[----:B------:R-:W-:Y:S02]  /*aff0*/  FADD.FTZ R2, -R116, R117 ;  /* 0x0000007574027221 */ /* 0x000fe40000010100 */
[--C-:B------:R-:W-:Y:S02]  /*b000*/  FFMA.FTZ R140, R4, c[0x0][0x2d0], -R150.reuse ;  /* 0x0000b400048c7a23 */ /* 0x100fe40000010896 */
[----:B------:R-:W-:Y:S02]  /*b010*/  FMUL.FTZ R117, R2, c[0x0][0x2d0] ;  /* 0x0000b40002757a20 */ /* 0x000fe40000410000 */
[--C-:B------:R-:W-:Y:S01]  /*b020*/  FFMA.FTZ R5, R5, c[0x0][0x2d0], -R150.reuse ;  /* 0x0000b40005057a23 */ /* 0x100fe20000010896 */
[----:B------:R-:W2:Y:S01]  /*b030*/  MUFU.EX2 R3, R3 ;  /* 0x0000000300037308 */ /* 0x000ea20000000800 */
[--C-:B------:R-:W-:Y:S02]  /*b040*/  FFMA.FTZ R118, R8, c[0x0][0x2d0], -R150.reuse ;  /* 0x0000b40008767a23 */ /* 0x100fe40000010896 */
[--C-:B------:R-:W-:Y:S02]  /*b050*/  FFMA.FTZ R119, R9, c[0x0][0x2d0], -R150.reuse ;  /* 0x0000b40009777a23 */ /* 0x100fe40000010896 */
[--C-:B------:R-:W-:Y:S02]  /*b060*/  FFMA.FTZ R142, R11, c[0x0][0x2d0], -R143.reuse ;  /* 0x0000b4000b8e7a23 */ /* 0x100fe4000001088f */
[--C-:B------:R-:W-:Y:S02]  /*b070*/  FFMA.FTZ R155, R36, c[0x0][0x2d0], -R150.reuse ;  /* 0x0000b400249b7a23 */ /* 0x100fe40000010896 */
[--C-:B------:R-:W-:Y:S01]  /*b080*/  FFMA.FTZ R158, R37, c[0x0][0x2d0], -R150.reuse ;  /* 0x0000b400259e7a23 */ /* 0x100fe20000010896 */
[----:B------:R3:W4:Y:S01]  /*b090*/  MUFU.EX2 R2, R117 ;  /* 0x0000007500027308 */ /* 0x0007220000000800 */
        /* <DEDUP_REMOVED lines=8> */
[C---:B--2---:R-:W-:Y:S01]  /*b120*/  FMUL.FTZ R8, R3.reuse, R112 ;  /* 0x0000007003087220 */ /* 0x044fe20000410000 */
[----:B------:R-:W-:Y:S01]  /*b130*/  LDSM.16.MT88.4 R40, [R210+0x2900] ;  /* 0x00290000d228783b */ /* 0x000fe20000004200 */
[C---:B------:R-:W-:Y:S02]  /*b140*/  FMUL.FTZ R9, R3.reuse, R113 ;  /* 0x0000007103097220 */ /* 0x040fe40000410000 */
[C---:B------:R-:W-:Y:S01]  /*b150*/  FMUL.FTZ R68, R3.reuse, R68 ;  /* 0x0000004403447220 */ /* 0x040fe20000410000 */
[----:B------:R-:W2:Y:S01]  /*b160*/  MUFU.EX2 R5, R5 ;  /* 0x0000000500057308 */ /* 0x000ea20000000800 */
[C---:B------:R-:W-:Y:S02]  /*b170*/  FMUL.FTZ R69, R3.reuse, R69 ;  /* 0x0000004503457220 */ /* 0x040fe40000410000 */
[C---:B------:R-:W-:Y:S02]  /*b180*/  FMUL.FTZ R72, R3.reuse, R72 ;  /* 0x0000004803487220 */ /* 0x040fe40000410000 */
[--C-:B---3--:R-:W-:Y:S02]  /*b190*/  FFMA.FTZ R117, R10, c[0x0][0x2d0], -R143.reuse ;  /* 0x0000b4000a757a23 */ /* 0x108fe4000001088f */
[C---:B----4-:R-:W-:Y:S02]  /*b1a0*/  FMUL.FTZ R10, R2.reuse, R114 ;  /* 0x00000072020a7220 */ /* 0x050fe40000410000 */
[C---:B------:R-:W-:Y:S01]  /*b1b0*/  FMUL.FTZ R11, R2.reuse, R115 ;  /* 0x00000073020b7220 */ /* 0x040fe20000410000 */
[----:B------:R-:W-:Y:S01]  /*b1c0*/  MUFU.EX2 R118, R118 ;  /* 0x0000007600767308 */ /* 0x000fe20000000800 */
[C---:B------:R-:W-:Y:S02]  /*b1d0*/  FMUL.FTZ R70, R2.reuse, R70 ;  /* 0x0000004602467220 */ /* 0x040fe40000410000 */
[C---:B------:R-:W-:Y:S02]  /*b1e0*/  FMUL.FTZ R71, R2.reuse, R71 ;  /* 0x0000004702477220 */ /* 0x040fe40000410000 */
[C---:B------:R-:W-:Y:S02]  /*b1f0*/  FMUL.FTZ R73, R3.reuse, R73 ;  /* 0x0000004903497220 */ /* 0x040fe40000410000 */
[C---:B------:R-:W-:Y:S02]  /*b200*/  FMUL.FTZ R74, R2.reuse, R74 ;  /* 0x0000004a024a7220 */ /* 0x040fe40000410000 */
[C---:B------:R-:W-:Y:S01]  /*b210*/  FMUL.FTZ R75, R2.reuse, R75 ;  /* 0x0000004b024b7220 */ /* 0x040fe20000410000 */
[----:B------:R-:W3:Y:S01]  /*b220*/  MUFU.EX2 R119, R119 ;  /* 0x0000007700777308 */ /* 0x000ee20000000800 */
[C---:B------:R-:W-:Y:S02]  /*b230*/  FMUL.FTZ R76, R3.reuse, R76 ;  /* 0x0000004c034c7220 */ /* 0x040fe40000410000 */
[----:B------:R-:W-:Y:S01]  /*b240*/  FMUL.FTZ R77, R3, R77 ;  /* 0x0000004d034d7220 */ /* 0x000fe20000410000 */
[----:B--2---:R-:W-:Y:S01]  /*b250*/  F2FP.BF16.PACK_AB R112, R5, R140 ;  /* 0x0000008c0570723e */ /* 0x004fe200000010ff */
[C---:B------:R-:W-:Y:S02]  /*b260*/  FMUL.FTZ R78, R2.reuse, R78 ;  /* 0x0000004e024e7220 */ /* 0x040fe40000410000 */
[C---:B------:R-:W-:Y:S02]  /*b270*/  FMUL.FTZ R79, R2.reuse, R79 ;  /* 0x0000004f024f7220 */ /* 0x040fe40000410000 */
[C---:B------:R-:W-:Y:S01]  /*b280*/  FMUL.FTZ R80, R3.reuse, R80 ;  /* 0x0000005003507220 */ /* 0x040fe20000410000 */
[----:B------:R-:W2:Y:S01]  /*b290*/  MUFU.EX2 R7, R7 ;  /* 0x0000000700077308 */ /* 0x000ea20000000800 */
[C---:B------:R-:W-:Y:S02]  /*b2a0*/  FMUL.FTZ R81, R3.reuse, R81 ;  /* 0x0000005103517220 */ /* 0x040fe40000410000 */
[C---:B------:R-:W-:Y:S02]  /*b2b0*/  FMUL.FTZ R82, R2.reuse, R82 ;  /* 0x0000005202527220 */ /* 0x040fe40000410000 */
[C---:B------:R-:W-:Y:S02]  /*b2c0*/  FMUL.FTZ R83, R2.reuse, R83 ;  /* 0x0000005302537220 */ /* 0x040fe40000410000 */
[C---:B------:R-:W-:Y:S02]  /*b2d0*/  FMUL.FTZ R84, R3.reuse, R84 ;  /* 0x0000005403547220 */ /* 0x040fe40000410000 */
[----:B------:R-:W-:Y:S01]  /*b2e0*/  FMUL.FTZ R85, R3, R85 ;  /* 0x0000005503557220 */ /* 0x000fe20000410000 */
[----:B------:R-:W-:Y:S01]  /*b2f0*/  MUFU.EX2 R117, R117 ;  /* 0x0000007500757308 */ /* 0x000fe20000000800 */
[C---:B------:R-:W-:Y:S02]  /*b300*/  FMUL.FTZ R86, R2.reuse, R86 ;  /* 0x0000005602567220 */ /* 0x040fe40000410000 */
[----:B------:R-:W-:Y:S01]  /*b310*/  FMUL.FTZ R87, R2, R87 ;  /* 0x0000005702577220 */ /* 0x000fe20000410000 */
[----:B---3--:R-:W-:Y:S01]  /*b320*/  F2FP.BF16.PACK_AB R114, R119, R118 ;  /* 0x000000767772723e */ /* 0x008fe200000010ff */
[--C-:B------:R-:W-:Y:S02]  /*b330*/  FFMA.FTZ R163, R44, c[0x0][0x2d0], -R150.reuse ;  /* 0x0000b4002ca37a23 */ /* 0x100fe40000010896 */
[--C-:B------:R-:W-:Y:S02]  /*b340*/  FFMA.FTZ R166, R45, c[0x0][0x2d0], -R150.reuse ;  /* 0x0000b4002da67a23 */ /* 0x100fe40000010896 */
[--C-:B------:R-:W-:Y:S01]  /*b350*/  FFMA.FTZ R165, R46, c[0x0][0x2d0], -R143.reuse ;  /* 0x0000b4002ea57a23 */ /* 0x100fe2000001088f */
[----:B------:R-:W3:Y:S01]  /*b360*/  MUFU.EX2 R142, R142 ;  /* 0x0000008e008e7308 */ /* 0x000ee20000000800 */
[--C-:B------:R-:W-:Y:S02]  /*b370*/  FFMA.FTZ R168, R47, c[0x0][0x2d0], -R143.reuse ;  /* 0x0000b4002fa87a23 */ /* 0x100fe4000001088f */
[----:B------:R-:W-:Y:S01]  /*b380*/  LDSM.16.MT88.4 R44, [R209+0x2900] ;  /* 0x00290000d12c783b */ /* 0x000fe20000004200 */
[----:B--2---:R-:W-:Y:S01]  /*b390*/  F2FP.BF16.PACK_AB R113, R7, R6 ;  /* 0x000000060771723e */ /* 0x004fe200000010ff */
[C---:B------:R-:W-:Y:S02]  /*b3a0*/  FMUL.FTZ R88, R3.reuse, R88 ;  /* 0x0000005803587220 */ /* 0x040fe40000410000 */
[C---:B------:R-:W-:Y:S02]  /*b3b0*/  FMUL.FTZ R89, R3.reuse, R89 ;  /* 0x0000005903597220 */ /* 0x040fe40000410000 */
[C---:B------:R-:W-:Y:S01]  /*b3c0*/  FMUL.FTZ R90, R2.reuse, R90 ;  /* 0x0000005a025a7220 */ /* 0x040fe20000410000 */
[----:B------:R-:W-:Y:S01]  /*b3d0*/  MUFU.EX2 R155, R155 ;  /* 0x0000009b009b7308 */ /* 0x000fe20000000800 */
[C---:B------:R-:W-:Y:S02]  /*b3e0*/  FMUL.FTZ R91, R2.reuse, R91 ;  /* 0x0000005b025b7220 */ /* 0x040fe40000410000 */
[C---:B------:R-:W-:Y:S02]  /*b3f0*/  FMUL.FTZ R92, R3.reuse, R92 ;  /* 0x0000005c035c7220 */ /* 0x040fe40000410000 */
[C---:B------:R-:W-:Y:S02]  /*b400*/  FMUL.FTZ R93, R3.reuse, R93 ;  /* 0x0000005d035d7220 */ /* 0x040fe40000410000 */
[C---:B------:R-:W-:Y:S02]  /*b410*/  FMUL.FTZ R94, R2.reuse, R94 ;  /* 0x0000005e025e7220 */ /* 0x040fe40000410000 */
[----:B------:R-:W-:Y:S01]  /*b420*/  FMUL.FTZ R95, R2, R95 ;  /* 0x0000005f025f7220 */ /* 0x000fe20000410000 */
[----:B------:R-:W-:Y:S01]  /*b430*/  MUFU.EX2 R158, R158 ;  /* 0x0000009e009e7308 */ /* 0x000fe20000000800 */
[C---:B------:R-:W-:Y:S02]  /*b440*/  FMUL.FTZ R96, R3.reuse, R96 ;  /* 0x0000006003607220 */ /* 0x040fe40000410000 */
[C---:B------:R-:W-:Y:S01]  /*b450*/  FMUL.FTZ R97, R3.reuse, R97 ;  /* 0x0000006103617220 */ /* 0x040fe20000410000 */
[----:B---3--:R-:W-:Y:S01]  /*b460*/  F2FP.BF16.PACK_AB R115, R142, R117 ;  /* 0x000000758e73723e */ /* 0x008fe200000010ff */
[C---:B------:R-:W-:Y:S02]  /*b470*/  FMUL.FTZ R98, R2.reuse, R98 ;  /* 0x0000006202627220 */ /* 0x040fe40000410000 */
[C---:B------:R-:W-:Y:S02]  /*b480*/  FMUL.FTZ R99, R2.reuse, R99 ;  /* 0x0000006302637220 */ /* 0x040fe40000410000 */
[C---:B------:R-:W-:Y:S01]  /*b490*/  FMUL.FTZ R100, R3.reuse, R100 ;  /* 0x0000006403647220 */ /* 0x040fe20000410000 */
[----:B------:R-:W-:Y:S01]  /*b4a0*/  MUFU.EX2 R157, R157 ;  /* 0x0000009d009d7308 */ /* 0x000fe20000000800 */
[C---:B-1----:R-:W-:Y:S05]  /*b4b0*/  HMMA.16816.F32.BF16 R8, R112.reuse, R120, R8 ;  /* 0x000000787008723c */ /* 0x042fea0000041808 */
[C---:B------:R-:W-:Y:S02]  /*b4c0*/  FMUL.FTZ R101, R3.reuse, R101 ;  /* 0x0000006503657220 */ /* 0x040fe40000410000 */
[C---:B------:R-:W-:Y:S01]  /*b4d0*/  FMUL.FTZ R102, R2.reuse, R102 ;  /* 0x0000006602667220 */ /* 0x040fe20000410000 */
[C---:B------:R-:W-:Y:S01]  /*b4e0*/  HMMA.16816.F32.BF16 R68, R112.reuse, R122, R68 ;  /* 0x0000007a7044723c */ /* 0x040fe20000041844 */
[----:B------:R-:W1:Y:S01]  /*b4f0*/  LDSM.16.MT88.4 R120, [R208+0x100] ;  /* 0x00010000d078783b */ /* 0x000e620000004200 */
[----:B------:R-:W-:Y:S02]  /*b500*/  MUFU.EX2 R160, R160 ;  /* 0x000000a000a07308 */ /* 0x000fe40000000800 */
[----:B------:R-:W-:Y:S02]  /*b510*/  FMUL.FTZ R103, R2, R103 ;  /* 0x0000006702677220 */ /* 0x000fe40000410000 */
[--C-:B------:R-:W-:Y:S02]  /*b520*/  FFMA.FTZ R141, R12, c[0x0][0x2d0], -R150.reuse ;  /* 0x0000b4000c8d7a23 */ /* 0x100fe40000010896 */
[C---:B------:R-:W-:Y:S04]  /*b530*/  HMMA.16816.F32.BF16 R72, R112.reuse, R128, R72 ;  /* 0x000000807048723c */ /* 0x040fe80000041848 */
[----:B------:R-:W-:Y:S01]  /*b540*/  FMUL.FTZ R12, R3, R108 ;  /* 0x0000006c030c7220 */ /* 0x000fe20000410000 */
[----:B------:R-:W-:Y:S01]  /*b550*/  MUFU.EX2 R141, R141 ;  /* 0x0000008d008d7308 */ /* 0x000fe20000000800 */
[--C-:B------:R-:W-:Y:S02]  /*b560*/  FFMA.FTZ R148, R13, c[0x0][0x2d0], -R150.reuse ;  /* 0x0000b4000d947a23 */ /* 0x100fe40000010896 */
[C---:B------:R-:W-:Y:S01]  /*b570*/  HMMA.16816.F32.BF16 R76, R112.reuse, R130, R76 ;  /* 0x00000082704c723c */ /* 0x040fe2000004184c */
[----:B------:R-:W2:Y:S03]  /*b580*/  LDSM.16.MT88.4 R128, [R212+0x3100] ;  /* 0x00310000d480783b */ /* 0x000ea60000004200 */
[----:B------:R-:W-:Y:S02]  /*b590*/  FMUL.FTZ R13, R3, R109 ;  /* 0x0000006d030d7220 */ /* 0x000fe40000410000 */
[--C-:B------:R-:W-:Y:S01]  /*b5a0*/  FFMA.FTZ R149, R14, c[0x0][0x2d0], -R143.reuse ;  /* 0x0000b4000e957a23 */ /* 0x100fe2000001088f */
[----:B------:R-:W3:Y:S01]  /*b5b0*/  MUFU.EX2 R148, R148 ;  /* 0x0000009400947308 */ /* 0x000ee20000000800 */
[C---:B------:R-:W-:Y:S04]  /*b5c0*/  HMMA.16816.F32.BF16 R80, R112.reuse, R132, R80 ;  /* 0x000000847050723c */ /* 0x040fe80000041850 */
[C---:B------:R-:W-:Y:S02]  /*b5d0*/  FMUL.FTZ R14, R2.reuse, R110 ;  /* 0x0000006e020e7220 */ /* 0x040fe40000410000 */
[--C-:B------:R-:W-:Y:S02]  /*b5e0*/  FFMA.FTZ R152, R15, c[0x0][0x2d0], -R143.reuse ;  /* 0x0000b4000f987a23 */ /* 0x100fe4000001088f */
[C---:B------:R-:W-:Y:S01]  /*b5f0*/  HMMA.16816.F32.BF16 R84, R112.reuse, R134, R84 ;  /* 0x000000867054723c */ /* 0x040fe20000041854 */
[----:B------:R-:W4:Y:S01]  /*b600*/  LDSM.16.MT88.4 R132, [R210+0x3100] ;  /* 0x00310000d284783b */ /* 0x000f220000004200 */
[----:B------:R-:W-:Y:S02]  /*b610*/  MUFU.EX2 R149, R149 ;  /* 0x0000009500957308 */ /* 0x000fe40000000800 */
[C---:B------:R-:W-:Y:S02]  /*b620*/  FMUL.FTZ R15, R2.reuse, R111 ;  /* 0x0000006f020f7220 */ /* 0x040fe40000410000 */
[C---:B------:R-:W-:Y:S02]  /*b630*/  FMUL.FTZ R104, R3.reuse, R104 ;  /* 0x0000006803687220 */ /* 0x040fe40000410000 */
[C---:B------:R-:W-:Y:S01]  /*b640*/  FMUL.FTZ R105, R3.reuse, R105 ;  /* 0x0000006903697220 */ /* 0x040fe20000410000 */
[C---:B-1----:R-:W-:Y:S01]  /*b650*/  HMMA.16816.F32.BF16 R88, R112.reuse, R120, R88 ;  /* 0x000000787058723c */ /* 0x042fe20000041858 */
[----:B------:R-:W-:Y:S02]  /*b660*/  LDSM.16.MT88.4 R108, [R208+0x3100] ;  /* 0x00310000d06c783b */ /* 0x000fe40000004200 */
[C---:B------:R-:W-:Y:S01]  /*b670*/  FMUL.FTZ R106, R2.reuse, R106 ;  /* 0x0000006a026a7220 */ /* 0x040fe20000410000 */
[----:B------:R-:W1:Y:S01]  /*b680*/  MUFU.EX2 R152, R152 ;  /* 0x0000009800987308 */ /* 0x000e620000000800 */
[C---:B------:R-:W-:Y:S02]  /*b690*/  FMUL.FTZ R107, R2.reuse, R107 ;  /* 0x0000006b026b7220 */ /* 0x040fe40000410000 */
[C---:B------:R-:W-:Y:S01]  /*b6a0*/  FMUL.FTZ R52, R3.reuse, R52 ;  /* 0x0000003403347220 */ /* 0x040fe20000410000 */
[C---:B------:R-:W-:Y:S01]  /*b6b0*/  HMMA.16816.F32.BF16 R92, R112.reuse, R122, R92 ;  /* 0x0000007a705c723c */ /* 0x040fe2000004185c */
[----:B------:R-:W5:Y:S03]  /*b6c0*/  LDSM.16.MT88.4 R120, [R209+0x3100] ;  /* 0x00310000d178783b */ /* 0x000f660000004200 */
[C---:B------:R-:W-:Y:S02]  /*b6d0*/  FMUL.FTZ R53, R3.reuse, R53 ;  /* 0x0000003503357220 */ /* 0x040fe40000410000 */
[C---:B------:R-:W-:Y:S01]  /*b6e0*/  FMUL.FTZ R54, R2.reuse, R54 ;  /* 0x0000003602367220 */ /* 0x040fe20000410000 */
[----:B------:R-:W-:Y:S01]  /*b6f0*/  MUFU.EX2 R159, R159 ;  /* 0x0000009f009f7308 */ /* 0x000fe20000000800 */
[C---:B--2---:R-:W-:Y:S04]  /*b700*/  HMMA.16816.F32.BF16 R96, R112.reuse, R128, R96 ;  /* 0x000000807060723c */ /* 0x044fe80000041860 */
[C---:B------:R-:W-:Y:S02]  /*b710*/  FMUL.FTZ R55, R2.reuse, R55 ;  /* 0x0000003702377220 */ /* 0x040fe40000410000 */
[C---:B------:R-:W-:Y:S02]  /*b720*/  FMUL.FTZ R56, R3.reuse, R56 ;  /* 0x0000003803387220 */ /* 0x040fe40000410000 */
[C---:B------:R-:W-:Y:S01]  /*b730*/  HMMA.16816.F32.BF16 R100, R112.reuse, R130, R100 ;  /* 0x000000827064723c */ /* 0x040fe20000041864 */
[----:B------:R-:W2:Y:S01]  /*b740*/  LDSM.16.MT88.4 R128, [R212+0x900] ;  /* 0x00090000d480783b */ /* 0x000ea20000004200 */
[----:B------:R-:W-:Y:S02]  /*b750*/  MUFU.EX2 R162, R162 ;  /* 0x000000a200a27308 */ /* 0x000fe40000000800 */
[C---:B------:R-:W-:Y:S02]  /*b760*/  FMUL.FTZ R57, R3.reuse, R57 ;  /* 0x0000003903397220 */ /* 0x040fe40000410000 */
[C---:B------:R-:W-:Y:S02]  /*b770*/  FMUL.FTZ R58, R2.reuse, R58 ;  /* 0x0000003a023a7220 */ /* 0x040fe40000410000 */
[C---:B----4-:R-:W-:Y:S04]  /*b780*/  HMMA.16816.F32.BF16 R12, R112.reuse, R132, R12 ;  /* 0x00000084700c723c */ /* 0x050fe8000004180c */
[----:B------:R-:W-:Y:S01]  /*b790*/  FMUL.FTZ R59, R2, R59 ;  /* 0x0000003b023b7220 */ /* 0x000fe20000410000 */
[----:B------:R-:W-:Y:S01]  /*b7a0*/  MUFU.EX2 R161, R161 ;  /* 0x000000a100a17308 */ /* 0x000fe20000000800 */
[----:B------:R-:W-:Y:S02]  /*b7b0*/  FMUL.FTZ R60, R3, R60 ;  /* 0x0000003c033c7220 */ /* 0x000fe40000410000 */
[C---:B------:R-:W-:Y:S01]  /*b7c0*/  HMMA.16816.F32.BF16 R104, R112.reuse, R134, R104 ;  /* 0x000000867068723c */ /* 0x040fe20000041868 */
[----:B------:R-:W4:Y:S03]  /*b7d0*/  LDSM.16.MT88.4 R132, [R210+0x900] ;  /* 0x00090000d284783b */ /* 0x000f260000004200 */
[--C-:B------:R-:W-:Y:S01]  /*b7e0*/  FFMA.FTZ R151, R16, c[0x0][0x2d0], -R150.reuse ;  /* 0x0000b40010977a23 */ /* 0x100fe20000010896 */
[----:B---3--:R-:W-:Y:S01]  /*b7f0*/  F2FP.BF16.PACK_AB R16, R148, R141 ;  /* 0x0000008d9410723e */ /* 0x008fe200000010ff */
[--C-:B------:R-:W-:Y:S01]  /*b800*/  FFMA.FTZ R154, R17, c[0x0][0x2d0], -R150.reuse ;  /* 0x0000b400119a7a23 */ /* 0x100fe20000010896 */
[----:B-1----:R-:W-:Y:S01]  /*b810*/  F2FP.BF16.PACK_AB R17, R152, R149 ;  /* 0x000000959811723e */ /* 0x002fe200000010ff */
[--C-:B------:R-:W-:Y:S01]  /*b820*/  FFMA.FTZ R153, R18, c[0x0][0x2d0], -R143.reuse ;  /* 0x0000b40012997a23 */ /* 0x100fe2000001088f */
[C---:B-----5:R-:W-:Y:S01]  /*b830*/  HMMA.16816.F32.BF16 R52, R112.reuse, R120, R52 ;  /* 0x000000787034723c */ /* 0x060fe20000041834 */
[----:B------:R-:W-:Y:S02]  /*b840*/  MUFU.EX2 R151, R151 ;  /* 0x0000009700977308 */ /* 0x000fe40000000800 */
[--C-:B------:R-:W-:Y:S02]  /*b850*/  FFMA.FTZ R156, R19, c[0x0][0x2d0], -R143.reuse ;  /* 0x0000b400139c7a23 */ /* 0x100fe4000001088f */
[C---:B------:R-:W-:Y:S02]  /*b860*/  FMUL.FTZ R61, R3.reuse, R61 ;  /* 0x0000003d033d7220 */ /* 0x040fe40000410000 */
[C---:B------:R-:W-:Y:S01]  /*b870*/  FMUL.FTZ R62, R2.reuse, R62 ;  /* 0x0000003e023e7220 */ /* 0x040fe20000410000 */
[C---:B------:R-:W-:Y:S01]  /*b880*/  HMMA.16816.F32.BF16 R56, R112.reuse, R122, R56 ;  /* 0x0000007a7038723c */ /* 0x040fe20000041838 */
[----:B------:R-:W1:Y:S02]  /*b890*/  LDSM.16.MT88.4 R120, [R209+0x900] ;  /* 0x00090000d178783b */ /* 0x000e640000004200 */
[----:B------:R-:W3:Y:S01]  /*b8a0*/  MUFU.EX2 R154, R154 ;  /* 0x0000009a009a7308 */ /* 0x000ee20000000800 */
[C---:B------:R-:W-:Y:S02]  /*b8b0*/  FMUL.FTZ R63, R2.reuse, R63 ;  /* 0x0000003f023f7220 */ /* 0x040fe40000410000 */
[C---:B------:R-:W-:Y:S02]  /*b8c0*/  FMUL.FTZ R64, R3.reuse, R64 ;  /* 0x0000004003407220 */ /* 0x040fe40000410000 */
[C---:B------:R-:W-:Y:S03]  /*b8d0*/  FMUL.FTZ R65, R3.reuse, R65 ;  /* 0x0000004103417220 */ /* 0x040fe60000410000 */
[C---:B------:R-:W-:Y:S02]  /*b8e0*/  HMMA.16816.F32.BF16 R60, R112.reuse, R108, R60 ;  /* 0x0000006c703c723c */ /* 0x040fe4000004183c */
[----:B------:R-:W-:Y:S01]  /*b8f0*/  MUFU.EX2 R153, R153 ;  /* 0x0000009900997308 */ /* 0x000fe20000000800 */
[C---:B------:R-:W-:Y:S02]  /*b900*/  FMUL.FTZ R66, R2.reuse, R66 ;  /* 0x0000004202427220 */ /* 0x040fe40000410000 */
[----:B------:R-:W-:Y:S02]  /*b910*/  FMUL.FTZ R67, R2, R67 ;  /* 0x0000004302437220 */ /* 0x000fe40000410000 */
[----:B------:R-:W-:Y:S02]  /*b920*/  FFMA.FTZ R48, R48, c[0x0][0x2d0], -R150 ;  /* 0x0000b40030307a23 */ /* 0x000fe40000010896 */
[----:B------:R-:W-:Y:S03]  /*b930*/  FFMA.FTZ R50, R50, c[0x0][0x2d0], -R143 ;  /* 0x0000b40032327a23 */ /* 0x000fe6000001088f */
[----:B------:R-:W-:Y:S01]  /*b940*/  HMMA.16816.F32.BF16 R64, R112, R110, R64 ;  /* 0x0000006e7040723c */ /* 0x000fe20000041840 */
[----:B------:R-:W5:Y:S01]  /*b950*/  MUFU.EX2 R156, R156 ;  /* 0x0000009c009c7308 */ /* 0x000f620000000800 */
[----:B------:R-:W1:Y:S01]  /*b960*/  LDSM.16.MT88.4 R108, [R212+0x3900] ;  /* 0x00390000d46c783b */ /* 0x000e620000004200 */
[----:B------:R-:W-:Y:S01]  /*b970*/  FFMA.FTZ R140, R3, R228, R140 ;  /* 0x000000e4038c7223 */ /* 0x000fe2000001008c */
[----:B---3--:R-:W-:Y:S01]  /*b980*/  F2FP.BF16.PACK_AB R18, R154, R151 ;  /* 0x000000979a12723e */ /* 0x008fe200000010ff */
[----:B------:R-:W-:Y:S01]  /*b990*/  FFMA.FTZ R6, R2, R229, R6 ;  /* 0x000000e502067223 */ /* 0x000fe20000010006 */
[----:B------:R-:W-:Y:S01]  /*b9a0*/  MOV R3, R0 ;  /* 0x0000000000037202 */ /* 0x000fe20000000f00 */
[----:B------:R-:W-:Y:S02]  /*b9b0*/  FADD.FTZ R5, R5, R140 ;  /* 0x0000008c05057221 */ /* 0x000fe40000010000 */
[----:B------:R-:W-:Y:S01]  /*b9c0*/  FADD.FTZ R6, R7, R6 ;  /* 0x0000000607067221 */ /* 0x000fe20000010000 */
[----:B------:R-:W3:Y:S01]  /*b9d0*/  LDSM.16.MT88.4 R112, [R210+0x3900] ;  /* 0x00390000d270783b */ /* 0x000ee20000004200 */
[----:B------:R-:W-:Y:S01]  /*b9e0*/  MUFU.EX2 R164, R164 ;  /* 0x000000a400a47308 */ /* 0x000fe20000000800 */
[----:B------:R-:W-:Y:S02]  /*b9f0*/  FADD.FTZ R118, R118, R5 ;  /* 0x0000000576767221 */ /* 0x000fe40000010000 */
[----:B------:R-:W-:Y:S02]  /*ba00*/  FADD.FTZ R117, R117, R6 ;  /* 0x0000000675757221 */ /* 0x000fe40000010000 */
[----:B------:R-:W-:Y:S02]  /*ba10*/  FADD.FTZ R118, R119, R118 ;  /* 0x0000007677767221 */ /* 0x000fe40000010000 */
[----:B------:R-:W-:Y:S01]  /*ba20*/  FADD.FTZ R142, R142, R117 ;  /* 0x000000758e8e7221 */ /* 0x000fe20000010000 */
[----:B------:R-:W-:Y:S01]  /*ba30*/  MOV R117, R116 ;  /* 0x0000007400757202 */ /* 0x000fe20000000f00 */
[----:B------:R-:W-:Y:S01]  /*ba40*/  FADD.FTZ R141, R141, R118 ;  /* 0x000000768d8d7221 */ /* 0x000fe20000010000 */
[----:B------:R-:W-:Y:S01]  /*ba50*/  MUFU.EX2 R163, R163 ;  /* 0x000000a300a37308 */ /* 0x000fe20000000800 */
[----:B------:R-:W-:Y:S02]  /*ba60*/  FADD.FTZ R149, R149, R142 ;  /* 0x0000008e95957221 */ /* 0x000fe40000010000 */
[----:B------:R-:W-:Y:S01]  /*ba70*/  FADD.FTZ R148, R148, R141 ;  /* 0x0000008d94947221 */ /* 0x000fe20000010000 */
[----:B-----5:R-:W-:Y:S01]  /*ba80*/  F2FP.BF16.PACK_AB R19, R156, R153 ;  /* 0x000000999c13723e */ /* 0x020fe200000010ff */
[----:B------:R-:W-:Y:S02]  /*ba90*/  FADD.FTZ R152, R152, R149 ;  /* 0x0000009598987221 */ /* 0x000fe40000010000 */
[----:B------:R-:W-:Y:S02]  /*baa0*/  FADD.FTZ R151, R151, R148 ;  /* 0x0000009497977221 */ /* 0x000fe40000010000 */
[----:B------:R-:W-:Y:S01]  /*bab0*/  FADD.FTZ R5, R153, R152 ;  /* 0x0000009899057221 */ /* 0x000fe20000010000 */
[----:B------:R-:W-:Y:S01]  /*bac0*/  MUFU.EX2 R166, R166 ;  /* 0x000000a600a67308 */ /* 0x000fe20000000800 */
[C---:B--2---:R-:W-:Y:S05]  /*bad0*/  HMMA.16816.F32.BF16 R8, R16.reuse, R128, R8 ;  /* 0x000000801008723c */ /* 0x044fea0000041808 */
[----:B------:R-:W-:Y:S02]  /*bae0*/  FADD.FTZ R154, R154, R151 ;  /* 0x000000979a9a7221 */ /* 0x000fe40000010000 */
[--C-:B------:R-:W-:Y:S01]  /*baf0*/  FFMA.FTZ R129, R20, c[0x0][0x2d0], -R150.reuse ;  /* 0x0000b40014817a23 */ /* 0x100fe20000010896 */
[C---:B------:R-:W-:Y:S01]  /*bb00*/  HMMA.16816.F32.BF16 R68, R16.reuse, R130, R68 ;  /* 0x000000821044723c */ /* 0x040fe20000041844 */
[----:B------:R-:W-:Y:S03]  /*bb10*/  MUFU.EX2 R165, R165 ;  /* 0x000000a500a57308 */ /* 0x000fe60000000800 */
[--C-:B------:R-:W-:Y:S02]  /*bb20*/  FFMA.FTZ R128, R21, c[0x0][0x2d0], -R150.reuse ;  /* 0x0000b40015807a23 */ /* 0x100fe40000010896 */
[----:B------:R-:W-:Y:S02]  /*bb30*/  FADD.FTZ R5, R156, R5 ;  /* 0x000000059c057221 */ /* 0x000fe40000010000 */
[C---:B----4-:R-:W-:Y:S03]  /*bb40*/  HMMA.16816.F32.BF16 R72, R16.reuse, R132, R72 ;  /* 0x000000841048723c */ /* 0x050fe60000041848 */
[----:B------:R-:W-:Y:S01]  /*bb50*/  MUFU.EX2 R129, R129 ;  /* 0x0000008100817308 */ /* 0x000fe20000000800 */
[--C-:B------:R-:W-:Y:S02]  /*bb60*/  FFMA.FTZ R130, R22, c[0x0][0x2d0], -R143.reuse ;  /* 0x0000b40016827a23 */ /* 0x100fe4000001088f */
[--C-:B------:R-:W-:Y:S02]  /*bb70*/  FFMA.FTZ R131, R23, c[0x0][0x2d0], -R143.reuse ;  /* 0x0000b40017837a23 */ /* 0x100fe4000001088f */
[C---:B------:R-:W-:Y:S01]  /*bb80*/  HMMA.16816.F32.BF16 R76, R16.reuse, R134, R76 ;  /* 0x00000086104c723c */ /* 0x040fe2000004184c */
[----:B------:R-:W-:Y:S03]  /*bb90*/  LDSM.16.MT88.4 R20, [R208+0x3900] ;  /* 0x00390000d014783b */ /* 0x000fe60000004200 */
[--C-:B------:R-:W-:Y:S01]  /*bba0*/  FFMA.FTZ R132, R24, c[0x0][0x2d0], -R150.reuse ;  /* 0x0000b40018847a23 */ /* 0x100fe20000010896 */
[----:B------:R-:W2:Y:S01]  /*bbb0*/  MUFU.EX2 R128, R128 ;  /* 0x0000008000807308 */ /* 0x000ea20000000800 */
[--C-:B------:R-:W-:Y:S02]  /*bbc0*/  FFMA.FTZ R133, R25, c[0x0][0x2d0], -R150.reuse ;  /* 0x0000b40019857a23 */ /* 0x100fe40000010896 */
[C---:B-1----:R-:W-:Y:S04]  /*bbd0*/  HMMA.16816.F32.BF16 R80, R16.reuse, R120, R80 ;  /* 0x000000781050723c */ /* 0x042fe80000041850 */
[--C-:B------:R-:W-:Y:S02]  /*bbe0*/  FFMA.FTZ R134, R26, c[0x0][0x2d0], -R143.reuse ;  /* 0x0000b4001a867a23 */ /* 0x100fe4000001088f */
[--C-:B------:R-:W-:Y:S01]  /*bbf0*/  FFMA.FTZ R135, R27, c[0x0][0x2d0], -R143.reuse ;  /* 0x0000b4001b877a23 */ /* 0x100fe2000001088f */
[----:B------:R-:W-:Y:S01]  /*bc00*/  MUFU.EX2 R130, R130 ;  /* 0x0000008200827308 */ /* 0x000fe20000000800 */
[C---:B------:R-:W-:Y:S01]  /*bc10*/  HMMA.16816.F32.BF16 R84, R16.reuse, R122, R84 ;  /* 0x0000007a1054723c */ /* 0x040fe20000041854 */
[----:B------:R-:W1:Y:S07]  /*bc20*/  LDSM.16.MT88.4 R120, [R209+0x3900] ;  /* 0x00390000d178783b */ /* 0x000e6e0000004200 */
[C---:B------:R-:W-:Y:S01]  /*bc30*/  HMMA.16816.F32.BF16 R88, R16.reuse, R136, R88 ;  /* 0x000000881058723c */ /* 0x040fe20000041858 */
[----:B------:R-:W-:Y:S01]  /*bc40*/  LDSM.16.MT88.4 R24, [R210+0x1100] ;  /* 0x00110000d218783b */ /* 0x000fe20000004200 */
[----:B------:R-:W4:Y:S05]  /*bc50*/  MUFU.EX2 R131, R131 ;  /* 0x0000008300837308 */ /* 0x000f2a0000000800 */
[--C-:B------:R-:W-:Y:S01]  /*bc60*/  FFMA.FTZ R136, R32, c[0x0][0x2d0], -R150.reuse ;  /* 0x0000b40020887a23 */ /* 0x100fe20000010896 */
[C---:B------:R-:W-:Y:S04]  /*bc70*/  HMMA.16816.F32.BF16 R92, R16.reuse, R138, R92 ;  /* 0x0000008a105c723c */ /* 0x040fe8000004185c */
[--C-:B------:R-:W-:Y:S01]  /*bc80*/  FFMA.FTZ R137, R33, c[0x0][0x2d0], -R150.reuse ;  /* 0x0000b40021897a23 */ /* 0x100fe20000010896 */
[----:B------:R-:W-:Y:S02]  /*bc90*/  MUFU.EX2 R132, R132 ;  /* 0x0000008400847308 */ /* 0x000fe40000000800 */
[--C-:B------:R-:W-:Y:S01]  /*bca0*/  FFMA.FTZ R138, R34, c[0x0][0x2d0], -R143.reuse ;  /* 0x0000b400228a7a23 */ /* 0x100fe2000001088f */
[C---:B------:R-:W-:Y:S04]  /*bcb0*/  HMMA.16816.F32.BF16 R96, R16.reuse, R108, R96 ;  /* 0x0000006c1060723c */ /* 0x040fe80000041860 */
[--C-:B------:R-:W-:Y:S02]  /*bcc0*/  FFMA.FTZ R139, R35, c[0x0][0x2d0], -R143.reuse ;  /* 0x0000b400238b7a23 */ /* 0x100fe4000001088f */
[----:B------:R-:W-:Y:S01]  /*bcd0*/  LDSM.16.MT88.4 R32, [R210+0x1900] ;  /* 0x00190000d220783b */ /* 0x000fe20000004200 */
[----:B------:R-:W5:Y:S01]  /*bce0*/  MUFU.EX2 R133, R133 ;  /* 0x0000008500857308 */ /* 0x000f620000000800 */
[C---:B------:R-:W-:Y:S06]  /*bcf0*/  HMMA.16816.F32.BF16 R100, R16.reuse, R110, R100 ;  /* 0x0000006e1064723c */ /* 0x040fec0000041864 */
[----:B------:R-:W2:Y:S02]  /*bd00*/  LDSM.16.MT88.4 R108, [R212+0x1100] ;  /* 0x00110000d46c783b */ /* 0x000ea40000004200 */
[C---:B---3--:R-:W-:Y:S01]  /*bd10*/  HMMA.16816.F32.BF16 R12, R16.reuse, R112, R12 ;  /* 0x00000070100c723c */ /* 0x048fe2000004180c */
[----:B------:R-:W-:Y:S07]  /*bd20*/  MUFU.EX2 R134, R134 ;  /* 0x0000008600867308 */ /* 0x000fee0000000800 */
[C---:B------:R-:W-:Y:S01]  /*bd30*/  HMMA.16816.F32.BF16 R104, R16.reuse, R114, R104 ;  /* 0x000000721068723c */ /* 0x040fe20000041868 */
[----:B------:R-:W3:Y:S02]  /*bd40*/  LDSM.16.MT88.4 R112, [R209+0x1100] ;  /* 0x00110000d170783b */ /* 0x000ee40000004200 */
[----:B------:R-:W-:Y:S05]  /*bd50*/  MUFU.EX2 R136, R136 ;  /* 0x0000008800887308 */ /* 0x000fea0000000800 */
[C---:B-1----:R-:W-:Y:S05]  /*bd60*/  HMMA.16816.F32.BF16 R52, R16.reuse, R120, R52 ;  /* 0x000000781034723c */ /* 0x042fea0000041834 */
[----:B------:R1:W1:Y:S02]  /*bd70*/  MUFU.EX2 R121, R135 ;  /* 0x0000008700797308 */ /* 0x0002640000000800 */
[--C-:B------:R-:W-:Y:S01]  /*bd80*/  FFMA.FTZ R120, R28, c[0x0][0x2d0], -R150.reuse ;  /* 0x0000b4001c787a23 */ /* 0x100fe20000010896 */
[C---:B------:R-:W-:Y:S07]  /*bd90*/  HMMA.16816.F32.BF16 R56, R16.reuse, R122, R56 ;  /* 0x0000007a1038723c */ /* 0x040fee0000041838 */
[--C-:B------:R-:W-:Y:S01]  /*bda0*/  FFMA.FTZ R123, R29, c[0x0][0x2d0], -R150.reuse ;  /* 0x0000b4001d7b7a23 */ /* 0x100fe20000010896 */
[C---:B------:R-:W-:Y:S01]  /*bdb0*/  HMMA.16816.F32.BF16 R60, R16.reuse, R20, R60 ;  /* 0x00000014103c723c */ /* 0x040fe2000004183c */
[----:B------:R-:W-:Y:S03]  /*bdc0*/  MUFU.EX2 R120, R120 ;  /* 0x0000007800787308 */ /* 0x000fe60000000800 */
[--C-:B------:R-:W-:Y:S02]  /*bdd0*/  FFMA.FTZ R122, R30, c[0x0][0x2d0], -R143.reuse ;  /* 0x0000b4001e7a7a23 */ /* 0x100fe4000001088f */
[----:B------:R-:W-:Y:S02]  /*bde0*/  FFMA.FTZ R150, R49, c[0x0][0x2d0], -R150 ;  /* 0x0000b40031967a23 */ /* 0x000fe40000010896 */
[----:B------:R-:W-:Y:S01]  /*bdf0*/  HMMA.16816.F32.BF16 R64, R16, R22, R64 ;  /* 0x000000161040723c */ /* 0x000fe20000041840 */
[----:B------:R-:W3:Y:S02]  /*be00*/  LDSM.16.MT88.4 R20, [R208+0x1100] ;  /* 0x00110000d014783b */ /* 0x000ee40000004200 */
[----:B------:R-:W3:Y:S01]  /*be10*/  MUFU.EX2 R123, R123 ;  /* 0x0000007b007b7308 */ /* 0x000ee20000000800 */
[--C-:B-1----:R-:W-:Y:S03]  /*be20*/  FFMA.FTZ R135, R31, c[0x0][0x2d0], -R143.reuse ;  /* 0x0000b4001f877a23 */ /* 0x102fe6000001088f */
[----:B--2---:R-:W-:Y:S01]  /*be30*/  F2FP.BF16.PACK_AB R16, R128, R129 ;  /* 0x000000818010723e */ /* 0x004fe200000010ff */
[----:B------:R-:W-:Y:S01]  /*be40*/  FFMA.FTZ R143, R51, c[0x0][0x2d0], -R143 ;  /* 0x0000b400338f7a23 */ /* 0x000fe2000001088f */
[----:B----4-:R-:W-:Y:S01]  /*be50*/  F2FP.BF16.PACK_AB R17, R131, R130 ;  /* 0x000000828311723e */ /* 0x010fe200000010ff */
[----:B------:R-:W-:Y:S02]  /*be60*/  LDSM.16.MT88.4 R28, [R209+0x4100] ;  /* 0x00410000d11c783b */ /* 0x000fe40000004200 */
[----:B-----5:R-:W-:Y:S01]  /*be70*/  F2FP.BF16.PACK_AB R18, R133, R132 ;  /* 0x000000848512723e */ /* 0x020fe200000010ff */
[----:B------:R-:W-:Y:S01]  /*be80*/  MUFU.EX2 R122, R122 ;  /* 0x0000007a007a7308 */ /* 0x000fe20000000800 */
[----:B------:R-:W-:Y:S01]  /*be90*/  F2FP.BF16.PACK_AB R19, R121, R134 ;  /* 0x000000867913723e */ /* 0x000fe200000010ff */
[----:B------:R-:W-:Y:S02]  /*bea0*/  FADD.FTZ R129, R129, R154 ;  /* 0x0000009a81817221 */ /* 0x000fe40000010000 */
[----:B------:R-:W-:Y:S02]  /*beb0*/  FADD.FTZ R130, R130, R5 ;  /* 0x0000000582827221 */ /* 0x000fe40000010000 */
[----:B------:R-:W-:Y:S02]  /*bec0*/  FADD.FTZ R129, R128, R129 ;  /* 0x0000008180817221 */ /* 0x000fe40000010000 */
[C---:B------:R-:W-:Y:S02]  /*bed0*/  HMMA.16816.F32.BF16 R8, R16.reuse, R108, R8 ;  /* 0x0000006c1008723c */ /* 0x040fe40000041808 */
[----:B------:R-:W1:Y:S01]  /*bee0*/  MUFU.EX2 R135, R135 ;  /* 0x0000008700877308 */ /* 0x000e620000000800 */
[----:B------:R-:W-:Y:S02]  /*bef0*/  FADD.FTZ R131, R131, R130 ;  /* 0x0000008283837221 */ /* 0x000fe40000010000 */
[----:B------:R-:W-:Y:S02]  /*bf00*/  FADD.FTZ R132, R132, R129 ;  /* 0x0000008184847221 */ /* 0x000fe40000010000 */
[----:B------:R-:W-:Y:S01]  /*bf10*/  FADD.FTZ R134, R134, R131 ;  /* 0x0000008386867221 */ /* 0x000fe20000010000 */
[C---:B------:R-:W-:Y:S01]  /*bf20*/  HMMA.16816.F32.BF16 R68, R16.reuse, R110, R68 ;  /* 0x0000006e1044723c */ /* 0x040fe20000041844 */
[----:B------:R-:W2:Y:S03]  /*bf30*/  LDSM.16.MT88.4 R108, [R212+0x4100] ;  /* 0x00410000d46c783b */ /* 0x000ea60000004200 */
[----:B------:R-:W4:Y:S01]  /*bf40*/  MUFU.EX2 R137, R137 ;  /* 0x0000008900897308 */ /* 0x000f220000000800 */
[----:B------:R-:W-:Y:S02]  /*bf50*/  FADD.FTZ R133, R133, R132 ;  /* 0x0000008485857221 */ /* 0x000fe40000010000 */
[----:B------:R-:W-:Y:S01]  /*bf60*/  FADD.FTZ R121, R121, R134 ;  /* 0x0000008679797221 */ /* 0x000fe20000010000 */
[C---:B------:R-:W-:Y:S06]  /*bf70*/  HMMA.16816.F32.BF16 R72, R16.reuse, R24, R72 ;  /* 0x000000181048723c */ /* 0x040fec0000041848 */
[----:B------:R-:W-:Y:S02]  /*bf80*/  MUFU.EX2 R138, R138 ;  /* 0x0000008a008a7308 */ /* 0x000fe40000000800 */
[C---:B------:R-:W-:Y:S01]  /*bf90*/  HMMA.16816.F32.BF16 R76, R16.reuse, R26, R76 ;  /* 0x0000001a104c723c */ /* 0x040fe2000004184c */
[----:B------:R-:W5:Y:S07]  /*bfa0*/  LDSM.16.MT88.4 R24, [R210+0x4100] ;  /* 0x00410000d218783b */ /* 0x000f6e0000004200 */
[C---:B---3--:R-:W-:Y:S01]  /*bfb0*/  HMMA.16816.F32.BF16 R80, R16.reuse, R112, R80 ;  /* 0x000000701050723c */ /* 0x048fe20000041850 */
[----:B------:R-:W3:Y:S07]  /*bfc0*/  MUFU.EX2 R139, R139 ;  /* 0x0000008b008b7308 */ /* 0x000eee0000000800 */
[C---:B------:R-:W-:Y:S01]  /*bfd0*/  HMMA.16816.F32.BF16 R84, R16.reuse, R114, R84 ;  /* 0x000000721054723c */ /* 0x040fe20000041854 */
[----:B------:R-:W1:Y:S02]  /*bfe0*/  LDSM.16.MT88.4 R112, [R208+0x4100] ;  /* 0x00410000d070783b */ /* 0x000e640000004200 */
[----:B------:R-:W1:Y:S05]  /*bff0*/  MUFU.EX2 R168, R168 ;  /* 0x000000a800a87308 */ /* 0x000e6a0000000800 */
[C---:B------:R-:W-:Y:S05]  /*c000*/  HMMA.16816.F32.BF16 R88, R16.reuse, R20, R88 ;  /* 0x000000141058723c */ /* 0x040fea0000041858 */
[----:B------:R-:W-:Y:S03]  /*c010*/  MUFU.EX2 R48, R48 ;  /* 0x0000003000307308 */ /* 0x000fe60000000800 */
[C---:B------:R-:W-:Y:S01]  /*c020*/  HMMA.16816.F32.BF16 R92, R16.reuse, R22, R92 ;  /* 0x00000016105c723c */ /* 0x040fe2000004185c */
[----:B------:R-:W1:Y:S06]  /*c030*/  LDSM.16.MT88.4 R20, [R212+0x1900] ;  /* 0x00190000d414783b */ /* 0x000e6c0000004200 */
[----:B------:R-:W1:Y:S01]  /*c040*/  MUFU.EX2 R49, R150 ;  /* 0x0000009600317308 */ /* 0x000e620000000800 */
[C---:B--2---:R-:W-:Y:S08]  /*c050*/  HMMA.16816.F32.BF16 R96, R16.reuse, R108, R96 ;  /* 0x0000006c1060723c */ /* 0x044ff00000041860 */
[C---:B------:R-:W-:Y:S01]  /*c060*/  HMMA.16816.F32.BF16 R100, R16.reuse, R110, R100 ;  /* 0x0000006e1064723c */ /* 0x040fe20000041864 */
[----:B------:R-:W-:Y:S01]  /*c070*/  LDSM.16.MT88.4 R108, [R208+0x4900] ;  /* 0x00490000d06c783b */ /* 0x000fe20000004200 */
[----:B------:R-:W-:Y:S06]  /*c080*/  MUFU.EX2 R50, R50 ;  /* 0x0000003200327308 */ /* 0x000fec0000000800 */
[C---:B-----5:R-:W-:Y:S04]  /*c090*/  HMMA.16816.F32.BF16 R12, R16.reuse, R24, R12 ;  /* 0x00000018100c723c */ /* 0x060fe8000004180c */
[----:B------:R-:W2:Y:S04]  /*c0a0*/  MUFU.EX2 R143, R143 ;  /* 0x0000008f008f7308 */ /* 0x000ea80000000800 */
[C---:B------:R-:W-:Y:S01]  /*c0b0*/  HMMA.16816.F32.BF16 R104, R16.reuse, R26, R104 ;  /* 0x0000001a1068723c */ /* 0x040fe20000041868 */
[----:B------:R-:W5:Y:S07]  /*c0c0*/  LDSM.16.MT88.4 R24, [R209+0x1900] ;  /* 0x00190000d118783b */ /* 0x000f6e0000004200 */
[C---:B------:R-:W-:Y:S08]  /*c0d0*/  HMMA.16816.F32.BF16 R52, R16.reuse, R28, R52 ;  /* 0x0000001c1034723c */ /* 0x040ff00000041834 */
[C---:B------:R-:W-:Y:S01]  /*c0e0*/  HMMA.16816.F32.BF16 R56, R16.reuse, R30, R56 ;  /* 0x0000001e1038723c */ /* 0x040fe20000041838 */
[----:B------:R-:W2:Y:S07]  /*c0f0*/  LDSM.16.MT88.4 R28, [R208+0x1900] ;  /* 0x00190000d01c783b */ /* 0x000eae0000004200 */
[C---:B-1----:R-:W-:Y:S08]  /*c100*/  HMMA.16816.F32.BF16 R60, R16.reuse, R112, R60 ;  /* 0x00000070103c723c */ /* 0x042ff0000004183c */
[----:B------:R-:W-:Y:S07]  /*c110*/  HMMA.16816.F32.BF16 R64, R16, R114, R64 ;  /* 0x000000721040723c */ /* 0x000fee0000041840 */
[----:B------:R-:W-:Y:S01]  /*c120*/  F2FP.BF16.PACK_AB R16, R123, R120 ;  /* 0x000000787b10723e */ /* 0x000fe200000010ff */
[----:B------:R-:W-:Y:S01]  /*c130*/  FADD.FTZ R120, R120, R133 ;  /* 0x0000008578787221 */ /* 0x000fe20000010000 */
[----:B------:R-:W-:Y:S03]  /*c140*/  F2FP.BF16.PACK_AB R17, R135, R122 ;  /* 0x0000007a8711723e */ /* 0x000fe600000010ff */
[----:B----4-:R-:W-:Y:S01]  /*c150*/  F2FP.BF16.PACK_AB R18, R137, R136 ;  /* 0x000000888912723e */ /* 0x010fe200000010ff */
[----:B------:R-:W-:Y:S01]  /*c160*/  FADD.FTZ R122, R122, R121 ;  /* 0x000000797a7a7221 */ /* 0x000fe20000010000 */
[----:B---3--:R-:W-:Y:S01]  /*c170*/  F2FP.BF16.PACK_AB R19, R139, R138 ;  /* 0x0000008a8b13723e */ /* 0x008fe200000010ff */
[----:B------:R-:W-:Y:S02]  /*c180*/  FADD.FTZ R123, R123, R120 ;  /* 0x000000787b7b7221 */ /* 0x000fe40000010000 */
[----:B------:R-:W-:Y:S02]  /*c190*/  FADD.FTZ R135, R135, R122 ;  /* 0x0000007a87877221 */ /* 0x000fe40000010000 */
[----:B------:R-:W-:Y:S02]  /*c1a0*/  FADD.FTZ R136, R136, R123 ;  /* 0x0000007b88887221 */ /* 0x000fe40000010000 */
[C---:B------:R-:W-:Y:S03]  /*c1b0*/  HMMA.16816.F32.BF16 R8, R16.reuse, R20, R8 ;  /* 0x000000141008723c */ /* 0x040fe60000041808 */
[----:B------:R-:W-:Y:S02]  /*c1c0*/  FADD.FTZ R2, R138, R135 ;  /* 0x000000878a027221 */ /* 0x000fe40000010000 */
[----:B------:R-:W-:Y:S02]  /*c1d0*/  FADD.FTZ R136, R137, R136 ;  /* 0x0000008889887221 */ /* 0x000fe40000010000 */
[----:B------:R-:W-:Y:S01]  /*c1e0*/  FADD.FTZ R2, R139, R2 ;  /* 0x000000028b027221 */ /* 0x000fe20000010000 */
[C---:B------:R-:W-:Y:S01]  /*c1f0*/  HMMA.16816.F32.BF16 R68, R16.reuse, R22, R68 ;  /* 0x000000161044723c */ /* 0x040fe20000041844 */
[----:B------:R-:W1:Y:S07]  /*c200*/  LDSM.16.MT88.4 R20, [R212+0x4900] ;  /* 0x00490000d414783b */ /* 0x000e6e0000004200 */
[C---:B------:R-:W-:Y:S08]  /*c210*/  HMMA.16816.F32.BF16 R72, R16.reuse, R32, R72 ;  /* 0x000000201048723c */ /* 0x040ff00000041848 */
[C---:B------:R-:W-:Y:S01]  /*c220*/  HMMA.16816.F32.BF16 R76, R16.reuse, R34, R76 ;  /* 0x00000022104c723c */ /* 0x040fe2000004184c */
[----:B------:R-:W3:Y:S07]  /*c230*/  LDSM.16.MT88.4 R32, [R210+0x4900] ;  /* 0x00490000d220783b */ /* 0x000eee0000004200 */
[C---:B-----5:R-:W-:Y:S08]  /*c240*/  HMMA.16816.F32.BF16 R80, R16.reuse, R24, R80 ;  /* 0x000000181050723c */ /* 0x060ff00000041850 */
[C---:B------:R-:W-:Y:S01]  /*c250*/  HMMA.16816.F32.BF16 R84, R16.reuse, R26, R84 ;  /* 0x0000001a1054723c */ /* 0x040fe20000041854 */
[----:B------:R-:W4:Y:S07]  /*c260*/  LDSM.16.MT88.4 R24, [R212+0x2100] ;  /* 0x00210000d418783b */ /* 0x000f2e0000004200 */
[C---:B--2---:R-:W-:Y:S08]  /*c270*/  HMMA.16816.F32.BF16 R88, R16.reuse, R28, R88 ;  /* 0x0000001c1058723c */ /* 0x044ff00000041858 */
[C---:B------:R-:W-:Y:S01]  /*c280*/  HMMA.16816.F32.BF16 R92, R16.reuse, R30, R92 ;  /* 0x0000001e105c723c */ /* 0x040fe2000004185c */
[----:B------:R-:W-:Y:S07]  /*c290*/  LDSM.16.MT88.4 R28, [R209+0x2100] ;  /* 0x00210000d11c783b */ /* 0x000fee0000004200 */
[C---:B-1----:R-:W-:Y:S08]  /*c2a0*/  HMMA.16816.F32.BF16 R96, R16.reuse, R20, R96 ;  /* 0x000000141060723c */ /* 0x042ff00000041860 */
[C---:B------:R-:W-:Y:S01]  /*c2b0*/  HMMA.16816.F32.BF16 R100, R16.reuse, R22, R100 ;  /* 0x000000161064723c */ /* 0x040fe20000041864 */
[----:B------:R-:W1:Y:S07]  /*c2c0*/  LDSM.16.MT88.4 R20, [R210+0x2100] ;  /* 0x00210000d214783b */ /* 0x000e6e0000004200 */
[C---:B---3--:R-:W-:Y:S08]  /*c2d0*/  HMMA.16816.F32.BF16 R12, R16.reuse, R32, R12 ;  /* 0x00000020100c723c */ /* 0x048ff0000004180c */
[C---:B------:R-:W-:Y:S01]  /*c2e0*/  HMMA.16816.F32.BF16 R104, R16.reuse, R34, R104 ;  /* 0x000000221068723c */ /* 0x040fe20000041868 */
[----:B------:R-:W2:Y:S07]  /*c2f0*/  LDSM.16.MT88.4 R32, [R208+0x2100] ;  /* 0x00210000d020783b */ /* 0x000eae0000004200 */
[C---:B------:R-:W-:Y:S08]  /*c300*/  HMMA.16816.F32.BF16 R52, R16.reuse, R36, R52 ;  /* 0x000000241034723c */ /* 0x040ff00000041834 */
[C---:B------:R-:W-:Y:S01]  /*c310*/  HMMA.16816.F32.BF16 R56, R16.reuse, R38, R56 ;  /* 0x000000261038723c */ /* 0x040fe20000041838 */
[----:B------:R-:W-:Y:S07]  /*c320*/  LDSM.16.MT88.4 R36, [R209+0x5100] ;  /* 0x00510000d124783b */ /* 0x000fee0000004200 */
[C---:B------:R-:W-:Y:S08]  /*c330*/  HMMA.16816.F32.BF16 R60, R16.reuse, R108, R60 ;  /* 0x0000006c103c723c */ /* 0x040ff0000004183c */
[----:B------:R-:W-:Y:S07]  /*c340*/  HMMA.16816.F32.BF16 R64, R16, R110, R64 ;  /* 0x0000006e1040723c */ /* 0x000fee0000041840 */
        /* <DEDUP_REMOVED lines=11> */
[----:B------:R-:W-:Y:S02]  /*c400*/  FADD.FTZ R162, R162, R159 ;  /* 0x0000009fa2a27221 */ /* 0x000fe40000010000 */
[----:B------:R-:W-:Y:S01]  /*c410*/  FADD.FTZ R164, R164, R161 ;  /* 0x000000a1a4a47221 */ /* 0x000fe20000010000 */
        /* <DEDUP_REMOVED lines=18> */
[C---:B------:R-:W-:Y:S08]  /*c540*/  HMMA.16816.F32.BF16 R56, R16.reuse, R38, R56 ;  /* 0x000000261038723c */ /* 0x040ff00000041838 */
[C---:B----4-:R-:W-:Y:S08]  /*c550*/  HMMA.16816.F32.BF16 R60, R16.reuse, R28, R60 ;  /* 0x0000001c103c723c */ /* 0x050ff0000004183c */
        /* <DEDUP_REMOVED lines=8> */
[----:B------:R-:W-:Y:S01]  /*c5e0*/  FADD.FTZ R165, R168, R165 ;  /* 0x000000a5a8a57221 */ /* 0x000fe20000010000 */
[----:B------:R-:W-:Y:S01]  /*c5f0*/  IADD3 R168, R238, -0x1, RZ ;  /* 0xffffffffeea87810 */ /* 0x000fe20007ffe0ff */
[----:B------:R-:W-:Y:S02]  /*c600*/  FADD.FTZ R48, R48, R163 ;  /* 0x000000a330307221 */ /* 0x000fe40000010000 */
[C---:B--2---:R-:W-:Y:S01]  /*c610*/  HMMA.16816.F32.BF16 R112, R16.reuse, R32, R8 ;  /* 0x000000201070723c */ /* 0x044fe20000041808 */
[----:B------:R-:W2:Y:S02]  /*c620*/  LDSM.16.MT88.4 R8, [R210+0x5900] ;  /* 0x00590000d208783b */ /* 0x000ea40000004200 */
[----:B------:R-:W-:Y:S01]  /*c630*/  FADD.FTZ R50, R50, R165 ;  /* 0x000000a532327221 */ /* 0x000fe20000010000 */
[----:B------:R-:W-:Y:S01]  /*c640*/  MOV R238, R168 ;  /* 0x000000a800ee7202 */ /* 0x000fe20000000f00 */
[----:B------:R-:W-:Y:S02]  /*c650*/  FADD.FTZ R228, R49, R48 ;  /* 0x0000003031e47221 */ /* 0x000fe40000010000 */
[----:B------:R-:W-:Y:S01]  /*c660*/  FADD.FTZ R229, R143, R50 ;  /* 0x000000328fe57221 */ /* 0x000fe20000010000 */
[C---:B------:R-:W-:Y:S08]  /*c670*/  HMMA.16816.F32.BF16 R68, R16.reuse, R34, R68 ;  /* 0x000000221044723c */ /* 0x040ff00000041844 */
[C---:B------:R-:W-:Y:S08]  /*c680*/  HMMA.16816.F32.BF16 R72, R16.reuse, R40, R72 ;  /* 0x000000281048723c */ /* 0x040ff00000041848 */
[C---:B------:R-:W-:Y:S08]  /*c690*/  HMMA.16816.F32.BF16 R76, R16.reuse, R42, R76 ;  /* 0x0000002a104c723c */ /* 0x040ff0000004184c */
[C---:B------:R-:W-:Y:S08]  /*c6a0*/  HMMA.16816.F32.BF16 R80, R16.reuse, R44, R80 ;  /* 0x0000002c1050723c */ /* 0x040ff00000041850 */
[C---:B------:R-:W-:Y:S08]  /*c6b0*/  HMMA.16816.F32.BF16 R84, R16.reuse, R46, R84 ;  /* 0x0000002e1054723c */ /* 0x040ff00000041854 */
[C---:B---3--:R-:W-:Y:S08]  /*c6c0*/  HMMA.16816.F32.BF16 R88, R16.reuse, R24, R88 ;  /* 0x000000181058723c */ /* 0x048ff00000041858 */
[C---:B------:R-:W-:Y:S01]  /*c6d0*/  HMMA.16816.F32.BF16 R92, R16.reuse, R26, R92 ;  /* 0x0000001a105c723c */ /* 0x040fe2000004185c */
[----:B------:R-:W3:Y:S07]  /*c6e0*/  LDSM.16.MT88.4 R24, [R209+0x5900] ;  /* 0x00590000d118783b */ /* 0x000eee0000004200 */
[C---:B-1----:R-:W-:Y:S08]  /*c6f0*/  HMMA.16816.F32.BF16 R96, R16.reuse, R20, R96 ;  /* 0x000000141060723c */ /* 0x042ff00000041860 */
[C---:B------:R-:W-:Y:S01]  /*c700*/  HMMA.16816.F32.BF16 R100, R16.reuse, R22, R100 ;  /* 0x000000161064723c */ /* 0x040fe20000041864 */
[----:B------:R-:W1:Y:S07]  /*c710*/  LDSM.16.MT88.4 R20, [R208+0x5900] ;  /* 0x00590000d014783b */ /* 0x000e6e0000004200 */
[C---:B--2---:R-:W-:Y:S07]  /*c720*/  HMMA.16816.F32.BF16 R108, R16.reuse, R8, R12 ;  /* 0x00000008106c723c */ /* 0x044fee000004180c */
[----:B------:R-:W-:Y:S01]  /*c730*/  MOV R12, R116 ;  /* 0x00000074000c7202 */ /* 0x000fe20000000f00 */
[C---:B------:R-:W-:Y:S08]  /*c740*/  HMMA.16816.F32.BF16 R104, R16.reuse, R10, R104 ;  /* 0x0000000a1068723c */ /* 0x040ff00000041868 */
[C---:B---3--:R-:W-:Y:S08]  /*c750*/  HMMA.16816.F32.BF16 R52, R16.reuse, R24, R52 ;  /* 0x000000181034723c */ /* 0x048ff00000041834 */
[C---:B------:R-:W-:Y:S08]  /*c760*/  HMMA.16816.F32.BF16 R56, R16.reuse, R26, R56 ;  /* 0x0000001a1038723c */ /* 0x040ff00000041838 */
[C---:B-1----:R-:W-:Y:S08]  /*c770*/  HMMA.16816.F32.BF16 R60, R16.reuse, R20, R60 ;  /* 0x00000014103c723c */ /* 0x042ff0000004183c */
[----:B------:R-:W-:Y:S01]  /*c780*/  HMMA.16816.F32.BF16 R64, R16, R22, R64 ;  /* 0x000000161040723c */ /* 0x000fe20000041840 */
[----:B------:R-:W-:-:S07]  /*c790*/  @P0 BRA `(.L_x_53) ;  /* 0xffffd4a000000947 */ /* 0x000fce000383ffff */
.L_x_50:
[----:B------:R-:W-:-:S13]  /*c7a0*/  ISETP.GE.AND P0, PT, R168, R215, PT ;  /* 0x000000d7a800720c */ /* 0x000fda0003f06270 */
[----:B------:R-:W-:Y:S05]  /*c7b0*/  @!P0 BRA `(.L_x_54) ;  /* 0x00003f0000008947 */ /* 0x000fea0003800000 */
[----:B------:R-:W-:Y:S01]  /*c7c0*/  SHF.R.S32.HI R4, RZ, 0x1f, R231 ;  /* 0x0000001fff047819 */ /* 0x000fe200000114e7 */
[----:B------:R-:W-:Y:S01]  /*c7d0*/  IMAD.MOV.U32 R2, RZ, RZ, R12 ;  /* 0x000000ffff027224 */ /* 0x000fe200078e000c */
[C---:B------:R-:W-:Y:S01]  /*c7e0*/  SHF.L.U64.HI R233, R230.reuse, 0x1, R233 ;  /* 0x00000001e6e97819 */ /* 0x040fe200000102e9 */
[----:B------:R-:W-:Y:S01]  /*c7f0*/  IMAD.MOV.U32 R3, RZ, RZ, R0 ;  /* 0x000000ffff037224 */ /* 0x000fe200078e0000 */
[C---:B------:R-:W-:Y:S01]  /*c800*/  SHF.L.U64.HI R169, R231.reuse, 0x1, R4 ;  /* 0x00000001e7a97819 */ /* 0x040fe20000010204 */
[----:B------:R-:W-:Y:S01]  /*c810*/  IMAD.SHL.U32 R230, R230, 0x2, RZ ;  /* 0x00000002e6e67824 */ /* 0x000fe200078e00ff */
[----:B------:R-:W-:Y:S02]  /*c820*/  SHF.L.U32 R231, R231, 0x1, RZ ;  /* 0x00000001e7e77819 */ /* 0x000fe400000006ff */
.L_x_64:
[----:B------:R-:W-:Y:S04]  /*c830*/  DEPBAR.LE SB0, 0x0 ;  /* 0x000080000000791a */ /* 0x000fe80000000000 */
[----:B------:R-:W-:Y:S01]  /*c840*/  BAR.SYNC.DEFER_BLOCKING 0x0 ;  /* 0x0000000000007b1d */ /* 0x000fe20000010000 */
[----:B------:R-:W-:Y:S01]  /*c850*/  IMAD.WIDE.U32 R44, R217, c[0x0][0x208], RZ ;  /* 0x00008200d92c7a25 */ /* 0x000fe200078e00ff */
[----:B------:R-:W-:Y:S02]  /*c860*/  SHF.R.S32.HI R0, RZ, 0x1f, R217 ;  /* 0x0000001fff007819 */ /* 0x000fe400000114d9 */
[----:B------:R-:W-:Y:S03]  /*c870*/  SHF.R.S32.HI R129, RZ, 0x1f, R216 ;  /* 0x0000001fff817819 */ /* 0x000fe600000114d8 */
[----:B------:R-:W-:Y:S02]  /*c880*/  IMAD R0, R0, c[0x0][0x208], RZ ;  /* 0x0000820000007a24 */ /* 0x000fe400078e02ff */
[----:B------:R-:W-:Y:S04]  /*c890*/  IMAD R129, R129, c[0x0][0x218], RZ ;  /* 0x0000860081817a24 */ /* 0x000fe800078e02ff */
[C---:B------:R-:W-:Y:S01]  /*c8a0*/  IMAD R129, R216.reuse, c[0x0][0x21c], R129 ;  /* 0x00008700d8817a24 */ /* 0x040fe200078e0281 */
[----:B------:R-:W1:Y:S05]  /*c8b0*/  LDSM.16.M88.4 R8, [R214+0x8100] ;  /* 0x00810000d608783b */ /* 0x000e6a0000000200 */
[----:B------:R-:W2:Y:S05]  /*c8c0*/  LDSM.16.M88.4 R16, [R214+0x8900] ;  /* 0x00890000d610783b */ /* 0x000eaa0000000200 */
[----:B------:R-:W3:Y:S05]  /*c8d0*/  LDSM.16.M88.4 R24, [R214+0x9100] ;  /* 0x00910000d618783b */ /* 0x000eea0000000200 */
[----:B------:R-:W4:Y:S05]  /*c8e0*/  LDSM.16.M88.4 R32, [R214+0x9900] ;  /* 0x00990000d620783b */ /* 0x000f2a0000000200 */
[----:B------:R-:W5:Y:S05]  /*c8f0*/  LDSM.16.M88.4 R40, [R214+0xa100] ;  /* 0x00a10000d628783b */ /* 0x000f6a0000000200 */
[----:B------:R-:W3:Y:S05]  /*c900*/  LDSM.16.M88.4 R48, [R214+0xa900] ;  /* 0x00a90000d630783b */ /* 0x000eea0000000200 */
[----:B------:R-:W3:Y:S05]  /*c910*/  LDSM.16.M88.4 R116, [R213] ;  /* 0x00000000d574783b */ /* 0x000eea0000000200 */
[----:B------:R-:W-:Y:S01]  /*c920*/  LDSM.16.M88.4 R120, [R207] ;  /* 0x00000000cf78783b */ /* 0x000fe20000000200 */
[C---:B-1----:R-:W-:Y:S04]  /*c930*/  HMMA.16816.F32.BF16 R4, R124.reuse, R8, RZ ;  /* 0x000000087c04723c */ /* 0x042fe800000418ff */
[----:B------:R-:W-:Y:S04]  /*c940*/  LDSM.16.M88.4 R136, [R203] ;  /* 0x00000000cb88783b */ /* 0x000fe80000000200 */
[C---:B------:R-:W-:Y:S08]  /*c950*/  HMMA.16816.F32.BF16 R8, R124.reuse, R10, RZ ;  /* 0x0000000a7c08723c */ /* 0x040ff000000418ff */
[C---:B--2---:R-:W-:Y:S08]  /*c960*/  HMMA.16816.F32.BF16 R12, R124.reuse, R16, RZ ;  /* 0x000000107c0c723c */ /* 0x044ff000000418ff */
[C---:B------:R-:W-:Y:S08]  /*c970*/  HMMA.16816.F32.BF16 R16, R124.reuse, R18, RZ ;  /* 0x000000127c10723c */ /* 0x040ff000000418ff */
[C---:B---3--:R-:W-:Y:S08]  /*c980*/  HMMA.16816.F32.BF16 R20, R124.reuse, R24, RZ ;  /* 0x000000187c14723c */ /* 0x048ff000000418ff */
[C---:B------:R-:W-:Y:S08]  /*c990*/  HMMA.16816.F32.BF16 R24, R124.reuse, R26, RZ ;  /* 0x0000001a7c18723c */ /* 0x040ff000000418ff */
[C---:B----4-:R-:W-:Y:S07]  /*c9a0*/  HMMA.16816.F32.BF16 R28, R124.reuse, R32, RZ ;  /* 0x000000207c1c723c */ /* 0x050fee00000418ff */
[----:B------:R-:W-:Y:S05]  /*c9b0*/  IMAD R33, R217, c[0x0][0x20c], R0 ;  /* 0x00008300d9217a24 */ /* 0x000fea00078e0200 */
[----:B------:R-:W-:Y:S02]  /*c9c0*/  IMAD.IADD R45, R45, 0x1, R33 ;  /* 0x000000012d2d7824 */ /* 0x000fe400078e0221 */
[C---:B------:R-:W-:Y:S02]  /*c9d0*/  HMMA.16816.F32.BF16 R32, R124.reuse, R34, RZ ;  /* 0x000000227c20723c */ /* 0x040fe400000418ff */
[----:B------:R-:W-:Y:S05]  /*c9e0*/  IMAD.WIDE.U32 R44, R216, c[0x0][0x218], R44 ;  /* 0x00008600d82c7a25 */ /* 0x000fea00078e002c */
[----:B------:R-:W-:Y:S01]  /*c9f0*/  IADD3 R0, P0, R44, UR20, RZ ;  /* 0x000000142c007c10 */ /* 0x000fe2000ff1e0ff */
[C---:B-----5:R-:W-:Y:S04]  /*ca00*/  HMMA.16816.F32.BF16 R36, R124.reuse, R40, RZ ;  /* 0x000000287c24723c */ /* 0x060fe800000418ff */
[----:B------:R-:W-:Y:S02]  /*ca10*/  IADD3.X R129, R45, UR16, R129, P0, !PT ;  /* 0x000000102d817c10 */ /* 0x000fe400087fe481 */
[C---:B------:R-:W-:Y:S02]  /*ca20*/  LEA R149, P0, R0.reuse, c[0x0][0x1f8], 0x1 ;  /* 0x00007e0000957a11 */ /* 0x040fe400078008ff */
[C---:B------:R-:W-:Y:S03]  /*ca30*/  HMMA.16816.F32.BF16 R40, R124.reuse, R42, RZ ;  /* 0x0000002a7c28723c */ /* 0x040fe600000418ff */
[----:B------:R-:W1:Y:S01]  /*ca40*/  SHFL.IDX PT, R132, R149, RZ, 0x181f ;  /* 0x00181fff95847589 */ /* 0x000e6200000e0000 */
[----:B------:R-:W-:Y:S04]  /*ca50*/  LEA.HI.X R143, R0, c[0x0][0x1fc], R129, 0x1, P0 ;  /* 0x00007f00008f7a11 */ /* 0x000fe800000f0c81 */
[C---:B------:R-:W-:Y:S01]  /*ca60*/  HMMA.16816.F32.BF16 R44, R124.reuse, R48, RZ ;  /* 0x000000307c2c723c */ /* 0x040fe200000418ff */
[----:B------:R-:W-:Y:S05]  /*ca70*/  LDSM.16.M88.4 R128, [R206] ;  /* 0x00000000ce80783b */ /* 0x000fea0000000200 */
[----:B------:R-:W-:Y:S02]  /*ca80*/  SHFL.IDX PT, R142, R149, 0x1, 0x181f ;  /* 0x00381f00958e7f89 */ /* 0x000fe400000e0000 */
[----:B------:R-:W-:Y:S03]  /*ca90*/  HMMA.16816.F32.BF16 R48, R124, R50, RZ ;  /* 0x000000327c30723c */ /* 0x000fe600000418ff */
[----:B------:R-:W-:Y:S05]  /*caa0*/  SHFL.IDX PT, R141, R149, 0x2, 0x181f ;  /* 0x00581f00958d7f89 */ /* 0x000fea00000e0000 */
[C---:B------:R-:W-:Y:S01]  /*cab0*/  HMMA.16816.F32.BF16 R4, R144.reuse, R116, R4 ;  /* 0x000000749004723c */ /* 0x040fe20000041804 */
[----:B------:R-:W2:Y:S04]  /*cac0*/  SHFL.IDX PT, R140, R143, RZ, 0x181f ;  /* 0x00181fff8f8c7589 */ /* 0x000ea800000e0000 */
[CC--:B-1----:R-:W-:Y:S01]  /*cad0*/  IADD3 R150, P2, R132.reuse, R231.reuse, RZ ;  /* 0x000000e784967210 */ /* 0x0c2fe20007f5e0ff */
[----:B------:R-:W-:Y:S02]  /*cae0*/  SHFL.IDX PT, R148, R143, 0x2, 0x181f ;  /* 0x00581f008f947f89 */ /* 0x000fe400000e0000 */
[C---:B------:R-:W-:Y:S03]  /*caf0*/  HMMA.16816.F32.BF16 R8, R144.reuse, R118, R8 ;  /* 0x000000769008723c */ /* 0x040fe60000041808 */
[----:B------:R-:W1:Y:S05]  /*cb00*/  SHFL.IDX PT, R0, R143, 0x1, 0x181f ;  /* 0x00381f008f007f89 */ /* 0x000e6a00000e0000 */
[C---:B------:R-:W-:Y:S01]  /*cb10*/  HMMA.16816.F32.BF16 R12, R144.reuse, R120, R12 ;  /* 0x00000078900c723c */ /* 0x040fe2000004180c */
[----:B------:R-:W3:Y:S06]  /*cb20*/  LDSM.16.M88.4 R116, [R205] ;  /* 0x00000000cd74783b */ /* 0x000eec0000000200 */
[-C--:B------:R-:W-:Y:S01]  /*cb30*/  IADD3 R120, P0, R132, R230.reuse, RZ ;  /* 0x000000e684787210 */ /* 0x080fe20007f1e0ff */
[C---:B------:R-:W-:Y:S01]  /*cb40*/  HMMA.16816.F32.BF16 R16, R144.reuse, R122, R16 ;  /* 0x0000007a9010723c */ /* 0x040fe20000041810 */
[----:B------:R-:W4:Y:S03]  /*cb50*/  LDSM.16.M88.4 R132, [R204] ;  /* 0x00000000cc84783b */ /* 0x000f260000000200 */
[C---:B--2---:R-:W-:Y:S02]  /*cb60*/  IMAD.X R151, R140.reuse, 0x1, R169, P2 ;  /* 0x000000018c977824 */ /* 0x044fe400010e06a9 */
[----:B------:R-:W-:Y:S01]  /*cb70*/  IMAD.X R121, R140, 0x1, R233, P0 ;  /* 0x000000018c797824 */ /* 0x000fe200000e06e9 */
[CC--:B------:R-:W-:Y:S01]  /*cb80*/  IADD3 R154, P0, R142.reuse, R231.reuse, RZ ;  /* 0x000000e78e9a7210 */ /* 0x0c0fe20007f1e0ff */
[C---:B------:R-:W-:Y:S01]  /*cb90*/  HMMA.16816.F32.BF16 R20, R144.reuse, R128, R20 ;  /* 0x000000809014723c */ /* 0x040fe20000041814 */
[----:B------:R-:W-:Y:S01]  /*cba0*/  @!PT LDS RZ, [RZ] ;  /* 0x00000000fffff984 */ /* 0x000fe20000000800 */
[----:B------:R-:W-:Y:S01]  /*cbb0*/  @!PT LDS RZ, [RZ] ;  /* 0x00000000fffff984 */ /* 0x000fe20000000800 */
[----:B------:R-:W-:Y:S01]  /*cbc0*/  @!PT LDS RZ, [RZ] ;  /* 0x00000000fffff984 */ /* 0x000fe20000000800 */
[----:B------:R2:W-:Y:S03]  /*cbd0*/  LDGSTS.E.BYPASS.LTC128B.128 [R226], [R150.64], !P5 ;  /* 0x0000000096e27fae */ /* 0x0005e6000e901d4e */
[-C--:B------:R-:W-:Y:S01]  /*cbe0*/  IADD3 R142, P6, R142, R230.reuse, RZ ;  /* 0x000000e68e8e7210 */ /* 0x080fe20007fde0ff */
[C---:B-1----:R-:W-:Y:S01]  /*cbf0*/  IMAD.X R155, R0.reuse, 0x1, R169, P0 ;  /* 0x00000001009b7824 */ /* 0x042fe200000e06a9 */
[----:B------:R1:W-:Y:S01]  /*cc00*/  LDGSTS.E.BYPASS.LTC128B.128 [R225], [R120.64], !P4 ;  /* 0x0000000078e17fae */ /* 0x0003e2000e101d4e */
[C---:B------:R-:W-:Y:S01]  /*cc10*/  IADD3 R140, P2, R141.reuse, R231, RZ ;  /* 0x000000e78d8c7210 */ /* 0x040fe20007f5e0ff */
[C---:B------:R-:W-:Y:S03]  /*cc20*/  HMMA.16816.F32.BF16 R24, R144.reuse, R130, R24 ;  /* 0x000000829018723c */ /* 0x040fe60000041818 */
[----:B------:R5:W-:Y:S01]  /*cc30*/  LDGSTS.E.BYPASS.LTC128B.128 [R224], [R154.64], !P5 ;  /* 0x000000009ae07fae */ /* 0x000be2000e901d4e */
[----:B------:R-:W-:Y:S01]  /*cc40*/  IMAD.X R143, R0, 0x1, R233, P6 ;  /* 0x00000001008f7824 */ /* 0x000fe200030e06e9 */
[----:B------:R-:W-:Y:S01]  /*cc50*/  IADD3 R152, P0, R141, R230, RZ ;  /* 0x000000e68d987210 */ /* 0x000fe20007f1e0ff */
[C---:B------:R-:W-:Y:S03]  /*cc60*/  IMAD.X R141, R148.reuse, 0x1, R169, P2 ;  /* 0x00000001948d7824 */ /* 0x040fe600010e06a9 */
[----:B------:R2:W-:Y:S03]  /*cc70*/  LDGSTS.E.BYPASS.LTC128B.128 [R223], [R142.64], !P4 ;  /* 0x000000008edf7fae */ /* 0x0005e6000e101d4e */
[----:B------:R-:W-:Y:S01]  /*cc80*/  IMAD.X R153, R148, 0x1, R233, P0 ;  /* 0x0000000194997824 */ /* 0x000fe200000e06e9 */
[----:B------:R-:W-:Y:S01]  /*cc90*/  ISETP.GT.AND P0, PT, R168, R215, PT ;  /* 0x000000d7a800720c */ /* 0x000fe20003f04270 */
[----:B------:R2:W-:Y:S01]  /*cca0*/  LDGSTS.E.BYPASS.LTC128B.128 [R226+0x2000], [R140.64], !P5 ;  /* 0x020000008ce27fae */ /* 0x0005e2000e901d4e */
[C---:B---3--:R-:W-:Y:S04]  /*ccb0*/  HMMA.16816.F32.BF16 R28, R144.reuse, R116, R28 ;  /* 0x00000074901c723c */ /* 0x048fe8000004181c */
[----:B------:R5:W-:Y:S05]  /*ccc0*/  LDGSTS.E.BYPASS.LTC128B.128 [R226+0x5000], [R152.64], !P4 ;  /* 0x0500000098e27fae */ /* 0x000bea000e101d4e */
[----:B------:R-:W-:Y:S01]  /*ccd0*/  LDSM.16.M88.4 R128, [R211+0x8900] ;  /* 0x00890000d380783b */ /* 0x000fe20000000200 */
[C---:B------:R-:W-:Y:S04]  /*cce0*/  HMMA.16816.F32.BF16 R32, R144.reuse, R118, R32 ;  /* 0x000000769020723c */ /* 0x040fe80000041820 */
[----:B-1----:R-:W1:Y:S04]  /*ccf0*/  LDSM.16.M88.4 R120, [R211+0x8100] ;  /* 0x00810000d378783b */ /* 0x002e680000000200 */
[C---:B----4-:R-:W-:Y:S01]  /*cd00*/  HMMA.16816.F32.BF16 R36, R144.reuse, R132, R36 ;  /* 0x000000849024723c */ /* 0x050fe20000041824 */
[----:B------:R-:W0:Y:S05]  /*cd10*/  LDGDEPBAR ;  /* 0x00000000000079af */ /* 0x000e2a0000000000 */
[----:B------:R-:W3:Y:S02]  /*cd20*/  LDSM.16.M88.4 R116, [R211+0x9100] ;  /* 0x00910000d374783b */ /* 0x000ee40000000200 */
[C---:B------:R-:W-:Y:S03]  /*cd30*/  HMMA.16816.F32.BF16 R40, R144.reuse, R134, R40 ;  /* 0x000000869028723c */ /* 0x040fe60000041828 */
[----:B------:R-:W4:Y:S05]  /*cd40*/  LDSM.16.M88.4 R132, [R211+0x9900] ;  /* 0x00990000d384783b */ /* 0x000f2a0000000200 */
[C---:B------:R-:W-:Y:S01]  /*cd50*/  HMMA.16816.F32.BF16 R44, R144.reuse, R136, R44 ;  /* 0x00000088902c723c */ /* 0x040fe2000004182c */
[----:B--2---:R-:W2:Y:S05]  /*cd60*/  LDSM.16.M88.4 R140, [R211+0xa100] ;  /* 0x00a10000d38c783b */ /* 0x004eaa0000000200 */
[----:B------:R-:W2:Y:S02]  /*cd70*/  LDSM.16.M88.4 R148, [R211+0xa900] ;  /* 0x00a90000d394783b */ /* 0x000ea40000000200 */
[----:B------:R-:W-:Y:S03]  /*cd80*/  HMMA.16816.F32.BF16 R48, R144, R138, R48 ;  /* 0x0000008a9030723c */ /* 0x000fe60000041830 */
[----:B------:R-:W2:Y:S05]  /*cd90*/  LDSM.16.M88.4 R136, [R202] ;  /* 0x00000000ca88783b */ /* 0x000eaa0000000200 */
[----:B-----5:R-:W-:Y:S01]  /*cda0*/  LDSM.16.M88.4 R152, [R202+0x1000] ;  /* 0x00100000ca98783b */ /* 0x020fe20000000200 */
[C---:B-1----:R-:W-:Y:S04]  /*cdb0*/  HMMA.16816.F32.BF16 R4, R172.reuse, R120, R4 ;  /* 0x00000078ac04723c */ /* 0x042fe80000041804 */
[----:B------:R-:W-:Y:S05]  /*cdc0*/  LDSM.16.M88.4 R156, [R202+0x1800] ;  /* 0x00180000ca9c783b */ /* 0x000fea0000000200 */
[----:B------:R-:W-:Y:S01]  /*cdd0*/  LDSM.16.M88.4 R160, [R202+0x2000] ;  /* 0x00200000caa0783b */ /* 0x000fe20000000200 */
[C---:B------:R-:W-:Y:S04]  /*cde0*/  HMMA.16816.F32.BF16 R8, R172.reuse, R122, R8 ;  /* 0x0000007aac08723c */ /* 0x040fe80000041808 */
[----:B------:R-:W1:Y:S04]  /*cdf0*/  LDSM.16.M88.4 R120, [R202+0x800] ;  /* 0x00080000ca78783b */ /* 0x000e680000000200 */
[C---:B------:R-:W-:Y:S01]  /*ce00*/  HMMA.16816.F32.BF16 R12, R172.reuse, R128, R12 ;  /* 0x00000080ac0c723c */ /* 0x040fe2000004180c */
[----:B------:R-:W-:Y:S07]  /*ce10*/  LDSM.16.M88.4 R164, [R202+0x5000] ;  /* 0x00500000caa4783b */ /* 0x000fee0000000200 */
        /* <DEDUP_REMOVED lines=8> */
[C---:B--2---:R-:W-:Y:S08]  /*cea0*/  HMMA.16816.F32.BF16 R36, R172.reuse, R140, R36 ;  /* 0x0000008cac24723c */ /* 0x044ff00000041824 */
[C---:B------:R-:W-:Y:S01]  /*ceb0*/  HMMA.16816.F32.BF16 R40, R172.reuse, R142, R40 ;  /* 0x0000008eac28723c */ /* 0x040fe20000041828 */
[----:B------:R-:W2:Y:S07]  /*cec0*/  LDSM.16.M88.4 R140, [R214+0xc100] ;  /* 0x00c10000d68c783b */ /* 0x000eae0000000200 */
[C---:B------:R-:W-:Y:S08]  /*ced0*/  HMMA.16816.F32.BF16 R44, R172.reuse, R148, R44 ;  /* 0x00000094ac2c723c */ /* 0x040ff0000004182c */
[----:B------:R-:W-:Y:S01]  /*cee0*/  HMMA.16816.F32.BF16 R48, R172, R150, R48 ;  /* 0x00000096ac30723c */ /* 0x000fe20000041830 */
[----:B------:R-:W5:Y:S07]  /*cef0*/  LDSM.16.M88.4 R148, [R214+0xc900] ;  /* 0x00c90000d694783b */ /* 0x000f6e0000000200 */
[C---:B------:R-:W-:Y:S08]  /*cf00*/  HMMA.16816.F32.BF16 R4, R176.reuse, R136, R4 ;  /* 0x00000088b004723c */ /* 0x040ff00000041804 */
[C---:B------:R-:W-:Y:S01]  /*cf10*/  HMMA.16816.F32.BF16 R8, R176.reuse, R138, R8 ;  /* 0x0000008ab008723c */ /* 0x040fe20000041808 */
[----:B------:R-:W-:Y:S07]  /*cf20*/  LDSM.16.M88.4 R136, [R214+0xd900] ;  /* 0x00d90000d688783b */ /* 0x000fee0000000200 */
[C---:B-1----:R-:W-:Y:S08]  /*cf30*/  HMMA.16816.F32.BF16 R12, R176.reuse, R120, R12 ;  /* 0x00000078b00c723c */ /* 0x042ff0000004180c */
[C---:B------:R-:W-:Y:S01]  /*cf40*/  HMMA.16816.F32.BF16 R16, R176.reuse, R122, R16 ;  /* 0x0000007ab010723c */ /* 0x040fe20000041810 */
[----:B------:R-:W1:Y:S07]  /*cf50*/  LDSM.16.M88.4 R120, [R214+0xd100] ;  /* 0x00d10000d678783b */ /* 0x000e6e0000000200 */
        /* <DEDUP_REMOVED lines=8> */
[----:B------:R-:W1:Y:S07]  /*cfe0*/  LDSM.16.M88.4 R160, [R199] ;  /* 0x00000000c7a0783b */ /* 0x000e6e0000000200 */
[C---:B---3--:R-:W-:Y:S08]  /*cff0*/  HMMA.16816.F32.BF16 R44, R176.reuse, R116, R44 ;  /* 0x00000074b02c723c */ /* 0x048ff0000004182c */
[----:B------:R-:W-:Y:S01]  /*d000*/  HMMA.16816.F32.BF16 R48, R176, R118, R48 ;  /* 0x00000076b030723c */ /* 0x000fe20000041830 */
[----:B------:R-:W3:Y:S07]  /*d010*/  LDSM.16.M88.4 R116, [R198] ;  /* 0x00000000c674783b */ /* 0x000eee0000000200 */
[C---:B------:R-:W-:Y:S08]  /*d020*/  HMMA.16816.F32.BF16 R4, R180.reuse, R128, R4 ;  /* 0x00000080b404723c */ /* 0x040ff00000041804 */
[C---:B------:R-:W-:Y:S01]  /*d030*/  HMMA.16816.F32.BF16 R8, R180.reuse, R130, R8 ;  /* 0x00000082b408723c */ /* 0x040fe20000041808 */
[----:B------:R-:W1:Y:S07]  /*d040*/  LDSM.16.M88.4 R128, [R197] ;  /* 0x00000000c580783b */ /* 0x000e6e0000000200 */
[C---:B----4-:R-:W-:Y:S08]  /*d050*/  HMMA.16816.F32.BF16 R12, R180.reuse, R132, R12 ;  /* 0x00000084b40c723c */ /* 0x050ff0000004180c */
[C---:B------:R-:W-:Y:S01]  /*d060*/  HMMA.16816.F32.BF16 R16, R180.reuse, R134, R16 ;  /* 0x00000086b410723c */ /* 0x040fe20000041810 */
[----:B------:R-:W4:Y:S07]  /*d070*/  LDSM.16.M88.4 R132, [R196] ;  /* 0x00000000c484783b */ /* 0x000f2e0000000200 */
[C---:B--2---:R-:W-:Y:S08]  /*d080*/  HMMA.16816.F32.BF16 R20, R180.reuse, R140, R20 ;  /* 0x0000008cb414723c */ /* 0x044ff00000041814 */
[C---:B------:R-:W-:Y:S01]  /*d090*/  HMMA.16816.F32.BF16 R24, R180.reuse, R142, R24 ;  /* 0x0000008eb418723c */ /* 0x040fe20000041818 */
[----:B------:R-:W2:Y:S07]  /*d0a0*/  LDSM.16.M88.4 R140, [R211+0xb100] ;  /* 0x00b10000d38c783b */ /* 0x000eae0000000200 */
[C---:B-----5:R-:W-:Y:S08]  /*d0b0*/  HMMA.16816.F32.BF16 R28, R180.reuse, R148, R28 ;  /* 0x00000094b41c723c */ /* 0x060ff0000004181c */
[C---:B------:R-:W-:Y:S01]  /*d0c0*/  HMMA.16816.F32.BF16 R32, R180.reuse, R150, R32 ;  /* 0x00000096b420723c */ /* 0x040fe20000041820 */
[----:B------:R-:W-:Y:S07]  /*d0d0*/  LDSM.16.M88.4 R148, [R211+0xc900] ;  /* 0x00c90000d394783b */ /* 0x000fee0000000200 */
[C---:B-1----:R-:W-:Y:S08]  /*d0e0*/  HMMA.16816.F32.BF16 R36, R180.reuse, R120, R36 ;  /* 0x00000078b424723c */ /* 0x042ff00000041824 */
[C---:B------:R-:W-:Y:S01]  /*d0f0*/  HMMA.16816.F32.BF16 R40, R180.reuse, R122, R40 ;  /* 0x0000007ab428723c */ /* 0x040fe20000041828 */
[----:B------:R-:W1:Y:S07]  /*d100*/  LDSM.16.M88.4 R120, [R211+0xb900] ;  /* 0x00b90000d378783b */ /* 0x000e6e0000000200 */
[C---:B------:R-:W-:Y:S08]  /*d110*/  HMMA.16816.F32.BF16 R44, R180.reuse, R136, R44 ;  /* 0x00000088b42c723c */ /* 0x040ff0000004182c */
[----:B------:R-:W-:Y:S01]  /*d120*/  HMMA.16816.F32.BF16 R48, R180, R138, R48 ;  /* 0x0000008ab430723c */ /* 0x000fe20000041830 */
        /* <DEDUP_REMOVED lines=13> */
[C---:B------:R-:W-:Y:S08]  /*d200*/  HMMA.16816.F32.BF16 R36, R184.reuse, R128, R36 ;  /* 0x00000080b824723c */ /* 0x040ff00000041824 */
[C---:B------:R-:W-:Y:S01]  /*d210*/  HMMA.16816.F32.BF16 R40, R184.reuse, R130, R40 ;  /* 0x00000082b828723c */ /* 0x040fe20000041828 */
[----:B------:R-:W3:Y:S07]  /*d220*/  LDSM.16.M88.4 R128, [R202+0x3800] ;  /* 0x00380000ca80783b */ /* 0x000eee0000000200 */
[C---:B----4-:R-:W-:Y:S08]  /*d230*/  HMMA.16816.F32.BF16 R44, R184.reuse, R132, R44 ;  /* 0x00000084b82c723c */ /* 0x050ff0000004182c */
[----:B------:R-:W-:Y:S01]  /*d240*/  HMMA.16816.F32.BF16 R48, R184, R134, R48 ;  /* 0x00000086b830723c */ /* 0x000fe20000041830 */
[----:B------:R-:W4:Y:S07]  /*d250*/  LDSM.16.M88.4 R132, [R202+0x4000] ;  /* 0x00400000ca84783b */ /* 0x000f2e0000000200 */
[C---:B--2---:R-:W-:Y:S08]  /*d260*/  HMMA.16816.F32.BF16 R4, R188.reuse, R140, R4 ;  /* 0x0000008cbc04723c */ /* 0x044ff00000041804 */
[C---:B------:R-:W-:Y:S01]  /*d270*/  HMMA.16816.F32.BF16 R8, R188.reuse, R142, R8 ;  /* 0x0000008ebc08723c */ /* 0x040fe20000041808 */
[----:B------:R-:W2:Y:S01]  /*d280*/  LDSM.16.M88.4 R140, [R202+0x5800] ;  /* 0x00580000ca8c783b */ /* 0x000ea20000000200 */
[----:B------:R-:W-:Y:S04]  /*d290*/  DEPBAR.LE SB0, 0x0 ;  /* 0x000080000000791a */ /* 0x000fe80000000000 */
[----:B------:R-:W-:Y:S02]  /*d2a0*/  BAR.SYNC.DEFER_BLOCKING 0x0 ;  /* 0x0000000000007b1d */ /* 0x000fe40000010000 */
[C---:B-1----:R-:W-:Y:S08]  /*d2b0*/  HMMA.16816.F32.BF16 R12, R188.reuse, R120, R12 ;  /* 0x00000078bc0c723c */ /* 0x042ff0000004180c */
[C---:B------:R-:W-:Y:S08]  /*d2c0*/  HMMA.16816.F32.BF16 R16, R188.reuse, R122, R16 ;  /* 0x0000007abc10723c */ /* 0x040ff00000041810 */
[C---:B-----5:R-:W-:Y:S08]  /*d2d0*/  HMMA.16816.F32.BF16 R20, R188.reuse, R136, R20 ;  /* 0x00000088bc14723c */ /* 0x060ff00000041814 */
        /* <DEDUP_REMOVED lines=9> */
[C---:B------:R-:W-:Y:S08]  /*d370*/  HMMA.16816.F32.BF16 R12, R192.reuse, R128, R12 ;  /* 0x00000080c00c723c */ /* 0x040ff0000004180c */
[C---:B------:R-:W-:Y:S08]  /*d380*/  HMMA.16816.F32.BF16 R16, R192.reuse, R130, R16 ;  /* 0x00000082c010723c */ /* 0x040ff00000041810 */
[C---:B----4-:R-:W-:Y:S08]  /*d390*/  HMMA.16816.F32.BF16 R20, R192.reuse, R132, R20 ;  /* 0x00000084c014723c */ /* 0x050ff00000041814 */
[C---:B------:R-:W-:Y:S08]  /*d3a0*/  HMMA.16816.F32.BF16 R24, R192.reuse, R134, R24 ;  /* 0x00000086c018723c */ /* 0x040ff00000041818 */
[C---:B------:R-:W-:Y:S08]  /*d3b0*/  HMMA.16816.F32.BF16 R28, R192.reuse, R160, R28 ;  /* 0x000000a0c01c723c */ /* 0x040ff0000004181c */
[C---:B------:R-:W-:Y:S08]  /*d3c0*/  HMMA.16816.F32.BF16 R32, R192.reuse, R162, R32 ;  /* 0x000000a2c020723c */ /* 0x040ff00000041820 */
[C---:B------:R-:W-:Y:S08]  /*d3d0*/  HMMA.16816.F32.BF16 R36, R192.reuse, R164, R36 ;  /* 0x000000a4c024723c */ /* 0x040ff00000041824 */
[C---:B------:R-:W-:Y:S08]  /*d3e0*/  HMMA.16816.F32.BF16 R40, R192.reuse, R166, R40 ;  /* 0x000000a6c028723c */ /* 0x040ff00000041828 */
[C---:B--2---:R-:W-:Y:S08]  /*d3f0*/  HMMA.16816.F32.BF16 R44, R192.reuse, R140, R44 ;  /* 0x0000008cc02c723c */ /* 0x044ff0000004182c */
        /* <DEDUP_REMOVED lines=32> */
[----:B------:R-:W5:Y:S04]  /*d600*/  SHFL.IDX PT, R0, R134, 0x2, 0x181f ;  /* 0x00581f0086007f89 */ /* 0x000f6800000e0000 */
[----:B------:R-:W5:Y:S01]  /*d610*/  SHFL.IDX PT, R116, R136, 0x2, 0x181f ;  /* 0x00581f0088747f89 */ /* 0x000f6200000e0000 */
[C---:B-1----:R-:W-:Y:S02]  /*d620*/  IADD3 R122, P0, R119.reuse, R231, RZ ;  /* 0x000000e7777a7210 */ /* 0x042fe40007f1e0ff */
[-C--:B------:R-:W-:Y:S03]  /*d630*/  IADD3 R128, P2, R119, R230.reuse, RZ ;  /* 0x000000e677807210 */ /* 0x080fe60007f5e0ff */
[C-C-:B--2---:R-:W-:Y:S01]  /*d640*/  IMAD.X R123, R120.reuse, 0x1, R169.reuse, P0 ;  /* 0x00000001787b7824 */ /* 0x144fe200000e06a9 */
[----:B------:R-:W-:Y:S02]  /*d650*/  IADD3.X R129, R120, R233, RZ, P2, !PT ;  /* 0x000000e978817210 */ /* 0x000fe400017fe4ff */
[CC--:B---3--:R-:W-:Y:S02]  /*d660*/  IADD3 R130, P0, R117.reuse, R231.reuse, RZ ;  /* 0x000000e775827210 */ /* 0x0c8fe40007f1e0ff */
[----:B------:R1:W-:Y:S01]  /*d670*/  LDGSTS.E.BYPASS.LTC128B.128 [R218+0x8100], [R122.64], !P5 ;  /* 0x081000007ada7fae */ /* 0x0003e2000e901d4e */
[-C--:B------:R-:W-:Y:S02]  /*d680*/  IADD3 R132, P6, R117, R230.reuse, RZ ;  /* 0x000000e675847210 */ /* 0x080fe40007fde0ff */
[----:B----4-:R-:W-:Y:S01]  /*d690*/  IMAD.X R131, R118, 0x1, R169, P0 ;  /* 0x0000000176837824 */ /* 0x010fe200000e06a9 */
[----:B------:R1:W-:Y:S01]  /*d6a0*/  LDGSTS.E.BYPASS.LTC128B.128 [R218+0xb100], [R128.64], !P4 ;  /* 0x0b10000080da7fae */ /* 0x0003e2000e101d4e */
[----:B-----5:R-:W-:Y:S01]  /*d6b0*/  IADD3 R120, P2, R0, R231, RZ ;  /* 0x000000e700787210 */ /* 0x020fe20007f5e0ff */
[--C-:B------:R-:W-:Y:S02]  /*d6c0*/  IMAD.X R133, R118, 0x1, R233.reuse, P6 ;  /* 0x0000000176857824 */ /* 0x100fe400030e06e9 */
[----:B------:R1:W-:Y:S01]  /*d6d0*/  LDGSTS.E.BYPASS.LTC128B.128 [R218+0x9100], [R130.64], !P5 ;  /* 0x0910000082da7fae */ /* 0x0003e2000e901d4e */
[----:B------:R-:W-:Y:S02]  /*d6e0*/  IADD3 R134, P0, R0, R230, RZ ;  /* 0x000000e600867210 */ /* 0x000fe40007f1e0ff */
[C---:B------:R-:W-:Y:S01]  /*d6f0*/  IADD3.X R121, R116.reuse, R169, RZ, P2, !PT ;  /* 0x000000a974797210 */ /* 0x040fe200017fe4ff */
[----:B------:R1:W-:Y:S02]  /*d700*/  LDGSTS.E.BYPASS.LTC128B.128 [R218+0xc100], [R132.64], !P4 ;  /* 0x0c10000084da7fae */ /* 0x0003e4000e101d4e */
[----:B------:R-:W-:Y:S02]  /*d710*/  IMAD.X R135, R116, 0x1, R233, P0 ;  /* 0x0000000174877824 */ /* 0x000fe400000e06e9 */
[----:B------:R1:W-:Y:S04]  /*d720*/  LDGSTS.E.BYPASS.LTC128B.128 [R218+0xa100], [R120.64], !P5 ;  /* 0x0a10000078da7fae */ /* 0x0003e8000e901d4e */
[----:B------:R1:W-:Y:S02]  /*d730*/  LDGSTS.E.BYPASS.LTC128B.128 [R218+0xd100], [R134.64], !P4 ;  /* 0x0d10000086da7fae */ /* 0x0003e4000e101d4e */
.L_x_55:
[----:B-1----:R-:W-:Y:S01]  /*d740*/  IMAD.MOV.U32 R129, RZ, RZ, R221 ;  /* 0x000000ffff817224 */ /* 0x002fe200078e00dd */
[----:B------:R-:W-:Y:S01]  /*d750*/  PLOP3.LUT P2, PT, PT, PT, UP2, 0x80, 0x0 ;  /* 0x000000000000781c */ /* 0x000fe20003f4f028 */
[----:B------:R-:W0:Y:S01]  /*d760*/  LDGDEPBAR ;  /* 0x00000000000079af */ /* 0x000e220000000000 */
[----:B------:R-:W-:Y:S01]  /*d770*/  PLOP3.LUT P0, PT, PT, PT, UP2, 0x80, 0x0 ;  /* 0x000000000000781c */ /* 0x000fe20003f0f028 */
[----:B------:R-:W-:Y:S02]  /*d780*/  IMAD R133, R168, -0x60, RZ ;  /* 0xffffffa0a8857824 */ /* 0x000fe400078e02ff */
[----:B------:R-:W-:Y:S03]  /*d790*/  IMAD.U32 R118, RZ, RZ, UR8 ;  /* 0x00000008ff767e24 */ /* 0x000fe6000f8e00ff */
[----:B------:R-:W-:Y:S04]  /*d7a0*/  IADD3 R119, -R222, 0x1, R133 ;  /* 0x00000001de777810 */ /* 0x000fe80007ffe185 */
[----:B------:R-:W-:Y:S01]  /*d7b0*/  IADD3 R118, R119, -c[0x0][0x168], R118 ;  /* 0x80005a0077767a10 */ /* 0x000fe20007ffe076 */
[----:B------:R-:W-:Y:S03]  /*d7c0*/  @P2 IMAD.HI.U32 R0, R221, c[0x0][0x2c8], RZ ;  /* 0x0000b200dd002a27 */ /* 0x000fe600078e00ff */
[C---:B------:R-:W-:Y:S02]  /*d7d0*/  IADD3 R128, R118.reuse, c[0x0][0x328], RZ ;  /* 0x0000ca0076807a10 */ /* 0x040fe40007ffe0ff */
[----:B------:R-:W-:Y:S01]  /*d7e0*/  @P0 SHF.R.U32.HI R129, RZ, c[0x0][0x2cc], R0 ;  /* 0x0000b300ff810a19 */ /* 0x000fe20000011600 */
[----:B------:R-:W-:Y:S01]  /*d7f0*/  IMAD.IADD R0, R133, 0x1, -R222 ;  /* 0x0000000185007824 */ /* 0x000fe200078e0ade */
[----:B------:R-:W-:Y:S02]  /*d800*/  PLOP3.LUT P0, PT, PT, PT, UP1, 0x40, 0x0 ;  /* 0x000000000000781c */ /* 0x000fe40003f0e818 */
[----:B------:R-:W-:Y:S01]  /*d810*/  IADD3 R118, R118, UR17, RZ ;  /* 0x0000001176767c10 */ /* 0x000fe2000fffe0ff */
[----:B------:R-:W1:Y:S02]  /*d820*/  SHFL.IDX PT, R117, R129, RZ, 0x1c1f ;  /* 0x001c1fff81757589 */ /* 0x000e6400000e0000 */
[--C-:B-1----:R-:W-:Y:S02]  /*d830*/  IMAD.IADD R132, R128, 0x1, R117.reuse ;  /* 0x0000000180847824 */ /* 0x102fe400078e0275 */
[----:B------:R-:W-:Y:S06]  /*d840*/  IMAD.IADD R130, R118, 0x1, R117 ;  /* 0x0000000176827824 */ /* 0x000fec00078e0275 */
        /* <DEDUP_REMOVED lines=16> */
.L_x_58:
[----:B------:R-:W-:Y:S04]  /*d950*/  MOV R116, c[0x0][0x32c] ;  /* 0x0000cb0000747a02 */ /* 0x000fe80000000f00 */
[----:B------:R-:W-:Y:S11]  /*d960*/  ISETP.NE.AND P0, PT, R116, 0x1, PT ;  /* 0x000000017400780c */ /* 0x000ff60003f05270 */
[----:B------:R-:W-:Y:S02]  /*d970*/  @!UPT UIADD3 URZ, URZ, URZ, URZ ;  /* 0x0000003f3f3ff290 */ /* 0x000fe4000fffe03f */
[----:B------:R-:W-:Y:S05]  /*d980*/  @P0 IMAD.HI.U32 R116, R117, c[0x0][0x330], RZ ;  /* 0x0000cc0075740a27 */ /* 0x000fea00078e00ff */
[----:B------:R-:W-:Y:S02]  /*d990*/  @P0 SHF.R.U32.HI R117, RZ, c[0x0][0x334], R116 ;  /* 0x0000cd00ff750a19 */ /* 0x000fe40000011674 */
.L_x_59:
[----:B------:R-:W-:Y:S05]  /*d9a0*/  BSYNC B0 ;  /* 0x0000000000007941 */ /* 0x000fea0003800000 */
.L_x_57:
[----:B------:R-:W-:Y:S05]  /*d9b0*/  IMAD R119, R117, c[0x0][0x32c], R0 ;  /* 0x0000cb0075777a24 */ /* 0x000fea00078e0200 */
[----:B------:R-:W-:Y:S02]  /*d9c0*/  IADD3 R117, R119, c[0x0][0x32c], RZ ;  /* 0x0000cb0077757a10 */ /* 0x000fe40007ffe0ff */
[----:B------:R-:W-:Y:S02]  /*d9d0*/  IMNMX R130, R130, R119, !PT ;  /* 0x0000007782827217 */ /* 0x000fe40007800200 */
[----:B------:R-:W-:Y:S02]  /*d9e0*/  IMNMX R132, R132, R117, PT ;  /* 0x0000007584847217 */ /* 0x000fe40003800200 */
.L_x_56:
[C---:B------:R-:W-:Y:S02]  /*d9f0*/  ISETP.GE.AND P0, PT, R133.reuse, 0x2, PT ;  /* 0x000000028500780c */ /* 0x040fe40003f06270 */
[----:B------:R-:W-:Y:S02]  /*da00*/  ISETP.GE.AND P2, PT, R133, 0x9, PT ;  /* 0x000000098500780c */ /* 0x000fe40003f46270 */
[----:B------:R-:W-:Y:S02]  /*da10*/  LOP3.LUT R227, R227, 0xffefffff, RZ, 0xc0, !PT ;  /* 0xffefffffe3e37812 */ /* 0x000fe400078ec0ff */
[----:B------:R-:W-:Y:S07]  /*da20*/  ISETP.GE.AND P6, PT, R133, 0x59, PT ;  /* 0x000000598500780c */ /* 0x000fee0003fc6270 */
[----:B------:R-:W-:Y:S02]  /*da30*/  @P0 LOP3.LUT R227, R227, 0x100000, RZ, 0xfc, !PT ;  /* 0x00100000e3e30812 */ /* 0x000fe400078efcff */
[----:B------:R-:W-:Y:S02]  /*da40*/  ISETP.GT.AND P0, PT, R130, 0x1, !P0 ;  /* 0x000000018200780c */ /* 0x000fe40004704270 */
[----:B------:R-:W-:Y:S02]  /*da50*/  LOP3.LUT R227, R227, 0xfff7ffff, RZ, 0xc0, !PT ;  /* 0xfff7ffffe3e37812 */ /* 0x000fe400078ec0ff */
[----:B------:R-:W-:Y:S02]  /*da60*/  ISETP.LT.OR P0, PT, R132, 0x2, P0 ;  /* 0x000000028400780c */ /* 0x000fe40000701670 */
[----:B------:R-:W-:Y:S02]  /*da70*/  @P2 LOP3.LUT R227, R227, 0x80000, RZ, 0xfc, !PT ;  /* 0x00080000e3e32812 */ /* 0x000fe400078efcff */
[----:B------:R-:W-:Y:S02]  /*da80*/  FSEL R116, R5, -INF , !P0 ;  /* 0xff80000005747808 */ /* 0x000fe40004000000 */
[----:B------:R-:W-:Y:S02]  /*da90*/  ISETP.GT.AND P0, PT, R130, 0x8, !P2 ;  /* 0x000000088200780c */ /* 0x000fe40005704270 */
        /* <DEDUP_REMOVED lines=22> */
[----:B------:R-:W-:Y:S01]  /*dc00*/  ISETP.GT.AND P0, PT, R130, 0x18, !P2 ;  /* 0x000000188200780c */ /* 0x000fe20005704270 */
[----:B------:R-:W1:Y:S03]  /*dc10*/  SHFL.IDX PT, R13, R129, 0x1, 0x1c1f ;  /* 0x003c1f00810d7f89 */ /* 0x000e6600000e0000 */
        /* <DEDUP_REMOVED lines=8> */
[----:B------:R-:W-:Y:S01]  /*dca0*/  ISETP.GE.AND P2, PT, R133, 0x21, PT ;  /* 0x000000218500780c */ /* 0x000fe20003f46270 */
[--C-:B-1----:R-:W-:Y:S01]  /*dcb0*/  IMAD.IADD R128, R128, 0x1, R13.reuse ;  /* 0x0000000180807824 */ /* 0x102fe200078e020d */
[----:B------:R-:W-:Y:S01]  /*dcc0*/  LOP3.LUT R227, R227, 0xffffdfff, RZ, 0xc0, !PT ;  /* 0xffffdfffe3e37812 */ /* 0x000fe200078ec0ff */
[----:B------:R-:W-:Y:S01]  /*dcd0*/  IMAD.IADD R5, R118, 0x1, R13 ;  /* 0x0000000176057824 */ /* 0x000fe200078e020d */
        /* <DEDUP_REMOVED lines=77> */
[----:B------:R-:W-:Y:S02]  /*e1b0*/  FSEL R123, R44, -INF , !P0 ;  /* 0xff8000002c7b7808 */ /* 0x000fe40004000000 */
[----:B------:R-:W-:Y:S02]  /*e1c0*/  ISETP.GT.AND P0, PT, R130, 0x51, !P2 ;  /* 0x000000518200780c */ /* 0x000fe40005704270 */
[----:B------:R-:W-:Y:S02]  /*e1d0*/  LOP3.LUT R227, R227, 0xfffffffe, RZ, 0xc0, !PT ;  /* 0xfffffffee3e37812 */ /* 0x000fe400078ec0ff */
[----:B------:R-:W-:Y:S04]  /*e1e0*/  ISETP.LT.OR P0, PT, R132, 0x52, P0 ;  /* 0x000000528400780c */ /* 0x000fe80000701670 */
[----:B------:R-:W-:Y:S02]  /*e1f0*/  FSEL R121, R45, -INF , !P0 ;  /* 0xff8000002d797808 */ /* 0x000fe40004000000 */
[----:B------:R-:W-:Y:S02]  /*e200*/  @P2 LOP3.LUT R227, R227, 0x1, RZ, 0xfc, !PT ;  /* 0x00000001e3e32812 */ /* 0x000fe400078efcff */
[----:B------:R-:W-:Y:S02]  /*e210*/  ISETP.GE.AND P2, PT, R133, 0x1, PT ;  /* 0x000000018500780c */ /* 0x000fe40003f46270 */
[----:B------:R-:W-:Y:S02]  /*e220*/  ISETP.GT.AND P0, PT, R130, 0x58, !P6 ;  /* 0x000000588200780c */ /* 0x000fe40007704270 */
[----:B------:R-:W-:Y:S02]  /*e230*/  LOP3.LUT R227, R227, 0xffdfffff, RZ, 0xc0, !PT ;  /* 0xffdfffffe3e37812 */ /* 0x000fe400078ec0ff */
[----:B------:R-:W-:Y:S04]  /*e240*/  ISETP.LT.OR P0, PT, R132, 0x59, P0 ;  /* 0x000000598400780c */ /* 0x000fe80000701670 */
[----:B------:R-:W-:Y:S02]  /*e250*/  FSEL R120, R48, -INF , !P0 ;  /* 0xff80000030787808 */ /* 0x000fe40004000000 */
[----:B------:R-:W-:Y:S02]  /*e260*/  ISETP.GT.AND P0, PT, R130, RZ, !P2 ;  /* 0x000000ff8200720c */ /* 0x000fe40005704270 */
        /* <DEDUP_REMOVED lines=25> */
.L_x_62:
[----:B------:R-:W-:Y:S04]  /*e400*/  MOV R4, 0x1 ;  /* 0x0000000100047802 */ /* 0x000fe80000000f00 */
[----:B------:R-:W-:Y:S11]  /*e410*/  ISETP.NE.AND P0, PT, R4, c[0x0][0x32c], PT ;  /* 0x0000cb0004007a0c */ /* 0x000ff60003f05270 */
[----:B------:R-:W-:Y:S02]  /*e420*/  @!UPT UIADD3 URZ, URZ, URZ, URZ ;  /* 0x0000003f3f3ff290 */ /* 0x000fe4000fffe03f */
[----:B------:R-:W-:Y:S05]  /*e430*/  @P0 IMAD.HI.U32 R4, R13, c[0x0][0x330], RZ ;  /* 0x0000cc000d040a27 */ /* 0x000fea00078e00ff */
[----:B------:R-:W-:Y:S02]  /*e440*/  @P0 SHF.R.U32.HI R13, RZ, c[0x0][0x334], R4 ;  /* 0x0000cd00ff0d0a19 */ /* 0x000fe40000011604 */
.L_x_63:
[----:B------:R-:W-:Y:S05]  /*e450*/  BSYNC B0 ;  /* 0x0000000000007941 */ /* 0x000fea0003800000 */
.L_x_61:
[----:B------:R-:W-:Y:S05]  /*e460*/  IMAD R0, R13, c[0x0][0x32c], R0 ;  /* 0x0000cb000d007a24 */ /* 0x000fea00078e0200 */
[----:B------:R-:W-:Y:S02]  /*e470*/  IADD3 R13, R0, c[0x0][0x32c], RZ ;  /* 0x0000cb00000d7a10 */ /* 0x000fe40007ffe0ff */
[----:B------:R-:W-:Y:S02]  /*e480*/  IMNMX R5, R5, R0, !PT ;  /* 0x0000000005057217 */ /* 0x000fe40007800200 */
[----:B------:R-:W-:Y:S02]  /*e490*/  IMNMX R128, R128, R13, PT ;  /* 0x0000000d80807217 */ /* 0x000fe40003800200 */
.L_x_60:
        /* <DEDUP_REMOVED lines=25> */
[C---:B------:R-:W-:Y:S02]  /*e630*/  ISETP.LT.OR P0, PT, R128.reuse, 0xa, P0 ;  /* 0x0000000a8000780c */ /* 0x040fe40000701670 */
        /* <DEDUP_REMOVED lines=54> */
[----:B------:R-:W-:Y:S02]  /*e9a0*/  FMNMX.FTZ R10, R44, R13, !PT ;  /* 0x0000000d2c0a7209 */ /* 0x000fe40007810000 */
[C---:B------:R-:W-:Y:S02]  /*e9b0*/  ISETP.LT.OR P0, PT, R128.reuse, 0x2a, P0 ;  /* 0x0000002a8000780c */ /* 0x040fe40000701670 */
[----:B------:R-:W-:Y:S01]  /*e9c0*/  ISETP.GT.AND P6, PT, R5, 0x58, !P6 ;  /* 0x000000580500780c */ /* 0x000fe200077c4270 */
[----:B------:R-:W1:Y:S01]  /*e9d0*/  SHFL.BFLY PT, R13, R10, 0x2, 0x1f ;  /* 0x0c401f000a0d7f89 */ /* 0x000e6200000e0000 */
[----:B------:R-:W-:Y:S02]  /*e9e0*/  FSEL R157, R27, -INF , !P0 ;  /* 0xff8000001b9d7808 */ /* 0x000fe40004000000 */
[----:B------:R-:W-:Y:S02]  /*e9f0*/  LOP3.LUT P0, RZ, R227, 0x200, RZ, 0xc0, !PT ;  /* 0x00000200e3ff7812 */ /* 0x000fe4000780c0ff */
[----:B------:R-:W-:Y:S02]  /*ea00*/  FMNMX.FTZ R0, R157, R0, !PT ;  /* 0x000000009d007209 */ /* 0x000fe40007810000 */
[C---:B------:R-:W-:Y:S01]  /*ea10*/  ISETP.GT.AND P0, PT, R5.reuse, 0x30, !P0 ;  /* 0x000000300500780c */ /* 0x040fe20004704270 */
[----:B------:R-:W-:Y:S01]  /*ea20*/  LDSM.16.MT88.4 R24, [R209+0x100] ;  /* 0x00010000d118783b */ /* 0x000fe20000004200 */
        /* <DEDUP_REMOVED lines=9> */
[C---:B------:R-:W-:Y:S02]  /*eac0*/  ISETP.LT.OR P2, PT, R128.reuse, 0x5a, P2 ;  /* 0x0000005a8000780c */ /* 0x040fe40001741670 */
        /* <DEDUP_REMOVED lines=9> */
[----:B------:R-:W-:Y:S04]  /*eb60*/  ISETP.GT.AND P0, PT, R5, 0x39, !P0 ;  /* 0x000000390500780c */ /* 0x000fe80004704270 */
[C---:B------:R-:W-:Y:S04]  /*eb70*/  ISETP.LT.OR P0, PT, R128.reuse, 0x3a, P0 ;  /* 0x0000003a8000780c */ /* 0x040fe80000701670 */
        /* <DEDUP_REMOVED lines=10> */
[C---:B------:R-:W-:Y:S02]  /*ec20*/  ISETP.LT.OR P0, PT, R128.reuse, 0x42, P0 ;  /* 0x000000428000780c */ /* 0x040fe40000701670 */
[----:B------:R-:W-:Y:S01]  /*ec30*/  FSEL R13, R51, -INF , !P2 ;  /* 0xff800000330d7808 */ /* 0x000fe20005000000 */
[----:B------:R-:W1:Y:S01]  /*ec40*/  SHFL.BFLY PT, R15, R10, 0x1, 0x1f ;  /* 0x0c201f000a0f7f89 */ /* 0x000e6200000e0000 */
        /* <DEDUP_REMOVED lines=19> */
[----:B------:R-:W-:Y:S04]  /*ed80*/  ISETP.LT.OR P0, PT, R128, 0x52, P0 ;  /* 0x000000528000780c */ /* 0x000fe80000701670 */
[----:B------:R-:W-:Y:S04]  /*ed90*/  FSEL R47, R47, -INF , !P0 ;  /* 0xff8000002f2f7808 */ /* 0x000fe80004000000 */
        /* <DEDUP_REMOVED lines=14> */
[----:B------:R-:W-:Y:S01]  /*ee80*/  LDSM.16.MT88.4 R40, [R208+0x4900] ;  /* 0x00490000d028783b */ /* 0x000fe20000004200 */
[--C-:B------:R-:W-:Y:S01]  /*ee90*/  FFMA.FTZ R119, R119, c[0x0][0x2d0], -R46.reuse ;  /* 0x0000b40077777a23 */ /* 0x100fe2000001082e */
[----:B-1----:R-:W-:Y:S01]  /*eea0*/  FMNMX.FTZ R6, R4, R5, !PT ;  /* 0x0000000504067209 */ /* 0x002fe20007810000 */
[--C-:B------:R-:W-:Y:S01]  /*eeb0*/  FFMA.FTZ R122, R122, c[0x0][0x2d0], -R46.reuse ;  /* 0x0000b4007a7a7a23 */ /* 0x100fe2000001082e */
[----:B------:R-:W-:Y:S01]  /*eec0*/  FSEL R4, R0, RZ, P0 ;  /* 0x000000ff00047208 */ /* 0x000fe20000000000 */
[--C-:B------:R-:W-:Y:S02]  /*eed0*/  FFMA.FTZ R128, R249, c[0x0][0x2d0], -R46.reuse ;  /* 0x0000b400f9807a23 */ /* 0x100fe4000001082e */
[----:B------:R-:W1:Y:S01]  /*eee0*/  MUFU.EX2 R15, R15 ;  /* 0x0000000f000f7308 */ /* 0x000e620000000800 */
[----:B------:R-:W2:Y:S01]  /*eef0*/  SHFL.BFLY PT, R5, R6, 0x1, 0x1f ;  /* 0x0c201f0006057f89 */ /* 0x000ea200000e0000 */
[----:B------:R-:W-:Y:S02]  /*ef00*/  FADD.FTZ R3, -R4, R3 ;  /* 0x0000000304037221 */ /* 0x000fe40000010100 */
[--C-:B------:R-:W-:Y:S02]  /*ef10*/  FFMA.FTZ R141, R141, c[0x0][0x2d0], -R46.reuse ;  /* 0x0000b4008d8d7a23 */ /* 0x100fe4000001082e */
[--C-:B------:R-:W-:Y:S02]  /*ef20*/  FFMA.FTZ R130, R243, c[0x0][0x2d0], -R46.reuse ;  /* 0x0000b400f3827a23 */ /* 0x100fe4000001082e */
[--C-:B------:R-:W-:Y:S02]  /*ef30*/  FFMA.FTZ R132, R155, c[0x0][0x2d0], -R46.reuse ;  /* 0x0000b4009b847a23 */ /* 0x100fe4000001082e */
[----:B------:R-:W-:Y:S01]  /*ef40*/  MUFU.EX2 R14, R14 ;  /* 0x0000000e000e7308 */ /* 0x000fe20000000800 */
[--C-:B------:R-:W-:Y:S02]  /*ef50*/  FFMA.FTZ R149, R149, c[0x0][0x2d0], -R46.reuse ;  /* 0x0000b40095957a23 */ /* 0x100fe4000001082e */
[--C-:B------:R-:W-:Y:S02]  /*ef60*/  FFMA.FTZ R138, R237, c[0x0][0x2d0], -R46.reuse ;  /* 0x0000b400ed8a7a23 */ /* 0x100fe4000001082e */
[--C-:B------:R-:W-:Y:S02]  /*ef70*/  FFMA.FTZ R159, R159, c[0x0][0x2d0], -R46.reuse ;  /* 0x0000b4009f9f7a23 */ /* 0x100fe4000001082e */
[--C-:B------:R-:W-:Y:S02]  /*ef80*/  FFMA.FTZ R140, R171, c[0x0][0x2d0], -R46.reuse ;  /* 0x0000b400ab8c7a23 */ /* 0x100fe4000001082e */
[--C-:B------:R-:W-:Y:S01]  /*ef90*/  FFMA.FTZ R163, R163, c[0x0][0x2d0], -R46.reuse ;  /* 0x0000b400a3a37a23 */ /* 0x100fe2000001082e */
[----:B------:R-:W3:Y:S01]  /*efa0*/  MUFU.EX2 R49, R49 ;  /* 0x0000003100317308 */ /* 0x000ee20000000800 */
[--C-:B------:R-:W-:Y:S02]  /*efb0*/  FFMA.FTZ R150, R153, c[0x0][0x2d0], -R46.reuse ;  /* 0x0000b40099967a23 */ /* 0x100fe4000001082e */
[--C-:B------:R-:W-:Y:S01]  /*efc0*/  FFMA.FTZ R143, R143, c[0x0][0x2d0], -R46.reuse ;  /* 0x0000b4008f8f7a23 */ /* 0x100fe2000001082e */
[----:B-1----:R-:W-:Y:S01]  /*efd0*/  F2FP.BF16.PACK_AB R16, R15, R48 ;  /* 0x000000300f10723e */ /* 0x002fe200000010ff */
[--C-:B------:R-:W-:Y:S01]  /*efe0*/  FFMA.FTZ R139, R139, c[0x0][0x2d0], -R46.reuse ;  /* 0x0000b4008b8b7a23 */ /* 0x100fe2000001082e */
[----:B--2---:R-:W-:Y:S01]  /*eff0*/  FMNMX.FTZ R12, R5, R6, !PT ;  /* 0x00000006050c7209 */ /* 0x004fe20007810000 */
[----:B------:R-:W-:Y:S02]  /*f000*/  FMUL.FTZ R6, R3, c[0x0][0x2d0] ;  /* 0x0000b40003067a20 */ /* 0x000fe40000410000 */
[--C-:B------:R-:W-:Y:S01]  /*f010*/  FFMA.FTZ R123, R123, c[0x0][0x2d0], -R46.reuse ;  /* 0x0000b4007b7b7a23 */ /* 0x100fe2000001082e */
[C---:B------:R-:W-:Y:S01]  /*f020*/  FSETP.NEU.FTZ.AND P0, PT, R12.reuse, -INF , PT ;  /* 0xff8000000c00780b */ /* 0x040fe20003f1d000 */
[C---:B------:R-:W-:Y:S01]  /*f030*/  FMUL.FTZ R118, R12.reuse, c[0x0][0x2d0] ;  /* 0x0000b4000c767a20 */ /* 0x040fe20000410000 */
[----:B------:R-:W1:Y:S01]  /*f040*/  MUFU.EX2 R3, R6 ;  /* 0x0000000600037308 */ /* 0x000e620000000800 */
[--C-:B------:R-:W-:Y:S01]  /*f050*/  FFMA.FTZ R158, R121, c[0x0][0x2d0], -R46.reuse ;  /* 0x0000b400799e7a23 */ /* 0x100fe2000001082e */
[----:B------:R-:W-:Y:S01]  /*f060*/  FSEL R5, R12, RZ, P0 ;  /* 0x000000ff0c057208 */ /* 0x000fe20000000000 */
[----:B------:R-:W-:Y:S01]  /*f070*/  FFMA.FTZ R120, R120, c[0x0][0x2d0], -R46 ;  /* 0x0000b40078787a23 */ /* 0x000fe2000001082e */
[----:B------:R-:W-:Y:S02]  /*f080*/  FSEL R118, R118, RZ, P0 ;  /* 0x000000ff76767208 */ /* 0x000fe40000000000 */
[----:B------:R-:W-:Y:S01]  /*f090*/  ISETP.GT.AND P0, PT, R168, R215, PT ;  /* 0x000000d7a800720c */ /* 0x000fe20003f04270 */
[----:B------:R-:W-:Y:S02]  /*f0a0*/  FADD.FTZ R5, -R5, R2 ;  /* 0x0000000205057221 */ /* 0x000fe40000010100 */
[--C-:B------:R-:W-:Y:S01]  /*f0b0*/  FFMA.FTZ R50, R11, c[0x0][0x2d0], -R118.reuse ;  /* 0x0000b4000b327a23 */ /* 0x100fe20000010876 */
[----:B------:R-:W-:Y:S01]  /*f0c0*/  MUFU.EX2 R119, R119 ;  /* 0x0000007700777308 */ /* 0x000fe20000000800 */
[----:B------:R-:W2:Y:S01]  /*f0d0*/  LDSM.16.MT88.4 R8, [R212+0x100] ;  /* 0x00010000d408783b */ /* 0x000ea20000004200 */
[--C-:B------:R-:W-:Y:S01]  /*f0e0*/  FFMA.FTZ R117, R21, c[0x0][0x2d0], -R118.reuse ;  /* 0x0000b40015757a23 */ /* 0x100fe20000010876 */
[----:B---3--:R-:W-:Y:S01]  /*f0f0*/  F2FP.BF16.PACK_AB R18, R49, R14 ;  /* 0x0000000e3112723e */ /* 0x008fe200000010ff */
[--C-:B------:R-:W-:Y:S02]  /*f100*/  FFMA.FTZ R116, R17, c[0x0][0x2d0], -R118.reuse ;  /* 0x0000b40011747a23 */ /* 0x100fe40000010876 */
[--C-:B------:R-:W-:Y:S02]  /*f110*/  FFMA.FTZ R51, R7, c[0x0][0x2d0], -R118.reuse ;  /* 0x0000b40007337a23 */ /* 0x100fe40000010876 */
[----:B------:R-:W-:Y:S01]  /*f120*/  FMUL.FTZ R2, R5, c[0x0][0x2d0] ;  /* 0x0000b40005027a20 */ /* 0x000fe20000410000 */
[----:B------:R-:W3:Y:S01]  /*f130*/  LDSM.16.MT88.4 R20, [R210+0x100] ;  /* 0x00010000d214783b */ /* 0x000ee20000004200 */
[----:B------:R-:W-:Y:S01]  /*f140*/  MUFU.EX2 R117, R117 ;  /* 0x0000007500757308 */ /* 0x000fe20000000800 */
[--C-:B------:R-:W-:Y:S02]  /*f150*/  FFMA.FTZ R160, R47, c[0x0][0x2d0], -R118.reuse ;  /* 0x0000b4002fa07a23 */ /* 0x100fe40000010876 */
[--C-:B------:R-:W-:Y:S02]  /*f160*/  FFMA.FTZ R156, R133, c[0x0][0x2d0], -R118.reuse ;  /* 0x0000b400859c7a23 */ /* 0x100fe40000010876 */
[C---:B-1----:R-:W-:Y:S02]  /*f170*/  FMUL.FTZ R4, R3.reuse, R112 ;  /* 0x0000007003047220 */ /* 0x042fe40000410000 */
        /* <DEDUP_REMOVED lines=13> */
[C---:B------:R-:W-:Y:S01]  /*f250*/  FMUL.FTZ R88, R3.reuse, R88 ;  /* 0x0000005803587220 */ /* 0x040fe20000410000 */
[----:B------:R-:W4:Y:S01]  /*f260*/  MUFU.EX2 R50, R50 ;  /* 0x0000003200327308 */ /* 0x000f220000000800 */
[----:B------:R-:W-:Y:S02]  /*f270*/  FMUL.FTZ R89, R3, R89 ;  /* 0x0000005903597220 */ /* 0x000fe40000410000 */
[--C-:B------:R-:W-:Y:S01]  /*f280*/  FFMA.FTZ R133, R45, c[0x0][0x2d0], -R118.reuse ;  /* 0x0000b4002d857a23 */ /* 0x100fe20000010876 */
[----:B-1----:R-:W-:Y:S01]  /*f290*/  F2FP.BF16.PACK_AB R17, R116, R117 ;  /* 0x000000757411723e */ /* 0x002fe200000010ff */
        /* <DEDUP_REMOVED lines=9> */
[----:B------:R-:W5:Y:S01]  /*f330*/  MUFU.EX2 R122, R122 ;  /* 0x0000007a007a7308 */ /* 0x000f620000000800 */
[C---:B------:R-:W-:Y:S02]  /*f340*/  FMUL.FTZ R56, R3.reuse, R56 ;  /* 0x0000003803387220 */ /* 0x040fe40000410000 */
[C---:B------:R-:W-:Y:S01]  /*f350*/  FMUL.FTZ R57, R3.reuse, R57 ;  /* 0x0000003903397220 */ /* 0x040fe20000410000 */
[----:B----4-:R-:W-:Y:S01]  /*f360*/  F2FP.BF16.PACK_AB R19, R50, R51 ;  /* 0x000000333213723e */ /* 0x010fe200000010ff */
        /* <DEDUP_REMOVED lines=9> */
[----:B------:R-:W-:Y:S01]  /*f400*/  MUFU.EX2 R141, R141 ;  /* 0x0000008d008d7308 */ /* 0x000fe20000000800 */
[C---:B------:R-:W-:Y:S02]  /*f410*/  FMUL.FTZ R71, R2.reuse, R71 ;  /* 0x0000004702477220 */ /* 0x040fe40000410000 */
[C---:B------:R-:W-:Y:S01]  /*f420*/  FMUL.FTZ R74, R2.reuse, R74 ;  /* 0x0000004a024a7220 */ /* 0x040fe20000410000 */
[C---:B--2---:R-:W-:Y:S05]  /*f430*/  HMMA.16816.F32.BF16 R4, R16.reuse, R8, R4 ;  /* 0x000000081004723c */ /* 0x044fea0000041804 */
[C---:B------:R-:W-:Y:S01]  /*f440*/  FMUL.FTZ R75, R2.reuse, R75 ;  /* 0x0000004b024b7220 */ /* 0x040fe20000410000 */
[----:B------:R-:W-:Y:S01]  /*f450*/  MUFU.EX2 R130, R130 ;  /* 0x0000008200827308 */ /* 0x000fe20000000800 */
[C---:B------:R-:W-:Y:S01]  /*f460*/  FMUL.FTZ R78, R2.reuse, R78 ;  /* 0x0000004e024e7220 */ /* 0x040fe20000410000 */
[C---:B------:R-:W-:Y:S01]  /*f470*/  HMMA.16816.F32.BF16 R68, R16.reuse, R10, R68 ;  /* 0x0000000a1044723c */ /* 0x040fe20000041844 */
[----:B------:R-:W1:Y:S03]  /*f480*/  LDSM.16.MT88.4 R8, [R208+0x100] ;  /* 0x00010000d008783b */ /* 0x000e660000004200 */
[C---:B------:R-:W-:Y:S02]  /*f490*/  FMUL.FTZ R79, R2.reuse, R79 ;  /* 0x0000004f024f7220 */ /* 0x040fe40000410000 */
[C---:B------:R-:W-:Y:S02]  /*f4a0*/  FMUL.FTZ R82, R2.reuse, R82 ;  /* 0x0000005202527220 */ /* 0x040fe40000410000 */
[C---:B---3--:R-:W-:Y:S01]  /*f4b0*/  HMMA.16816.F32.BF16 R72, R16.reuse, R20, R72 ;  /* 0x000000141048723c */ /* 0x048fe20000041848 */
[----:B------:R-:W-:Y:S03]  /*f4c0*/  MUFU.EX2 R132, R132 ;  /* 0x0000008400847308 */ /* 0x000fe60000000800 */
[C---:B------:R-:W-:Y:S02]  /*f4d0*/  FMUL.FTZ R83, R2.reuse, R83 ;  /* 0x0000005302537220 */ /* 0x040fe40000410000 */
[C---:B------:R-:W-:Y:S02]  /*f4e0*/  FMUL.FTZ R86, R2.reuse, R86 ;  /* 0x0000005602567220 */ /* 0x040fe40000410000 */
[C---:B------:R-:W-:Y:S01]  /*f4f0*/  HMMA.16816.F32.BF16 R76, R16.reuse, R22, R76 ;  /* 0x00000016104c723c */ /* 0x040fe2000004184c */
[----:B------:R-:W2:Y:S02]  /*f500*/  LDSM.16.MT88.4 R20, [R212+0x3100] ;  /* 0x00310000d414783b */ /* 0x000ea40000004200 */
[----:B------:R-:W-:Y:S01]  /*f510*/  MUFU.EX2 R149, R149 ;  /* 0x0000009500957308 */ /* 0x000fe20000000800 */
[C---:B------:R-:W-:Y:S02]  /*f520*/  FMUL.FTZ R87, R2.reuse, R87 ;  /* 0x0000005702577220 */ /* 0x040fe40000410000 */
[C---:B------:R-:W-:Y:S02]  /*f530*/  FMUL.FTZ R98, R2.reuse, R98 ;  /* 0x0000006202627220 */ /* 0x040fe40000410000 */
[C---:B------:R-:W-:Y:S04]  /*f540*/  HMMA.16816.F32.BF16 R80, R16.reuse, R24, R80 ;  /* 0x000000181050723c */ /* 0x040fe80000041850 */
[C---:B------:R-:W-:Y:S01]  /*f550*/  FMUL.FTZ R99, R2.reuse, R99 ;  /* 0x0000006302637220 */ /* 0x040fe20000410000 */
[----:B------:R-:W-:Y:S01]  /*f560*/  MUFU.EX2 R138, R138 ;  /* 0x0000008a008a7308 */ /* 0x000fe20000000800 */
[C---:B------:R-:W-:Y:S02]  /*f570*/  FMUL.FTZ R102, R2.reuse, R102 ;  /* 0x0000006602667220 */ /* 0x040fe40000410000 */
[C---:B------:R-:W-:Y:S01]  /*f580*/  HMMA.16816.F32.BF16 R84, R16.reuse, R26, R84 ;  /* 0x0000001a1054723c */ /* 0x040fe20000041854 */
[----:B------:R-:W3:Y:S03]  /*f590*/  LDSM.16.MT88.4 R24, [R210+0x3100] ;  /* 0x00310000d218783b */ /* 0x000ee60000004200 */
[C---:B------:R-:W-:Y:S02]  /*f5a0*/  FMUL.FTZ R90, R2.reuse, R90 ;  /* 0x0000005a025a7220 */ /* 0x040fe40000410000 */
[C---:B------:R-:W-:Y:S01]  /*f5b0*/  FMUL.FTZ R91, R2.reuse, R91 ;  /* 0x0000005b025b7220 */ /* 0x040fe20000410000 */
[----:B------:R-:W-:Y:S01]  /*f5c0*/  MUFU.EX2 R159, R159 ;  /* 0x0000009f009f7308 */ /* 0x000fe20000000800 */
[C---:B------:R-:W-:Y:S04]  /*f5d0*/  FMUL.FTZ R103, R2.reuse, R103 ;  /* 0x0000006702677220 */ /* 0x040fe80000410000 */
[C---:B------:R-:W-:Y:S01]  /*f5e0*/  FMUL.FTZ R106, R2.reuse, R106 ;  /* 0x0000006a026a7220 */ /* 0x040fe20000410000 */
[C---:B-1----:R-:W-:Y:S03]  /*f5f0*/  HMMA.16816.F32.BF16 R88, R16.reuse, R8, R88 ;  /* 0x000000081058723c */ /* 0x042fe60000041858 */
[C---:B------:R-:W-:Y:S01]  /*f600*/  FMUL.FTZ R93, R3.reuse, R93 ;  /* 0x0000005d035d7220 */ /* 0x040fe20000410000 */
[----:B------:R-:W-:Y:S01]  /*f610*/  MUFU.EX2 R140, R140 ;  /* 0x0000008c008c7308 */ /* 0x000fe20000000800 */
[C---:B------:R-:W-:Y:S02]  /*f620*/  FMUL.FTZ R94, R2.reuse, R94 ;  /* 0x0000005e025e7220 */ /* 0x040fe40000410000 */
[C---:B------:R-:W-:Y:S02]  /*f630*/  FMUL.FTZ R95, R2.reuse, R95 ;  /* 0x0000005f025f7220 */ /* 0x040fe40000410000 */
[C---:B------:R-:W-:Y:S03]  /*f640*/  FMUL.FTZ R8, R3.reuse, R108 ;  /* 0x0000006c03087220 */ /* 0x040fe60000410000 */
[----:B------:R-:W-:Y:S02]  /*f650*/  FMUL.FTZ R9, R3, R109 ;  /* 0x0000006d03097220 */ /* 0x000fe40000410000 */
[C---:B------:R-:W-:Y:S01]  /*f660*/  HMMA.16816.F32.BF16 R92, R16.reuse, R10, R92 ;  /* 0x0000000a105c723c */ /* 0x040fe2000004185c */
[----:B------:R-:W-:Y:S02]  /*f670*/  MUFU.EX2 R163, R163 ;  /* 0x000000a300a37308 */ /* 0x000fe40000000800 */
[C---:B------:R-:W-:Y:S02]  /*f680*/  FMUL.FTZ R107, R2.reuse, R107 ;  /* 0x0000006b026b7220 */ /* 0x040fe40000410000 */
[C---:B------:R-:W-:Y:S02]  /*f690*/  FMUL.FTZ R54, R2.reuse, R54 ;  /* 0x0000003602367220 */ /* 0x040fe40000410000 */
[C---:B------:R-:W-:Y:S01]  /*f6a0*/  FMUL.FTZ R10, R2.reuse, R110 ;  /* 0x0000006e020a7220 */ /* 0x040fe20000410000 */
[C---:B--2---:R-:W-:Y:S03]  /*f6b0*/  HMMA.16816.F32.BF16 R96, R16.reuse, R20, R96 ;  /* 0x000000141060723c */ /* 0x044fe60000041860 */
[----:B------:R-:W-:Y:S01]  /*f6c0*/  MUFU.EX2 R150, R150 ;  /* 0x0000009600967308 */ /* 0x000fe20000000800 */
[----:B------:R-:W-:Y:S02]  /*f6d0*/  FFMA.FTZ R110, R37, c[0x0][0x2d0], -R118 ;  /* 0x0000b400256e7a23 */ /* 0x000fe40000010876 */
[----:B------:R-:W-:Y:S01]  /*f6e0*/  LDSM.16.MT88.4 R36, [R208+0x900] ;  /* 0x00090000d024783b */ /* 0x000fe20000004200 */
[C---:B------:R-:W-:Y:S01]  /*f6f0*/  FMUL.FTZ R11, R2.reuse, R111 ;  /* 0x0000006f020b7220 */ /* 0x040fe20000410000 */
[C---:B------:R-:W-:Y:S04]  /*f700*/  HMMA.16816.F32.BF16 R100, R16.reuse, R22, R100 ;  /* 0x000000161064723c */ /* 0x040fe80000041864 */
[----:B------:R-:W-:Y:S01]  /*f710*/  FMUL.FTZ R55, R2, R55 ;  /* 0x0000003702377220 */ /* 0x000fe20000410000 */
[----:B------:R-:W-:Y:S01]  /*f720*/  MUFU.EX2 R110, R110 ;  /* 0x0000006e006e7308 */ /* 0x000fe20000000800 */
[----:B------:R-:W1:Y:S01]  /*f730*/  LDSM.16.MT88.4 R20, [R208+0x3100] ;  /* 0x00310000d014783b */ /* 0x000e620000004200 */
[----:B------:R-:W-:Y:S01]  /*f740*/  FFMA.FTZ R109, R131, c[0x0][0x2d0], -R46 ;  /* 0x0000b400836d7a23 */ /* 0x000fe2000001082e */
[C---:B---3--:R-:W-:Y:S04]  /*f750*/  HMMA.16816.F32.BF16 R8, R16.reuse, R24, R8 ;  /* 0x000000181008723c */ /* 0x048fe80000041808 */
[----:B------:R-:W-:Y:S02]  /*f760*/  FFMA.FTZ R131, R33, c[0x0][0x2d0], -R118 ;  /* 0x0000b40021837a23 */ /* 0x000fe40000010876 */
[----:B------:R-:W-:Y:S01]  /*f770*/  LDSM.16.MT88.4 R32, [R209+0x900] ;  /* 0x00090000d120783b */ /* 0x000fe20000004200 */
[----:B------:R-:W-:Y:S01]  /*f780*/  FFMA.FTZ R46, R44, c[0x0][0x2d0], -R46 ;  /* 0x0000b4002c2e7a23 */ /* 0x000fe2000001082e */
[C---:B------:R-:W-:Y:S01]  /*f790*/  HMMA.16816.F32.BF16 R104, R16.reuse, R26, R104 ;  /* 0x0000001a1068723c */ /* 0x040fe20000041868 */
[----:B------:R-:W2:Y:S03]  /*f7a0*/  MUFU.EX2 R109, R109 ;  /* 0x0000006d006d7308 */ /* 0x000ea60000000800 */
[C---:B------:R-:W-:Y:S02]  /*f7b0*/  FMUL.FTZ R58, R2.reuse, R58 ;  /* 0x0000003a023a7220 */ /* 0x040fe40000410000 */
[----:B------:R-:W3:Y:S01]  /*f7c0*/  LDSM.16.MT88.4 R24, [R212+0x900] ;  /* 0x00090000d418783b */ /* 0x000ee20000004200 */
[C---:B------:R-:W-:Y:S01]  /*f7d0*/  FMUL.FTZ R59, R2.reuse, R59 ;  /* 0x0000003b023b7220 */ /* 0x040fe20000410000 */
[C---:B------:R-:W-:Y:S03]  /*f7e0*/  HMMA.16816.F32.BF16 R52, R16.reuse, R28, R52 ;  /* 0x0000001c1034723c */ /* 0x040fe60000041834 */
[----:B------:R-:W4:Y:S01]  /*f7f0*/  MUFU.EX2 R131, R131 ;  /* 0x0000008300837308 */ /* 0x000f220000000800 */
[--C-:B------:R-:W-:Y:S02]  /*f800*/  FFMA.FTZ R108, R251, c[0x0][0x2d0], -R118.reuse ;  /* 0x0000b400fb6c7a23 */ /* 0x100fe40000010876 */
[--C-:B------:R-:W-:Y:S02]  /*f810*/  FFMA.FTZ R111, R247, c[0x0][0x2d0], -R118.reuse ;  /* 0x0000b400f76f7a23 */ /* 0x100fe40000010876 */
[C---:B------:R-:W-:Y:S01]  /*f820*/  HMMA.16816.F32.BF16 R56, R16.reuse, R30, R56 ;  /* 0x0000001e1038723c */ /* 0x040fe20000041838 */
[----:B------:R-:W3:Y:S03]  /*f830*/  LDSM.16.MT88.4 R28, [R210+0x900] ;  /* 0x00090000d21c783b */ /* 0x000ee60000004200 */
[C---:B------:R-:W-:Y:S01]  /*f840*/  FMUL.FTZ R62, R2.reuse, R62 ;  /* 0x0000003e023e7220 */ /* 0x040fe20000410000 */
[----:B------:R-:W-:Y:S01]  /*f850*/  MUFU.EX2 R108, R108 ;  /* 0x0000006c006c7308 */ /* 0x000fe20000000800 */
[C---:B------:R-:W-:Y:S02]  /*f860*/  FMUL.FTZ R63, R2.reuse, R63 ;  /* 0x0000003f023f7220 */ /* 0x040fe40000410000 */
[C---:B------:R-:W-:Y:S04]  /*f870*/  FMUL.FTZ R66, R2.reuse, R66 ;  /* 0x0000004202427220 */ /* 0x040fe80000410000 */
[----:B------:R-:W-:Y:S01]  /*f880*/  FMUL.FTZ R67, R2, R67 ;  /* 0x0000004302437220 */ /* 0x000fe20000410000 */
[C---:B-1----:R-:W-:Y:S02]  /*f890*/  HMMA.16816.F32.BF16 R60, R16.reuse, R20, R60 ;  /* 0x00000014103c723c */ /* 0x042fe4000004183c */
[----:B------:R-:W1:Y:S01]  /*f8a0*/  MUFU.EX2 R111, R111 ;  /* 0x0000006f006f7308 */ /* 0x000e620000000800 */
[--C-:B------:R-:W-:Y:S02]  /*f8b0*/  FFMA.FTZ R134, R245, c[0x0][0x2d0], -R118.reuse ;  /* 0x0000b400f5867a23 */ /* 0x100fe40000010876 */
[--C-:B------:R-:W-:Y:S02]  /*f8c0*/  FFMA.FTZ R155, R241, c[0x0][0x2d0], -R118.reuse ;  /* 0x0000b400f19b7a23 */ /* 0x100fe40000010876 */
[--C-:B------:R-:W-:Y:S01]  /*f8d0*/  FFMA.FTZ R136, R239, c[0x0][0x2d0], -R118.reuse ;  /* 0x0000b400ef887a23 */ /* 0x100fe20000010876 */
[----:B------:R-:W-:Y:S01]  /*f8e0*/  HMMA.16816.F32.BF16 R64, R16, R22, R64 ;  /* 0x000000161040723c */ /* 0x000fe20000041840 */
[----:B------:R-:W3:Y:S03]  /*f8f0*/  LDSM.16.MT88.4 R20, [R212+0x3900] ;  /* 0x00390000d414783b */ /* 0x000ee60000004200 */
[----:B------:R3:W-:Y:S01]  /*f900*/  MUFU.EX2 R121, R46 ;  /* 0x0000002e00797308 */ /* 0x0007e20000000800 */
[--C-:B------:R-:W-:Y:S02]  /*f910*/  FFMA.FTZ R157, R157, c[0x0][0x2d0], -R118.reuse ;  /* 0x0000b4009d9d7a23 */ /* 0x100fe40000010876 */
[--C-:B------:R-:W-:Y:S01]  /*f920*/  FFMA.FTZ R142, R235, c[0x0][0x2d0], -R118.reuse ;  /* 0x0000b400eb8e7a23 */ /* 0x100fe20000010876 */
[----:B-----5:R-:W-:Y:S01]  /*f930*/  F2FP.BF16.PACK_AB R16, R122, R119 ;  /* 0x000000777a10723e */ /* 0x020fe200000010ff */
[--C-:B------:R-:W-:Y:S03]  /*f940*/  FFMA.FTZ R167, R167, c[0x0][0x2d0], -R118.reuse ;  /* 0x0000b400a7a77a23 */ /* 0x100fe60000010876 */
[----:B--2---:R-:W-:Y:S02]  /*f950*/  F2FP.BF16.PACK_AB R18, R109, R128 ;  /* 0x000000806d12723e */ /* 0x004fe400000010ff */
[----:B----4-:R-:W-:Y:S01]  /*f960*/  F2FP.BF16.PACK_AB R19, R131, R110 ;  /* 0x0000006e8313723e */ /* 0x010fe200000010ff */
[----:B------:R-:W-:Y:S01]  /*f970*/  MUFU.EX2 R134, R134 ;  /* 0x0000008600867308 */ /* 0x000fe20000000800 */
[--C-:B------:R-:W-:Y:S02]  /*f980*/  FFMA.FTZ R148, R165, c[0x0][0x2d0], -R118.reuse ;  /* 0x0000b400a5947a23 */ /* 0x100fe40000010876 */
[--C-:B------:R-:W-:Y:S01]  /*f990*/  FFMA.FTZ R161, R161, c[0x0][0x2d0], -R118.reuse ;  /* 0x0000b400a1a17a23 */ /* 0x100fe20000010876 */
[----:B-1----:R-:W-:Y:S01]  /*f9a0*/  F2FP.BF16.PACK_AB R17, R111, R108 ;  /* 0x0000006c6f11723e */ /* 0x002fe200000010ff */
[--C-:B------:R-:W-:Y:S02]  /*f9b0*/  FFMA.FTZ R151, R151, c[0x0][0x2d0], -R118.reuse ;  /* 0x0000b40097977a23 */ /* 0x100fe40000010876 */
[--C-:B------:R-:W-:Y:S02]  /*f9c0*/  FFMA.FTZ R154, R137, c[0x0][0x2d0], -R118.reuse ;  /* 0x0000b400899a7a23 */ /* 0x100fe40000010876 */
[--C-:B------:R-:W-:Y:S01]  /*f9d0*/  FFMA.FTZ R135, R135, c[0x0][0x2d0], -R118.reuse ;  /* 0x0000b40087877a23 */ /* 0x100fe20000010876 */
[----:B------:R-:W1:Y:S01]  /*f9e0*/  MUFU.EX2 R155, R155 ;  /* 0x0000009b009b7308 */ /* 0x000e620000000800 */
[C---:B---3--:R-:W-:Y:S01]  /*f9f0*/  HMMA.16816.F32.BF16 R4, R16.reuse, R24, R4 ;  /* 0x000000181004723c */ /* 0x048fe20000041804 */
[----:B------:R-:W-:Y:S02]  /*fa00*/  LDSM.16.MT88.4 R44, [R209+0x2900] ;  /* 0x00290000d12c783b */ /* 0x000fe40000004200 */
[--C-:B------:R-:W-:Y:S02]  /*fa10*/  FFMA.FTZ R129, R129, c[0x0][0x2d0], -R118.reuse ;  /* 0x0000b40081817a23 */ /* 0x100fe40000010876 */
[----:B------:R-:W-:Y:S03]  /*fa20*/  FFMA.FTZ R118, R13, c[0x0][0x2d0], -R118 ;  /* 0x0000b4000d767a23 */ /* 0x000fe60000010876 */
[C---:B------:R-:W-:Y:S01]  /*fa30*/  HMMA.16816.F32.BF16 R68, R16.reuse, R26, R68 ;  /* 0x0000001a1044723c */ /* 0x040fe20000041844 */
[----:B------:R-:W-:Y:S01]  /*fa40*/  MUFU.EX2 R136, R136 ;  /* 0x0000008800887308 */ /* 0x000fe20000000800 */
[----:B------:R-:W2:Y:S02]  /*fa50*/  LDSM.16.MT88.4 R24, [R210+0x3900] ;  /* 0x00390000d218783b */ /* 0x000ea40000004200 */
[----:B------:R-:W-:Y:S02]  /*fa60*/  FFMA.FTZ R48, R3, R228, R48 ;  /* 0x000000e403307223 */ /* 0x000fe40000010030 */
[----:B------:R-:W-:Y:S02]  /*fa70*/  FFMA.FTZ R117, R2, R229, R117 ;  /* 0x000000e502757223 */ /* 0x000fe40000010075 */
[C---:B------:R-:W-:Y:S03]  /*fa80*/  HMMA.16816.F32.BF16 R72, R16.reuse, R28, R72 ;  /* 0x0000001c1048723c */ /* 0x040fe60000041848 */
[----:B------:R-:W3:Y:S01]  /*fa90*/  MUFU.EX2 R157, R157 ;  /* 0x0000009d009d7308 */ /* 0x000ee20000000800 */
[----:B------:R-:W-:Y:S02]  /*faa0*/  FADD.FTZ R15, R15, R48 ;  /* 0x000000300f0f7221 */ /* 0x000fe40000010000 */
[----:B------:R-:W-:Y:S02]  /*fab0*/  FADD.FTZ R116, R116, R117 ;  /* 0x0000007574747221 */ /* 0x000fe40000010000 */
[C---:B------:R-:W-:Y:S01]  /*fac0*/  HMMA.16816.F32.BF16 R76, R16.reuse, R30, R76 ;  /* 0x0000001e104c723c */ /* 0x040fe2000004184c */
[----:B------:R-:W4:Y:S03]  /*fad0*/  LDSM.16.MT88.4 R28, [R209+0x3900] ;  /* 0x00390000d11c783b */ /* 0x000f260000004200 */
[----:B------:R-:W-:Y:S01]  /*fae0*/  FADD.FTZ R14, R14, R15 ;  /* 0x0000000f0e0e7221 */ /* 0x000fe20000010000 */
[----:B------:R-:W-:Y:S01]  /*faf0*/  MUFU.EX2 R142, R142 ;  /* 0x0000008e008e7308 */ /* 0x000fe20000000800 */
[----:B------:R-:W-:Y:S02]  /*fb00*/  FADD.FTZ R3, R51, R116 ;  /* 0x0000007433037221 */ /* 0x000fe40000010000 */
[C---:B------:R-:W-:Y:S04]  /*fb10*/  HMMA.16816.F32.BF16 R80, R16.reuse, R32, R80 ;  /* 0x000000201050723c */ /* 0x040fe80000041850 */
[----:B------:R-:W-:Y:S02]  /*fb20*/  FADD.FTZ R14, R49, R14 ;  /* 0x0000000e310e7221 */ /* 0x000fe40000010000 */
[----:B------:R-:W-:Y:S01]  /*fb30*/  FADD.FTZ R3, R50, R3 ;  /* 0x0000000332037221 */ /* 0x000fe20000010000 */
[----:B------:R-:W5:Y:S01]  /*fb40*/  MUFU.EX2 R167, R167 ;  /* 0x000000a700a77308 */ /* 0x000f620000000800 */
[C---:B------:R-:W-:Y:S01]  /*fb50*/  HMMA.16816.F32.BF16 R84, R16.reuse, R34, R84 ;  /* 0x000000221054723c */ /* 0x040fe20000041854 */
[----:B------:R-:W1:Y:S03]  /*fb60*/  LDSM.16.MT88.4 R32, [R208+0x3900] ;  /* 0x00390000d020783b */ /* 0x000e660000004200 */
[----:B------:R-:W-:Y:S02]  /*fb70*/  FADD.FTZ R119, R119, R14 ;  /* 0x0000000e77777221 */ /* 0x000fe40000010000 */
[----:B------:R-:W-:Y:S02]  /*fb80*/  FADD.FTZ R108, R108, R3 ;  /* 0x000000036c6c7221 */ /* 0x000fe40000010000 */
[C---:B------:R-:W-:Y:S01]  /*fb90*/  HMMA.16816.F32.BF16 R88, R16.reuse, R36, R88 ;  /* 0x000000241058723c */ /* 0x040fe20000041858 */
[----:B------:R-:W-:Y:S03]  /*fba0*/  MUFU.EX2 R148, R148 ;  /* 0x0000009400947308 */ /* 0x000fe60000000800 */
[----:B------:R-:W-:Y:S02]  /*fbb0*/  FADD.FTZ R119, R122, R119 ;  /* 0x000000777a777221 */ /* 0x000fe40000010000 */
[----:B------:R-:W-:Y:S02]  /*fbc0*/  FADD.FTZ R111, R111, R108 ;  /* 0x0000006c6f6f7221 */ /* 0x000fe40000010000 */
[C---:B------:R-:W-:Y:S01]  /*fbd0*/  HMMA.16816.F32.BF16 R92, R16.reuse, R38, R92 ;  /* 0x00000026105c723c */ /* 0x040fe2000004185c */
[----:B------:R-:W-:Y:S02]  /*fbe0*/  LDSM.16.MT88.4 R36, [R208+0x4100] ;  /* 0x00410000d024783b */ /* 0x000fe40000004200 */
[----:B------:R-:W1:Y:S01]  /*fbf0*/  MUFU.EX2 R161, R161 ;  /* 0x000000a100a17308 */ /* 0x000e620000000800 */
[----:B------:R-:W-:Y:S02]  /*fc00*/  FADD.FTZ R128, R128, R119 ;  /* 0x0000007780807221 */ /* 0x000fe40000010000 */
[----:B------:R-:W-:Y:S02]  /*fc10*/  FADD.FTZ R110, R110, R111 ;  /* 0x0000006f6e6e7221 */ /* 0x000fe40000010000 */
[C---:B------:R-:W-:Y:S04]  /*fc20*/  HMMA.16816.F32.BF16 R96, R16.reuse, R20, R96 ;  /* 0x000000141060723c */ /* 0x040fe80000041860 */
[----:B------:R-:W-:Y:S01]  /*fc30*/  FADD.FTZ R128, R109, R128 ;  /* 0x000000806d807221 */ /* 0x000fe20000010000 */
[----:B------:R-:W1:Y:S01]  /*fc40*/  MUFU.EX2 R143, R143 ;  /* 0x0000008f008f7308 */ /* 0x000e620000000800 */
[----:B------:R-:W-:Y:S02]  /*fc50*/  FADD.FTZ R131, R131, R110 ;  /* 0x0000006e83837221 */ /* 0x000fe40000010000 */
[C---:B------:R-:W-:Y:S01]  /*fc60*/  HMMA.16816.F32.BF16 R100, R16.reuse, R22, R100 ;  /* 0x000000161064723c */ /* 0x040fe20000041864 */
[----:B------:R-:W3:Y:S03]  /*fc70*/  LDSM.16.MT88.4 R20, [R212+0x1100] ;  /* 0x00110000d414783b */ /* 0x000ee60000004200 */
[----:B------:R-:W-:Y:S03]  /*fc80*/  IMAD.MOV.U32 R3, RZ, RZ, R0 ;  /* 0x000000ffff037224 */ /* 0x000fe600078e0000 */
[----:B------:R-:W-:Y:S01]  /*fc90*/  MUFU.EX2 R139, R139 ;  /* 0x0000008b008b7308 */ /* 0x000fe20000000800 */
[C---:B--2---:R-:W-:Y:S08]  /*fca0*/  HMMA.16816.F32.BF16 R8, R16.reuse, R24, R8 ;  /* 0x000000181008723c */ /* 0x044ff00000041808 */
[C---:B------:R-:W-:Y:S01]  /*fcb0*/  HMMA.16816.F32.BF16 R104, R16.reuse, R26, R104 ;  /* 0x0000001a1068723c */ /* 0x040fe20000041868 */
[----:B------:R-:W2:Y:S01]  /*fcc0*/  LDSM.16.MT88.4 R24, [R210+0x1100] ;  /* 0x00110000d218783b */ /* 0x000ea20000004200 */
[----:B------:R-:W2:Y:S06]  /*fcd0*/  MUFU.EX2 R152, R152 ;  /* 0x0000009800987308 */ /* 0x000eac0000000800 */
[C---:B----4-:R-:W-:Y:S04]  /*fce0*/  HMMA.16816.F32.BF16 R52, R16.reuse, R28, R52 ;  /* 0x0000001c1034723c */ /* 0x050fe80000041834 */
[----:B------:R-:W-:Y:S04]  /*fcf0*/  MUFU.EX2 R151, R151 ;  /* 0x0000009700977308 */ /* 0x000fe80000000800 */
[C---:B------:R-:W-:Y:S01]  /*fd00*/  HMMA.16816.F32.BF16 R56, R16.reuse, R30, R56 ;  /* 0x0000001e1038723c */ /* 0x040fe20000041838 */
[----:B------:R-:W4:Y:S05]  /*fd10*/  LDSM.16.MT88.4 R28, [R209+0x1100] ;  /* 0x00110000d11c783b */ /* 0x000f2a0000004200 */
[----:B------:R-:W2:Y:S02]  /*fd20*/  MUFU.EX2 R154, R154 ;  /* 0x0000009a009a7308 */ /* 0x000ea40000000800 */
[C---:B-1----:R-:W-:Y:S08]  /*fd30*/  HMMA.16816.F32.BF16 R60, R16.reuse, R32, R60 ;  /* 0x00000020103c723c */ /* 0x042ff0000004183c */
[----:B------:R-:W-:Y:S01]  /*fd40*/  HMMA.16816.F32.BF16 R64, R16, R34, R64 ;  /* 0x000000221040723c */ /* 0x000fe20000041840 */
[----:B------:R-:W1:Y:S01]  /*fd50*/  LDSM.16.MT88.4 R32, [R208+0x1100] ;  /* 0x00110000d020783b */ /* 0x000e620000004200 */
[----:B------:R-:W-:Y:S05]  /*fd60*/  MUFU.EX2 R135, R135 ;  /* 0x0000008700877308 */ /* 0x000fea0000000800 */
[----:B------:R-:W-:Y:S01]  /*fd70*/  F2FP.BF16.PACK_AB R16, R130, R141 ;  /* 0x0000008d8210723e */ /* 0x000fe200000010ff */
[----:B------:R-:W-:Y:S01]  /*fd80*/  FADD.FTZ R141, R141, R128 ;  /* 0x000000808d8d7221 */ /* 0x000fe20000010000 */
[----:B------:R-:W-:Y:S03]  /*fd90*/  F2FP.BF16.PACK_AB R18, R149, R132 ;  /* 0x000000849512723e */ /* 0x000fe600000010ff */
[----:B------:R-:W-:Y:S01]  /*fda0*/  F2FP.BF16.PACK_AB R17, R155, R134 ;  /* 0x000000869b11723e */ /* 0x000fe200000010ff */
[----:B------:R-:W1:Y:S01]  /*fdb0*/  MUFU.EX2 R156, R156 ;  /* 0x0000009c009c7308 */ /* 0x000e620000000800 */
[----:B---3--:R-:W-:Y:S01]  /*fdc0*/  F2FP.BF16.PACK_AB R19, R157, R136 ;  /* 0x000000889d13723e */ /* 0x008fe200000010ff */
[----:B------:R-:W-:Y:S02]  /*fdd0*/  FADD.FTZ R134, R134, R131 ;  /* 0x0000008386867221 */ /* 0x000fe40000010000 */
[----:B------:R-:W-:Y:S02]  /*fde0*/  FADD.FTZ R141, R130, R141 ;  /* 0x0000008d828d7221 */ /* 0x000fe40000010000 */
[----:B------:R-:W-:Y:S02]  /*fdf0*/  FADD.FTZ R155, R155, R134 ;  /* 0x000000869b9b7221 */ /* 0x000fe40000010000 */
[C---:B------:R-:W-:Y:S02]  /*fe00*/  HMMA.16816.F32.BF16 R4, R16.reuse, R20, R4 ;  /* 0x000000141004723c */ /* 0x040fe40000041804 */
[----:B------:R-:W-:Y:S01]  /*fe10*/  MUFU.EX2 R123, R123 ;  /* 0x0000007b007b7308 */ /* 0x000fe20000000800 */
[----:B------:R-:W-:Y:S02]  /*fe20*/  FADD.FTZ R132, R132, R141 ;  /* 0x0000008d84847221 */ /* 0x000fe40000010000 */
[----:B------:R-:W-:Y:S02]  /*fe30*/  FADD.FTZ R136, R136, R155 ;  /* 0x0000009b88887221 */ /* 0x000fe40000010000 */
[----:B------:R-:W-:Y:S01]  /*fe40*/  FADD.FTZ R149, R149, R132 ;  /* 0x0000008495957221 */ /* 0x000fe20000010000 */
[C---:B------:R-:W-:Y:S01]  /*fe50*/  HMMA.16816.F32.BF16 R68, R16.reuse, R22, R68 ;  /* 0x000000161044723c */ /* 0x040fe20000041844 */
[----:B------:R-:W3:Y:S03]  /*fe60*/  LDSM.16.MT88.4 R20, [R212+0x4100] ;  /* 0x00410000d414783b */ /* 0x000ee60000004200 */
[----:B------:R-:W1:Y:S01]  /*fe70*/  MUFU.EX2 R158, R158 ;  /* 0x0000009e009e7308 */ /* 0x000e620000000800 */
[----:B------:R-:W-:Y:S03]  /*fe80*/  FADD.FTZ R157, R157, R136 ;  /* 0x000000889d9d7221 */ /* 0x000fe60000010000 */
[C---:B--2---:R-:W-:Y:S06]  /*fe90*/  HMMA.16816.F32.BF16 R72, R16.reuse, R24, R72 ;  /* 0x000000181048723c */ /* 0x044fec0000041848 */
[----:B------:R-:W2:Y:S02]  /*fea0*/  MUFU.EX2 R120, R120 ;  /* 0x0000007800787308 */ /* 0x000ea40000000800 */
[C---:B------:R-:W-:Y:S01]  /*feb0*/  HMMA.16816.F32.BF16 R76, R16.reuse, R26, R76 ;  /* 0x0000001a104c723c */ /* 0x040fe2000004184c */
[----:B------:R-:W2:Y:S07]  /*fec0*/  LDSM.16.MT88.4 R24, [R210+0x4100] ;  /* 0x00410000d218783b */ /* 0x000eae0000004200 */
[C---:B----4-:R-:W-:Y:S01]  /*fed0*/  HMMA.16816.F32.BF16 R80, R16.reuse, R28, R80 ;  /* 0x0000001c1050723c */ /* 0x050fe20000041850 */
[----:B------:R-:W-:Y:S07]  /*fee0*/  MUFU.EX2 R129, R129 ;  /* 0x0000008100817308 */ /* 0x000fee0000000800 */
[C---:B------:R-:W-:Y:S01]  /*fef0*/  HMMA.16816.F32.BF16 R84, R16.reuse, R30, R84 ;  /* 0x0000001e1054723c */ /* 0x040fe20000041854 */
[----:B------:R-:W4:Y:S02]  /*ff00*/  LDSM.16.MT88.4 R28, [R209+0x4100] ;  /* 0x00410000d11c783b */ /* 0x000f240000004200 */
[----:B------:R-:W2:Y:S05]  /*ff10*/  MUFU.EX2 R160, R160 ;  /* 0x000000a000a07308 */ /* 0x000eaa0000000800 */
[C---:B-1----:R-:W-:Y:S05]  /*ff20*/  HMMA.16816.F32.BF16 R88, R16.reuse, R32, R88 ;  /* 0x000000201058723c */ /* 0x042fea0000041858 */
[----:B------:R-:W-:Y:S03]  /*ff30*/  MUFU.EX2 R133, R133 ;  /* 0x0000008500857308 */ /* 0x000fe60000000800 */
[C---:B------:R-:W-:Y:S01]  /*ff40*/  HMMA.16816.F32.BF16 R92, R16.reuse, R34, R92 ;  /* 0x00000022105c723c */ /* 0x040fe2000004185c */
[----:B------:R-:W1:Y:S06]  /*ff50*/  LDSM.16.MT88.4 R32, [R212+0x1900] ;  /* 0x00190000d420783b */ /* 0x000e6c0000004200 */
[----:B------:R-:W1:Y:S01]  /*ff60*/  MUFU.EX2 R118, R118 ;  /* 0x0000007600767308 */ /* 0x000e620000000800 */
[C---:B---3--:R-:W-:Y:S08]  /*ff70*/  HMMA.16816.F32.BF16 R96, R16.reuse, R20, R96 ;  /* 0x000000141060723c */ /* 0x048ff00000041860 */
[C---:B------:R-:W-:Y:S01]  /*ff80*/  HMMA.16816.F32.BF16 R100, R16.reuse, R22, R100 ;  /* 0x000000161064723c */ /* 0x040fe20000041864 */
[----:B------:R-:W3:Y:S07]  /*ff90*/  LDSM.16.MT88.4 R20, [R210+0x1900] ;  /* 0x00190000d214783b */ /* 0x000eee0000004200 */
[C---:B--2---:R-:W-:Y:S08]  /*ffa0*/  HMMA.16816.F32.BF16 R8, R16.reuse, R24, R8 ;  /* 0x000000181008723c */ /* 0x044ff00000041808 */
[C---:B------:R-:W-:Y:S01]  /*ffb0*/  HMMA.16816.F32.BF16 R104, R16.reuse, R26, R104 ;  /* 0x0000001a1068723c */ /* 0x040fe20000041868 */
[----:B------:R-:W2:Y:S07]  /*ffc0*/  LDSM.16.MT88.4 R24, [R209+0x1900] ;  /* 0x00190000d118783b */ /* 0x000eae0000004200 */
[C---:B----4-:R-:W-:Y:S08]  /*ffd0*/  HMMA.16816.F32.BF16 R52, R16.reuse, R28, R52 ;  /* 0x0000001c1034723c */ /* 0x050ff00000041834 */
[C---:B------:R-:W-:Y:S01]  /*ffe0*/  HMMA.16816.F32.BF16 R56, R16.reuse, R30, R56 ;  /* 0x0000001e1038723c */ /* 0x040fe20000041838 */
[----:B------:R-:W4:Y:S07]  /*fff0*/  LDSM.16.MT88.4 R28, [R208+0x1900] ;  /* 0x00190000d01c783b */ /* 0x000f2e0000004200 */
[C---:B------:R-:W-:Y:S08]  /*10000*/  HMMA.16816.F32.BF16 R60, R16.reuse, R36, R60 ;  /* 0x00000024103c723c */ /* 0x040ff0000004183c */
[----:B------:R-:W-:Y:S01]  /*10010*/  HMMA.16816.F32.BF16 R64, R16, R38, R64 ;  /* 0x000000261040723c */ /* 0x000fe20000041840 */
[----:B------:R-:W-:Y:S06]  /*10020*/  LDSM.16.MT88.4 R36, [R209+0x4900] ;  /* 0x00490000d124783b */ /* 0x000fec0000004200 */
[----:B------:R-:W-:Y:S01]  /*10030*/  F2FP.BF16.PACK_AB R16, R159, R138 ;  /* 0x0000008a9f10723e */ /* 0x000fe200000010ff */
[----:B------:R-:W-:Y:S01]  /*10040*/  FADD.FTZ R138, R138, R149 ;  /* 0x000000958a8a7221 */ /* 0x000fe20000010000 */
[----:B------:R-:W-:Y:S03]  /*10050*/  F2FP.BF16.PACK_AB R18, R163, R140 ;  /* 0x0000008ca312723e */ /* 0x000fe600000010ff */
[----:B-----5:R-:W-:Y:S01]  /*10060*/  F2FP.BF16.PACK_AB R17, R167, R142 ;  /* 0x0000008ea711723e */ /* 0x020fe200000010ff */
[----:B------:R-:W-:Y:S01]  /*10070*/  FADD.FTZ R142, R142, R157 ;  /* 0x0000009d8e8e7221 */ /* 0x000fe20000010000 */
[----:B------:R-:W-:Y:S01]  /*10080*/  F2FP.BF16.PACK_AB R19, R161, R148 ;  /* 0x00000094a113723e */ /* 0x000fe200000010ff */
[----:B------:R-:W-:Y:S02]  /*10090*/  FADD.FTZ R159, R159, R138 ;  /* 0x0000008a9f9f7221 */ /* 0x000fe40000010000 */
[----:B------:R-:W-:Y:S02]  /*100a0*/  FADD.FTZ R167, R167, R142 ;  /* 0x0000008ea7a77221 */ /* 0x000fe40000010000 */
[----:B------:R-:W-:Y:S02]  /*100b0*/  FADD.FTZ R140, R140, R159 ;  /* 0x0000009f8c8c7221 */ /* 0x000fe40000010000 */
[C---:B-1----:R-:W-:Y:S03]  /*100c0*/  HMMA.16816.F32.BF16 R4, R16.reuse, R32, R4 ;  /* 0x000000201004723c */ /* 0x042fe60000041804 */
[----:B------:R-:W-:Y:S02]  /*100d0*/  FADD.FTZ R2, R148, R167 ;  /* 0x000000a794027221 */ /* 0x000fe40000010000 */
[----:B------:R-:W-:Y:S02]  /*100e0*/  FADD.FTZ R163, R163, R140 ;  /* 0x0000008ca3a37221 */ /* 0x000fe40000010000 */
[----:B------:R-:W-:Y:S01]  /*100f0*/  FADD.FTZ R2, R161, R2 ;  /* 0x00000002a1027221 */ /* 0x000fe20000010000 */
[C---:B------:R-:W-:Y:S01]  /*10100*/  HMMA.16816.F32.BF16 R68, R16.reuse, R34, R68 ;  /* 0x000000221044723c */ /* 0x040fe20000041844 */
[----:B------:R-:W1:Y:S07]  /*10110*/  LDSM.16.MT88.4 R32, [R212+0x4900] ;  /* 0x00490000d420783b */ /* 0x000e6e0000004200 */
        /* <DEDUP_REMOVED lines=9> */
[C---:B-1----:R-:W-:Y:S08]  /*101b0*/  HMMA.16816.F32.BF16 R96, R16.reuse, R32, R96 ;  /* 0x000000201060723c */ /* 0x042ff00000041860 */
        /* <DEDUP_REMOVED lines=17> */
[----:B------:R-:W-:Y:S01]  /*102d0*/  FADD.FTZ R150, R143, R150 ;  /* 0x000000968f967221 */ /* 0x000fe20000010000 */
[----:B------:R-:W-:Y:S01]  /*102e0*/  IADD3 R2, R168, -0x1, RZ ;  /* 0xffffffffa8027810 */ /* 0x000fe20007ffe0ff */
[----:B------:R-:W-:Y:S02]  /*102f0*/  FADD.FTZ R154, R154, R151 ;  /* 0x000000979a9a7221 */ /* 0x000fe40000010000 */
[----:B------:R-:W-:Y:S02]  /*10300*/  FADD.FTZ R139, R139, R150 ;  /* 0x000000968b8b7221 */ /* 0x000fe40000010000 */
[C---:B--2---:R-:W-:Y:S03]  /*10310*/  HMMA.16816.F32.BF16 R4, R16.reuse, R24, R4 ;  /* 0x000000181004723c */ /* 0x044fe60000041804 */
[----:B------:R-:W-:Y:S02]  /*10320*/  FADD.FTZ R135, R135, R154 ;  /* 0x0000009a87877221 */ /* 0x000fe40000010000 */
[----:B------:R-:W-:Y:S02]  /*10330*/  FADD.FTZ R152, R152, R139 ;  /* 0x0000008b98987221 */ /* 0x000fe40000010000 */
[----:B------:R-:W-:Y:S01]  /*10340*/  FADD.FTZ R156, R156, R135 ;  /* 0x000000879c9c7221 */ /* 0x000fe20000010000 */
[C---:B------:R-:W-:Y:S01]  /*10350*/  HMMA.16816.F32.BF16 R68, R16.reuse, R26, R68 ;  /* 0x0000001a1044723c */ /* 0x040fe20000041844 */
[----:B------:R-:W2:Y:S03]  /*10360*/  LDSM.16.MT88.4 R24, [R212+0x5100] ;  /* 0x00510000d418783b */ /* 0x000ea60000004200 */
[----:B------:R-:W-:Y:S02]  /*10370*/  IMAD.MOV.U32 R168, RZ, RZ, R2 ;  /* 0x000000ffffa87224 */ /* 0x000fe400078e0002 */
[----:B------:R-:W-:Y:S02]  /*10380*/  IMAD.MOV.U32 R2, RZ, RZ, R12 ;  /* 0x000000ffff027224 */ /* 0x000fe400078e000c */
[C---:B----4-:R-:W-:Y:S08]  /*10390*/  HMMA.16816.F32.BF16 R72, R16.reuse, R28, R72 ;  /* 0x0000001c1048723c */ /* 0x050ff00000041848 */
        /* <DEDUP_REMOVED lines=12> */
[C---:B------:R-:W-:Y:S08]  /*10460*/  HMMA.16816.F32.BF16 R104, R16.reuse, R30, R104 ;  /* 0x0000001e1068723c */ /* 0x040ff00000041868 */
[C---:B------:R-:W-:Y:S08]  /*10470*/  HMMA.16816.F32.BF16 R52, R16.reuse, R36, R52 ;  /* 0x000000241034723c */ /* 0x040ff00000041834 */
[C---:B------:R-:W-:Y:S08]  /*10480*/  HMMA.16816.F32.BF16 R56, R16.reuse, R38, R56 ;  /* 0x000000261038723c */ /* 0x040ff00000041838 */
[C---:B-1----:R-:W-:Y:S08]  /*10490*/  HMMA.16816.F32.BF16 R60, R16.reuse, R20, R60 ;  /* 0x00000014103c723c */ /* 0x042ff0000004183c */
[----:B------:R-:W-:Y:S01]  /*104a0*/  HMMA.16816.F32.BF16 R64, R16, R22, R64 ;  /* 0x000000161040723c */ /* 0x000fe20000041840 */
[----:B------:R-:W1:Y:S06]  /*104b0*/  LDSM.16.MT88.4 R20, [R212+0x5900] ;  /* 0x00590000d414783b */ /* 0x000e6c0000004200 */
        /* <DEDUP_REMOVED lines=9> */
[C---:B----4-:R-:W-:Y:S01]  /*10550*/  HMMA.16816.F32.BF16 R112, R16.reuse, R32, R4 ;  /* 0x000000201070723c */ /* 0x050fe20000041804 */
[----:B------:R-:W3:Y:S02]  /*10560*/  LDSM.16.MT88.4 R4, [R210+0x5900] ;  /* 0x00590000d204783b */ /* 0x000ee40000004200 */
[----:B------:R-:W-:Y:S02]  /*10570*/  FADD.FTZ R133, R133, R160 ;  /* 0x000000a085857221 */ /* 0x000fe40000010000 */
[----:B------:R-:W-:Y:S02]  /*10580*/  FADD.FTZ R228, R121, R120 ;  /* 0x0000007879e47221 */ /* 0x000fe40000010000 */
[----:B------:R-:W-:Y:S01]  /*10590*/  FADD.FTZ R229, R118, R133 ;  /* 0x0000008576e57221 */ /* 0x000fe20000010000 */
[C---:B------:R-:W-:Y:S08]  /*105a0*/  HMMA.16816.F32.BF16 R68, R16.reuse, R34, R68 ;  /* 0x000000221044723c */ /* 0x040ff00000041844 */
[C---:B------:R-:W-:Y:S08]  /*105b0*/  HMMA.16816.F32.BF16 R72, R16.reuse, R40, R72 ;  /* 0x000000281048723c */ /* 0x040ff00000041848 */
[C---:B------:R-:W-:Y:S08]  /*105c0*/  HMMA.16816.F32.BF16 R76, R16.reuse, R42, R76 ;  /* 0x0000002a104c723c */ /* 0x040ff0000004184c */
[C---:B------:R-:W-:Y:S08]  /*105d0*/  HMMA.16816.F32.BF16 R80, R16.reuse, R44, R80 ;  /* 0x0000002c1050723c */ /* 0x040ff00000041850 */
[C---:B------:R-:W-:Y:S08]  /*105e0*/  HMMA.16816.F32.BF16 R84, R16.reuse, R46, R84 ;  /* 0x0000002e1054723c */ /* 0x040ff00000041854 */
[C---:B--2---:R-:W-:Y:S08]  /*105f0*/  HMMA.16816.F32.BF16 R88, R16.reuse, R24, R88 ;  /* 0x000000181058723c */ /* 0x044ff00000041858 */
[C---:B------:R-:W-:Y:S01]  /*10600*/  HMMA.16816.F32.BF16 R92, R16.reuse, R26, R92 ;  /* 0x0000001a105c723c */ /* 0x040fe2000004185c */
[----:B------:R-:W2:Y:S07]  /*10610*/  LDSM.16.MT88.4 R24, [R209+0x5900] ;  /* 0x00590000d118783b */ /* 0x000eae0000004200 */
[C---:B-1----:R-:W-:Y:S08]  /*10620*/  HMMA.16816.F32.BF16 R96, R16.reuse, R20, R96 ;  /* 0x000000141060723c */ /* 0x042ff00000041860 */
[C---:B------:R-:W-:Y:S01]  /*10630*/  HMMA.16816.F32.BF16 R100, R16.reuse, R22, R100 ;  /* 0x000000161064723c */ /* 0x040fe20000041864 */
[----:B------:R-:W1:Y:S07]  /*10640*/  LDSM.16.MT88.4 R20, [R208+0x5900] ;  /* 0x00590000d014783b */ /* 0x000e6e0000004200 */
[C---:B---3--:R-:W-:Y:S08]  /*10650*/  HMMA.16816.F32.BF16 R108, R16.reuse, R4, R8 ;  /* 0x00000004106c723c */ /* 0x048ff00000041808 */
[C---:B------:R-:W-:Y:S08]  /*10660*/  HMMA.16816.F32.BF16 R104, R16.reuse, R6, R104 ;  /* 0x000000061068723c */ /* 0x040ff00000041868 */
[C---:B--2---:R-:W-:Y:S08]  /*10670*/  HMMA.16816.F32.BF16 R52, R16.reuse, R24, R52 ;  /* 0x000000181034723c */ /* 0x044ff00000041834 */
[C---:B------:R-:W-:Y:S08]  /*10680*/  HMMA.16816.F32.BF16 R56, R16.reuse, R26, R56 ;  /* 0x0000001a1038723c */ /* 0x040ff00000041838 */
[C---:B-1----:R-:W-:Y:S08]  /*10690*/  HMMA.16816.F32.BF16 R60, R16.reuse, R20, R60 ;  /* 0x00000014103c723c */ /* 0x042ff0000004183c */
[----:B------:R-:W-:Y:S01]  /*106a0*/  HMMA.16816.F32.BF16 R64, R16, R22, R64 ;  /* 0x000000161040723c */ /* 0x000fe20000041840 */
[----:B------:R-:W-:-:S07]  /*106b0*/  @P0 BRA `(.L_x_64) ;  /* 0xffffc17000000947 */ /* 0x000fce000383ffff */
.L_x_54:
[----:B------:R-:W1:Y:S01]  /*106c0*/  SHFL.BFLY PT, R3, R228, 0x2, 0x1f ;  /* 0x0c401f00e4037f89 */ /* 0x000e6200000e0000 */
[----:B------:R-:W-:-:S02]  /*106d0*/  MOV R7, RZ ;  /* 0x000000ff00077202 */ /* 0x000fc40000000f00 */
[----:B------:R-:W-:Y:S01]  /*106e0*/  MOV R4, RZ ;  /* 0x000000ff00047202 */ /* 0x000fe20000000f00 */
[----:B------:R-:W2:Y:S01]  /*106f0*/  SHFL.BFLY PT, R2, R229, 0x2, 0x1f ;  /* 0x0c401f00e5027f89 */ /* 0x000ea200000e0000 */
[----:B------:R-:W-:Y:S01]  /*10700*/  PLOP3.LUT P2, PT, PT, PT, PT, 0x8, 0x0 ;  /* 0x000000000000781c */ /* 0x000fe20003f4e170 */
[----:B-1----:R-:W-:Y:S02]  /*10710*/  FADD.FTZ R3, R3, R228 ;  /* 0x000000e403037221 */ /* 0x002fe40000010000 */
[----:B--2---:R-:W-:-:S03]  /*10720*/  FADD.FTZ R2, R2, R229 ;  /* 0x000000e502027221 */ /* 0x004fc60000010000 */
[----:B------:R-:W1:Y:S04]  /*10730*/  SHFL.BFLY PT, R6, R3, 0x1, 0x1f ;  /* 0x0c201f0003067f89 */ /* 0x000e6800000e0000 */
[----:B------:R-:W2:Y:S01]  /*10740*/  SHFL.BFLY PT, R5, R2, 0x1, 0x1f ;  /* 0x0c201f0002057f89 */ /* 0x000ea200000e0000 */
[----:B-1----:R-:W-:Y:S02]  /*10750*/  FADD.FTZ R6, R3, R6 ;  /* 0x0000000603067221 */ /* 0x002fe40000010000 */
[----:B--2---:R-:W-:-:S03]  /*10760*/  FADD.FTZ R5, R5, R2 ;  /* 0x0000000205057221 */ /* 0x004fc60000010000 */
[----:B------:R-:W-:Y:S02]  /*10770*/  FSETP.NE.FTZ.AND P1, PT, R6, RZ, PT ;  /* 0x000000ff0600720b */ /* 0x000fe40003f35000 */
[----:B------:R-:W-:-:S11]  /*10780*/  FSETP.NE.FTZ.AND P0, PT, R5, RZ, PT ;  /* 0x000000ff0500720b */ /* 0x000fd60003f15000 */
[----:B------:R-:W1:Y:S01]  /*10790*/  @P1 MUFU.RCP R7, R6 ;  /* 0x0000000600071308 */ /* 0x000e620000001000 */
[----:B------:R-:W-:Y:S02]  /*107a0*/  @P1 MOV R10, 0x3f317218 ;  /* 0x3f317218000a1802 */ /* 0x000fe40000000f00 */
[----:B------:R-:W-:-:S05]  /*107b0*/  @P0 MOV R11, 0x3f317218 ;  /* 0x3f317218000b0802 */ /* 0x000fca0000000f00 */
[----:B------:R-:W2:Y:S01]  /*107c0*/  @P1 MUFU.LG2 R6, R6 ;  /* 0x0000000600061308 */ /* 0x000ea20000000c00 */
[----:B------:R-:W-:-:S07]  /*107d0*/  @P0 FMUL.FTZ R11, R11, c[0x0][0x2d0] ;  /* 0x0000b4000b0b0a20 */ /* 0x000fce0000410000 */
[----:B------:R-:W3:Y:S01]  /*107e0*/  @P0 MUFU.LG2 R8, R5 ;  /* 0x0000000500080308 */ /* 0x000ee20000000c00 */
[C---:B-1----:R-:W-:Y:S02]  /*107f0*/  FMUL.FTZ R112, R7.reuse, R112 ;  /* 0x0000007007707220 */ /* 0x042fe40000410000 */
[C---:B------:R-:W-:Y:S02]  /*10800*/  FMUL.FTZ R113, R7.reuse, R113 ;  /* 0x0000007107717220 */ /* 0x040fe40000410000 */
[C---:B------:R-:W-:Y:S02]  /*10810*/  FMUL.FTZ R68, R7.reuse, R68 ;  /* 0x0000004407447220 */ /* 0x040fe40000410000 */
[----:B------:R-:W-:Y:S01]  /*10820*/  FMUL.FTZ R69, R7, R69 ;  /* 0x0000004507457220 */ /* 0x000fe20000410000 */
[----:B------:R1:W4:Y:S01]  /*10830*/  @P0 MUFU.RCP R4, R5 ;  /* 0x0000000500040308 */ /* 0x0003220000001000 */
[----:B--2---:R-:W-:Y:S02]  /*10840*/  @P1 FMUL.FTZ R9, R6, 0.69314718246459960938 ;  /* 0x3f31721806091820 */ /* 0x004fe40000410000 */
[----:B------:R-:W-:-:S02]  /*10850*/  @P1 FMUL.FTZ R6, R10, c[0x0][0x2d0] ;  /* 0x0000b4000a061a20 */ /* 0x000fc40000410000 */
[C---:B------:R-:W-:Y:S02]  /*10860*/  FMUL.FTZ R72, R7.reuse, R72 ;  /* 0x0000004807487220 */ /* 0x040fe40000410000 */
[C---:B------:R-:W-:Y:S02]  /*10870*/  FMUL.FTZ R73, R7.reuse, R73 ;  /* 0x0000004907497220 */ /* 0x040fe40000410000 */
[----:B---3--:R-:W-:Y:S02]  /*10880*/  @P0 FMUL.FTZ R8, R8, 0.69314718246459960938 ;  /* 0x3f31721808080820 */ /* 0x008fe40000410000 */
[C---:B------:R-:W-:Y:S02]  /*10890*/  FMUL.FTZ R76, R7.reuse, R76 ;  /* 0x0000004c074c7220 */ /* 0x040fe40000410000 */
[C---:B------:R-:W-:Y:S02]  /*108a0*/  FMUL.FTZ R77, R7.reuse, R77 ;  /* 0x0000004d074d7220 */ /* 0x040fe40000410000 */
[C---:B------:R-:W-:Y:S01]  /*108b0*/  FMUL.FTZ R80, R7.reuse, R80 ;  /* 0x0000005007507220 */ /* 0x040fe20000410000 */
[----:B-1----:R-:W-:Y:S01]  /*108c0*/  MOV R5, 0xff800000 ;  /* 0xff80000000057802 */ /* 0x002fe20000000f00 */
        /* <DEDUP_REMOVED lines=22> */
[----:B------:R-:W-:Y:S01]  /*10a30*/  FMUL.FTZ R65, R7, R65 ;  /* 0x0000004107417220 */ /* 0x000fe20000410000 */
[----:B------:R-:W-:Y:S01]  /*10a40*/  MOV R7, 0xff800000 ;  /* 0xff80000000077802 */ /* 0x000fe20000000f00 */
[C---:B----4-:R-:W-:Y:S02]  /*10a50*/  FMUL.FTZ R114, R4.reuse, R114 ;  /* 0x0000007204727220 */ /* 0x050fe40000410000 */
        /* <DEDUP_REMOVED lines=33> */
.L_x_22:
[----:B------:R-:W-:Y:S05]  /*10c70*/  @P2 BRA `(.L_x_65) ;  /* 0x0000137000002947 */ /* 0x000fea0003800000 */
[----:B------:R-:W1:Y:S01]  /*10c80*/  S2R R9, SR_CTAID.Y ;  /* 0x0000000000097919 */ /* 0x000e620000002600 */
[----:B------:R-:W-:Y:S01]  /*10c90*/  IMAD R8, RZ, RZ, -UR9 ;  /* 0x80000009ff087e24 */ /* 0x000fe2000f8e02ff */
[----:B------:R-:W-:Y:S01]  /*10ca0*/  USHF.R.S32.HI UR6, URZ, 0x1f, UR9 ;  /* 0x0000001f3f067899 */ /* 0x000fe20008011409 */
[----:B------:R-:W-:Y:S01]  /*10cb0*/  BSSY B0, `(.L_x_66) ;  /* 0x00000d1000007945 */ /* 0x000fe20003800000 */
[----:B------:R-:W2:Y:S01]  /*10cc0*/  S2R R4, SR_TID.X ;  /* 0x0000000000047919 */ /* 0x000ea20000002100 */
[----:B------:R-:W-:Y:S02]  /*10cd0*/  ULDC.64 UR4, c[0x0][0x4d0] ;  /* 0x0001340000047ab9 */ /* 0x000fe40000000a00 */
[----:B------:R-:W-:Y:S01]  /*10ce0*/  UIMAD UR7, UR6, UR4, URZ ;  /* 0x00000004060772a4 */ /* 0x000fe2000f8e023f */
[----:B------:R-:W3:Y:S01]  /*10cf0*/  S2R R11, SR_CTAID.Z ;  /* 0x00000000000b7919 */ /* 0x000ee20000002700 */
[----:B------:R-:W-:-:S02]  /*10d00*/  UIMAD.WIDE.U32 UR10, UR9, UR4, URZ ;  /* 0x00000004090a72a5 */ /* 0x000fc4000f8e003f */
[----:B------:R-:W-:Y:S01]  /*10d10*/  UIMAD UR7, UR9, UR5, UR7 ;  /* 0x00000005090772a4 */ /* 0x000fe2000f8e0207 */
[----:B------:R-:W4:Y:S02]  /*10d20*/  S2R R12, SR_CTAID.X ;  /* 0x00000000000c7919 */ /* 0x000f240000002500 */
[----:B------:R-:W-:Y:S01]  /*10d30*/  ULDC.64 UR4, c[0x0][0x438] ;  /* 0x00010e0000047ab9 */ /* 0x000fe20000000a00 */
[----:B------:R-:W-:Y:S01]  /*10d40*/  MOV R19, UR11 ;  /* 0x0000000b00137c02 */ /* 0x000fe20008000f00 */
[----:B------:R-:W-:Y:S01]  /*10d50*/  UIMAD.WIDE.U32 UR12, UR9, UR4, URZ ;  /* 0x00000004090c72a5 */ /* 0x000fe2000f8e003f */
[----:B------:R-:W-:Y:S01]  /*10d60*/  IMAD.U32 R18, RZ, RZ, UR10 ;  /* 0x0000000aff127e24 */ /* 0x000fe2000f8e00ff */
[----:B------:R-:W-:Y:S02]  /*10d70*/  UIMAD UR4, UR6, UR4, URZ ;  /* 0x00000004060472a4 */ /* 0x000fe4000f8e023f */
[----:B------:R-:W-:Y:S02]  /*10d80*/  UIADD3 UR7, UR11, UR7, URZ ;  /* 0x000000070b077290 */ /* 0x000fe4000fffe03f */
[----:B------:R-:W-:Y:S01]  /*10d90*/  UIMAD UR4, UR9, UR5, UR4 ;  /* 0x00000005090472a4 */ /* 0x000fe2000f8e0204 */
[----:B------:R-:W-:Y:S01]  /*10da0*/  MOV R16, UR12 ;  /* 0x0000000c00107c02 */ /* 0x000fe20008000f00 */
[----:B-1----:R-:W-:-:S02]  /*10db0*/  IMAD R8, R8, c[0x0][0x550], R9 ;  /* 0x0001540008087a24 */ /* 0x002fc400078e0209 */
[----:B------:R-:W-:Y:S01]  /*10dc0*/  UIADD3 UR4, UR13, UR4, URZ ;  /* 0x000000040d047290 */ /* 0x000fe2000fffe03f */
[----:B------:R-:W-:Y:S01]  /*10dd0*/  IMAD.U32 R17, RZ, RZ, UR13 ;  /* 0x0000000dff117e24 */ /* 0x000fe2000f8e00ff */
[----:B--2---:R-:W-:Y:S01]  /*10de0*/  SHF.R.S32.HI R9, RZ, 0x1f, R4 ;  /* 0x0000001fff097819 */ /* 0x004fe20000011404 */
[----:B------:R-:W-:-:S03]  /*10df0*/  IMAD.U32 R19, RZ, RZ, UR7 ;  /* 0x00000007ff137e24 */ /* 0x000fc6000f8e00ff */
[CC--:B------:R-:W-:Y:S01]  /*10e00*/  LEA.HI R0, R9.reuse, R4.reuse, RZ, 0x5 ;  /* 0x0000000409007211 */ /* 0x0c0fe200078f28ff */
[----:B------:R-:W-:Y:S01]  /*10e10*/  IMAD.U32 R17, RZ, RZ, UR4 ;  /* 0x00000004ff117e24 */ /* 0x000fe2000f8e00ff */
[-C--:B------:R-:W-:Y:S01]  /*10e20*/  LEA.HI R9, R9, R4.reuse, RZ, 0x2 ;  /* 0x0000000409097211 */ /* 0x080fe200078f10ff */
[C---:B---3--:R-:W-:Y:S01]  /*10e30*/  IMAD.WIDE.U32 R18, R11.reuse, c[0x0][0x4d8], R18 ;  /* 0x000136000b127a25 */ /* 0x048fe200078e0012 */
[----:B------:R-:W-:Y:S02]  /*10e40*/  LOP3.LUT R13, R0, 0xffffffe0, RZ, 0xc0, !PT ;  /* 0xffffffe0000d7812 */ /* 0x000fe400078ec0ff */
[----:B------:R-:W-:Y:S01]  /*10e50*/  SHF.R.S32.HI R15, RZ, 0x5, R0 ;  /* 0x00000005ff0f7819 */ /* 0x000fe20000011400 */
[----:B------:R-:W-:Y:S01]  /*10e60*/  IMAD.WIDE.U32 R16, R11, c[0x0][0x440], R16 ;  /* 0x000110000b107a25 */ /* 0x000fe200078e0010 */
[----:B------:R-:W-:Y:S02]  /*10e70*/  SHF.R.S32.HI R0, RZ, 0x1f, R0 ;  /* 0x0000001fff007819 */ /* 0x000fe40000011400 */
[----:B------:R-:W-:Y:S01]  /*10e80*/  LOP3.LUT R9, R9, 0xfffffffc, RZ, 0xc0, !PT ;  /* 0xfffffffc09097812 */ /* 0x000fe200078ec0ff */
[----:B------:R-:W-:Y:S01]  /*10e90*/  IMAD.IADD R6, R4, 0x1, -R13 ;  /* 0x0000000104067824 */ /* 0x000fe200078e0a0d */
[----:B------:R-:W-:Y:S01]  /*10ea0*/  LEA.HI R0, R0, R15, RZ, 0x3 ;  /* 0x0000000f00007211 */ /* 0x000fe200078f18ff */
[----:B------:R-:W-:Y:S01]  /*10eb0*/  IMAD.MOV.U32 R20, RZ, RZ, R18 ;  /* 0x000000ffff147224 */ /* 0x000fe200078e0012 */
[----:B------:R-:W-:-:S02]  /*10ec0*/  IADD3 R9, -R9, R4, RZ ;  /* 0x0000000409097210 */ /* 0x000fc40007ffe1ff */
[----:B------:R-:W-:Y:S02]  /*10ed0*/  LOP3.LUT R0, R0, 0xffffff8, RZ, 0xc0, !PT ;  /* 0x0ffffff800007812 */ /* 0x000fe400078ec0ff */
[----:B------:R-:W-:Y:S02]  /*10ee0*/  SHF.R.S32.HI R13, RZ, 0x1f, R6 ;  /* 0x0000001fff0d7819 */ /* 0x000fe40000011406 */
[----:B------:R-:W-:Y:S01]  /*10ef0*/  SHF.R.S32.HI R10, RZ, 0x1f, R11 ;  /* 0x0000001fff0a7819 */ /* 0x000fe2000001140b */
[----:B------:R-:W-:Y:S01]  /*10f00*/  IMAD.IADD R15, R15, 0x1, -R0 ;  /* 0x000000010f0f7824 */ /* 0x000fe200078e0a00 */
[----:B------:R-:W-:Y:S02]  /*10f10*/  LEA.HI R0, R9, R9, RZ, 0x1 ;  /* 0x0000000909007211 */ /* 0x000fe400078f08ff */
[----:B------:R-:W-:Y:S01]  /*10f20*/  LEA.HI R4, R13, R6, RZ, 0x2 ;  /* 0x000000060d047211 */ /* 0x000fe200078f10ff */
[----:B------:R-:W-:Y:S01]  /*10f30*/  IMAD.MOV.U32 R13, RZ, RZ, c[0x0][0x4e8] ;  /* 0x00013a00ff0d7624 */ /* 0x000fe200078e00ff */
[----:B------:R-:W-:-:S02]  /*10f40*/  LOP3.LUT R0, R0, 0x1ffffffe, RZ, 0xc0, !PT ;  /* 0x1ffffffe00007812 */ /* 0x000fc400078ec0ff */
[----:B------:R-:W-:Y:S02]  /*10f50*/  SHF.R.S32.HI R14, RZ, 0x2, R4 ;  /* 0x00000002ff0e7819 */ /* 0x000fe40000011404 */
[----:B------:R-:W-:Y:S01]  /*10f60*/  IADD3 R0, R9, -R0, RZ ;  /* 0x8000000009007210 */ /* 0x000fe20007ffe0ff */
[----:B------:R-:W-:Y:S01]  /*10f70*/  BAR.SYNC.DEFER_BLOCKING 0x1, 0x100 ;  /* 0x0044000000007b1d */ /* 0x000fe20000010000 */
[----:B------:R-:W-:Y:S01]  /*10f80*/  ISETP.NE.AND P1, PT, R13, 0x1, PT ;  /* 0x000000010d00780c */ /* 0x000fe20003f25270 */
[----:B------:R-:W-:Y:S01]  /*10f90*/  IMAD R15, R15, 0x10, R14 ;  /* 0x000000100f0f7824 */ /* 0x000fe200078e020e */
[----:B------:R-:W-:Y:S01]  /*10fa0*/  MOV R22, R16 ;  /* 0x0000001000167202 */ /* 0x000fe20000000f00 */
[----:B------:R-:W-:Y:S02]  /*10fb0*/  IMAD R14, R10, c[0x0][0x4d8], RZ ;  /* 0x000136000a0e7a24 */ /* 0x000fe400078e02ff */
[----:B------:R-:W-:Y:S01]  /*10fc0*/  IMAD R9, R0, 0x8, R15 ;  /* 0x0000000800097824 */ /* 0x000fe200078e020f */
[----:B------:R-:W-:Y:S01]  /*10fd0*/  SHF.R.S32.HI R0, RZ, 0x1f, R8 ;  /* 0x0000001fff007819 */ /* 0x000fe20000011408 */
[----:B------:R-:W-:-:S02]  /*10fe0*/  IMAD R10, R10, c[0x0][0x440], RZ ;  /* 0x000110000a0a7a24 */ /* 0x000fc400078e02ff */
[C---:B------:R-:W-:Y:S01]  /*10ff0*/  IMAD R14, R11.reuse, c[0x0][0x4dc], R14 ;  /* 0x000137000b0e7a24 */ /* 0x040fe200078e020e */
[C---:B----4-:R-:W-:Y:S01]  /*11000*/  LEA R9, R12.reuse, R9, 0x7 ;  /* 0x000000090c097211 */ /* 0x050fe200078e38ff */
[----:B------:R-:W-:Y:S01]  /*11010*/  IMAD R10, R11, c[0x0][0x444], R10 ;  /* 0x000111000b0a7a24 */ /* 0x000fe200078e020a */
[----:B------:R-:W-:Y:S01]  /*11020*/  LEA R12, R12, R15, 0x7 ;  /* 0x0000000f0c0c7211 */ /* 0x000fe200078e38ff */
[----:B------:R-:W-:Y:S01]  /*11030*/  IMAD.IADD R21, R19, 0x1, R14 ;  /* 0x0000000113157824 */ /* 0x000fe200078e020e */
[----:B------:R-:W-:Y:S01]  /*11040*/  MOV R11, R9 ;  /* 0x00000009000b7202 */ /* 0x000fe20000000f00 */
[----:B------:R-:W-:Y:S02]  /*11050*/  IMAD.IADD R23, R17, 0x1, R10 ;  /* 0x0000000111177824 */ /* 0x000fe400078e020a */
[----:B------:R-:W-:-:S04]  /*11060*/  @P1 IMAD.HI.U32 R10, R9, c[0x0][0x4ec], RZ ;  /* 0x00013b00090a1a27 */ /* 0x000fc800078e00ff */
[C---:B------:R-:W-:Y:S01]  /*11070*/  IMAD R17, R0.reuse, c[0x0][0x4e0], RZ ;  /* 0x0001380000117a24 */ /* 0x040fe200078e02ff */
[----:B------:R-:W-:Y:S01]  /*11080*/  @P1 SHF.R.U32.HI R11, RZ, c[0x0][0x4f0], R10 ;  /* 0x00013c00ff0b1a19 */ /* 0x000fe2000001160a */
[----:B------:R-:W-:Y:S01]  /*11090*/  IMAD R19, R0, c[0x0][0x448], RZ ;  /* 0x0001120000137a24 */ /* 0x000fe200078e02ff */
[----:B------:R-:W-:Y:S01]  /*110a0*/  MOV R10, R9 ;  /* 0x00000009000a7202 */ /* 0x000fe20000000f00 */
[C---:B------:R-:W-:Y:S01]  /*110b0*/  IMAD R17, R8.reuse, c[0x0][0x4e4], R17 ;  /* 0x0001390008117a24 */ /* 0x040fe200078e0211 */
[--C-:B------:R-:W-:Y:S01]  /*110c0*/  SHF.R.S32.HI R14, RZ, 0x1f, R11.reuse ;  /* 0x0000001fff0e7819 */ /* 0x100fe2000001140b */
[----:B------:R-:W-:Y:S02]  /*110d0*/  IMAD.MOV R0, RZ, RZ, -R11 ;  /* 0x000000ffff007224 */ /* 0x000fe400078e0a0b */
[C---:B------:R-:W-:Y:S02]  /*110e0*/  IMAD R19, R8.reuse, c[0x0][0x44c], R19 ;  /* 0x0001130008137a24 */ /* 0x040fe400078e0213 */
[----:B------:R-:W-:-:S04]  /*110f0*/  IMAD.WIDE.U32 R22, R8, c[0x0][0x448], R22 ;  /* 0x0001120008167a25 */ /* 0x000fc800078e0016 */
[----:B------:R-:W-:-:S04]  /*11100*/  IMAD.WIDE.U32 R20, R8, c[0x0][0x4e0], R20 ;  /* 0x0001380008147a25 */ /* 0x000fc800078e0014 */
[----:B------:R-:W-:Y:S01]  /*11110*/  @P1 IMAD.HI.U32 R8, R9, c[0x0][0x4ec], RZ ;  /* 0x00013b0009081a27 */ /* 0x000fe200078e00ff */
[----:B------:R-:W-:-:S03]  /*11120*/  IADD3 R16, P0, R11, R20, RZ ;  /* 0x000000140b107210 */ /* 0x000fc60007f1e0ff */
[----:B------:R-:W-:Y:S01]  /*11130*/  IMAD R0, R0, c[0x0][0x4e8], R9 ;  /* 0x00013a0000007a24 */ /* 0x000fe200078e0209 */
[----:B------:R-:W-:Y:S01]  /*11140*/  @P1 SHF.R.U32.HI R10, RZ, c[0x0][0x4f0], R8 ;  /* 0x00013c00ff0a1a19 */ /* 0x000fe20000011608 */
[----:B------:R-:W-:Y:S01]  /*11150*/  IMAD.IADD R23, R23, 0x1, R19 ;  /* 0x0000000117177824 */ /* 0x000fe200078e0213 */
[----:B------:R-:W-:Y:S01]  /*11160*/  IADD3.X R17, R14, R21, R17, P0, !PT ;  /* 0x000000150e117210 */ /* 0x000fe200007fe411 */
[----:B------:R-:W-:Y:S01]  /*11170*/  IMAD R13, R13, c[0x0][0x388], RZ ;  /* 0x0000e2000d0d7a24 */ /* 0x000fe200078e02ff */
[----:B------:R-:W-:Y:S01]  /*11180*/  SHF.R.S32.HI R8, RZ, 0x1f, R0 ;  /* 0x0000001fff087819 */ /* 0x000fe20000011400 */
[C---:B------:R-:W-:Y:S01]  /*11190*/  IMAD.WIDE.U32 R22, R10.reuse, c[0x0][0x430], R22 ;  /* 0x00010c000a167a25 */ /* 0x040fe200078e0016 */
[----:B------:R-:W-:Y:S02]  /*111a0*/  IADD3 R14, -R10, RZ, RZ ;  /* 0x000000ff0a0e7210 */ /* 0x000fe40007ffe1ff */
[----:B------:R-:W-:Y:S01]  /*111b0*/  LOP3.LUT P1, RZ, R6, 0x3, RZ, 0xc0, !PT ;  /* 0x0000000306ff7812 */ /* 0x000fe2000782c0ff */
[----:B------:R-:W-:Y:S01]  /*111c0*/  IMAD R11, R8, c[0x0][0x4c8], RZ ;  /* 0x00013200080b7a24 */ /* 0x000fe200078e02ff */
[----:B------:R-:W-:Y:S01]  /*111d0*/  SHF.R.S32.HI R8, RZ, 0x1f, R10 ;  /* 0x0000001fff087819 */ /* 0x000fe2000001140a */
[----:B------:R-:W-:Y:S01]  /*111e0*/  IMAD.WIDE.U32 R16, R0, c[0x0][0x4c8], R16 ;  /* 0x0001320000107a25 */ /* 0x000fe200078e0010 */
[----:B------:R-:W-:-:S03]  /*111f0*/  ISETP.GE.OR P2, PT, R12, R13, P1 ;  /* 0x0000000d0c00720c */ /* 0x000fc60000f46670 */
[----:B------:R-:W-:Y:S01]  /*11200*/  IMAD R11, R0, c[0x0][0x4cc], R11 ;  /* 0x00013300000b7a24 */ /* 0x000fe200078e020b */
[----:B------:R-:W-:Y:S01]  /*11210*/  LEA R0, P0, R16, c[0x0][0x4a8], 0x2 ;  /* 0x00012a0010007a11 */ /* 0x000fe200078010ff */
[----:B------:R-:W-:Y:S02]  /*11220*/  IMAD R14, R14, c[0x0][0x4e8], R9 ;  /* 0x00013a000e0e7a24 */ /* 0x000fe400078e0209 */
[----:B------:R-:W-:Y:S02]  /*11230*/  IMAD.IADD R11, R17, 0x1, R11 ;  /* 0x00000001110b7824 */ /* 0x000fe400078e020b */
[----:B------:R-:W-:Y:S01]  /*11240*/  IMAD R9, R8, c[0x0][0x430], RZ ;  /* 0x00010c0008097a24 */ /* 0x000fe200078e02ff */
[----:B------:R-:W-:Y:S01]  /*11250*/  SHFL.IDX PT, R18, R0, 0x1, 0x1c1f ;  /* 0x003c1f0000127f89 */ /* 0x000fe200000e0000 */
[----:B------:R-:W-:Y:S02]  /*11260*/  SHF.R.S32.HI R8, RZ, 0x1f, R14 ;  /* 0x0000001fff087819 */ /* 0x000fe4000001140e */
[----:B------:R-:W-:Y:S01]  /*11270*/  LEA.HI.X R11, R16, c[0x0][0x4ac], R11, 0x2, P0 ;  /* 0x00012b00100b7a11 */ /* 0x000fe200000f140b */
[----:B------:R-:W-:Y:S01]  /*11280*/  IMAD R9, R10, c[0x0][0x434], R9 ;  /* 0x00010d000a097a24 */ /* 0x000fe200078e0209 */
[----:B------:R-:W-:Y:S03]  /*11290*/  SHFL.IDX PT, R16, R0, RZ, 0x1c1f ;  /* 0x001c1fff00107589 */ /* 0x000fe600000e0000 */
[----:B------:R-:W-:Y:S01]  /*112a0*/  IMAD.IADD R23, R23, 0x1, R9 ;  /* 0x0000000117177824 */ /* 0x000fe200078e0209 */
[----:B------:R-:W1:Y:S01]  /*112b0*/  SHFL.IDX PT, R17, R11, RZ, 0x1c1f ;  /* 0x001c1fff0b117589 */ /* 0x000e6200000e0000 */
[----:B------:R-:W-:Y:S01]  /*112c0*/  IMAD R9, R8, c[0x0][0x428], RZ ;  /* 0x00010a0008097a24 */ /* 0x000fe200078e02ff */
[----:B------:R-:W-:-:S02]  /*112d0*/  IADD3 R8, R12, 0x8, RZ ;  /* 0x000000080c087810 */ /* 0x000fc40007ffe0ff */
[----:B------:R2:W3:Y:S01]  /*112e0*/  SHFL.IDX PT, R19, R11, 0x1, 0x1c1f ;  /* 0x003c1f000b137f89 */ /* 0x0004e200000e0000 */
[----:B------:R-:W-:Y:S01]  /*112f0*/  IMAD R9, R14, c[0x0][0x42c], R9 ;  /* 0x00010b000e097a24 */ /* 0x000fe200078e0209 */
[----:B------:R-:W-:Y:S01]  /*11300*/  ISETP.GE.OR P1, PT, R8, R13, P1 ;  /* 0x0000000d0800720c */ /* 0x000fe20000f26670 */
[----:B------:R-:W-:-:S05]  /*11310*/  IMAD.WIDE.U32 R14, R14, c[0x0][0x428], R22 ;  /* 0x00010a000e0e7a25 */ /* 0x000fca00078e0016 */
[----:B------:R-:W-:Y:S02]  /*11320*/  IADD3 R10, R15, R9, RZ ;  /* 0x000000090f0a7210 */ /* 0x000fe40007ffe0ff */
[----:B------:R-:W-:-:S04]  /*11330*/  LEA R9, P0, R14, c[0x0][0x400], 0x2 ;  /* 0x000100000e097a11 */ /* 0x000fc800078010ff */
[----:B------:R-:W-:Y:S02]  /*11340*/  LEA.HI.X R10, R14, c[0x0][0x404], R10, 0x2, P0 ;  /* 0x000101000e0a7a11 */ /* 0x000fe400000f140a */
[----:B------:R4:W4:Y:S01]  /*11350*/  SHFL.IDX PT, R14, R9, RZ, 0x1c1f ;  /* 0x001c1fff090e7589 */ /* 0x00092200000e0000 */
[----:B------:R-:W-:-:S03]  /*11360*/  ISETP.GE.AND P0, PT, R8, R13, PT ;  /* 0x0000000d0800720c */ /* 0x000fc60003f06270 */
[----:B-1----:R1:W-:Y:S01]  /*11370*/  @!P2 ST.E [R16.64], R5 ;  /* 0x000000051000a985 */ /* 0x0023e2000c10190e */
[----:B--2---:R-:W-:-:S03]  /*11380*/  LOP3.LUT R11, R4, 0x7ffffffc, RZ, 0xc0, !PT ;  /* 0x7ffffffc040b7812 */ /* 0x004fc600078ec0ff */
[----:B---3--:R1:W-:Y:S01]  /*11390*/  @!P1 ST.E [R18.64], R7 ;  /* 0x0000000712009985 */ /* 0x0083e2000c10190e */
[----:B------:R-:W-:Y:S01]  /*113a0*/  ISETP.GE.AND P1, PT, R12, R13, PT ;  /* 0x0000000d0c00720c */ /* 0x000fe20003f26270 */
[----:B------:R-:W-:Y:S02]  /*113b0*/  IMAD.IADD R11, R6, 0x1, -R11 ;  /* 0x00000001060b7824 */ /* 0x000fe400078e0a0b */
[----:B------:R1:W2:Y:S03]  /*113c0*/  SHFL.IDX PT, R15, R10, RZ, 0x1c1f ;  /* 0x001c1fff0a0f7589 */ /* 0x0002a600000e0000 */
[----:B------:R-:W-:-:S07]  /*113d0*/  SHF.L.U32 R11, R11, 0x1, RZ ;  /* 0x000000010b0b7819 */ /* 0x000fce00000006ff */
[----:B------:R-:W-:Y:S05]  /*113e0*/  @P1 BRA `(.L_x_67) ;  /* 0x000005d000001947 */ /* 0x000fea0003800000 */
[C---:B-1----:R-:W-:Y:S02]  /*113f0*/  IADD3 R7, R11.reuse, 0x8, RZ ;  /* 0x000000080b077810 */ /* 0x042fe40007ffe0ff */
[C---:B------:R-:W-:Y:S02]  /*11400*/  IADD3 R5, R11.reuse, 0x10, RZ ;  /* 0x000000100b057810 */ /* 0x040fe40007ffe0ff */
[----:B------:R-:W-:Y:S02]  /*11410*/  IADD3 R4, R11, 0x18, RZ ;  /* 0x000000180b047810 */ /* 0x000fe40007ffe0ff */
[----:B------:R-:W-:Y:S02]  /*11420*/  ISETP.GE.AND P3, PT, R7, c[0x0][0x3c8], PT ;  /* 0x0000f20007007a0c */ /* 0x000fe40003f66270 */
[----:B------:R-:W-:Y:S02]  /*11430*/  ISETP.GE.AND P2, PT, R5, c[0x0][0x3c8], PT ;  /* 0x0000f20005007a0c */ /* 0x000fe40003f46270 */
[----:B------:R-:W-:-:S02]  /*11440*/  ISETP.GE.AND P1, PT, R4, c[0x0][0x3c8], PT ;  /* 0x0000f20004007a0c */ /* 0x000fc40003f26270 */
[C---:B------:R-:W-:Y:S02]  /*11450*/  ISETP.GE.AND P4, PT, R11.reuse, c[0x0][0x3c8], PT ;  /* 0x0000f2000b007a0c */ /* 0x040fe40003f86270 */
[C---:B------:R-:W-:Y:S02]  /*11460*/  IADD3 R0, R11.reuse, 0x20, RZ ;  /* 0x000000200b007810 */ /* 0x040fe40007ffe0ff */
[----:B------:R-:W-:Y:S02]  /*11470*/  IADD3 R18, R11, 0x28, RZ ;  /* 0x000000280b127810 */ /* 0x000fe40007ffe0ff */
[----:B------:R-:W-:Y:S02]  /*11480*/  ISETP.GE.AND P6, PT, R0, c[0x0][0x3c8], PT ;  /* 0x0000f20000007a0c */ /* 0x000fe40003fc6270 */
[----:B------:R-:W-:Y:S02]  /*11490*/  @!P3 LEA.HI R7, R7, R7, RZ, 0x1 ;  /* 0x000000070707b211 */ /* 0x000fe400078f08ff */
[----:B------:R-:W-:-:S02]  /*114a0*/  @!P2 LEA.HI R5, R5, R5, RZ, 0x1 ;  /* 0x000000050505a211 */ /* 0x000fc400078f08ff */
[----:B------:R-:W-:Y:S01]  /*114b0*/  @!P1 LEA.HI R4, R4, R4, RZ, 0x1 ;  /* 0x0000000404049211 */ /* 0x000fe200078f08ff */
[--C-:B--2-4-:R-:W-:Y:S01]  /*114c0*/  @!P4 IMAD.WIDE R12, R11, 0x4, R14.reuse ;  /* 0x000000040b0cc825 */ /* 0x114fe200078e020e */
[----:B------:R-:W-:Y:S02]  /*114d0*/  @!P3 LOP3.LUT R7, R7, 0xfffffffe, RZ, 0xc0, !PT ;  /* 0xfffffffe0707b812 */ /* 0x000fe400078ec0ff */
[----:B------:R-:W-:Y:S02]  /*114e0*/  @!P2 LOP3.LUT R5, R5, 0xfffffffe, RZ, 0xc0, !PT ;  /* 0xfffffffe0505a812 */ /* 0x000fe400078ec0ff */
[----:B------:R-:W-:Y:S01]  /*114f0*/  @!P1 LOP3.LUT R21, R4, 0xfffffffe, RZ, 0xc0, !PT ;  /* 0xfffffffe04159812 */ /* 0x000fe200078ec0ff */
[--C-:B------:R-:W-:Y:S01]  /*11500*/  @!P3 IMAD.WIDE R6, R7, 0x4, R14.reuse ;  /* 0x000000040706b825 */ /* 0x100fe200078e020e */
[----:B------:R1:W-:Y:S01]  /*11510*/  @!P4 ST.E.64 [R12.64], R112 ;  /* 0x000000700c00c985 */ /* 0x0003e2000c101b0e */
[----:B------:R-:W-:Y:S02]  /*11520*/  IADD3 R8, R11, 0x30, RZ ;  /* 0x000000300b087810 */ /* 0x000fe40007ffe0ff */
[----:B------:R-:W-:Y:S01]  /*11530*/  @!P2 IMAD.WIDE R16, R5, 0x4, R14 ;  /* 0x000000040510a825 */ /* 0x000fe200078e020e */
[C---:B------:R-:W-:Y:S01]  /*11540*/  IADD3 R5, R11.reuse, 0x38, RZ ;  /* 0x000000380b057810 */ /* 0x040fe20007ffe0ff */
[----:B------:R2:W-:Y:S01]  /*11550*/  @!P3 ST.E.64 [R6.64], R68 ;  /* 0x000000440600b985 */ /* 0x0005e2000c101b0e */
[----:B------:R-:W-:-:S02]  /*11560*/  IADD3 R19, R11, 0x40, RZ ;  /* 0x000000400b137810 */ /* 0x000fc40007ffe0ff */
[----:B------:R-:W-:Y:S01]  /*11570*/  ISETP.GE.AND P5, PT, R18, c[0x0][0x3c8], PT ;  /* 0x0000f20012007a0c */ /* 0x000fe20003fa6270 */
[----:B------:R3:W-:Y:S01]  /*11580*/  @!P2 ST.E.64 [R16.64], R72 ;  /* 0x000000481000a985 */ /* 0x0007e2000c101b0e */
[----:B------:R-:W-:Y:S02]  /*11590*/  IADD3 R4, R11, 0x48, RZ ;  /* 0x000000480b047810 */ /* 0x000fe40007ffe0ff */
[----:B------:R-:W-:Y:S02]  /*115a0*/  ISETP.GE.AND P4, PT, R8, c[0x0][0x3c8], PT ;  /* 0x0000f20008007a0c */ /* 0x000fe40003f86270 */
[----:B------:R-:W-:Y:S02]  /*115b0*/  ISETP.GE.AND P3, PT, R5, c[0x0][0x3c8], PT ;  /* 0x0000f20005007a0c */ /* 0x000fe40003f66270 */
[----:B------:R-:W-:Y:S02]  /*115c0*/  ISETP.GE.AND P2, PT, R19, c[0x0][0x3c8], PT ;  /* 0x0000f20013007a0c */ /* 0x000fe40003f46270 */
[----:B------:R-:W-:-:S02]  /*115d0*/  @!P6 LEA.HI R0, R0, R0, RZ, 0x1 ;  /* 0x000000000000e211 */ /* 0x000fc400078f08ff */
[----:B------:R-:W-:Y:S02]  /*115e0*/  IADD3 R20, R11, 0x68, RZ ;  /* 0x000000680b147810 */ /* 0x000fe40007ffe0ff */
[----:B------:R-:W-:-:S03]  /*115f0*/  @!P5 LEA.HI R18, R18, R18, RZ, 0x1 ;  /* 0x000000121212d211 */ /* 0x000fc600078f08ff */
[----:B------:R-:W-:Y:S02]  /*11600*/  @!P4 LEA.HI R8, R8, R8, RZ, 0x1 ;  /* 0x000000080808c211 */ /* 0x000fe400078f08ff */
[----:B------:R-:W-:Y:S01]  /*11610*/  @!P3 LEA.HI R5, R5, R5, RZ, 0x1 ;  /* 0x000000050505b211 */ /* 0x000fe200078f08ff */
[----:B-1----:R-:W-:Y:S01]  /*11620*/  @!P1 IMAD.WIDE R12, R21, 0x4, R14 ;  /* 0x00000004150c9825 */ /* 0x002fe200078e020e */
[----:B------:R-:W-:Y:S02]  /*11630*/  @!P2 LEA.HI R19, R19, R19, RZ, 0x1 ;  /* 0x000000131313a211 */ /* 0x000fe400078f08ff */
[----:B------:R-:W-:Y:S02]  /*11640*/  @!P4 LOP3.LUT R21, R8, 0xfffffffe, RZ, 0xc0, !PT ;  /* 0xfffffffe0815c812 */ /* 0x000fe400078ec0ff */
[----:B------:R1:W-:Y:S01]  /*11650*/  @!P1 ST.E.64 [R12.64], R76 ;  /* 0x0000004c0c009985 */ /* 0x0003e2000c101b0e */
[----:B------:R-:W-:Y:S02]  /*11660*/  ISETP.GE.AND P1, PT, R4, c[0x0][0x3c8], PT ;  /* 0x0000f20004007a0c */ /* 0x000fe40003f26270 */
[----:B--2---:R-:W-:-:S02]  /*11670*/  @!P6 LOP3.LUT R7, R0, 0xfffffffe, RZ, 0xc0, !PT ;  /* 0xfffffffe0007e812 */ /* 0x004fc400078ec0ff */
[----:B---3--:R-:W-:Y:S02]  /*11680*/  @!P5 LOP3.LUT R17, R18, 0xfffffffe, RZ, 0xc0, !PT ;  /* 0xfffffffe1211d812 */ /* 0x008fe400078ec0ff */
[----:B------:R-:W-:Y:S01]  /*11690*/  @!P3 LOP3.LUT R5, R5, 0xfffffffe, RZ, 0xc0, !PT ;  /* 0xfffffffe0505b812 */ /* 0x000fe200078ec0ff */
[--C-:B------:R-:W-:Y:S01]  /*116a0*/  @!P6 IMAD.WIDE R6, R7, 0x4, R14.reuse ;  /* 0x000000040706e825 */ /* 0x100fe200078e020e */
[----:B------:R-:W-:Y:S02]  /*116b0*/  @!P2 LOP3.LUT R19, R19, 0xfffffffe, RZ, 0xc0, !PT ;  /* 0xfffffffe1313a812 */ /* 0x000fe400078ec0ff */
[----:B------:R-:W-:Y:S02]  /*116c0*/  IADD3 R0, R11, 0x50, RZ ;  /* 0x000000500b007810 */ /* 0x000fe40007ffe0ff */
[----:B------:R2:W-:Y:S01]  /*116d0*/  @!P6 ST.E.64 [R6.64], R80 ;  /* 0x000000500600e985 */ /* 0x0005e2000c101b0e */
[----:B------:R-:W-:Y:S01]  /*116e0*/  @!P1 LEA.HI R4, R4, R4, RZ, 0x1 ;  /* 0x0000000404049211 */ /* 0x000fe200078f08ff */
[----:B------:R-:W-:Y:S01]  /*116f0*/  @!P2 IMAD.WIDE R18, R19, 0x4, R14 ;  /* 0x000000041312a825 */ /* 0x000fe200078e020e */
[----:B------:R-:W-:-:S02]  /*11700*/  IADD3 R8, R11, 0x58, RZ ;  /* 0x000000580b087810 */ /* 0x000fc40007ffe0ff */
[----:B------:R-:W-:Y:S01]  /*11710*/  ISETP.GE.AND P6, PT, R0, c[0x0][0x3c8], PT ;  /* 0x0000f20000007a0c */ /* 0x000fe20003fc6270 */
[----:B-1----:R-:W-:-:S12]  /*11720*/  @!P5 IMAD.WIDE R12, R17, 0x4, R14 ;  /* 0x00000004110cd825 */ /* 0x002fd800078e020e */
[----:B------:R-:W-:Y:S01]  /*11730*/  @!P6 LEA.HI R0, R0, R0, RZ, 0x1 ;  /* 0x000000000000e211 */ /* 0x000fe200078f08ff */
[----:B------:R-:W-:Y:S01]  /*11740*/  @!P4 IMAD.WIDE R16, R21, 0x4, R14 ;  /* 0x000000041510c825 */ /* 0x000fe200078e020e */
[----:B------:R-:W-:Y:S01]  /*11750*/  IADD3 R21, R11, 0x60, RZ ;  /* 0x000000600b157810 */ /* 0x000fe20007ffe0ff */
[----:B------:R1:W-:Y:S01]  /*11760*/  @!P5 ST.E.64 [R12.64], R84 ;  /* 0x000000540c00d985 */ /* 0x0003e2000c101b0e */
[----:B------:R-:W-:-:S03]  /*11770*/  ISETP.GE.AND P5, PT, R8, c[0x0][0x3c8], PT ;  /* 0x0000f20008007a0c */ /* 0x000fc60003fa6270 */
[----:B------:R-:W-:Y:S01]  /*11780*/  @!P4 ST.E.64 [R16.64], R88 ;  /* 0x000000581000c985 */ /* 0x000fe2000c101b0e */
[----:B------:R-:W-:Y:S02]  /*11790*/  ISETP.GE.AND P4, PT, R21, c[0x0][0x3c8], PT ;  /* 0x0000f20015007a0c */ /* 0x000fe40003f86270 */
[----:B--2---:R-:W-:Y:S01]  /*117a0*/  @!P1 LOP3.LUT R7, R4, 0xfffffffe, RZ, 0xc0, !PT ;  /* 0xfffffffe04079812 */ /* 0x004fe200078ec0ff */
[----:B------:R-:W-:-:S04]  /*117b0*/  @!P3 IMAD.WIDE R4, R5, 0x4, R14 ;  /* 0x000000040504b825 */ /* 0x000fc800078e020e */
[----:B------:R-:W-:Y:S01]  /*117c0*/  @!P1 IMAD.WIDE R6, R7, 0x4, R14 ;  /* 0x0000000407069825 */ /* 0x000fe200078e020e */
[----:B------:R2:W-:Y:S01]  /*117d0*/  @!P3 ST.E.64 [R4.64], R92 ;  /* 0x0000005c0400b985 */ /* 0x0005e2000c101b0e */
[----:B------:R-:W-:Y:S02]  /*117e0*/  ISETP.GE.AND P3, PT, R20, c[0x0][0x3c8], PT ;  /* 0x0000f20014007a0c */ /* 0x000fe40003f66270 */
[----:B------:R-:W-:Y:S01]  /*117f0*/  @!P5 LEA.HI R8, R8, R8, RZ, 0x1 ;  /* 0x000000080808d211 */ /* 0x000fe200078f08ff */
[----:B------:R-:W-:Y:S01]  /*11800*/  @!P2 ST.E.64 [R18.64], R96 ;  /* 0x000000601200a985 */ /* 0x000fe2000c101b0e */
[----:B------:R-:W-:-:S03]  /*11810*/  @!P4 LEA.HI R21, R21, R21, RZ, 0x1 ;  /* 0x000000151515c211 */ /* 0x000fc600078f08ff */
[----:B------:R3:W-:Y:S01]  /*11820*/  @!P1 ST.E.64 [R6.64], R2 ;  /* 0x0000000206009985 */ /* 0x0007e2000c101b0e */
[----:B------:R-:W-:-:S05]  /*11830*/  @!P4 LOP3.LUT R21, R21, 0xfffffffe, RZ, 0xc0, !PT ;  /* 0xfffffffe1515c812 */ /* 0x000fca00078ec0ff */
[----:B------:R-:W-:Y:S02]  /*11840*/  @!P3 LEA.HI R20, R20, R20, RZ, 0x1 ;  /* 0x000000141414b211 */ /* 0x000fe400078f08ff */
[C---:B-1----:R-:W-:Y:S02]  /*11850*/  IADD3 R13, R11.reuse, 0x70, RZ ;  /* 0x000000700b0d7810 */ /* 0x042fe40007ffe0ff */
[----:B------:R-:W-:Y:S02]  /*11860*/  IADD3 R12, R11, 0x78, RZ ;  /* 0x000000780b0c7810 */ /* 0x000fe40007ffe0ff */
[----:B------:R-:W-:Y:S02]  /*11870*/  ISETP.GE.AND P2, PT, R13, c[0x0][0x3c8], PT ;  /* 0x0000f2000d007a0c */ /* 0x000fe40003f46270 */
[----:B------:R-:W-:Y:S02]  /*11880*/  ISETP.GE.AND P1, PT, R12, c[0x0][0x3c8], PT ;  /* 0x0000f2000c007a0c */ /* 0x000fe40003f26270 */
[----:B--2---:R-:W-:-:S09]  /*11890*/  @!P5 LOP3.LUT R5, R8, 0xfffffffe, RZ, 0xc0, !PT ;  /* 0xfffffffe0805d812 */ /* 0x004fd200078ec0ff */
[----:B------:R-:W-:Y:S01]  /*118a0*/  @!P2 LEA.HI R13, R13, R13, RZ, 0x1 ;  /* 0x0000000d0d0da211 */ /* 0x000fe200078f08ff */
[--C-:B------:R-:W-:Y:S01]  /*118b0*/  @!P5 IMAD.WIDE R4, R5, 0x4, R14.reuse ;  /* 0x000000040504d825 */ /* 0x100fe200078e020e */
[----:B------:R-:W-:Y:S02]  /*118c0*/  @!P1 LEA.HI R12, R12, R12, RZ, 0x1 ;  /* 0x0000000c0c0c9211 */ /* 0x000fe400078f08ff */
[----:B---3--:R-:W-:Y:S01]  /*118d0*/  @!P6 LOP3.LUT R3, R0, 0xfffffffe, RZ, 0xc0, !PT ;  /* 0xfffffffe0003e812 */ /* 0x008fe200078ec0ff */
[--C-:B------:R-:W-:Y:S01]  /*118e0*/  @!P4 IMAD.WIDE R18, R21, 0x4, R14.reuse ;  /* 0x000000041512c825 */ /* 0x100fe200078e020e */
[----:B------:R-:W-:Y:S02]  /*118f0*/  @!P3 LOP3.LUT R7, R20, 0xfffffffe, RZ, 0xc0, !PT ;  /* 0xfffffffe1407b812 */ /* 0x000fe400078ec0ff */
[----:B------:R-:W-:Y:S01]  /*11900*/  @!P2 LOP3.LUT R13, R13, 0xfffffffe, RZ, 0xc0, !PT ;  /* 0xfffffffe0d0da812 */ /* 0x000fe200078ec0ff */
[----:B------:R-:W-:Y:S01]  /*11910*/  @!P6 IMAD.WIDE R2, R3, 0x4, R14 ;  /* 0x000000040302e825 */ /* 0x000fe200078e020e */
[----:B------:R-:W-:-:S03]  /*11920*/  @!P1 LOP3.LUT R17, R12, 0xfffffffe, RZ, 0xc0, !PT ;  /* 0xfffffffe0c119812 */ /* 0x000fc600078ec0ff */
[--C-:B------:R-:W-:Y:S01]  /*11930*/  @!P3 IMAD.WIDE R6, R7, 0x4, R14.reuse ;  /* 0x000000040706b825 */ /* 0x100fe200078e020e */
[----:B------:R1:W-:Y:S03]  /*11940*/  @!P6 ST.E.64 [R2.64], R108 ;  /* 0x0000006c0200e985 */ /* 0x0003e6000c101b0e */
[--C-:B------:R-:W-:Y:S01]  /*11950*/  @!P2 IMAD.WIDE R12, R13, 0x4, R14.reuse ;  /* 0x000000040d0ca825 */ /* 0x100fe200078e020e */
[----:B------:R1:W-:Y:S03]  /*11960*/  @!P5 ST.E.64 [R4.64], R104 ;  /* 0x000000680400d985 */ /* 0x0003e6000c101b0e */
[----:B------:R-:W-:Y:S01]  /*11970*/  @!P1 IMAD.WIDE R14, R17, 0x4, R14 ;  /* 0x00000004110e9825 */ /* 0x000fe200078e020e */
[----:B------:R1:W-:Y:S04]  /*11980*/  @!P4 ST.E.64 [R18.64], R52 ;  /* 0x000000341200c985 */ /* 0x0003e8000c101b0e */
[----:B------:R1:W-:Y:S04]  /*11990*/  @!P3 ST.E.64 [R6.64], R56 ;  /* 0x000000380600b985 */ /* 0x0003e8000c101b0e */
[----:B------:R1:W-:Y:S04]  /*119a0*/  @!P2 ST.E.64 [R12.64], R60 ;  /* 0x0000003c0c00a985 */ /* 0x0003e8000c101b0e */
[----:B------:R1:W-:Y:S02]  /*119b0*/  @!P1 ST.E.64 [R14.64], R64 ;  /* 0x000000400e009985 */ /* 0x0003e4000c101b0e */
.L_x_67:
[----:B------:R-:W-:Y:S05]  /*119c0*/  BSYNC B0 ;  /* 0x0000000000007941 */ /* 0x000fea0003800000 */
.L_x_66:
[----:B-1----:R1:W3:Y:S04]  /*119d0*/  SHFL.IDX PT, R5, R10, 0x1, 0x1c1f ;  /* 0x003c1f000a057f89 */ /* 0x0022e800000e0000 */
[----:B------:R1:W4:Y:S01]  /*119e0*/  SHFL.IDX PT, R4, R9, 0x1, 0x1c1f ;  /* 0x003c1f0009047f89 */ /* 0x00032200000e0000 */
[----:B------:R-:W-:Y:S05]  /*119f0*/  @P0 EXIT ;  /* 0x000000000000094d */ /* 0x000fea0003800000 */
[C---:B------:R-:W-:Y:S02]  /*11a00*/  ISETP.GE.AND P0, PT, R11.reuse, c[0x0][0x3c8], PT ;  /* 0x0000f2000b007a0c */ /* 0x040fe40003f06270 */
[----:B------:R-:W-:-:S02]  /*11a10*/  IADD3 R2, R11, 0x8, RZ ;  /* 0x000000080b027810 */ /* 0x000fc40007ffe0ff */
[C---:B------:R-:W-:Y:S02]  /*11a20*/  IADD3 R0, R11.reuse, 0x10, RZ ;  /* 0x000000100b007810 */ /* 0x040fe40007ffe0ff */
[----:B------:R-:W-:Y:S02]  /*11a30*/  ISETP.GE.AND P6, PT, R2, c[0x0][0x3c8], PT ;  /* 0x0000f20002007a0c */ /* 0x000fe40003fc6270 */
[----:B------:R-:W-:Y:S02]  /*11a40*/  ISETP.GE.AND P5, PT, R0, c[0x0][0x3c8], PT ;  /* 0x0000f20000007a0c */ /* 0x000fe40003fa6270 */
[C---:B-1--4-:R-:W-:Y:S02]  /*11a50*/  IADD3 R9, R11.reuse, 0x18, RZ ;  /* 0x000000180b097810 */ /* 0x052fe40007ffe0ff */
[C---:B------:R-:W-:Y:S01]  /*11a60*/  IADD3 R8, R11.reuse, 0x20, RZ ;  /* 0x000000200b087810 */ /* 0x040fe20007ffe0ff */
[C---:B--23--:R-:W-:Y:S01]  /*11a70*/  @!P0 IMAD.WIDE R14, R11.reuse, 0x4, R4 ;  /* 0x000000040b0e8825 */ /* 0x04cfe200078e0204 */
[----:B------:R-:W-:-:S02]  /*11a80*/  IADD3 R7, R11, 0x28, RZ ;  /* 0x000000280b077810 */ /* 0x000fc40007ffe0ff */
[C---:B------:R-:W-:Y:S02]  /*11a90*/  IADD3 R6, R11.reuse, 0x30, RZ ;  /* 0x000000300b067810 */ /* 0x040fe40007ffe0ff */
[----:B------:R-:W-:Y:S01]  /*11aa0*/  IADD3 R3, R11, 0x38, RZ ;  /* 0x000000380b037810 */ /* 0x000fe20007ffe0ff */
[----:B------:R1:W-:Y:S01]  /*11ab0*/  @!P0 ST.E.64 [R14.64], R114 ;  /* 0x000000720e008985 */ /* 0x0003e2000c101b0e */
[----:B------:R-:W-:Y:S02]  /*11ac0*/  ISETP.GE.AND P4, PT, R9, c[0x0][0x3c8], PT ;  /* 0x0000f20009007a0c */ /* 0x000fe40003f86270 */
[----:B------:R-:W-:Y:S02]  /*11ad0*/  ISETP.GE.AND P3, PT, R8, c[0x0][0x3c8], PT ;  /* 0x0000f20008007a0c */ /* 0x000fe40003f66270 */
[----:B------:R-:W-:Y:S02]  /*11ae0*/  ISETP.GE.AND P2, PT, R7, c[0x0][0x3c8], PT ;  /* 0x0000f20007007a0c */ /* 0x000fe40003f46270 */
[----:B------:R-:W-:-:S02]  /*11af0*/  ISETP.GE.AND P1, PT, R6, c[0x0][0x3c8], PT ;  /* 0x0000f20006007a0c */ /* 0x000fc40003f26270 */
[----:B------:R-:W-:Y:S02]  /*11b00*/  ISETP.GE.AND P0, PT, R3, c[0x0][0x3c8], PT ;  /* 0x0000f20003007a0c */ /* 0x000fe40003f06270 */
[----:B------:R-:W-:Y:S02]  /*11b10*/  @!P6 LEA.HI R2, R2, R2, RZ, 0x1 ;  /* 0x000000020202e211 */ /* 0x000fe400078f08ff */
[----:B------:R-:W-:Y:S02]  /*11b20*/  @!P5 LEA.HI R0, R0, R0, RZ, 0x1 ;  /* 0x000000000000d211 */ /* 0x000fe400078f08ff */
[----:B------:R-:W-:Y:S02]  /*11b30*/  @!P6 LOP3.LUT R13, R2, 0xfffffffe, RZ, 0xc0, !PT ;  /* 0xfffffffe020de812 */ /* 0x000fe400078ec0ff */
[----:B------:R-:W-:Y:S02]  /*11b40*/  @!P4 LEA.HI R9, R9, R9, RZ, 0x1 ;  /* 0x000000090909c211 */ /* 0x000fe400078f08ff */
[----:B------:R-:W-:Y:S01]  /*11b50*/  @!P3 LEA.HI R8, R8, R8, RZ, 0x1 ;  /* 0x000000080808b211 */ /* 0x000fe200078f08ff */
[----:B------:R-:W-:Y:S01]  /*11b60*/  @!P6 IMAD.WIDE R12, R13, 0x4, R4 ;  /* 0x000000040d0ce825 */ /* 0x000fe200078e0204 */
[----:B------:R-:W-:-:S02]  /*11b70*/  @!P2 LEA.HI R7, R7, R7, RZ, 0x1 ;  /* 0x000000070707a211 */ /* 0x000fc400078f08ff */
[----:B------:R-:W-:Y:S02]  /*11b80*/  @!P1 LEA.HI R6, R6, R6, RZ, 0x1 ;  /* 0x0000000606069211 */ /* 0x000fe400078f08ff */
[----:B------:R-:W-:Y:S01]  /*11b90*/  @!P0 LEA.HI R3, R3, R3, RZ, 0x1 ;  /* 0x0000000303038211 */ /* 0x000fe200078f08ff */
[----:B------:R2:W-:Y:S01]  /*11ba0*/  @!P6 ST.E.64 [R12.64], R70 ;  /* 0x000000460c00e985 */ /* 0x0005e2000c101b0e */
[----:B------:R-:W-:Y:S02]  /*11bb0*/  @!P4 LOP3.LUT R9, R9, 0xfffffffe, RZ, 0xc0, !PT ;  /* 0xfffffffe0909c812 */ /* 0x000fe400078ec0ff */
[----:B-1----:R-:W-:Y:S02]  /*11bc0*/  @!P5 LOP3.LUT R15, R0, 0xfffffffe, RZ, 0xc0, !PT ;  /* 0xfffffffe000fd812 */ /* 0x002fe400078ec0ff */
[----:B------:R-:W-:Y:S02]  /*11bd0*/  IADD3 R2, R11, 0x40, RZ ;  /* 0x000000400b027810 */ /* 0x000fe40007ffe0ff */
[----:B------:R-:W-:Y:S01]  /*11be0*/  @!P3 LOP3.LUT R17, R8, 0xfffffffe, RZ, 0xc0, !PT ;  /* 0xfffffffe0811b812 */ /* 0x000fe200078ec0ff */
[----:B------:R-:W-:Y:S01]  /*11bf0*/  @!P5 IMAD.WIDE R14, R15, 0x4, R4 ;  /* 0x000000040f0ed825 */ /* 0x000fe200078e0204 */
[----:B------:R-:W-:-:S02]  /*11c00*/  IADD3 R0, R11, 0x48, RZ ;  /* 0x000000480b007810 */ /* 0x000fc40007ffe0ff */
[----:B------:R-:W-:Y:S01]  /*11c10*/  @!P2 LOP3.LUT R7, R7, 0xfffffffe, RZ, 0xc0, !PT ;  /* 0xfffffffe0707a812 */ /* 0x000fe200078ec0ff */
[----:B------:R-:W-:Y:S01]  /*11c20*/  @!P4 IMAD.WIDE R8, R9, 0x4, R4 ;  /* 0x000000040908c825 */ /* 0x000fe200078e0204 */
[----:B------:R-:W-:Y:S01]  /*11c30*/  @!P0 LOP3.LUT R3, R3, 0xfffffffe, RZ, 0xc0, !PT ;  /* 0xfffffffe03038812 */ /* 0x000fe200078ec0ff */
[----:B------:R1:W-:Y:S01]  /*11c40*/  @!P5 ST.E.64 [R14.64], R74 ;  /* 0x0000004a0e00d985 */ /* 0x0003e2000c101b0e */
[----:B------:R-:W-:Y:S02]  /*11c50*/  ISETP.GE.AND P6, PT, R2, c[0x0][0x3c8], PT ;  /* 0x0000f20002007a0c */ /* 0x000fe40003fc6270 */
[----:B------:R-:W-:Y:S01]  /*11c60*/  ISETP.GE.AND P5, PT, R0, c[0x0][0x3c8], PT ;  /* 0x0000f20000007a0c */ /* 0x000fe20003fa6270 */
[----:B------:R3:W-:Y:S01]  /*11c70*/  @!P4 ST.E.64 [R8.64], R78 ;  /* 0x0000004e0800c985 */ /* 0x0007e2000c101b0e */
[C---:B------:R-:W-:Y:S02]  /*11c80*/  IADD3 R20, R11.reuse, 0x50, RZ ;  /* 0x000000500b147810 */ /* 0x040fe40007ffe0ff */
[----:B------:R-:W-:-:S02]  /*11c90*/  IADD3 R19, R11, 0x58, RZ ;  /* 0x000000580b137810 */ /* 0x000fc40007ffe0ff */
[C---:B------:R-:W-:Y:S02]  /*11ca0*/  IADD3 R18, R11.reuse, 0x60, RZ ;  /* 0x000000600b127810 */ /* 0x040fe40007ffe0ff */
[----:B------:R-:W-:Y:S02]  /*11cb0*/  IADD3 R10, R11, 0x68, RZ ;  /* 0x000000680b0a7810 */ /* 0x000fe40007ffe0ff */
[----:B------:R-:W-:Y:S02]  /*11cc0*/  ISETP.GE.AND P4, PT, R20, c[0x0][0x3c8], PT ;  /* 0x0000f20014007a0c */ /* 0x000fe40003f86270 */
[----:B--2---:R-:W-:Y:S01]  /*11cd0*/  @!P1 LOP3.LUT R13, R6, 0xfffffffe, RZ, 0xc0, !PT ;  /* 0xfffffffe060d9812 */ /* 0x004fe200078ec0ff */
[--C-:B------:R-:W-:Y:S01]  /*11ce0*/  @!P2 IMAD.WIDE R6, R7, 0x4, R4.reuse ;  /* 0x000000040706a825 */ /* 0x100fe200078e0204 */
[----:B------:R-:W-:Y:S02]  /*11cf0*/  @!P6 LEA.HI R2, R2, R2, RZ, 0x1 ;  /* 0x000000020202e211 */ /* 0x000fe400078f08ff */
[----:B------:R-:W-:Y:S01]  /*11d00*/  @!P5 LEA.HI R0, R0, R0, RZ, 0x1 ;  /* 0x000000000000d211 */ /* 0x000fe200078f08ff */
[----:B------:R-:W-:-:S06]  /*11d10*/  @!P1 IMAD.WIDE R12, R13, 0x4, R4 ;  /* 0x000000040d0c9825 */ /* 0x000fcc00078e0204 */
[----:B------:R-:W-:Y:S01]  /*11d20*/  @!P4 LEA.HI R20, R20, R20, RZ, 0x1 ;  /* 0x000000141414c211 */ /* 0x000fe200078f08ff */
[----:B-1----:R-:W-:-:S04]  /*11d30*/  @!P3 IMAD.WIDE R14, R17, 0x4, R4 ;  /* 0x00000004110eb825 */ /* 0x002fc800078e0204 */
[----:B------:R-:W-:Y:S01]  /*11d40*/  @!P0 IMAD.WIDE R16, R3, 0x4, R4 ;  /* 0x0000000403108825 */ /* 0x000fe200078e0204 */
[----:B------:R1:W-:Y:S01]  /*11d50*/  @!P3 ST.E.64 [R14.64], R82 ;  /* 0x000000520e00b985 */ /* 0x0003e2000c101b0e */
[----:B------:R-:W-:Y:S02]  /*11d60*/  IADD3 R3, R11, 0x70, RZ ;  /* 0x000000700b037810 */ /* 0x000fe40007ffe0ff */
[----:B------:R-:W-:Y:S01]  /*11d70*/  ISETP.GE.AND P3, PT, R19, c[0x0][0x3c8], PT ;  /* 0x0000f20013007a0c */ /* 0x000fe20003f66270 */
[----:B------:R2:W-:Y:S01]  /*11d80*/  @!P2 ST.E.64 [R6.64], R86 ;  /* 0x000000560600a985 */ /* 0x0005e2000c101b0e */
[----:B------:R-:W-:Y:S02]  /*11d90*/  ISETP.GE.AND P2, PT, R18, c[0x0][0x3c8], PT ;  /* 0x0000f20012007a0c */ /* 0x000fe40003f46270 */
[----:B---3--:R-:W-:Y:S01]  /*11da0*/  @!P5 LOP3.LUT R9, R0, 0xfffffffe, RZ, 0xc0, !PT ;  /* 0xfffffffe0009d812 */ /* 0x008fe200078ec0ff */
[----:B------:R3:W-:Y:S01]  /*11db0*/  @!P1 ST.E.64 [R12.64], R90 ;  /* 0x0000005a0c009985 */ /* 0x0007e2000c101b0e */
[----:B------:R-:W-:-:S02]  /*11dc0*/  ISETP.GE.AND P1, PT, R10, c[0x0][0x3c8], PT ;  /* 0x0000f2000a007a0c */ /* 0x000fc40003f26270 */
[----:B------:R-:W-:Y:S01]  /*11dd0*/  IADD3 R11, R11, 0x78, RZ ;  /* 0x000000780b0b7810 */ /* 0x000fe20007ffe0ff */
[----:B------:R4:W-:Y:S01]  /*11de0*/  @!P0 ST.E.64 [R16.64], R94 ;  /* 0x0000005e10008985 */ /* 0x0009e2000c101b0e */
[----:B------:R-:W-:Y:S01]  /*11df0*/  ISETP.GE.AND P0, PT, R3, c[0x0][0x3c8], PT ;  /* 0x0000f20003007a0c */ /* 0x000fe20003f06270 */
[----:B------:R-:W-:Y:S02]  /*11e00*/  @!P5 IMAD.WIDE R8, R9, 0x4, R4 ;  /* 0x000000040908d825 */ /* 0x000fe400078e0204 */
[----:B------:R-:W-:Y:S02]  /*11e10*/  @!P3 LEA.HI R19, R19, R19, RZ, 0x1 ;  /* 0x000000131313b211 */ /* 0x000fe400078f08ff */
[----:B------:R-:W-:Y:S02]  /*11e20*/  @!P2 LEA.HI R18, R18, R18, RZ, 0x1 ;  /* 0x000000121212a211 */ /* 0x000fe400078f08ff */
[----:B------:R-:W-:Y:S02]  /*11e30*/  @!P3 LOP3.LUT R19, R19, 0xfffffffe, RZ, 0xc0, !PT ;  /* 0xfffffffe1313b812 */ /* 0x000fe400078ec0ff */
[----:B------:R-:W-:-:S04]  /*11e40*/  @!P1 LEA.HI R10, R10, R10, RZ, 0x1 ;  /* 0x0000000a0a0a9211 */ /* 0x000fc800078f08ff */
[----:B------:R-:W-:Y:S02]  /*11e50*/  @!P0 LEA.HI R3, R3, R3, RZ, 0x1 ;  /* 0x0000000303038211 */ /* 0x000fe400078f08ff */
[----:B-1----:R-:W-:Y:S02]  /*11e60*/  @!P2 LOP3.LUT R15, R18, 0xfffffffe, RZ, 0xc0, !PT ;  /* 0xfffffffe120fa812 */ /* 0x002fe400078ec0ff */
[----:B------:R-:W-:Y:S02]  /*11e70*/  @!P0 LOP3.LUT R3, R3, 0xfffffffe, RZ, 0xc0, !PT ;  /* 0xfffffffe03038812 */ /* 0x000fe400078ec0ff */
[----:B--2---:R-:W-:-:S03]  /*11e80*/  @!P6 LOP3.LUT R7, R2, 0xfffffffe, RZ, 0xc0, !PT ;  /* 0xfffffffe0207e812 */ /* 0x004fc600078ec0ff */
[----:B------:R-:W-:Y:S01]  /*11e90*/  @!P0 IMAD.WIDE R2, R3, 0x4, R4 ;  /* 0x0000000403028825 */ /* 0x000fe200078e0204 */
[----:B---3--:R-:W-:-:S03]  /*11ea0*/  @!P4 LOP3.LUT R13, R20, 0xfffffffe, RZ, 0xc0, !PT ;  /* 0xfffffffe140dc812 */ /* 0x008fc600078ec0ff */
[----:B------:R-:W-:Y:S01]  /*11eb0*/  @!P6 IMAD.WIDE R6, R7, 0x4, R4 ;  /* 0x000000040706e825 */ /* 0x000fe200078e0204 */
[----:B----4-:R-:W-:-:S04]  /*11ec0*/  @!P1 LOP3.LUT R17, R10, 0xfffffffe, RZ, 0xc0, !PT ;  /* 0xfffffffe0a119812 */ /* 0x010fc800078ec0ff */
[----:B------:R1:W-:Y:S04]  /*11ed0*/  @!P6 ST.E.64 [R6.64], R98 ;  /* 0x000000620600e985 */ /* 0x0003e8000c101b0e */
[----:B------:R2:W-:Y:S01]  /*11ee0*/  @!P5 ST.E.64 [R8.64], R102 ;  /* 0x000000660800d985 */ /* 0x0005e2000c101b0e */
[----:B-1----:R-:W-:-:S04]  /*11ef0*/  @!P4 IMAD.WIDE R6, R13, 0x4, R4 ;  /* 0x000000040d06c825 */ /* 0x002fc800078e0204 */
[--C-:B--2---:R-:W-:Y:S01]  /*11f00*/  @!P3 IMAD.WIDE R8, R19, 0x4, R4.reuse ;  /* 0x000000041308b825 */ /* 0x104fe200078e0204 */
[----:B------:R1:W-:Y:S03]  /*11f10*/  @!P4 ST.E.64 [R6.64], R110 ;  /* 0x0000006e0600c985 */ /* 0x0003e6000c101b0e */
[--C-:B------:R-:W-:Y:S01]  /*11f20*/  @!P2 IMAD.WIDE R12, R15, 0x4, R4.reuse ;  /* 0x000000040f0ca825 */ /* 0x100fe200078e0204 */
[----:B------:R1:W-:Y:S03]  /*11f30*/  @!P3 ST.E.64 [R8.64], R106 ;  /* 0x0000006a0800b985 */ /* 0x0003e6000c101b0e */
[----:B------:R-:W-:Y:S01]  /*11f40*/  @!P1 IMAD.WIDE R14, R17, 0x4, R4 ;  /* 0x00000004110e9825 */ /* 0x000fe200078e0204 */
[----:B------:R1:W-:Y:S04]  /*11f50*/  @!P2 ST.E.64 [R12.64], R54 ;  /* 0x000000360c00a985 */ /* 0x0003e8000c101b0e */
[----:B------:R1:W-:Y:S04]  /*11f60*/  @!P1 ST.E.64 [R14.64], R58 ;  /* 0x0000003a0e009985 */ /* 0x0003e8000c101b0e */
[----:B------:R1:W-:Y:S01]  /*11f70*/  @!P0 ST.E.64 [R2.64], R62 ;  /* 0x0000003e02008985 */ /* 0x0003e2000c101b0e */
[----:B------:R-:W-:-:S13]  /*11f80*/  ISETP.GE.AND P0, PT, R11, c[0x0][0x3c8], PT ;  /* 0x0000f2000b007a0c */ /* 0x000fda0003f06270 */
[----:B------:R-:W-:Y:S05]  /*11f90*/  @P0 EXIT ;  /* 0x000000000000094d */ /* 0x000fea0003800000 */
[----:B-1----:R-:W-:-:S04]  /*11fa0*/  LEA.HI R3, R11, R11, RZ, 0x1 ;  /* 0x0000000b0b037211 */ /* 0x002fc800078f08ff */
[----:B------:R-:W-:-:S05]  /*11fb0*/  LOP3.LUT R3, R3, 0xfffffffe, RZ, 0xc0, !PT ;  /* 0xfffffffe03037812 */ /* 0x000fca00078ec0ff */
[----:B------:R-:W-:-:S05]  /*11fc0*/  IMAD.WIDE R4, R3, 0x4, R4 ;  /* 0x0000000403047825 */ /* 0x000fca00078e0204 */
[----:B------:R-:W-:Y:S01]  /*11fd0*/  ST.E.64 [R4.64], R66 ;  /* 0x0000004204007985 */ /* 0x000fe2000c101b0e */
[----:B------:R-:W-:Y:S05]  /*11fe0*/  EXIT ;  /* 0x000000000000794d */ /* 0x000fea0003800000 */
.L_x_65:
        /* <DEDUP_REMOVED lines=26> */
[----:B------:R-:W-:Y:S01]  /*12190*/  IMAD.WIDE.U32 R8, R5, c[0x0][0x4d8], R8 ;  /* 0x0001360005087a25 */ /* 0x000fe200078e0008 */
[----:B------:R-:W-:-:S03]  /*121a0*/  IADD3 R4, -R6, RZ, RZ ;  /* 0x000000ff06047210 */ /* 0x000fc60007ffe1ff */
[----:B------:R-:W-:Y:S02]  /*121b0*/  IMAD R0, R0, c[0x0][0x4d8], RZ ;  /* 0x0001360000007a24 */ /* 0x000fe400078e02ff */
[----:B--2---:R-:W-:Y:S02]  /*121c0*/  IMAD R2, R2, c[0x0][0x550], R3 ;  /* 0x0001540002027a24 */ /* 0x004fe400078e0203 */
[----:B------:R-:W-:Y:S02]  /*121d0*/  IMAD R0, R5, c[0x0][0x4dc], R0 ;  /* 0x0001370005007a24 */ /* 0x000fe400078e0200 */
[----:B------:R-:W-:Y:S01]  /*121e0*/  IMAD R4, R4, c[0x0][0x4e8], R7 ;  /* 0x00013a0004047a24 */ /* 0x000fe200078e0207 */
[----:B------:R-:W-:Y:S01]  /*121f0*/  SHF.R.S32.HI R3, RZ, 0x1f, R2 ;  /* 0x0000001fff037819 */ /* 0x000fe20000011402 */
[----:B------:R-:W-:Y:S01]  /*12200*/  IMAD.IADD R9, R0, 0x1, R9 ;  /* 0x0000000100097824 */ /* 0x000fe200078e0209 */
[----:B------:R-:W-:-:S03]  /*12210*/  SHF.R.S32.HI R0, RZ, 0x1f, R6 ;  /* 0x0000001fff007819 */ /* 0x000fc60000011406 */
[----:B------:R-:W-:Y:S02]  /*12220*/  IMAD R3, R3, c[0x0][0x4e0], RZ ;  /* 0x0001380003037a24 */ /* 0x000fe400078e02ff */
[----:B------:R-:W-:-:S04]  /*12230*/  IMAD.WIDE.U32 R8, R2, c[0x0][0x4e0], R8 ;  /* 0x0001380002087a25 */ /* 0x000fc800078e0008 */
[----:B------:R-:W-:Y:S01]  /*12240*/  IMAD R3, R2, c[0x0][0x4e4], R3 ;  /* 0x0001390002037a24 */ /* 0x000fe200078e0203 */
[----:B------:R-:W-:Y:S02]  /*12250*/  SHF.R.S32.HI R2, RZ, 0x1f, R4 ;  /* 0x0000001fff027819 */ /* 0x000fe40000011404 */
[----:B------:R-:W-:-:S03]  /*12260*/  IADD3 R6, P0, R6, R8, RZ ;  /* 0x0000000806067210 */ /* 0x000fc60007f1e0ff */
[----:B------:R-:W-:Y:S01]  /*12270*/  IMAD R5, R2, c[0x0][0x4c8], RZ ;  /* 0x0001320002057a24 */ /* 0x000fe200078e02ff */
[----:B------:R-:W-:-:S03]  /*12280*/  IADD3.X R7, R0, R9, R3, P0, !PT ;  /* 0x0000000900077210 */ /* 0x000fc600007fe403 */
[C---:B------:R-:W-:Y:S02]  /*12290*/  IMAD R5, R4.reuse, c[0x0][0x4cc], R5 ;  /* 0x0001330004057a24 */ /* 0x040fe400078e0205 */
[----:B------:R-:W-:-:S05]  /*122a0*/  IMAD.WIDE.U32 R6, R4, c[0x0][0x4c8], R6 ;  /* 0x0001320004067a25 */ /* 0x000fca00078e0006 */
[----:B------:R-:W-:Y:S02]  /*122b0*/  IADD3 R5, R7, R5, RZ ;  /* 0x0000000507057210 */ /* 0x000fe40007ffe0ff */
[----:B------:R-:W-:-:S04]  /*122c0*/  LEA R2, P0, R6, c[0x0][0x4a8], 0x2 ;  /* 0x00012a0006027a11 */ /* 0x000fc800078010ff */
[----:B------:R-:W-:Y:S02]  /*122d0*/  LEA.HI.X R3, R6, c[0x0][0x4ac], R5, 0x2, P0 ;  /* 0x00012b0006037a11 */ /* 0x000fe400000f1405 */
[----:B------:R-:W-:-:S05]  /*122e0*/  MOV R5, 0xff800000 ;  /* 0xff80000000057802 */ /* 0x000fca0000000f00 */
[----:B------:R-:W-:Y:S01]  /*122f0*/  STG.E [R2.64], R5 ;  /* 0x0000000502007986 */ /* 0x000fe2000c10190e */
[----:B------:R-:W-:Y:S05]  /*12300*/  EXIT ;  /* 0x000000000000794d */ /* 0x000fea0003800000 */
.L_x_68:
        /* <DEDUP_REMOVED lines=15> */
.L_x_1785:


//--------------------- .text._ZN7cutlass13device_kernelIN5flash19enable_sm80_to_sm89INS1_16FlashAttnFwdSm80INS1_25CollectiveMainloopFwdSm80ILi8ELi1ELb1EN4cute5tupleIJNS5_1CILi128EEES8_S8_EEELi128ENS_10bfloat16_tEfNS_4arch4Sm80ELb1ELb0ELb0ELb0ELb1ELb0ELb1ELb1EEENS1_21CollectiveEpilogueFwdIS9_NS6_IJNS7_ILi1EEESF_SF_EEESA_SC_Li256ELb0ELb1ELb1ELb0EEENS1_30DynamicPersistentTileSchedulerILi256ELi256ELb1ELb1ELb0EEEEEEEEEvNT_6ParamsE --------------------------
	.section	.text._ZN7cutlass13device_kernelIN5flash19enable_sm80_to_sm89INS1_16FlashAttnFwdSm80INS1_25CollectiveMainloopFwdSm80ILi8ELi1ELb1EN4cute5tupleIJNS5_1CILi128EEES8_S8_EEELi128ENS_10bfloat16_tEfNS_4arch4Sm80ELb1ELb0ELb0ELb0ELb1ELb0ELb1ELb1EEENS1_21CollectiveEpilogueFwdIS9_NS6_IJNS7_ILi1EEESF_SF_EEESA_SC_Li256ELb0ELb1ELb1ELb0EEENS1_30DynamicPersistentTileSchedulerILi256ELi256ELb1ELb1ELb0EEEEEEEEEvNT_6ParamsE,"ax",@progbits
	.sectioninfo	@"SHI_REGISTERS=255"
	.align	128
.text._ZN7cutlass13device_kernelIN5flash19enable_sm80_to_sm89INS1_16FlashAttnFwdSm80INS1_25CollectiveMainloopFwdSm80ILi8ELi1ELb1EN4cute5tupleIJNS5_1CILi128EEES8_S8_EEELi128ENS_10bfloat16_tEfNS_4arch4Sm80ELb1ELb0ELb0ELb0ELb1ELb0ELb1ELb1EEENS1_21CollectiveEpilogueFwdIS9_NS6_IJNS7_ILi1EEESF_SF_EEESA_SC_Li256ELb0ELb1ELb1ELb0EEENS1_30DynamicPersistentTileSchedulerILi256ELi256ELb1ELb1ELb0EEEEEEEEEvNT_6ParamsE:
        .type           _ZN7cutlass13device_kernelIN5flash19enable_sm80_to_sm89INS1_16FlashAttnFwdSm80INS1_25CollectiveMainloopFwdSm80ILi8ELi1ELb1EN4cute5tupleIJNS5_1CILi128EEES8_S8_EEELi128ENS_10bfloat16_tEfNS_4arch4Sm80ELb1ELb0ELb0ELb0ELb1ELb0ELb1ELb1EEENS1_21CollectiveEpilogueFwdIS9_NS6_IJNS7_ILi1EEESF_SF_EEESA_SC_Li256ELb0ELb1ELb1ELb0EEENS1_30DynamicPersistentTileSchedulerILi256ELi256ELb1ELb1ELb0EEEEEEEEEvNT_6ParamsE,@function
        .size           _ZN7cutlass13device_kernelIN5flash19enable_sm80_to_sm89INS1_16FlashAttnFwdSm80INS1_25CollectiveMainloopFwdSm80ILi8ELi1ELb1EN4cute5tupleIJNS5_1CILi128EEES8_S8_EEELi128ENS_10bfloat16_tEfNS_4arch4Sm80ELb1ELb0ELb0ELb0ELb1ELb0ELb1ELb1EEENS1_21CollectiveEpilogueFwdIS9_NS6_IJNS7_ILi1EEESF_SF_EEESA_SC_Li256ELb0ELb1ELb1ELb0EEENS1_30DynamicPersistentTileSchedulerILi256ELi256ELb1ELb1ELb0EEEEEEEEEvNT_6ParamsE,(.L_x_1786 - _ZN7cutlass13device_kernelIN5flash19enable_sm80_to_sm89INS1_16FlashAttnFwdSm80INS1_25CollectiveMainloopFwdSm80ILi8ELi1ELb1EN4cute5tupleIJNS5_1CILi128EEES8_S8_EEELi128ENS_10bfloat16_tEfNS_4arch4Sm80ELb1ELb0ELb0ELb0ELb1ELb0ELb1ELb1EEENS1_21CollectiveEpilogueFwdIS9_NS6_IJNS7_ILi1EEESF_SF_EEESA_SC_Li256ELb0ELb1ELb1ELb0EEENS1_30DynamicPersistentTileSchedulerILi256ELi256ELb1ELb1ELb0EEEEEEEEEvNT_6ParamsE)
        .other          _ZN7cutlass13device_kernelIN5flash19enable_sm80_to_sm89INS1_16FlashAttnFwdSm80INS1_25CollectiveMainloopFwdSm80ILi8ELi1ELb1EN4cute5tupleIJNS5_1CILi128EEES8_S8_EEELi128ENS_10bfloat16_tEfNS_4arch4Sm80ELb1ELb0ELb0ELb0ELb1ELb0ELb1ELb1EEENS1_21CollectiveEpilogueFwdIS9_NS6_IJNS7_ILi1EEESF_SF_EEESA_SC_Li256ELb0ELb1ELb1ELb0EEENS1_30DynamicPersistentTileSchedulerILi256ELi256ELb1ELb1ELb0EEEEEEEEEvNT_6ParamsE,@"STO_CUDA_ENTRY STV_DEFAULT"
_ZN7cutlass13device_kernelIN5flash19enable_sm80_to_sm89INS1_16FlashAttnFwdSm80INS1_25CollectiveMainloopFwdSm80ILi8ELi1ELb1EN4cute5tupleIJNS5_1CILi128EEES8_S8_EEELi128ENS_10bfloat16_tEfNS_4arch4Sm80ELb1ELb0ELb0ELb0ELb1ELb0ELb1ELb1EEENS1_21CollectiveEpilogueFwdIS9_NS6_IJNS7_ILi1EEESF_SF_EEESA_SC_Li256ELb0ELb1ELb1ELb0EEENS1_30DynamicPersistentTileSchedulerILi256ELi256ELb1ELb1ELb0EEEEEEEEEvNT_6ParamsE:
[----:B------:R-:W-:-:S03]  /*0000*/  MOV R1, c[0x0][0x28] ;  /* 0x00000a0000017a02 */ /* 0x000fc60000000f00 */
[----:B------:R-:W1:Y:S01]  /*0010*/  S2R R16, SR_TID.X ;  /* 0x0000000000107919 */ /* 0x000e620000002100 */
[----:B------:R-:W-:-:S03]  /*0020*/  IADD3 R1, R1, -0xd8, RZ ;  /* 0xffffff2801017810 */ /* 0x000fc60007ffe0ff */
[----:B------:R-:W2:Y:S01]  /*0030*/  S2R R13, SR_CTAID.X ;  /* 0x00000000000d7919 */ /* 0x000ea20000002500 */
[----:B-1----:R-:W-:-:S05]  /*0040*/  SHF.R.U32.HI R2, RZ, 0x5, R16 ;  /* 0x00000005ff027819 */ /* 0x002fca0000011610 */
[----:B------:R-:W1:Y:S02]  /*0050*/  SHFL.IDX PT, R0, R2, RZ, 0x1f ;  /* 0x00001fff02007589 */ /* 0x000e6400000e0000 */
[----:B-1----:R-:W-:Y:S02]  /*0060*/  ISETP.GE.AND P0, PT, R0, 0x1, PT ;  /* 0x000000010000780c */ /* 0x002fe40003f06270 */
[----:B------:R1:W-:Y:S11]  /*0070*/  STL [R1+0xcc], R0 ;  /* 0x0000cc0001007387 */ /* 0x0003f60000100800 */
[----:B------:R-:W-:Y:S06]  /*0080*/  @P0 BAR.ARV 0x4, 0x100 ;  /* 0x0104000000000b1d */ /* 0x000fec0000002000 */
[----:B--2---:R-:W-:-:S13]  /*0090*/  ISETP.GE.AND P0, PT, R13, c[0x0][0x538], PT ;  /* 0x00014e000d007a0c */ /* 0x004fda0003f06270 */
[----:B------:R-:W-:Y:S05]  /*00a0*/  @P0 EXIT ;  /* 0x000000000000094d */ /* 0x000fea0003800000 */
[----:B-1----:R-:W-:Y:S01]  /*00b0*/  SHF.R.S32.HI R12, RZ, 0x1f, R16 ;  /* 0x0000001fff0c7819 */ /* 0x002fe20000011410 */
[----:B------:R-:W-:Y:S01]  /*00c0*/  IMAD.MOV.U32 R206, RZ, RZ, 0x20 ;  /* 0x00000020ffce7424 */ /* 0x000fe200078e00ff */
[----:B------:R-:W-:Y:S02]  /*00d0*/  ULDC.64 UR6, c[0x0][0x118] ;  /* 0x0000460000067ab9 */ /* 0x000fe40000000a00 */
[CC--:B------:R-:W-:Y:S02]  /*00e0*/  LEA.HI R2, R12.reuse, R16.reuse, RZ, 0x4 ;  /* 0x000000100c027211 */ /* 0x0c0fe400078f20ff */
[CC--:B------:R-:W-:Y:S02]  /*00f0*/  LEA.HI R10, R12.reuse, R16.reuse, RZ, 0x3 ;  /* 0x000000100c0a7211 */ /* 0x0c0fe400078f18ff */
[----:B------:R-:W-:Y:S02]  /*0100*/  SHF.R.S32.HI R3, RZ, 0x4, R2 ;  /* 0x00000004ff037819 */ /* 0x000fe40000011402 */
[----:B------:R-:W-:-:S02]  /*0110*/  LEA.HI R4, R12, R16, RZ, 0x2 ;  /* 0x000000100c047211 */ /* 0x000fc400078f10ff */
[----:B------:R-:W-:Y:S02]  /*0120*/  LEA.HI R0, R2, R3, RZ, 0x1 ;  /* 0x0000000302007211 */ /* 0x000fe400078f08ff */
[----:B------:R-:W-:Y:S02]  /*0130*/  SHF.R.S32.HI R6, RZ, 0x3, R10 ;  /* 0x00000003ff067819 */ /* 0x000fe4000001140a */
[----:B------:R-:W-:Y:S02]  /*0140*/  LOP3.LUT R0, R0, 0xfffffffe, RZ, 0xc0, !PT ;  /* 0xfffffffe00007812 */ /* 0x000fe400078ec0ff */
[----:B------:R-:W-:Y:S02]  /*0150*/  LOP3.LUT R5, R10, 0xfffffff8, RZ, 0xc0, !PT ;  /* 0xfffffff80a057812 */ /* 0x000fe400078ec0ff */
[----:B------:R-:W-:Y:S01]  /*0160*/  LEA.HI R8, R12, R16, RZ, 0x6 ;  /* 0x000000100c087211 */ /* 0x000fe200078f30ff */
[----:B------:R-:W-:Y:S01]  /*0170*/  IMAD.IADD R9, R3, 0x1, -R0 ;  /* 0x0000000103097824 */ /* 0x000fe200078e0a00 */
[----:B------:R-:W-:Y:S01]  /*0180*/  LOP3.LUT R0, R4, 0xfffffffc, RZ, 0xc0, !PT ;  /* 0xfffffffc04007812 */ /* 0x000fe200078ec0ff */
[----:B------:R-:W-:Y:S01]  /*0190*/  IMAD.IADD R5, R16, 0x1, -R5 ;  /* 0x0000000110057824 */ /* 0x000fe200078e0a05 */
[----:B------:R-:W-:Y:S01]  /*01a0*/  LOP3.LUT R3, R2, 0xfffffff0, RZ, 0xc0, !PT ;  /* 0xfffffff002037812 */ /* 0x000fe200078ec0ff */
[----:B------:R-:W-:-:S02]  /*01b0*/  IMAD.SHL.U32 R2, R6, 0x40, RZ ;  /* 0x0000004006027824 */ /* 0x000fc400078e00ff */
[C---:B------:R-:W-:Y:S02]  /*01c0*/  IMAD.IADD R4, R16.reuse, 0x1, -R0 ;  /* 0x0000000110047824 */ /* 0x040fe400078e0a00 */
[----:B------:R-:W-:Y:S01]  /*01d0*/  IMAD.IADD R3, R16, 0x1, -R3 ;  /* 0x0000000110037824 */ /* 0x000fe200078e0a03 */
[----:B------:R-:W-:Y:S01]  /*01e0*/  LOP3.LUT R0, R2, 0x1c0, RZ, 0xc0, !PT ;  /* 0x000001c002007812 */ /* 0x000fe200078ec0ff */
[C---:B------:R-:W-:Y:S01]  /*01f0*/  IMAD.SHL.U32 R233, R5.reuse, 0x8, RZ ;  /* 0x0000000805e97824 */ /* 0x040fe200078e00ff */
[----:B------:R-:W-:Y:S01]  /*0200*/  LEA.HI R2, R4, R4, RZ, 0x1 ;  /* 0x0000000404027211 */ /* 0x000fe200078f08ff */
[----:B------:R-:W-:Y:S01]  /*0210*/  IMAD.SHL.U32 R5, R5, 0x40, RZ ;  /* 0x0000004005057824 */ /* 0x000fe200078e00ff */
[----:B------:R-:W-:Y:S02]  /*0220*/  SHF.R.S32.HI R7, RZ, 0x1f, R3 ;  /* 0x0000001fff077819 */ /* 0x000fe40000011403 */
[----:B------:R-:W-:Y:S02]  /*0230*/  SHF.R.U32.HI R6, RZ, 0x3, R0 ;  /* 0x00000003ff067819 */ /* 0x000fe40000011600 */
[----:B------:R-:W-:-:S02]  /*0240*/  LOP3.LUT R2, R2, 0x1ffffffe, RZ, 0xc0, !PT ;  /* 0x1ffffffe02027812 */ /* 0x000fc400078ec0ff */
[----:B------:R-:W-:Y:S02]  /*0250*/  LOP3.LUT R0, R0, 0x38, R233, 0xf8, !PT ;  /* 0x0000003800007812 */ /* 0x000fe400078ef8e9 */
[----:B------:R-:W-:Y:S01]  /*0260*/  LEA.HI R203, R7, R3, RZ, 0x3 ;  /* 0x0000000307cb7211 */ /* 0x000fe200078f18ff */
[----:B------:R-:W-:Y:S01]  /*0270*/  IMAD.IADD R11, R4, 0x1, -R2 ;  /* 0x00000001040b7824 */ /* 0x000fe200078e0a02 */
[----:B------:R-:W-:Y:S02]  /*0280*/  LOP3.LUT R7, R0, R6, RZ, 0x3c, !PT ;  /* 0x0000000600077212 */ /* 0x000fe400078e3cff */
[----:B------:R-:W-:Y:S02]  /*0290*/  LOP3.LUT R0, R5, 0x1c0, RZ, 0xc0, !PT ;  /* 0x000001c005007812 */ /* 0x000fe400078ec0ff */
[C---:B------:R-:W-:Y:S01]  /*02a0*/  LOP3.LUT R2, R203.reuse, 0xfffffff8, RZ, 0xc0, !PT ;  /* 0xfffffff8cb027812 */ /* 0x040fe200078ec0ff */
[----:B------:R-:W-:Y:S01]  /*02b0*/  IMAD.SHL.U32 R203, R203, 0x40, RZ ;  /* 0x00000040cbcb7824 */ /* 0x000fe200078e00ff */
[----:B------:R-:W-:-:S02]  /*02c0*/  LOP3.LUT R5, R0, 0x8, R10, 0xf8, !PT ;  /* 0x0000000800057812 */ /* 0x000fc400078ef80a */
[----:B------:R-:W-:Y:S01]  /*02d0*/  SHF.R.U32.HI R4, RZ, 0x3, R0 ;  /* 0x00000003ff047819 */ /* 0x000fe20000011600 */
[----:B------:R-:W-:Y:S01]  /*02e0*/  IMAD.IADD R6, R3, 0x1, -R2 ;  /* 0x0000000103067824 */ /* 0x000fe200078e0a02 */
[----:B------:R-:W-:Y:S01]  /*02f0*/  IADD3 R234, R233, 0x40, RZ ;  /* 0x00000040e9ea7810 */ /* 0x000fe20007ffe0ff */
[----:B------:R-:W-:Y:S01]  /*0300*/  IMAD.SHL.U32 R0, R8, 0x8, RZ ;  /* 0x0000000808007824 */ /* 0x000fe200078e00ff */
[----:B------:R-:W-:Y:S01]  /*0310*/  LEA.HI R8, R12, R16, RZ, 0x5 ;  /* 0x000000100c087211 */ /* 0x000fe200078f28ff */
[----:B------:R-:W-:Y:S01]  /*0320*/  IMAD.SHL.U32 R3, R9, 0x8, RZ ;  /* 0x0000000809037824 */ /* 0x000fe200078e00ff */
[----:B------:R-:W-:Y:S01]  /*0330*/  LOP3.LUT R200, R5, R4, RZ, 0x3c, !PT ;  /* 0x0000000405c87212 */ /* 0x000fe200078e3cff */
[----:B------:R-:W-:Y:S01]  /*0340*/  IMAD.SHL.U32 R4, R6, 0x40, RZ ;  /* 0x0000004006047824 */ /* 0x000fe200078e00ff */
[----:B------:R-:W-:Y:S01]  /*0350*/  LOP3.LUT R2, R8, 0xffffffe0, RZ, 0xc0, !PT ;  /* 0xffffffe008027812 */ /* 0x000fe200078ec0ff */
[----:B------:R-:W-:Y:S01]  /*0360*/  IMAD.MOV.U32 R5, RZ, RZ, 0x10 ;  /* 0x00000010ff057424 */ /* 0x000fe200078e00ff */
[----:B------:R-:W-:Y:S01]  /*0370*/  LOP3.LUT R7, R7, 0x7ffffe00, R0, 0xf8, !PT ;  /* 0x7ffffe0007077812 */ /* 0x000fe200078ef800 */
[----:B------:R-:W-:Y:S01]  /*0380*/  IMAD R200, R9, 0x200, R200 ;  /* 0x0000020009c87824 */ /* 0x000fe200078e02c8 */
[----:B------:R-:W-:Y:S01]  /*0390*/  LOP3.LUT R0, R4, 0x1c0, RZ, 0xc0, !PT ;  /* 0x000001c004007812 */ /* 0x000fe200078ec0ff */
[----:B------:R-:W-:Y:S01]  /*03a0*/  IMAD.IADD R15, R16, 0x1, -R2 ;  /* 0x00000001100f7824 */ /* 0x000fe200078e0a02 */
[--C-:B------:R-:W-:Y:S01]  /*03b0*/  SHF.R.S32.HI R224, RZ, 0x5, R8.reuse ;  /* 0x00000005ffe07819 */ /* 0x100fe20000011408 */
[----:B------:R-:W-:Y:S01]  /*03c0*/  IMAD.SHL.U32 R229, R7, 0x2, RZ ;  /* 0x0000000207e57824 */ /* 0x000fe200078e00ff */
[----:B------:R-:W-:-:S02]  /*03d0*/  SHF.R.S32.HI R4, RZ, 0x1f, R8 ;  /* 0x0000001fff047819 */ /* 0x000fc40000011408 */
[----:B------:R-:W-:Y:S02]  /*03e0*/  LOP3.LUT R3, R0, 0x8, R3, 0xf8, !PT ;  /* 0x0000000800037812 */ /* 0x000fe400078ef803 */
[----:B------:R-:W-:Y:S02]  /*03f0*/  SHF.R.U32.HI R2, RZ, 0x3, R0 ;  /* 0x00000003ff027819 */ /* 0x000fe40000011600 */
[----:B------:R-:W-:Y:S02]  /*0400*/  LEA.HI R0, R4, R224, RZ, 0x3 ;  /* 0x000000e004007211 */ /* 0x000fe400078f18ff */
[----:B------:R-:W-:Y:S02]  /*0410*/  SHF.R.S32.HI R4, RZ, 0x1f, R15 ;  /* 0x0000001fff047819 */ /* 0x000fe4000001140f */
[----:B------:R-:W-:Y:S02]  /*0420*/  R2P PR, R6, 0x6 ;  /* 0x0000000606007804 */ /* 0x000fe40000000000 */
[----:B------:R-:W-:-:S02]  /*0430*/  LOP3.LUT R0, R0, 0xffffff8, RZ, 0xc0, !PT ;  /* 0x0ffffff800007812 */ /* 0x000fc400078ec0ff */
[----:B------:R-:W-:Y:S02]  /*0440*/  LOP3.LUT R6, R3, R2, RZ, 0x3c, !PT ;  /* 0x0000000203067212 */ /* 0x000fe400078e3cff */
[----:B------:R-:W-:Y:S01]  /*0450*/  LEA.HI R3, R4, R15, RZ, 0x2 ;  /* 0x0000000f04037211 */ /* 0x000fe200078f10ff */
[----:B------:R-:W-:Y:S01]  /*0460*/  IMAD.IADD R2, R224, 0x1, -R0 ;  /* 0x00000001e0027824 */ /* 0x000fe200078e0a00 */
[----:B------:R-:W-:Y:S02]  /*0470*/  SEL R5, R5, 0xfffffff0, !P1 ;  /* 0xfffffff005057807 */ /* 0x000fe40004800000 */
[----:B------:R-:W-:Y:S02]  /*0480*/  SHF.R.S32.HI R0, RZ, 0x2, R3 ;  /* 0x00000002ff007819 */ /* 0x000fe40000011403 */
[----:B------:R-:W-:Y:S02]  /*0490*/  LOP3.LUT R3, R3, 0x7ffffffc, RZ, 0xc0, !PT ;  /* 0x7ffffffc03037812 */ /* 0x000fe400078ec0ff */
[----:B------:R-:W-:Y:S01]  /*04a0*/  SEL R4, R206, 0xffffffe0, !P2 ;  /* 0xffffffe0ce047807 */ /* 0x000fe20005000000 */
[----:B------:R-:W-:Y:S01]  /*04b0*/  IMAD R14, R2, 0x10, R0 ;  /* 0x00000010020e7824 */ /* 0x000fe200078e0200 */
[----:B------:R-:W-:Y:S01]  /*04c0*/  LEA.HI R0, R12, R16, RZ, 0x7 ;  /* 0x000000100c007211 */ /* 0x000fe200078f38ff */
[----:B------:R-:W-:Y:S01]  /*04d0*/  IMAD.IADD R3, R15, 0x1, -R3 ;  /* 0x000000010f037824 */ /* 0x000fe200078e0a03 */
[----:B------:R-:W-:Y:S01]  /*04e0*/  LOP3.LUT R203, R6, 0x7ffffe00, R203, 0xf8, !PT ;  /* 0x7ffffe0006cb7812 */ /* 0x000fe200078ef8cb */
[----:B------:R-:W-:Y:S01]  /*04f0*/  IMAD.IADD R2, R5, 0x1, R4 ;  /* 0x0000000105027824 */ /* 0x000fe200078e0204 */
[----:B------:R-:W-:Y:S01]  /*0500*/  SHF.R.S32.HI R0, RZ, 0x7, R0 ;  /* 0x00000007ff007819 */ /* 0x000fe20000011400 */
[----:B------:R-:W-:Y:S01]  /*0510*/  IMAD.SHL.U32 R3, R3, 0x2, RZ ;  /* 0x0000000203037824 */ /* 0x000fe200078e00ff */
[----:B------:R-:W-:Y:S01]  /*0520*/  SHF.R.S32.HI R0, RZ, 0x1f, R234 ;  /* 0x0000001fff007819 */ /* 0x000fe200000114ea */
[----:B------:R-:W-:Y:S01]  /*0530*/  IMAD R0, R11, 0x8, R14 ;  /* 0x000000080b007824 */ /* 0x000fe200078e020e */
[----:B------:R1:W-:Y:S01]  /*0540*/  STL [R1+0xd0], R14 ;  /* 0x0000d00e01007387 */ /* 0x0003e20000100800 */
[----:B------:R-:W-:Y:S01]  /*0550*/  IMAD.MOV.U32 R4, RZ, RZ, 0x40 ;  /* 0x00000040ff047424 */ /* 0x000fe200078e00ff */
[----:B------:R-:W-:-:S02]  /*0560*/  IADD3 R19, R3, 0x8, RZ ;  /* 0x0000000803137810 */ /* 0x000fc40007ffe0ff */
[C---:B------:R-:W-:Y:S01]  /*0570*/  IADD3 R18, R3.reuse, 0x10, RZ ;  /* 0x0000001003127810 */ /* 0x040fe20007ffe0ff */
[----:B------:R2:W-:Y:S01]  /*0580*/  STL [R1+0x4c], R13 ;  /* 0x00004c0d01007387 */ /* 0x0005e20000100800 */
[C---:B------:R-:W-:Y:S02]  /*0590*/  IADD3 R17, R3.reuse, 0x18, RZ ;  /* 0x0000001803117810 */ /* 0x040fe40007ffe0ff */
[C---:B------:R-:W-:Y:S01]  /*05a0*/  IADD3 R16, R3.reuse, 0x20, RZ ;  /* 0x0000002003107810 */ /* 0x040fe20007ffe0ff */
[----:B------:R3:W-:Y:S01]  /*05b0*/  STL [R1+0xc8], R0 ;  /* 0x0000c80001007387 */ /* 0x0007e20000100800 */
[C---:B------:R-:W-:Y:S02]  /*05c0*/  IADD3 R15, R3.reuse, 0x28, RZ ;  /* 0x00000028030f7810 */ /* 0x040fe40007ffe0ff */
[C---:B------:R-:W-:Y:S01]  /*05d0*/  IADD3 R12, R3.reuse, 0x40, RZ ;  /* 0x00000040030c7810 */ /* 0x040fe20007ffe0ff */
[----:B------:R4:W-:Y:S01]  /*05e0*/  STL [R1+0x38], R3 ;  /* 0x0000380301007387 */ /* 0x0009e20000100800 */
[----:B------:R-:W-:-:S02]  /*05f0*/  IADD3 R10, R3, 0x48, RZ ;  /* 0x00000048030a7810 */ /* 0x000fc40007ffe0ff */
[C---:B------:R-:W-:Y:S01]  /*0600*/  IADD3 R9, R3.reuse, 0x50, RZ ;  /* 0x0000005003097810 */ /* 0x040fe20007ffe0ff */
[----:B------:R-:W-:Y:S01]  /*0610*/  STL [R1+0x88], R19 ;  /* 0x0000881301007387 */ /* 0x000fe20000100800 */
[C---:B------:R-:W-:Y:S02]  /*0620*/  IADD3 R8, R3.reuse, 0x58, RZ ;  /* 0x0000005803087810 */ /* 0x040fe40007ffe0ff */
[C---:B------:R-:W-:Y:S01]  /*0630*/  IADD3 R7, R3.reuse, 0x60, RZ ;  /* 0x0000006003077810 */ /* 0x040fe20007ffe0ff */
[----:B------:R-:W-:Y:S01]  /*0640*/  STL [R1+0x84], R18 ;  /* 0x0000841201007387 */ /* 0x000fe20000100800 */
[C---:B------:R-:W-:Y:S02]  /*0650*/  IADD3 R6, R3.reuse, 0x68, RZ ;  /* 0x0000006803067810 */ /* 0x040fe40007ffe0ff */
[----:B------:R-:W-:Y:S01]  /*0660*/  SHF.R.S32.HI R5, RZ, 0x1f, R233 ;  /* 0x0000001fff057819 */ /* 0x000fe200000114e9 */
[----:B------:R-:W-:Y:S01]  /*0670*/  STL [R1+0x80], R17 ;  /* 0x0000801101007387 */ /* 0x000fe20000100800 */
[----:B-1----:R-:W-:-:S02]  /*0680*/  IADD3 R14, R3, 0x30, RZ ;  /* 0x00000030030e7810 */ /* 0x002fc40007ffe0ff */
[C---:B------:R-:W-:Y:S01]  /*0690*/  IADD3 R5, R3.reuse, 0x70, RZ ;  /* 0x0000007003057810 */ /* 0x040fe20007ffe0ff */
[----:B------:R-:W-:Y:S01]  /*06a0*/  STL [R1+0x7c], R16 ;  /* 0x00007c1001007387 */ /* 0x000fe20000100800 */
[C---:B--2---:R-:W-:Y:S02]  /*06b0*/  IADD3 R13, R3.reuse, 0x38, RZ ;  /* 0x00000038030d7810 */ /* 0x044fe40007ffe0ff */
[----:B------:R-:W-:Y:S01]  /*06c0*/  SHF.R.S32.HI R11, RZ, 0x1f, R18 ;  /* 0x0000001fff0b7819 */ /* 0x000fe20000011412 */
[----:B------:R-:W-:Y:S01]  /*06d0*/  STL [R1+0x78], R15 ;  /* 0x0000780f01007387 */ /* 0x000fe20000100800 */
[----:B---3--:R-:W-:Y:S02]  /*06e0*/  SEL R0, R4, 0xffffffc0, !P2 ;  /* 0xffffffc004007807 */ /* 0x008fe40005000000 */
[----:B------:R-:W-:Y:S01]  /*06f0*/  SHF.R.S32.HI R4, RZ, 0x1f, R19 ;  /* 0x0000001fff047819 */ /* 0x000fe20000011413 */
[----:B------:R1:W-:Y:S01]  /*0700*/  STL [R1+0x74], R14 ;  /* 0x0000740e01007387 */ /* 0x0003e20000100800 */
[----:B----4-:R-:W-:-:S02]  /*0710*/  IADD3 R3, R3, 0x78, RZ ;  /* 0x0000007803037810 */ /* 0x010fc40007ffe0ff */
[----:B------:R-:W-:Y:S01]  /*0720*/  LEA R203, R203, 0x100, 0x1 ;  /* 0x00000100cbcb7811 */ /* 0x000fe200078e08ff */
[----:B------:R-:W-:Y:S01]  /*0730*/  STL [R1+0x70], R13 ;  /* 0x0000700d01007387 */ /* 0x000fe20000100800 */
[----:B------:R-:W-:Y:S02]  /*0740*/  SEL R206, R206, 0xffffffe0, !P1 ;  /* 0xffffffe0cece7807 */ /* 0x000fe40004800000 */
[----:B------:R-:W-:Y:S01]  /*0750*/  LEA R200, R200, 0x8100, 0x1 ;  /* 0x00008100c8c87811 */ /* 0x000fe200078e08ff */
[----:B------:R-:W-:Y:S01]  /*0760*/  STL [R1+0x6c], R12 ;  /* 0x00006c0c01007387 */ /* 0x000fe20000100800 */
[--C-:B------:R-:W-:Y:S02]  /*0770*/  IMAD R224, R224, 0x800, R203.reuse ;  /* 0x00000800e0e07824 */ /* 0x100fe400078e02cb */
[C---:B------:R-:W-:Y:S01]  /*0780*/  IMAD.IADD R205, R203.reuse, 0x1, R206 ;  /* 0x00000001cbcd7824 */ /* 0x040fe200078e02ce */
[----:B------:R2:W-:Y:S01]  /*0790*/  STL [R1+0x68], R10 ;  /* 0x0000680a01007387 */ /* 0x0005e20000100800 */
[----:B------:R-:W-:Y:S01]  /*07a0*/  IMAD.IADD R225, R206, 0x1, R224 ;  /* 0x00000001cee17824 */ /* 0x000fe200078e02e0 */
[----:B------:R-:W-:Y:S01]  /*07b0*/  IADD3 R206, R0, R203, R206 ;  /* 0x000000cb00ce7210 */ /* 0x000fe20007ffe0ce */
[----:B------:R-:W-:Y:S01]  /*07c0*/  IMAD R216, R2, 0x2, R203 ;  /* 0x0000000202d87824 */ /* 0x000fe200078e02cb */
[----:B------:R3:W-:Y:S01]  /*07d0*/  STL [R1+0x64], R9 ;  /* 0x0000640901007387 */ /* 0x0007e20000100800 */
[----:B------:R-:W-:-:S02]  /*07e0*/  IMAD.IADD R204, R203, 0x1, R0 ;  /* 0x00000001cbcc7824 */ /* 0x000fc400078e0200 */
[C---:B------:R-:W-:Y:S01]  /*07f0*/  IMAD.IADD R227, R0.reuse, 0x1, R224 ;  /* 0x0000000100e37824 */ /* 0x040fe200078e02e0 */
[----:B------:R-:W-:Y:S01]  /*0800*/  STL [R1+0x60], R8 ;  /* 0x0000600801007387 */ /* 0x000fe20000100800 */
[----:B------:R-:W-:-:S03]  /*0810*/  IMAD.IADD R226, R0, 0x1, R225 ;  /* 0x0000000100e27824 */ /* 0x000fc600078e02e1 */
[----:B------:R4:W-:Y:S01]  /*0820*/  STL [R1+0x5c], R7 ;  /* 0x00005c0701007387 */ /* 0x0009e20000100800 */
[----:B-1----:R-:W-:-:S03]  /*0830*/  SHF.R.S32.HI R14, RZ, 0x1f, R14 ;  /* 0x0000001fff0e7819 */ /* 0x002fc6000001140e */
[----:B------:R1:W-:Y:S04]  /*0840*/  STL [R1+0x58], R6 ;  /* 0x0000580601007387 */ /* 0x0003e80000100800 */
[----:B------:R5:W-:Y:S04]  /*0850*/  STL [R1+0xc4], R4 ;  /* 0x0000c40401007387 */ /* 0x000be80000100800 */
[----:B------:R-:W-:Y:S01]  /*0860*/  STL [R1+0x54], R5 ;  /* 0x0000540501007387 */ /* 0x000fe20000100800 */
[----:B--2---:R-:W-:-:S03]  /*0870*/  SHF.R.S32.HI R10, RZ, 0x1f, R10 ;  /* 0x0000001fff0a7819 */ /* 0x004fc6000001140a */
[----:B------:R2:W-:Y:S01]  /*0880*/  STL [R1+0xc0], R11 ;  /* 0x0000c00b01007387 */ /* 0x0005e20000100800 */
[----:B---3--:R-:W-:-:S03]  /*0890*/  SHF.R.S32.HI R9, RZ, 0x1f, R9 ;  /* 0x0000001fff097819 */ /* 0x008fc60000011409 */
[----:B------:R3:W-:Y:S01]  /*08a0*/  STL [R1+0x50], R3 ;  /* 0x0000500301007387 */ /* 0x0007e20000100800 */
[----:B----4-:R-:W-:Y:S02]  /*08b0*/  SHF.R.S32.HI R7, RZ, 0x1f, R7 ;  /* 0x0000001fff077819 */ /* 0x010fe40000011407 */
[----:B-1----:R-:W-:Y:S02]  /*08c0*/  SHF.R.S32.HI R6, RZ, 0x1f, R6 ;  /* 0x0000001fff067819 */ /* 0x002fe40000011406 */
[----:B-----5:R-:W-:-:S05]  /*08d0*/  SHF.R.S32.HI R4, RZ, 0x1f, R17 ;  /* 0x0000001fff047819 */ /* 0x020fca0000011411 */
[----:B------:R1:W-:Y:S01]  /*08e0*/  STL [R1+0xbc], R4 ;  /* 0x0000bc0401007387 */ /* 0x0003e20000100800 */
[----:B--2---:R-:W-:Y:S02]  /*08f0*/  SHF.R.S32.HI R11, RZ, 0x1f, R16 ;  /* 0x0000001fff0b7819 */ /* 0x004fe40000011410 */
[----:B---3--:R-:W-:-:S03]  /*0900*/  SHF.R.S32.HI R3, RZ, 0x1f, R3 ;  /* 0x0000001fff037819 */ /* 0x008fc60000011403 */
[----:B------:R2:W-:Y:S01]  /*0910*/  STL [R1+0xb8], R11 ;  /* 0x0000b80b01007387 */ /* 0x0005e20000100800 */
[----:B-1----:R-:W-:-:S05]  /*0920*/  SHF.R.S32.HI R4, RZ, 0x1f, R15 ;  /* 0x0000001fff047819 */ /* 0x002fca000001140f */
[----:B------:R1:W-:Y:S01]  /*0930*/  STL [R1+0xb4], R4 ;  /* 0x0000b40401007387 */ /* 0x0003e20000100800 */
[----:B--2---:R-:W-:-:S03]  /*0940*/  SHF.R.S32.HI R11, RZ, 0x1f, R13 ;  /* 0x0000001fff0b7819 */ /* 0x004fc6000001140d */
[----:B------:R-:W-:Y:S04]  /*0950*/  STL [R1+0xb0], R14 ;  /* 0x0000b00e01007387 */ /* 0x000fe80000100800 */
[----:B------:R-:W-:Y:S01]  /*0960*/  STL [R1+0xac], R11 ;  /* 0x0000ac0b01007387 */ /* 0x000fe20000100800 */
[----:B-1----:R-:W-:-:S05]  /*0970*/  SHF.R.S32.HI R4, RZ, 0x1f, R12 ;  /* 0x0000001fff047819 */ /* 0x002fca000001140c */
[----:B------:R1:W-:Y:S04]  /*0980*/  STL [R1+0xa8], R4 ;  /* 0x0000a80401007387 */ /* 0x0003e80000100800 */
[----:B------:R-:W-:Y:S04]  /*0990*/  STL [R1+0xa4], R10 ;  /* 0x0000a40a01007387 */ /* 0x000fe80000100800 */
[----:B------:R-:W-:Y:S01]  /*09a0*/  STL [R1+0xa0], R9 ;  /* 0x0000a00901007387 */ /* 0x000fe20000100800 */
[----:B-1----:R-:W-:-:S05]  /*09b0*/  SHF.R.S32.HI R4, RZ, 0x1f, R8 ;  /* 0x0000001fff047819 */ /* 0x002fca0000011408 */
[----:B------:R1:W-:Y:S04]  /*09c0*/  STL [R1+0x9c], R4 ;  /* 0x00009c0401007387 */ /* 0x0003e80000100800 */
[----:B------:R2:W-:Y:S04]  /*09d0*/  STL [R1+0x98], R7 ;  /* 0x0000980701007387 */ /* 0x0005e80000100800 */
[----:B------:R2:W-:Y:S01]  /*09e0*/  STL [R1+0x94], R6 ;  /* 0x0000940601007387 */ /* 0x0005e20000100800 */
[----:B-1----:R-:W-:-:S05]  /*09f0*/  SHF.R.S32.HI R4, RZ, 0x1f, R5 ;  /* 0x0000001fff047819 */ /* 0x002fca0000011405 */
[----:B------:R2:W-:Y:S04]  /*0a00*/  STL [R1+0x90], R4 ;  /* 0x0000900401007387 */ /* 0x0005e80000100800 */
[----:B------:R2:W-:Y:S02]  /*0a10*/  STL [R1+0x8c], R3 ;  /* 0x00008c0301007387 */ /* 0x0005e40000100800 */
.L_x_114:
[----:B--2---:R-:W2:Y:S01]  /*0a20*/  LDL R4, [R1+0x4c] ;  /* 0x00004c0001047983 */ /* 0x004ea20000100800 */
[----:B------:R-:W-:Y:S01]  /*0a30*/  IMAD.MOV.U32 R0, RZ, RZ, c[0x0][0x560] ;  /* 0x00015800ff007624 */ /* 0x000fe200078e00ff */
[----:B------:R-:W-:Y:S01]  /*0a40*/  YIELD ;  /* 0x0000000000007946 */ /* 0x000fe20003800000 */
[----:B------:R-:W-:Y:S03]  /*0a50*/  BSSY B0, `(.L_x_69) ;  /* 0x0000016000007945 */ /* 0x000fe60003800000 */
[----:B------:R-:W-:-:S13]  /*0a60*/  ISETP.NE.AND P0, PT, R0, 0x1, PT ;  /* 0x000000010000780c */ /* 0x000fda0003f05270 */
[----:B--2---:R-:W-:Y:S01]  /*0a70*/  @P0 IMAD.HI.U32 R0, R4, c[0x0][0x564], RZ ;  /* 0x0001590004000a27 */ /* 0x004fe200078e00ff */
[----:B------:R-:W-:-:S04]  /*0a80*/  MOV R3, R4 ;  /* 0x0000000400037202 */ /* 0x000fc80000000f00 */
[----:B------:R-:W-:-:S04]  /*0a90*/  @P0 SHF.R.U32.HI R3, RZ, c[0x0][0x568], R0 ;  /* 0x00015a00ff030a19 */ /* 0x000fc80000011600 */
[----:B------:R-:W-:Y:S01]  /*0aa0*/  ISETP.GE.AND P0, PT, R3, c[0x0][0x578], PT ;  /* 0x00015e0003007a0c */ /* 0x000fe20003f06270 */
[----:B------:R-:W-:-:S04]  /*0ab0*/  IMAD.MOV R2, RZ, RZ, -R3 ;  /* 0x000000ffff027224 */ /* 0x000fc800078e0a03 */
[----:B------:R-:W-:-:S08]  /*0ac0*/  IMAD R2, R2, c[0x0][0x560], R4 ;  /* 0x0001580002027a24 */ /* 0x000fd000078e0204 */
[----:B------:R-:W-:Y:S05]  /*0ad0*/  @!P0 BRA `(.L_x_70) ;  /* 0x0000007000008947 */ /* 0x000fea0003800000 */
[----:B------:R-:W-:-:S04]  /*0ae0*/  MOV R0, c[0x0][0x56c] ;  /* 0x00015b0000007a02 */ /* 0x000fc80000000f00 */
[----:B------:R-:W-:Y:S02]  /*0af0*/  ISETP.NE.AND P0, PT, R0, 0x1, PT ;  /* 0x000000010000780c */ /* 0x000fe40003f05270 */
[----:B------:R-:W-:-:S11]  /*0b00*/  MOV R0, R2 ;  /* 0x0000000200007202 */ /* 0x000fd60000000f00 */
[----:B------:R-:W-:-:S05]  /*0b10*/  @P0 IMAD.HI.U32 R4, R2, c[0x0][0x570], RZ ;  /* 0x00015c0002040a27 */ /* 0x000fca00078e00ff */
[----:B------:R-:W-:-:S05]  /*0b20*/  @P0 SHF.R.U32.HI R0, RZ, c[0x0][0x574], R4 ;  /* 0x00015d00ff000a19 */ /* 0x000fca0000011604 */
[----:B------:R-:W-:Y:S01]  /*0b30*/  IMAD R4, R0, c[0x0][0x56c], RZ ;  /* 0x00015b0000047a24 */ /* 0x000fe200078e02ff */
[----:B------:R-:W-:Y:S05]  /*0b40*/  BRA `(.L_x_71) ;  /* 0x0000006000007947 */ /* 0x000fea0003800000 */
.L_x_70:
[----:B------:R-:W-:-:S04]  /*0b50*/  MOV R0, c[0x0][0x554] ;  /* 0x0001550000007a02 */ /* 0x000fc80000000f00 */
[----:B------:R-:W-:Y:S02]  /*0b60*/  ISETP.NE.AND P0, PT, R0, 0x1, PT ;  /* 0x000000010000780c */ /* 0x000fe40003f05270 */
[----:B------:R-:W-:-:S11]  /*0b70*/  MOV R0, R2 ;  /* 0x0000000200007202 */ /* 0x000fd60000000f00 */
[----:B------:R-:W-:-:S05]  /*0b80*/  @P0 IMAD.HI.U32 R4, R2, c[0x0][0x558], RZ ;  /* 0x0001560002040a27 */ /* 0x000fca00078e00ff */
[----:B------:R-:W-:-:S05]  /*0b90*/  @P0 SHF.R.U32.HI R0, RZ, c[0x0][0x55c], R4 ;  /* 0x00015700ff000a19 */ /* 0x000fca0000011604 */
[----:B------:R-:W-:Y:S02]  /*0ba0*/  IMAD R4, R0, c[0x0][0x554], RZ ;  /* 0x0001550000047a24 */ /* 0x000fe400078e02ff */
.L_x_71:
[----:B------:R-:W-:Y:S05]  /*0bb0*/  BSYNC B0 ;  /* 0x0000000000007941 */ /* 0x000fea0003800000 */
.L_x_69:
[----:B------:R-:W-:Y:S01]  /*0bc0*/  IMAD.MOV.U32 R5, RZ, RZ, c[0x0][0x548] ;  /* 0x00015200ff057624 */ /* 0x000fe200078e00ff */
[----:B------:R-:W-:Y:S01]  /*0bd0*/  ISETP.NE.U32.AND P0, PT, RZ, c[0x0][0x370], PT ;  /* 0x0000dc00ff007a0c */ /* 0x000fe20003f05070 */
[----:B------:R-:W-:Y:S02]  /*0be0*/  IMAD.IADD R4, R2, 0x1, -R4 ;  /* 0x0000000102047824 */ /* 0x000fe400078e0a04 */
[----:B------:R-:W-:Y:S01]  /*0bf0*/  IMAD.MOV.U32 R169, RZ, RZ, RZ ;  /* 0x000000ffffa97224 */ /* 0x000fe200078e00ff */
[----:B------:R-:W-:Y:S01]  /*0c00*/  ISETP.NE.AND P1, PT, R5, 0x1, PT ;  /* 0x000000010500780c */ /* 0x000fe20003f25270 */
[----:B------:R-:W-:Y:S01]  /*0c10*/  IMAD R4, R3, c[0x0][0x554], R4 ;  /* 0x0001550003047a24 */ /* 0x000fe200078e0204 */
[----:B------:R-:W-:-:S03]  /*0c20*/  ISETP.NE.AND.EX P0, PT, RZ, c[0x0][0x374], PT, P0 ;  /* 0x0000dd00ff007a0c */ /* 0x000fc60003f05300 */
[----:B------:R-:W-:-:S08]  /*0c30*/  IMAD.MOV.U32 R14, RZ, RZ, R4 ;  /* 0x000000ffff0e7224 */ /* 0x000fd000078e0004 */
[----:B------:R-:W-:-:S04]  /*0c40*/  @P1 IMAD.HI.U32 R2, R4, c[0x0][0x54c], RZ ;  /* 0x0001530004021a27 */ /* 0x000fc800078e00ff */
[----:B------:R-:W-:Y:S01]  /*0c50*/  @P0 IMAD.MOV.U32 R3, RZ, RZ, 0x4 ;  /* 0x00000004ff030424 */ /* 0x000fe200078e00ff */
[----:B------:R-:W-:-:S05]  /*0c60*/  @P1 SHF.R.U32.HI R14, RZ, c[0x0][0x550], R2 ;  /* 0x00015400ff0e1a19 */ /* 0x000fca0000011602 */
[----:B------:R-:W-:Y:S01]  /*0c70*/  @P0 IMAD.WIDE R2, R14, R3, c[0x0][0x370] ;  /* 0x0000dc000e020625 */ /* 0x000fe200078e0203 */
[----:B------:R-:W-:Y:S01]  /*0c80*/  MOV R12, c[0x0][0x2c4] ;  /* 0x0000b100000c7a02 */ /* 0x000fe20000000f00 */
[----:B------:R1:W-:Y:S04]  /*0c90*/  STL [R1+0x3c], R14 ;  /* 0x00003c0e01007387 */ /* 0x0003e80000100800 */
[----:B------:R2:W3:Y:S01]  /*0ca0*/  @P0 LDG.E R169, [R2.64] ;  /* 0x0000000602a90981 */ /* 0x0004e2000c1e1900 */
[----:B------:R-:W-:Y:S01]  /*0cb0*/  IMAD.MOV.U32 R11, RZ, RZ, R0 ;  /* 0x000000ffff0b7224 */ /* 0x000fe200078e0000 */
[----:B------:R-:W-:Y:S01]  /*0cc0*/  ISETP.NE.AND P4, PT, R12, 0x1, PT ;  /* 0x000000010c00780c */ /* 0x000fe20003f85270 */
[----:B------:R-:W-:Y:S01]  /*0cd0*/  IMAD.MOV.U32 R5, RZ, RZ, 0x80 ;  /* 0x00000080ff057424 */ /* 0x000fe200078e00ff */
[----:B------:R-:W-:Y:S04]  /*0ce0*/  BSSY B0, `(.L_x_72) ;  /* 0x0000041000007945 */ /* 0x000fe80003800000 */
[----:B------:R-:W-:Y:S01]  /*0cf0*/  IADD3 R5, R5, -c[0x0][0x168], RZ ;  /* 0x80005a0005057a10 */ /* 0x000fe20007ffe0ff */
[----:B--2---:R-:W-:-:S05]  /*0d00*/  IMAD.MOV.U32 R2, RZ, RZ, c[0x0][0x53c] ;  /* 0x00014f00ff027624 */ /* 0x004fca00078e00ff */
[----:B------:R-:W-:Y:S02]  /*0d10*/  ISETP.NE.AND P0, PT, R2, 0x1, PT ;  /* 0x000000010200780c */ /* 0x000fe40003f05270 */
[----:B------:R-:W-:-:S11]  /*0d20*/  LOP3.LUT R2, R0, 0x1ffffff, RZ, 0x3c, !PT ;  /* 0x01ffffff00027812 */ /* 0x000fd600078e3cff */
[----:B------:R-:W-:Y:S01]  /*0d30*/  @P0 IMAD.HI.U32 R3, R0, c[0x0][0x540], RZ ;  /* 0x0001500000030a27 */ /* 0x000fe200078e00ff */
[----:B------:R-:W-:-:S03]  /*0d40*/  IADD3 R0, R2, c[0x0][0x53c], RZ ;  /* 0x00014f0002007a10 */ /* 0x000fc60007ffe0ff */
[----:B------:R-:W-:Y:S01]  /*0d50*/  IMAD.MOV.U32 R2, RZ, RZ, c[0x0][0x2ac] ;  /* 0x0000ab00ff027624 */ /* 0x000fe200078e00ff */
[----:B------:R-:W-:-:S03]  /*0d60*/  @P0 SHF.R.U32.HI R11, RZ, c[0x0][0x544], R3 ;  /* 0x00015100ff0b0a19 */ /* 0x000fc60000011603 */
[C---:B------:R-:W-:Y:S02]  /*0d70*/  IMAD R238, R2.reuse, c[0x0][0x1d0], RZ ;  /* 0x0000740002ee7a24 */ /* 0x040fe400078e02ff */
[----:B------:R-:W-:Y:S01]  /*0d80*/  IMAD R0, R11, c[0x0][0x53c], R0 ;  /* 0x00014f000b007a24 */ /* 0x000fe200078e0200 */
[----:B------:R1:W-:Y:S01]  /*0d90*/  STL [R1+0x44], R11 ;  /* 0x0000440b01007387 */ /* 0x0003e20000100800 */
[----:B------:R-:W-:Y:S01]  /*0da0*/  IMAD R2, R2, c[0x0][0x1d0], R5 ;  /* 0x0000740002027a24 */ /* 0x000fe200078e0205 */
[----:B------:R-:W-:Y:S01]  /*0db0*/  IADD3 R5, R238, 0x7f, RZ ;  /* 0x0000007fee057810 */ /* 0x000fe20007ffe0ff */
[----:B------:R-:W-:-:S05]  /*0dc0*/  IMAD.SHL.U32 R13, R0, 0x80, RZ ;  /* 0x00000080000d7824 */ /* 0x000fca00078e00ff */
[----:B------:R-:W-:Y:S01]  /*0dd0*/  IADD3 R0, R13, 0x7f, RZ ;  /* 0x0000007f0d007810 */ /* 0x000fe20007ffe0ff */
[----:B------:R1:W-:Y:S04]  /*0de0*/  STL [R1+0x48], R13 ;  /* 0x0000480d01007387 */ /* 0x0003e80000100800 */
[----:B------:R-:W-:-:S05]  /*0df0*/  @P4 IMAD.HI.U32 R3, R0, c[0x0][0x2c8], RZ ;  /* 0x0000b20000034a27 */ /* 0x000fca00078e00ff */
[----:B------:R-:W-:-:S04]  /*0e00*/  @P4 SHF.R.U32.HI R0, RZ, c[0x0][0x2cc], R3 ;  /* 0x0000b300ff004a19 */ /* 0x000fc80000011603 */
[----:B------:R-:W-:Y:S02]  /*0e10*/  IADD3 R0, R2, R0, RZ ;  /* 0x0000000002007210 */ /* 0x000fe40007ffe0ff */
[----:B------:R-:W-:Y:S02]  /*0e20*/  SHF.R.S32.HI R2, RZ, 0x1f, R5 ;  /* 0x0000001fff027819 */ /* 0x000fe40000011405 */
[----:B------:R-:W-:Y:S02]  /*0e30*/  SHF.R.S32.HI R3, RZ, 0x1f, R0 ;  /* 0x0000001fff037819 */ /* 0x000fe40000011400 */
[----:B------:R-:W-:Y:S02]  /*0e40*/  LEA.HI R2, R2, R5, RZ, 0x7 ;  /* 0x0000000502027211 */ /* 0x000fe400078f38ff */
[----:B------:R-:W-:Y:S02]  /*0e50*/  LEA.HI R3, R3, R0, RZ, 0x7 ;  /* 0x0000000003037211 */ /* 0x000fe400078f38ff */
[----:B------:R-:W-:-:S02]  /*0e60*/  SHF.R.S32.HI R0, RZ, 0x7, R2 ;  /* 0x00000007ff007819 */ /* 0x000fc40000011402 */
[----:B------:R-:W-:-:S04]  /*0e70*/  SHF.R.S32.HI R2, RZ, 0x7, R3 ;  /* 0x00000007ff027819 */ /* 0x000fc80000011403 */
[----:B------:R-:W-:Y:S01]  /*0e80*/  IMNMX R7, R0, R2, PT ;  /* 0x0000000200077217 */ /* 0x000fe20003800200 */
[----:B------:R-:W-:Y:S02]  /*0e90*/  IMAD.MOV R0, RZ, RZ, -R14 ;  /* 0x000000ffff007224 */ /* 0x000fe400078e0a0e */
[----:B------:R-:W-:Y:S01]  /*0ea0*/  IMAD.MOV.U32 R2, RZ, RZ, RZ ;  /* 0x000000ffff027224 */ /* 0x000fe200078e00ff */
[----:B------:R-:W-:Y:S01]  /*0eb0*/  ISETP.GE.AND P0, PT, R7, 0x1, PT ;  /* 0x000000010700780c */ /* 0x000fe20003f06270 */
[----:B------:R-:W-:Y:S01]  /*0ec0*/  IMAD R46, R0, c[0x0][0x548], R4 ;  /* 0x00015200002e7a24 */ /* 0x000fe200078e0204 */
[----:B---3--:R1:W-:Y:S04]  /*0ed0*/  STL [R1+0x10], R169 ;  /* 0x000010a901007387 */ /* 0x0083e80000100800 */
[----:B------:R1:W-:Y:S07]  /*0ee0*/  STL [R1+0x40], R46 ;  /* 0x0000402e01007387 */ /* 0x0003ee0000100800 */
[----:B------:R-:W-:Y:S05]  /*0ef0*/  @!P0 BRA `(.L_x_73) ;  /* 0x000001f000008947 */ /* 0x000fea0003800000 */
[----:B------:R-:W-:-:S04]  /*0f00*/  SHF.R.U32.HI R0, RZ, 0x10, R11 ;  /* 0x00000010ff007819 */ /* 0x000fc8000001160b */
[----:B------:R-:W-:-:S04]  /*0f10*/  ISETP.NE.AND P0, PT, R0, RZ, PT ;  /* 0x000000ff0000720c */ /* 0x000fc80003f05270 */
[----:B------:R-:W-:-:S04]  /*0f20*/  SEL R0, R0, c[0x0][0x338], P0 ;  /* 0x0000ce0000007a07 */ /* 0x000fc80000000000 */
[----:B------:R-:W-:Y:S02]  /*0f30*/  IABS R3, R0 ;  /* 0x0000000000037213 */ /* 0x000fe40000000000 */
[----:B------:R-:W-:Y:S02]  /*0f40*/  IADD3 R6, R0, -0x1, R7 ;  /* 0xffffffff00067810 */ /* 0x000fe40007ffe007 */
[----:B------:R-:W2:Y:S02]  /*0f50*/  I2F.RP R4, R3 ;  /* 0x0000000300047306 */ /* 0x000ea40000209400 */
[----:B------:R-:W-:Y:S02]  /*0f60*/  IABS R10, R6 ;  /* 0x00000006000a7213 */ /* 0x000fe40000000000 */
[----:B------:R-:W-:-:S04]  /*0f70*/  LOP3.LUT R6, R6, R0, RZ, 0x3c, !PT ;  /* 0x0000000006067212 */ /* 0x000fc800078e3cff */
[----:B------:R-:W-:Y:S01]  /*0f80*/  ISETP.GE.AND P0, PT, R6, RZ, PT ;  /* 0x000000ff0600720c */ /* 0x000fe20003f06270 */
[----:B--2---:R-:W2:Y:S02]  /*0f90*/  MUFU.RCP R4, R4 ;  /* 0x0000000400047308 */ /* 0x004ea40000001000 */
[----:B--2---:R-:W-:-:S06]  /*0fa0*/  IADD3 R4, R4, 0xffffffe, RZ ;  /* 0x0ffffffe04047810 */ /* 0x004fcc0007ffe0ff */
[----:B------:R-:W2:Y:S02]  /*0fb0*/  F2I.FTZ.U32.TRUNC.NTZ R5, R4 ;  /* 0x0000000400057305 */ /* 0x000ea4000021f000 */
[----:B--2---:R-:W-:Y:S02]  /*0fc0*/  IMAD.MOV R2, RZ, RZ, -R5 ;  /* 0x000000ffff027224 */ /* 0x004fe400078e0a05 */
[----:B------:R-:W-:Y:S02]  /*0fd0*/  IMAD.MOV.U32 R4, RZ, RZ, RZ ;  /* 0x000000ffff047224 */ /* 0x000fe400078e00ff */
[----:B------:R-:W-:Y:S01]  /*0fe0*/  IMAD.MOV.U32 R8, RZ, RZ, R2 ;  /* 0x000000ffff087224 */ /* 0x000fe200078e0002 */
[----:B------:R-:W-:-:S03]  /*0ff0*/  IABS R2, R0 ;  /* 0x0000000000027213 */ /* 0x000fc60000000000 */
[----:B------:R-:W-:Y:S02]  /*1000*/  IMAD R8, R8, R3, RZ ;  /* 0x0000000308087224 */ /* 0x000fe400078e02ff */
[----:B------:R-:W-:Y:S02]  /*1010*/  IMAD.MOV R9, RZ, RZ, -R2 ;  /* 0x000000ffff097224 */ /* 0x000fe400078e0a02 */
[----:B------:R-:W-:-:S04]  /*1020*/  IMAD.HI.U32 R2, R5, R8, R4 ;  /* 0x0000000805027227 */ /* 0x000fc800078e0004 */
[----:B------:R-:W-:Y:S02]  /*1030*/  IMAD.MOV.U32 R4, RZ, RZ, R10 ;  /* 0x000000ffff047224 */ /* 0x000fe400078e000a */
[----:B------:R-:W-:Y:S02]  /*1040*/  IMAD.MOV.U32 R5, RZ, RZ, R9 ;  /* 0x000000ffff057224 */ /* 0x000fe400078e0009 */
[----:B------:R-:W-:-:S04]  /*1050*/  IMAD.HI.U32 R2, R2, R4, RZ ;  /* 0x0000000402027227 */ /* 0x000fc800078e00ff */
[----:B------:R-:W-:-:S05]  /*1060*/  IMAD R4, R2, R5, R4 ;  /* 0x0000000502047224 */ /* 0x000fca00078e0204 */
[----:B------:R-:W-:-:S13]  /*1070*/  ISETP.GT.U32.AND P1, PT, R3, R4, PT ;  /* 0x000000040300720c */ /* 0x000fda0003f24070 */
[----:B------:R-:W-:Y:S01]  /*1080*/  @!P1 IMAD.IADD R4, R4, 0x1, -R3 ;  /* 0x0000000104049824 */ /* 0x000fe200078e0a03 */
[----:B------:R-:W-:Y:S02]  /*1090*/  @!P1 IADD3 R2, R2, 0x1, RZ ;  /* 0x0000000102029810 */ /* 0x000fe40007ffe0ff */
[----:B------:R-:W-:Y:S02]  /*10a0*/  ISETP.NE.AND P1, PT, R0, RZ, PT ;  /* 0x000000ff0000720c */ /* 0x000fe40003f25270 */
[----:B------:R-:W-:-:S13]  /*10b0*/  ISETP.GE.U32.AND P2, PT, R4, R3, PT ;  /* 0x000000030400720c */ /* 0x000fda0003f46070 */
[----:B------:R-:W-:-:S05]  /*10c0*/  @P2 IADD3 R2, R2, 0x1, RZ ;  /* 0x0000000102022810 */ /* 0x000fca0007ffe0ff */
[----:B------:R-:W-:Y:S01]  /*10d0*/  @!P0 IMAD.MOV R2, RZ, RZ, -R2 ;  /* 0x000000ffff028224 */ /* 0x000fe200078e0a02 */
[----:B------:R-:W-:Y:S02]  /*10e0*/  @!P1 LOP3.LUT R2, RZ, R0, RZ, 0x33, !PT ;  /* 0x00000000ff029212 */ /* 0x000fe400078e33ff */
.L_x_73:
[----:B------:R-:W-:Y:S05]  /*10f0*/  BSYNC B0 ;  /* 0x0000000000007941 */ /* 0x000fea0003800000 */
.L_x_72:
[----:B------:R-:W-:Y:S01]  /*1100*/  LOP3.LUT R0, R11, 0xffff, RZ, 0xc0, !PT ;  /* 0x0000ffff0b007812 */ /* 0x000fe200078ec0ff */
[----:B------:R-:W-:Y:S01]  /*1110*/  CS2R R16, SRZ ;  /* 0x0000000000107805 */ /* 0x000fe2000001ff00 */
[----:B------:R-:W-:Y:S01]  /*1120*/  CS2R R74, SRZ ;  /* 0x00000000004a7805 */ /* 0x000fe2000001ff00 */
[----:B------:R-:W-:Y:S01]  /*1130*/  CS2R R72, SRZ ;  /* 0x0000000000487805 */ /* 0x000fe2000001ff00 */
[----:B------:R-:W-:Y:S01]  /*1140*/  CS2R R78, SRZ ;  /* 0x00000000004e7805 */ /* 0x000fe2000001ff00 */
[----:B------:R-:W-:Y:S01]  /*1150*/  IMAD R172, R0, R2, RZ ;  /* 0x0000000200ac7224 */ /* 0x000fe200078e02ff */
[----:B------:R-:W-:Y:S01]  /*1160*/  PRMT R0, RZ, 0x7610, R0 ;  /* 0x00007610ff007816 */ /* 0x000fe20000000000 */
[----:B------:R-:W-:Y:S01]  /*1170*/  CS2R R76, SRZ ;  /* 0x00000000004c7805 */ /* 0x000fe2000001ff00 */
[----:B------:R-:W-:Y:S01]  /*1180*/  CS2R R82, SRZ ;  /* 0x0000000000527805 */ /* 0x000fe2000001ff00 */
[----:B------:R-:W-:Y:S01]  /*1190*/  IMAD.IADD R2, R172, 0x1, R2 ;  /* 0x00000001ac027824 */ /* 0x000fe200078e0202 */
[----:B------:R2:W-:Y:S01]  /*11a0*/  STL [R1+0x4], R172 ;  /* 0x000004ac01007387 */ /* 0x0005e20000100800 */
[----:B------:R-:W-:Y:S01]  /*11b0*/  CS2R R80, SRZ ;  /* 0x0000000000507805 */ /* 0x000fe2000001ff00 */
[----:B------:R-:W-:Y:S01]  /*11c0*/  CS2R R86, SRZ ;  /* 0x0000000000567805 */ /* 0x000fe2000001ff00 */
[----:B------:R-:W-:Y:S01]  /*11d0*/  CS2R R84, SRZ ;  /* 0x0000000000547805 */ /* 0x000fe2000001ff00 */
[----:B------:R-:W-:Y:S01]  /*11e0*/  IMNMX R237, R7, R2, PT ;  /* 0x0000000207ed7217 */ /* 0x000fe20003800200 */
        /* <DEDUP_REMOVED lines=26> */
[----:B--2---:R-:W-:-:S04]  /*1390*/  ISETP.NE.U32.AND P0, PT, RZ, c[0x0][0x340], PT ;  /* 0x0000d000ff007a0c */ /* 0x004fc80003f05070 */
[----:B------:R-:W-:-:S13]  /*13a0*/  ISETP.NE.AND.EX P0, PT, RZ, c[0x0][0x344], PT, P0 ;  /* 0x0000d100ff007a0c */ /* 0x000fda0003f05300 */
[----:B------:R-:W-:-:S04]  /*13b0*/  @P0 IMAD.MOV.U32 R2, RZ, RZ, 0x4 ;  /* 0x00000004ff020424 */ /* 0x000fc800078e00ff */
[----:B------:R-:W-:-:S05]  /*13c0*/  @P0 IMAD.WIDE R2, R14, R2, c[0x0][0x340] ;  /* 0x0000d0000e020625 */ /* 0x000fca00078e0202 */
[----:B------:R2:W5:Y:S01]  /*13d0*/  @P0 LDG.E R0, [R2.64] ;  /* 0x0000000602000981 */ /* 0x000562000c1e1900 */
[----:B------:R-:W-:Y:S01]  /*13e0*/  WARPSYNC 0xffffffff ;  /* 0xffffffff00007948 */ /* 0x000fe20003800000 */
[----:B------:R-:W-:Y:S01]  /*13f0*/  IADD3 R160, R237, -0x1, RZ ;  /* 0xffffffffeda07810 */ /* 0x000fe20007ffe0ff */
[----:B------:R-:W-:-:S03]  /*1400*/  @!P0 IMAD.MOV.U32 R0, RZ, RZ, R14 ;  /* 0x000000ffff008224 */ /* 0x000fc600078e000e */
[----:B--2---:R-:W2:Y:S01]  /*1410*/  S2R R4, SR_TID.X ;  /* 0x0000000000047919 */ /* 0x004ea20000002100 */
[----:B------:R-:W-:Y:S01]  /*1420*/  IMAD.MOV.U32 R2, RZ, RZ, c[0x0][0x2b8] ;  /* 0x0000ae00ff027624 */ /* 0x000fe200078e00ff */
[----:B-----5:R-:W-:Y:S01]  /*1430*/  SHF.R.S32.HI R3, RZ, 0x1f, R0 ;  /* 0x0000001fff037819 */ /* 0x020fe20000011400 */
[----:B------:R-:W-:Y:S01]  /*1440*/  IMAD.WIDE.U32 R170, R0, c[0x0][0x2b0], RZ ;  /* 0x0000ac0000aa7a25 */ /* 0x000fe200078e00ff */
[----:B------:R-:W-:Y:S02]  /*1450*/  BAR.SYNC.DEFER_BLOCKING 0x0 ;  /* 0x0000000000007b1d */ /* 0x000fe40000010000 */
[----:B------:R-:W-:Y:S01]  /*1460*/  ISETP.NE.AND P3, PT, R2, 0x1, PT ;  /* 0x000000010200780c */ /* 0x000fe20003f65270 */
[----:B------:R-:W-:Y:S01]  /*1470*/  IMAD.MOV.U32 R230, RZ, RZ, RZ ;  /* 0x000000ffffe67224 */ /* 0x000fe200078e00ff */
[----:B------:R-:W-:-:S02]  /*1480*/  SHF.R.S32.HI R41, RZ, 0x1f, R46 ;  /* 0x0000001fff297819 */ /* 0x000fc4000001142e */
[----:B------:R-:W-:Y:S01]  /*1490*/  SHF.R.S32.HI R6, RZ, 0x1f, R14 ;  /* 0x0000001fff067819 */ /* 0x000fe2000001140e */
[----:B------:R-:W-:Y:S01]  /*14a0*/  IMAD R16, R12, c[0x0][0x168], RZ ;  /* 0x00005a000c107a24 */ /* 0x000fe200078e02ff */
[----:B------:R-:W-:Y:S02]  /*14b0*/  SHF.R.S32.HI R43, RZ, 0x1f, R233 ;  /* 0x0000001fff2b7819 */ /* 0x000fe400000114e9 */
[----:B--2---:R-:W-:Y:S02]  /*14c0*/  SHF.R.S32.HI R18, RZ, 0x1f, R4 ;  /* 0x0000001fff127819 */ /* 0x004fe40000011404 */
[----:B------:R-:W-:Y:S02]  /*14d0*/  SHF.R.S32.HI R42, RZ, 0x1f, R234 ;  /* 0x0000001fff2a7819 */ /* 0x000fe400000114ea */
[----:B------:R-:W-:Y:S02]  /*14e0*/  ISETP.GE.AND P2, PT, R233, c[0x0][0x198], PT ;  /* 0x00006600e9007a0c */ /* 0x000fe40003f46270 */
[----:B------:R-:W-:Y:S01]  /*14f0*/  ISETP.GE.AND P6, PT, R234, c[0x0][0x198], PT ;  /* 0x00006600ea007a0c */ /* 0x000fe20003fc6270 */
[----:B------:R-:W-:Y:S01]  /*1500*/  IMAD.WIDE.U32 R166, R46, c[0x0][0x1e8], RZ ;  /* 0x00007a002ea67a25 */ /* 0x000fe200078e00ff */
[----:B------:R-:W-:Y:S01]  /*1510*/  LEA.HI R18, R18, R4, RZ, 0x3 ;  /* 0x0000000412127211 */ /* 0x000fe200078f18ff */
[----:B------:R-:W-:Y:S01]  /*1520*/  STL.64 [R1+0x20], R170 ;  /* 0x000020aa01007387 */ /* 0x000fe20000100a00 */
[----:B------:R-:W-:-:S02]  /*1530*/  SHF.R.S32.HI R19, RZ, 0x1f, R4 ;  /* 0x0000001fff137819 */ /* 0x000fc40000011404 */
[----:B------:R-:W-:Y:S02]  /*1540*/  LOP3.LUT R18, R18, 0xfffffff8, RZ, 0xc0, !PT ;  /* 0xfffffff812127812 */ /* 0x000fe400078ec0ff */
[----:B------:R-:W-:-:S03]  /*1550*/  LEA.HI R19, R19, R4, RZ, 0x3 ;  /* 0x0000000413137211 */ /* 0x000fc600078f18ff */
[----:B------:R-:W-:Y:S01]  /*1560*/  IMAD.IADD R18, R4, 0x1, -R18 ;  /* 0x0000000104127824 */ /* 0x000fe200078e0a12 */
[----:B------:R-:W-:-:S05]  /*1570*/  SHF.R.S32.HI R19, RZ, 0x3, R19 ;  /* 0x00000003ff137819 */ /* 0x000fca0000011413 */
[----:B------:R-:W-:-:S04]  /*1580*/  IMAD R161, R18, 0x20, R19 ;  /* 0x0000002012a17824 */ /* 0x000fc800078e0213 */
[----:B------:R-:W-:-:S04]  /*1590*/  IMAD R2, R160, 0x80, R161 ;  /* 0x00000080a0027824 */ /* 0x000fc800078e02a1 */
[C---:B-1----:R-:W-:Y:S01]  /*15a0*/  IMAD.IADD R11, R2.reuse, 0x1, R169 ;  /* 0x00000001020b7824 */ /* 0x042fe200078e02a9 */
[----:B------:R-:W-:Y:S01]  /*15b0*/  ISETP.GE.AND P1, PT, R2, R238, PT ;  /* 0x000000ee0200720c */ /* 0x000fe20003f26270 */
[----:B------:R-:W-:Y:S02]  /*15c0*/  IMAD R2, R3, c[0x0][0x2b0], RZ ;  /* 0x0000ac0003027a24 */ /* 0x000fe400078e02ff */
[----:B------:R-:W-:Y:S01]  /*15d0*/  @P3 IMAD.HI.U32 R3, R11, c[0x0][0x2bc], RZ ;  /* 0x0000af000b033a27 */ /* 0x000fe200078e00ff */
[----:B------:R-:W-:-:S03]  /*15e0*/  ISETP.GT.OR P1, PT, R161, 0x7f, P1 ;  /* 0x0000007fa100780c */ /* 0x000fc60000f24670 */
[----:B------:R-:W-:Y:S01]  /*15f0*/  IMAD.MOV.U32 R10, RZ, RZ, R11 ;  /* 0x000000ffff0a7224 */ /* 0x000fe200078e000b */
[----:B------:R-:W-:Y:S01]  /*1600*/  @P3 SHF.R.U32.HI R10, RZ, c[0x0][0x2c0], R3 ;  /* 0x0000b000ff0a3a19 */ /* 0x000fe20000011603 */
[----:B------:R-:W-:-:S04]  /*1610*/  IMAD R2, R0, c[0x0][0x2b4], R2 ;  /* 0x0000ad0000027a24 */ /* 0x000fc800078e0202 */
[----:B------:R-:W-:-:S04]  /*1620*/  IMAD.IADD R168, R171, 0x1, R2 ;  /* 0x00000001aba87824 */ /* 0x000fc800078e0202 */
[----:B------:R-:W-:Y:S01]  /*1630*/  @!P1 IADD3 R0, P0, R10, R170, RZ ;  /* 0x000000aa0a009210 */ /* 0x000fe20007f1e0ff */
[----:B------:R-:W-:Y:S02]  /*1640*/  IMAD R5, R41, c[0x0][0x1b8], RZ ;  /* 0x00006e0029057a24 */ /* 0x000fe400078e02ff */
[----:B------:R-:W-:Y:S01]  /*1650*/  IMAD R162, R160, -0x80, R238 ;  /* 0xffffff80a0a27824 */ /* 0x000fe200078e02ee */
[----:B------:R-:W-:Y:S01]  /*1660*/  @!P1 LEA.HI.X.SX32 R3, R10, R168, 0x1, P0 ;  /* 0x000000a80a039211 */ /* 0x000fe200000f0eff */
[----:B------:R-:W-:Y:S01]  /*1670*/  IMAD.IADD R4, R13, 0x1, R161 ;  /* 0x000000010d047824 */ /* 0x000fe200078e02a1 */
[----:B------:R-:W-:Y:S01]  /*1680*/  @!P1 LEA R2, P0, R0, c[0x0][0x2a0], 0x2 ;  /* 0x0000a80000029a11 */ /* 0x000fe200078010ff */
[----:B------:R-:W-:Y:S01]  /*1690*/  IMAD.IADD R12, R19, 0x1, R13 ;  /* 0x00000001130c7824 */ /* 0x000fe200078e020d */
[----:B------:R-:W-:Y:S01]  /*16a0*/  IADD3 R207, R200, 0x20, RZ ;  /* 0x00000020c8cf7810 */ /* 0x000fe20007ffe0ff */
[----:B------:R-:W-:Y:S01]  /*16b0*/  IMAD.WIDE.U32 R44, R46, c[0x0][0x210], RZ ;  /* 0x000084002e2c7a25 */ /* 0x000fe200078e00ff */
[----:B------:R-:W-:Y:S01]  /*16c0*/  @!P1 LEA.HI.X R3, R0, c[0x0][0x2a4], R3, 0x2, P0 ;  /* 0x0000a90000039a11 */ /* 0x000fe200000f1403 */
[----:B------:R-:W-:Y:S04]  /*16d0*/  STL [R1+0x30], R168 ;  /* 0x000030a801007387 */ /* 0x000fe80000100800 */
[----:B------:R-:W-:Y:S04]  /*16e0*/  STL.64 [R1+0x18], R166 ;  /* 0x000018a601007387 */ /* 0x000fe80000100a00 */
[----:B------:R1:W2:Y:S01]  /*16f0*/  @!P1 LDG.E R230, [R2.64] ;  /* 0x0000000602e69981 */ /* 0x0002a2000c1e1900 */
[----:B------:R-:W-:Y:S01]  /*1700*/  IMAD R5, R46, c[0x0][0x1bc], R5 ;  /* 0x00006f002e057a24 */ /* 0x000fe200078e0205 */
[----:B------:R-:W-:Y:S01]  /*1710*/  BSSY B0, `(.L_x_75) ;  /* 0x00001f4000007945 */ /* 0x000fe20003800000 */
[----:B------:R-:W-:-:S04]  /*1720*/  @P4 IMAD.HI.U32 R7, R4, c[0x0][0x2c8], RZ ;  /* 0x0000b20004074a27 */ /* 0x000fc800078e00ff */
[----:B------:R-:W-:Y:S01]  /*1730*/  IMAD.MOV.U32 R0, RZ, RZ, R4 ;  /* 0x000000ffff007224 */ /* 0x000fe200078e0004 */
[----:B------:R-:W-:Y:S01]  /*1740*/  @P4 SHF.R.U32.HI R0, RZ, c[0x0][0x2cc], R7 ;  /* 0x0000b300ff004a19 */ /* 0x000fe20000011607 */
[----:B------:R-:W-:Y:S02]  /*1750*/  IMAD.SHL.U32 R164, R234, 0x2, RZ ;  /* 0x00000002eaa47824 */ /* 0x000fe400078e00ff */
[----:B------:R-:W-:Y:S01]  /*1760*/  IMAD.SHL.U32 R163, R233, 0x2, RZ ;  /* 0x00000002e9a37824 */ /* 0x000fe200078e00ff */
[----:B------:R-:W-:Y:S01]  /*1770*/  SHF.R.S32.HI R7, RZ, 0x1f, R0 ;  /* 0x0000001fff077819 */ /* 0x000fe20000011400 */
[----:B-1----:R-:W-:-:S04]  /*1780*/  IMAD.WIDE.U32 R2, R46, c[0x0][0x1b8], RZ ;  /* 0x00006e002e027a25 */ /* 0x002fc800078e00ff */
[----:B------:R-:W-:Y:S02]  /*1790*/  IMAD.IADD R3, R3, 0x1, R5 ;  /* 0x0000000103037824 */ /* 0x000fe400078e0205 */
[----:B------:R-:W-:Y:S02]  /*17a0*/  IMAD R5, R6, c[0x0][0x1c0], RZ ;  /* 0x0000700006057a24 */ /* 0x000fe400078e02ff */
[----:B------:R-:W-:-:S04]  /*17b0*/  IMAD.WIDE.U32 R2, R14, c[0x0][0x1c0], R2 ;  /* 0x000070000e027a25 */ /* 0x000fc800078e0002 */
[----:B------:R-:W-:Y:S02]  /*17c0*/  IMAD R6, R14, c[0x0][0x1c4], R5 ;  /* 0x000071000e067a24 */ /* 0x000fe400078e0205 */
[----:B------:R-:W-:Y:S02]  /*17d0*/  IMAD.MOV R5, RZ, RZ, -R0 ;  /* 0x000000ffff057224 */ /* 0x000fe400078e0a00 */
[----:B------:R-:W-:Y:S02]  /*17e0*/  IMAD.IADD R3, R3, 0x1, R6 ;  /* 0x0000000103037824 */ /* 0x000fe400078e0206 */
[----:B------:R-:W-:Y:S02]  /*17f0*/  IMAD R4, R5, c[0x0][0x2c4], R4 ;  /* 0x0000b10005047a24 */ /* 0x000fe400078e0204 */
[----:B------:R-:W-:Y:S02]  /*1800*/  IMAD R5, R7, c[0x0][0x1b0], RZ ;  /* 0x00006c0007057a24 */ /* 0x000fe400078e02ff */
[----:B------:R-:W-:-:S04]  /*1810*/  IMAD.WIDE.U32 R2, R0, c[0x0][0x1b0], R2 ;  /* 0x00006c0000027a25 */ /* 0x000fc800078e0002 */
[----:B------:R-:W-:Y:S01]  /*1820*/  IMAD R6, R0, c[0x0][0x1b4], R5 ;  /* 0x00006d0000067a24 */ /* 0x000fe200078e0205 */
[----:B------:R-:W-:-:S03]  /*1830*/  SHF.R.S32.HI R5, RZ, 0x1f, R4 ;  /* 0x0000001fff057819 */ /* 0x000fc60000011404 */
[----:B------:R-:W-:Y:S01]  /*1840*/  IMAD.IADD R3, R3, 0x1, R6 ;  /* 0x0000000103037824 */ /* 0x000fe200078e0206 */
[----:B------:R-:W-:Y:S01]  /*1850*/  IADD3 R6, R12, 0x20, RZ ;  /* 0x000000200c067810 */ /* 0x000fe20007ffe0ff */
[----:B------:R-:W-:Y:S02]  /*1860*/  IMAD R0, R5, c[0x0][0x1a8], RZ ;  /* 0x00006a0005007a24 */ /* 0x000fe400078e02ff */
[----:B------:R-:W-:-:S04]  /*1870*/  IMAD.WIDE.U32 R2, R4, c[0x0][0x1a8], R2 ;  /* 0x00006a0004027a25 */ /* 0x000fc800078e0002 */
[----:B------:R-:W-:Y:S01]  /*1880*/  IMAD R0, R4, c[0x0][0x1ac], R0 ;  /* 0x00006b0004007a24 */ /* 0x000fe200078e0200 */
[----:B------:R-:W-:-:S03]  /*1890*/  LEA R9, P0, R2, c[0x0][0x160], 0x1 ;  /* 0x0000580002097a11 */ /* 0x000fc600078008ff */
[----:B------:R-:W-:Y:S02]  /*18a0*/  IMAD.IADD R8, R3, 0x1, R0 ;  /* 0x0000000103087824 */ /* 0x000fe400078e0200 */
[----:B------:R-:W1:Y:S03]  /*18b0*/  SHFL.IDX PT, R0, R9, RZ, 0x181f ;  /* 0x00181fff09007589 */ /* 0x000e6600000e0000 */
[----:B------:R-:W-:Y:S01]  /*18c0*/  LEA.HI.X R8, R2, c[0x0][0x164], R8, 0x1, P0 ;  /* 0x0000590002087a11 */ /* 0x000fe200000f0c08 */
[----:B------:R-:W-:Y:S01]  /*18d0*/  IMAD.MOV R2, RZ, RZ, -R10 ;  /* 0x000000ffff027224 */ /* 0x000fe200078e0a0a */
[----:B------:R-:W-:Y:S01]  /*18e0*/  ISETP.GE.AND P0, PT, R12, R16, PT ;  /* 0x000000100c00720c */ /* 0x000fe20003f06270 */
[----:B------:R-:W-:Y:S02]  /*18f0*/  SHFL.IDX PT, R10, R9, 0x1, 0x181f ;  /* 0x00381f00090a7f89 */ /* 0x000fe400000e0000 */
[----:B------:R-:W-:-:S02]  /*1900*/  IMAD R231, R2, c[0x0][0x2b8], R11 ;  /* 0x0000ae0002e77a24 */ /* 0x000fc400078e020b */
[----:B------:R-:W3:Y:S03]  /*1910*/  SHFL.IDX PT, R5, R8, RZ, 0x181f ;  /* 0x00181fff08057589 */ /* 0x000ee600000e0000 */
[----:B------:R-:W-:Y:S01]  /*1920*/  SHF.R.S32.HI R15, RZ, 0x1f, R231 ;  /* 0x0000001fff0f7819 */ /* 0x000fe200000114e7 */
[----:B------:R-:W4:Y:S04]  /*1930*/  SHFL.IDX PT, R11, R8, 0x1, 0x181f ;  /* 0x00381f00080b7f89 */ /* 0x000f2800000e0000 */
[----:B------:R-:W4:Y:S04]  /*1940*/  SHFL.IDX PT, R13, R9, 0x2, 0x181f ;  /* 0x00581f00090d7f89 */ /* 0x000f2800000e0000 */
[----:B------:R-:W4:Y:S01]  /*1950*/  SHFL.IDX PT, R14, R8, 0x2, 0x181f ;  /* 0x00581f00080e7f89 */ /* 0x000f2200000e0000 */
[----:B-1----:R-:W-:-:S02]  /*1960*/  @!P0 LEA R2, P5, R233, R0, 0x1 ;  /* 0x00000000e9028211 */ /* 0x002fc400078a08ff */
[C---:B------:R-:W-:Y:S01]  /*1970*/  @!P0 LEA R4, P1, R234.reuse, R0, 0x1 ;  /* 0x00000000ea048211 */ /* 0x040fe200078208ff */
[----:B------:R-:W-:Y:S01]  /*1980*/  IMAD R0, R15, c[0x0][0x1e0], RZ ;  /* 0x000078000f007a24 */ /* 0x000fe200078e02ff */
[----:B------:R-:W1:Y:S03]  /*1990*/  SHFL.IDX PT, R9, R9, 0x3, 0x181f ;  /* 0x00781f0009097f89 */ /* 0x000e6600000e0000 */
[----:B------:R-:W-:Y:S01]  /*19a0*/  IMAD R0, R231, c[0x0][0x1e4], R0 ;  /* 0x00007900e7007a24 */ /* 0x000fe200078e0200 */
[----:B------:R-:W1:Y:S01]  /*19b0*/  SHFL.IDX PT, R8, R8, 0x3, 0x181f ;  /* 0x00781f0008087f89 */ /* 0x000e6200000e0000 */
[CC--:B---3--:R-:W-:Y:S02]  /*19c0*/  @!P0 LEA.HI.X R3, R233.reuse, R5.reuse, R43, 0x1, P5 ;  /* 0x00000005e9038211 */ /* 0x0c8fe400028f0c2b */
[----:B------:R-:W-:Y:S02]  /*19d0*/  @!P0 LEA.HI.X R5, R234, R5, R42, 0x1, P1 ;  /* 0x00000005ea058211 */ /* 0x000fe400008f0c2a */
[----:B------:R-:W-:Y:S01]  /*19e0*/  ISETP.GE.AND P1, PT, R6, R16, PT ;  /* 0x000000100600720c */ /* 0x000fe20003f26270 */
[----:B------:R3:W-:Y:S04]  /*19f0*/  @!P0 LDGSTS.E.BYPASS.LTC128B.128 [R229+0x100], [R2.64], !P2 ;  /* 0x0010000002e58fae */ /* 0x0007e8000d101d46 */
[----:B------:R1:W-:Y:S08]  /*1a00*/  @!P0 LDGSTS.E.BYPASS.LTC128B.128 [R229+0x4100], [R4.64], !P6 ;  /* 0x0410000004e58fae */ /* 0x0003f0000f101d46 */
[----:B------:R-:W-:-:S04]  /*1a10*/  @!P1 LEA R6, P0, R233, R10, 0x1 ;  /* 0x0000000ae9069211 */ /* 0x000fc800078008ff */
[----:B----4-:R-:W-:-:S05]  /*1a20*/  @!P1 LEA.HI.X R7, R233, R11, R43, 0x1, P0 ;  /* 0x0000000be9079211 */ /* 0x010fca00000f0c2b */
[----:B------:R4:W-:Y:S01]  /*1a30*/  @!P1 LDGSTS.E.BYPASS.LTC128B.128 [R229+0x1100], [R6.64], !P2 ;  /* 0x0110000006e59fae */ /* 0x0009e2000d101d46 */
[----:B---3--:R-:W-:Y:S01]  /*1a40*/  IMAD.WIDE.U32 R2, R231, c[0x0][0x1e0], RZ ;  /* 0x00007800e7027a25 */ /* 0x008fe200078e00ff */
[----:B-1----:R-:W-:-:S03]  /*1a50*/  IADD3 R4, R12, 0x40, RZ ;  /* 0x000000400c047810 */ /* 0x002fc60007ffe0ff */
[----:B------:R-:W-:Y:S01]  /*1a60*/  IMAD.IADD R3, R3, 0x1, R0 ;  /* 0x0000000103037824 */ /* 0x000fe200078e0200 */
[----:B------:R-:W-:Y:S01]  /*1a70*/  IADD3 R12, R12, 0x60, RZ ;  /* 0x000000600c0c7810 */ /* 0x000fe20007ffe0ff */
[----:B------:R-:W-:Y:S01]  /*1a80*/  IMAD R0, R41, c[0x0][0x1e8], RZ ;  /* 0x00007a0029007a24 */ /* 0x000fe200078e02ff */
[----:B------:R-:W-:Y:S02]  /*1a90*/  ISETP.GE.AND P5, PT, R4, R16, PT ;  /* 0x000000100400720c */ /* 0x000fe40003fa6270 */
[----:B------:R-:W-:Y:S01]  /*1aa0*/  @!P1 LEA R4, P0, R234, R10, 0x1 ;  /* 0x0000000aea049211 */ /* 0x000fe200078008ff */
[----:B------:R-:W-:-:S03]  /*1ab0*/  IMAD R0, R46, c[0x0][0x1ec], R0 ;  /* 0x00007b002e007a24 */ /* 0x000fc600078e0200 */
[----:B------:R-:W-:Y:S01]  /*1ac0*/  @!P1 LEA.HI.X R5, R234, R11, R42, 0x1, P0 ;  /* 0x0000000bea059211 */ /* 0x000fe200000f0c2a */
[----:B------:R-:W-:-:S04]  /*1ad0*/  IMAD.IADD R165, R167, 0x1, R0 ;  /* 0x00000001a7a57824 */ /* 0x000fc800078e0200 */
[----:B------:R1:W-:Y:S04]  /*1ae0*/  @!P1 LDGSTS.E.BYPASS.LTC128B.128 [R229+0x5100], [R4.64], !P6 ;  /* 0x0510000004e59fae */ /* 0x0003e8000f101d46 */
[----:B------:R-:W-:Y:S04]  /*1af0*/  STL [R1+0x14], R165 ;  /* 0x000014a501007387 */ /* 0x000fe80000100800 */
[----:B------:R-:W-:Y:S01]  /*1b00*/  STL.64 [R1+0x28], R44 ;  /* 0x0000282c01007387 */ /* 0x000fe20000100a00 */
[----:B-1----:R-:W-:-:S04]  /*1b10*/  @!P5 LEA R4, P1, R233, R13, 0x1 ;  /* 0x0000000de904d211 */ /* 0x002fc800078208ff */
[----:B------:R-:W-:-:S05]  /*1b20*/  @!P5 LEA.HI.X R5, R233, R14, R43, 0x1, P1 ;  /* 0x0000000ee905d211 */ /* 0x000fca00008f0c2b */
[----:B------:R1:W-:Y:S01]  /*1b30*/  @!P5 LDGSTS.E.BYPASS.LTC128B.128 [R229+0x2100], [R4.64], !P2 ;  /* 0x0210000004e5dfae */ /* 0x0003e2000d101d46 */
[----:B--2---:R-:W-:Y:S01]  /*1b40*/  SHF.R.S32.HI R40, RZ, 0x1f, R230 ;  /* 0x0000001fff287819 */ /* 0x004fe200000114e6 */
[----:B------:R-:W-:-:S04]  /*1b50*/  IMAD.WIDE.U32 R2, R230, c[0x0][0x1f0], R2 ;  /* 0x00007c00e6027a25 */ /* 0x000fc800078e0002 */
[----:B----4-:R-:W-:Y:S01]  /*1b60*/  IMAD R7, R40, c[0x0][0x1f0], RZ ;  /* 0x00007c0028077a24 */ /* 0x010fe200078e02ff */
[----:B------:R-:W-:Y:S02]  /*1b70*/  IADD3 R6, P0, R2, R166, RZ ;  /* 0x000000a602067210 */ /* 0x000fe40007f1e0ff */
[----:B------:R-:W-:Y:S01]  /*1b80*/  @!P5 LEA R2, P1, R234, R13, 0x1 ;  /* 0x0000000dea02d211 */ /* 0x000fe200078208ff */
[----:B------:R-:W-:Y:S02]  /*1b90*/  IMAD R7, R230, c[0x0][0x1f4], R7 ;  /* 0x00007d00e6077a24 */ /* 0x000fe400078e0207 */
[----:B------:R-:W-:-:S03]  /*1ba0*/  IMAD.IADD R13, R162, 0x1, -R19 ;  /* 0x00000001a20d7824 */ /* 0x000fc600078e0a13 */
[----:B------:R-:W-:Y:S02]  /*1bb0*/  IADD3.X R7, R165, R3, R7, P0, !PT ;  /* 0x00000003a5077210 */ /* 0x000fe400007fe407 */
[----:B------:R-:W-:Y:S02]  /*1bc0*/  LEA R0, P0, R6, c[0x0][0x1c8], 0x1 ;  /* 0x0000720006007a11 */ /* 0x000fe400078008ff */
[----:B------:R-:W-:Y:S02]  /*1bd0*/  @!P5 LEA.HI.X R3, R234, R14, R42, 0x1, P1 ;  /* 0x0000000eea03d211 */ /* 0x000fe400008f0c2a */
[----:B------:R-:W-:Y:S01]  /*1be0*/  LEA.HI.X R14, R6, c[0x0][0x1cc], R7, 0x1, P0 ;  /* 0x00007300060e7a11 */ /* 0x000fe200000f0c07 */
[----:B------:R-:W-:Y:S01]  /*1bf0*/  SHFL.IDX PT, R10, R0, 0x1, 0x181f ;  /* 0x00381f00000a7f89 */ /* 0x000fe200000e0000 */
[----:B------:R-:W-:-:S03]  /*1c00*/  ISETP.GE.AND P1, PT, R12, R16, PT ;  /* 0x000000100c00720c */ /* 0x000fc60003f26270 */
[----:B------:R-:W2:Y:S04]  /*1c10*/  SHFL.IDX PT, R6, R0, RZ, 0x181f ;  /* 0x00181fff00067589 */ /* 0x000ea800000e0000 */
[----:B------:R-:W3:Y:S04]  /*1c20*/  SHFL.IDX PT, R7, R14, RZ, 0x181f ;  /* 0x00181fff0e077589 */ /* 0x000ee800000e0000 */
[----:B------:R4:W-:Y:S01]  /*1c30*/  @!P5 LDGSTS.E.BYPASS.LTC128B.128 [R229+0x6100], [R2.64], !P6 ;  /* 0x0610000002e5dfae */ /* 0x0009e2000f101d46 */
[----:B------:R-:W-:-:S03]  /*1c40*/  ISETP.GE.AND P5, PT, R13, 0x1, PT ;  /* 0x000000010d00780c */ /* 0x000fc60003fa6270 */
[----:B------:R-:W1:Y:S04]  /*1c50*/  SHFL.IDX PT, R12, R14, 0x1, 0x181f ;  /* 0x00381f000e0c7f89 */ /* 0x000e6800000e0000 */
[----:B------:R-:W-:Y:S01]  /*1c60*/  SHFL.IDX PT, R11, R14, 0x2, 0x181f ;  /* 0x00581f000e0b7f89 */ /* 0x000fe200000e0000 */
[----:B----4-:R-:W-:-:S04]  /*1c70*/  @!P1 LEA R2, P0, R233, R9, 0x1 ;  /* 0x00000009e9029211 */ /* 0x010fc800078008ff */
[CC--:B------:R-:W-:Y:S02]  /*1c80*/  @!P1 LEA.HI.X R3, R233.reuse, R8.reuse, R43, 0x1, P0 ;  /* 0x00000008e9039211 */ /* 0x0c0fe400000f0c2b */
[C---:B-1----:R-:W-:Y:S02]  /*1c90*/  @!P1 LEA R4, P0, R234.reuse, R9, 0x1 ;  /* 0x00000009ea049211 */ /* 0x042fe400078008ff */
[----:B------:R-:W-:Y:S02]  /*1ca0*/  SHFL.IDX PT, R9, R14, 0x3, 0x181f ;  /* 0x00781f000e097f89 */ /* 0x000fe400000e0000 */
[----:B------:R-:W-:Y:S02]  /*1cb0*/  @!P1 LEA.HI.X R5, R234, R8, R42, 0x1, P0 ;  /* 0x00000008ea059211 */ /* 0x000fe400000f0c2a */
[----:B------:R2:W-:Y:S01]  /*1cc0*/  @!P1 LDGSTS.E.BYPASS.LTC128B.128 [R229+0x3100], [R2.64], !P2 ;  /* 0x0310000002e59fae */ /* 0x0005e2000d101d46 */
[----:B------:R-:W-:-:S03]  /*1cd0*/  @P5 ISETP.GE.AND P0, PT, R233, c[0x0][0x1d4], PT ;  /* 0x00007500e9005a0c */ /* 0x000fc60003f06270 */
[----:B------:R-:W1:Y:S04]  /*1ce0*/  SHFL.IDX PT, R8, R0, 0x2, 0x181f ;  /* 0x00581f0000087f89 */ /* 0x000e6800000e0000 */
[----:B------:R4:W-:Y:S04]  /*1cf0*/  @!P1 LDGSTS.E.BYPASS.LTC128B.128 [R229+0x7100], [R4.64], !P6 ;  /* 0x0710000004e59fae */ /* 0x0009e8000f101d46 */
[----:B------:R-:W0:Y:S04]  /*1d00*/  LDGDEPBAR ;  /* 0x00000000000079af */ /* 0x000e280000000000 */
[----:B------:R-:W1:Y:S01]  /*1d10*/  SHFL.IDX PT, R0, R0, 0x3, 0x181f ;  /* 0x00781f0000007f89 */ /* 0x000e6200000e0000 */
[----:B--2---:R-:W-:-:S04]  /*1d20*/  @P5 LEA R2, P2, R233, R6, 0x1 ;  /* 0x00000006e9025211 */ /* 0x004fc800078408ff */
[----:B---3--:R-:W-:Y:S02]  /*1d30*/  @P5 LEA.HI.X R3, R233, R7, R43, 0x1, P2 ;  /* 0x00000007e9035211 */ /* 0x008fe400010f0c2b */
[----:B------:R-:W-:-:S03]  /*1d40*/  ISETP.GE.AND P2, PT, R13, 0x21, PT ;  /* 0x000000210d00780c */ /* 0x000fc60003f46270 */
[----:B------:R2:W-:Y:S01]  /*1d50*/  @P5 LDGSTS.E.BYPASS.LTC128B.128 [R229+0x8100], [R2.64], !P0 ;  /* 0x0810000002e55fae */ /* 0x0005e2000c101d46 */
[C---:B------:R-:W-:Y:S02]  /*1d60*/  @P5 ISETP.GE.AND P0, PT, R234.reuse, c[0x0][0x1d4], PT ;  /* 0x00007500ea005a0c */ /* 0x040fe40003f06270 */
[----:B--2---:R-:W-:-:S07]  /*1d70*/  @P5 LEA R2, P1, R234, R6, 0x1 ;  /* 0x00000006ea025211 */ /* 0x004fce00078208ff */
[C---:B------:R-:W-:Y:S02]  /*1d80*/  @P2 LEA R6, P6, R233.reuse, R10, 0x1 ;  /* 0x0000000ae9062211 */ /* 0x040fe400078c08ff */
[C---:B------:R-:W-:Y:S02]  /*1d90*/  @P5 LEA.HI.X R3, R234.reuse, R7, R42, 0x1, P1 ;  /* 0x00000007ea035211 */ /* 0x040fe400008f0c2a */
[----:B------:R-:W-:Y:S02]  /*1da0*/  @P2 LEA.HI.X R7, R233, R12, R43, 0x1, P6 ;  /* 0x0000000ce9072211 */ /* 0x000fe400030f0c2b */
[----:B------:R-:W-:Y:S01]  /*1db0*/  ISETP.GE.AND P6, PT, R13, 0x41, PT ;  /* 0x000000410d00780c */ /* 0x000fe20003fc6270 */
[----:B------:R1:W-:Y:S01]  /*1dc0*/  @P5 LDGSTS.E.BYPASS.LTC128B.128 [R229+0xc100], [R2.64], !P0 ;  /* 0x0c10000002e55fae */ /* 0x0003e2000c101d46 */
[----:B------:R-:W-:Y:S02]  /*1dd0*/  @P2 ISETP.GE.AND P1, PT, R233, c[0x0][0x1d4], PT ;  /* 0x00007500e9002a0c */ /* 0x000fe40003f26270 */
[----:B----4-:R-:W-:-:S04]  /*1de0*/  @P2 LEA R4, P0, R234, R10, 0x1 ;  /* 0x0000000aea042211 */ /* 0x010fc800078008ff */
[----:B------:R-:W-:-:S05]  /*1df0*/  @P2 LEA.HI.X R5, R234, R12, R42, 0x1, P0 ;  /* 0x0000000cea052211 */ /* 0x000fca00000f0c2a */
[C---:B------:R-:W-:Y:S02]  /*1e00*/  @P6 ISETP.GE.AND P0, PT, R233.reuse, c[0x0][0x1d4], PT ;  /* 0x00007500e9006a0c */ /* 0x040fe40003f06270 */
[----:B------:R2:W-:Y:S01]  /*1e10*/  @P2 LDGSTS.E.BYPASS.LTC128B.128 [R229+0x9100], [R6.64], !P1 ;  /* 0x0910000006e52fae */ /* 0x0005e2000c901d46 */
[----:B------:R-:W-:Y:S02]  /*1e20*/  @P2 ISETP.GE.AND P1, PT, R234, c[0x0][0x1d4], PT ;  /* 0x00007500ea002a0c */ /* 0x000fe40003f26270 */
[----:B-1----:R-:W-:-:S11]  /*1e30*/  @P6 LEA R2, P5, R233, R8, 0x1 ;  /* 0x00000008e9026211 */ /* 0x002fd600078a08ff */
[----:B------:R1:W-:Y:S01]  /*1e40*/  @P2 LDGSTS.E.BYPASS.LTC128B.128 [R229+0xd100], [R4.64], !P1 ;  /* 0x0d10000004e52fae */ /* 0x0003e2000c901d46 */
[----:B------:R-:W-:Y:S02]  /*1e50*/  @P6 LEA.HI.X R3, R233, R11, R43, 0x1, P5 ;  /* 0x0000000be9036211 */ /* 0x000fe400028f0c2b */
[----:B------:R-:W-:-:S03]  /*1e60*/  ISETP.GE.AND P5, PT, R13, 0x61, PT ;  /* 0x000000610d00780c */ /* 0x000fc60003fa6270 */
[----:B------:R3:W-:Y:S01]  /*1e70*/  @P6 LDGSTS.E.BYPASS.LTC128B.128 [R229+0xa100], [R2.64], !P0 ;  /* 0x0a10000002e56fae */ /* 0x0007e2000c101d46 */
[----:B--2---:R-:W-:-:S04]  /*1e80*/  @P6 LEA R6, P2, R234, R8, 0x1 ;  /* 0x00000008ea066211 */ /* 0x004fc800078408ff */
[C---:B------:R-:W-:Y:S02]  /*1e90*/  @P6 LEA.HI.X R7, R234.reuse, R11, R42, 0x1, P2 ;  /* 0x0000000bea076211 */ /* 0x040fe400010f0c2a */
[----:B------:R-:W-:-:S03]  /*1ea0*/  @P6 ISETP.GE.AND P2, PT, R234, c[0x0][0x1d4], PT ;  /* 0x00007500ea006a0c */ /* 0x000fc60003f46270 */
[----:B-1----:R-:W-:-:S04]  /*1eb0*/  @P5 LEA R4, P1, R233, R0, 0x1 ;  /* 0x00000000e9045211 */ /* 0x002fc800078208ff */
[----:B------:R-:W-:-:S06]  /*1ec0*/  @P5 LEA.HI.X R5, R233, R9, R43, 0x1, P1 ;  /* 0x00000009e9055211 */ /* 0x000fcc00008f0c2b */
[----:B------:R1:W-:Y:S01]  /*1ed0*/  @P6 LDGSTS.E.BYPASS.LTC128B.128 [R229+0xe100], [R6.64], !P2 ;  /* 0x0e10000006e56fae */ /* 0x0003e2000d101d46 */
[----:B------:R-:W-:Y:S02]  /*1ee0*/  @P5 ISETP.GE.AND P1, PT, R233, c[0x0][0x1d4], PT ;  /* 0x00007500e9005a0c */ /* 0x000fe40003f26270 */
[----:B---3--:R-:W-:Y:S01]  /*1ef0*/  @P5 LEA R2, P0, R234, R0, 0x1 ;  /* 0x00000000ea025211 */ /* 0x008fe200078008ff */
[----:B------:R-:W-:-:S03]  /*1f00*/  IMAD R0, R15, c[0x0][0x208], RZ ;  /* 0x000082000f007a24 */ /* 0x000fc600078e02ff */
[C---:B------:R-:W-:Y:S01]  /*1f10*/  @P5 LEA.HI.X R3, R234.reuse, R9, R42, 0x1, P0 ;  /* 0x00000009ea035211 */ /* 0x040fe200000f0c2a */
[----:B------:R-:W-:Y:S01]  /*1f20*/  IMAD R0, R231, c[0x0][0x20c], R0 ;  /* 0x00008300e7007a24 */ /* 0x000fe200078e0200 */
[----:B------:R-:W-:-:S05]  /*1f30*/  @P5 ISETP.GE.AND P0, PT, R234, c[0x0][0x1d4], PT ;  /* 0x00007500ea005a0c */ /* 0x000fca0003f06270 */
[----:B------:R1:W-:Y:S08]  /*1f40*/  @P5 LDGSTS.E.BYPASS.LTC128B.128 [R229+0xb100], [R4.64], !P1 ;  /* 0x0b10000004e55fae */ /* 0x0003f0000c901d46 */
[----:B------:R2:W-:Y:S01]  /*1f50*/  @P5 LDGSTS.E.BYPASS.LTC128B.128 [R229+0xf100], [R2.64], !P0 ;  /* 0x0f10000002e55fae */ /* 0x0005e2000c101d46 */
[----:B------:R-:W-:Y:S02]  /*1f60*/  R2P PR, R18, 0x6 ;  /* 0x0000000612007804 */ /* 0x000fe40000000000 */
[----:B------:R-:W-:Y:S01]  /*1f70*/  ISETP.GE.AND P6, PT, R233, c[0x0][0x1d4], PT ;  /* 0x00007500e9007a0c */ /* 0x000fe20003fc6270 */
[----:B------:R-:W0:Y:S10]  /*1f80*/  LDGDEPBAR ;  /* 0x00000000000079af */ /* 0x000e340000000000 */
[----:B------:R-:W-:-:S04]  /*1f90*/  @P1 IADD3 R207, R200, -0x20, RZ ;  /* 0xffffffe0c8cf1810 */ /* 0x000fc80007ffe0ff */
[C---:B------:R-:W-:Y:S02]  /*1fa0*/  IADD3 R208, R207.reuse, 0x4000, RZ ;  /* 0x00004000cfd07810 */ /* 0x040fe40007ffe0ff */
[C---:B------:R-:W-:Y:S02]  /*1fb0*/  IADD3 R210, R207.reuse, 0x5000, RZ ;  /* 0x00005000cfd27810 */ /* 0x040fe40007ffe0ff */
[C---:B------:R-:W-:Y:S02]  /*1fc0*/  IADD3 R211, R207.reuse, 0x5800, RZ ;  /* 0x00005800cfd37810 */ /* 0x040fe40007ffe0ff */
[C---:B------:R-:W-:Y:S02]  /*1fd0*/  IADD3 R209, R207.reuse, 0x4800, RZ ;  /* 0x00004800cfd17810 */ /* 0x040fe40007ffe0ff */
[----:B------:R-:W-:Y:S01]  /*1fe0*/  IADD3 R213, R207, 0x6800, RZ ;  /* 0x00006800cfd57810 */ /* 0x000fe20007ffe0ff */
[----:B--2---:R-:W-:Y:S01]  /*1ff0*/  IMAD.WIDE.U32 R2, R231, c[0x0][0x208], RZ ;  /* 0x00008200e7027a25 */ /* 0x004fe200078e00ff */
[----:B------:R-:W-:-:S04]  /*2000*/  DEPBAR.LE SB0, 0x1 ;  /* 0x000080400000791a */ /* 0x000fc80000000000 */
[----:B------:R-:W-:Y:S01]  /*2010*/  BAR.SYNC.DEFER_BLOCKING 0x0 ;  /* 0x0000000000007b1d */ /* 0x000fe20000010000 */
[----:B------:R-:W-:Y:S01]  /*2020*/  IMAD.IADD R3, R3, 0x1, R0 ;  /* 0x0000000103037824 */ /* 0x000fe200078e0200 */
[----:B------:R-:W-:Y:S01]  /*2030*/  IADD3 R212, R207, 0x6000, RZ ;  /* 0x00006000cfd47810 */ /* 0x000fe20007ffe0ff */
[----:B------:R-:W-:Y:S01]  /*2040*/  IMAD R0, R41, c[0x0][0x210], RZ ;  /* 0x0000840029007a24 */ /* 0x000fe200078e02ff */
[C---:B------:R-:W-:Y:S01]  /*2050*/  IADD3 R214, R207.reuse, 0x7000, RZ ;  /* 0x00007000cfd67810 */ /* 0x040fe20007ffe0ff */
[----:B------:R-:W-:Y:S01]  /*2060*/  IMAD.WIDE.U32 R2, R230, c[0x0][0x218], R2 ;  /* 0x00008600e6027a25 */ /* 0x000fe200078e0002 */
[C---:B------:R-:W-:Y:S02]  /*2070*/  IADD3 R215, R207.reuse, 0x7800, RZ ;  /* 0x00007800cfd77810 */ /* 0x040fe40007ffe0ff */
[----:B------:R-:W-:Y:S01]  /*2080*/  IADD3 R223, R207, 0x3800, RZ ;  /* 0x00003800cfdf7810 */ /* 0x000fe20007ffe0ff */
[----:B------:R-:W-:Y:S01]  /*2090*/  IMAD R0, R46, c[0x0][0x214], R0 ;  /* 0x000085002e007a24 */ /* 0x000fe200078e0200 */
[----:B------:R-:W-:-:S02]  /*20a0*/  IADD3 R2, P0, R2, R44, RZ ;  /* 0x0000002c02027210 */ /* 0x000fc40007f1e0ff */
[C---:B------:R-:W-:Y:S02]  /*20b0*/  IADD3 R222, R207.reuse, 0x3000, RZ ;  /* 0x00003000cfde7810 */ /* 0x040fe40007ffe0ff */
[C---:B------:R-:W-:Y:S02]  /*20c0*/  IADD3 R221, R207.reuse, 0x2800, RZ ;  /* 0x00002800cfdd7810 */ /* 0x040fe40007ffe0ff */
[C---:B------:R-:W-:Y:S02]  /*20d0*/  IADD3 R220, R207.reuse, 0x2000, RZ ;  /* 0x00002000cfdc7810 */ /* 0x040fe40007ffe0ff */
[C---:B------:R-:W-:Y:S02]  /*20e0*/  IADD3 R219, R207.reuse, 0x1800, RZ ;  /* 0x00001800cfdb7810 */ /* 0x040fe40007ffe0ff */
[C---:B------:R-:W-:Y:S02]  /*20f0*/  IADD3 R218, R207.reuse, 0x1000, RZ ;  /* 0x00001000cfda7810 */ /* 0x040fe40007ffe0ff */
[----:B------:R-:W-:Y:S01]  /*2100*/  IADD3 R217, R207, 0x800, RZ ;  /* 0x00000800cfd97810 */ /* 0x000fe20007ffe0ff */
[----:B------:R-:W-:Y:S04]  /*2110*/  LDSM.16.M88.4 R136, [R224] ;  /* 0x00000000e088783b */ /* 0x000fe80000000200 */
[----:B------:R-:W-:Y:S04]  /*2120*/  LDSM.16.M88.4 R140, [R225] ;  /* 0x00000000e18c783b */ /* 0x000fe80000000200 */
[----:B------:R-:W-:Y:S04]  /*2130*/  LDSM.16.M88.4 R176, [R227] ;  /* 0x00000000e3b0783b */ /* 0x000fe80000000200 */
[----:B------:R-:W-:Y:S04]  /*2140*/  LDSM.16.M88.4 R180, [R226] ;  /* 0x00000000e2b4783b */ /* 0x000fe80000000200 */
[----:B------:R-:W-:Y:S04]  /*2150*/  LDSM.16.M88.4 R184, [R224+0x4000] ;  /* 0x00400000e0b8783b */ /* 0x000fe80000000200 */
[----:B------:R-:W-:Y:S04]  /*2160*/  LDSM.16.M88.4 R188, [R225+0x4000] ;  /* 0x00400000e1bc783b */ /* 0x000fe80000000200 */
[----:B------:R-:W-:Y:S04]  /*2170*/  LDSM.16.M88.4 R192, [R227+0x4000] ;  /* 0x00400000e3c0783b */ /* 0x000fe80000000200 */
[----:B------:R-:W-:Y:S04]  /*2180*/  LDSM.16.M88.4 R196, [R226+0x4000] ;  /* 0x00400000e2c4783b */ /* 0x000fe80000000200 */
[----:B------:R-:W-:Y:S06]  /*2190*/  BAR.SYNC.DEFER_BLOCKING 0x0 ;  /* 0x0000000000007b1d */ /* 0x000fec0000010000 */
[----:B------:R-:W-:-:S04]  /*21a0*/  DEPBAR.LE SB0, 0x0 ;  /* 0x000080000000791a */ /* 0x000fc80000000000 */
[----:B------:R-:W-:Y:S06]  /*21b0*/  BAR.SYNC.DEFER_BLOCKING 0x0 ;  /* 0x0000000000007b1d */ /* 0x000fec0000010000 */
[----:B-1----:R-:W1:Y:S04]  /*21c0*/  LDSM.16.M88.4 R4, [R200] ;  /* 0x00000000c804783b */ /* 0x002e680000000200 */
[----:B------:R-:W2:Y:S04]  /*21d0*/  LDSM.16.M88.4 R20, [R200+0x800] ;  /* 0x00080000c814783b */ /* 0x000ea80000000200 */
[----:B------:R-:W-:Y:S04]  /*21e0*/  LDSM.16.M88.4 R36, [R207+0x800] ;  /* 0x00080000cf24783b */ /* 0x000fe80000000200 */
[----:B------:R-:W3:Y:S04]  /*21f0*/  LDSM.16.M88.4 R24, [R207] ;  /* 0x00000000cf18783b */ /* 0x000ee80000000200 */
[----:B------:R-:W4:Y:S04]  /*2200*/  LDSM.16.M88.4 R28, [R200+0x1000] ;  /* 0x00100000c81c783b */ /* 0x000f280000000200 */
[----:B------:R-:W3:Y:S04]  /*2210*/  LDSM.16.M88.4 R48, [R200+0x1800] ;  /* 0x00180000c830783b */ /* 0x000ee80000000200 */
[----:B------:R-:W3:Y:S04]  /*2220*/  LDSM.16.M88.4 R32, [R207+0x1000] ;  /* 0x00100000cf20783b */ /* 0x000ee80000000200 */
[----:B------:R-:W4:Y:S04]  /*2230*/  LDSM.16.M88.4 R52, [R207+0x1800] ;  /* 0x00180000cf34783b */ /* 0x000f280000000200 */
[----:B------:R-:W-:Y:S04]  /*2240*/  LDSM.16.M88.4 R56, [R200+0x3800] ;  /* 0x00380000c838783b */ /* 0x000fe80000000200 */
[----:B------:R-:W-:Y:S01]  /*2250*/  LDSM.16.M88.4 R60, [R207+0x2800] ;  /* 0x00280000cf3c783b */ /* 0x000fe20000000200 */
[C---:B-1----:R-:W-:Y:S03]  /*2260*/  HMMA.16816.F32.BF16 R16, R136.reuse, R4, RZ ;  /* 0x000000048810723c */ /* 0x042fe600000418ff */
[----:B------:R-:W-:Y:S05]  /*2270*/  LDSM.16.M88.4 R68, [R207+0x3000] ;  /* 0x00300000cf44783b */ /* 0x000fea0000000200 */
[C---:B------:R-:W-:Y:S08]  /*2280*/  HMMA.16816.F32.BF16 R8, R136.reuse, R6, RZ ;  /* 0x000000068808723c */ /* 0x040ff000000418ff */
[----:B--2---:R-:W-:Y:S08]  /*2290*/  HMMA.16816.F32.BF16 R4, R136, R20, RZ ;  /* 0x000000148804723c */ /* 0x004ff000000418ff */
[----:B---3--:R-:W-:Y:S08]  /*22a0*/  HMMA.16816.F32.BF16 R120, R140, R24, R16 ;  /* 0x000000188c78723c */ /* 0x008ff00000041810 */
[----:B----4-:R-:W-:Y:S08]  /*22b0*/  HMMA.16816.F32.BF16 R16, R136, R28, RZ ;  /* 0x0000001c8810723c */ /* 0x010ff000000418ff */
[C---:B------:R-:W-:Y:S07]  /*22c0*/  HMMA.16816.F32.BF16 R112, R140.reuse, R36, R4 ;  /* 0x000000248c70723c */ /* 0x040fee0000041804 */
[----:B------:R-:W-:Y:S01]  /*22d0*/  IMAD R4, R40, c[0x0][0x218], RZ ;  /* 0x0000860028047a24 */ /* 0x000fe200078e02ff */
[----:B------:R-:W-:Y:S01]  /*22e0*/  HMMA.16816.F32.BF16 R116, R140, R26, R8 ;  /* 0x0000001a8c74723c */ /* 0x000fe20000041808 */
[----:B------:R-:W-:-:S02]  /*22f0*/  IMAD.IADD R5, R45, 0x1, R0 ;  /* 0x000000012d057824 */ /* 0x000fc400078e0200 */
[----:B------:R-:W-:Y:S01]  /*2300*/  IMAD R0, R230, c[0x0][0x21c], R4 ;  /* 0x00008700e6007a24 */ /* 0x000fe200078e0204 */
[----:B------:R-:W-:Y:S04]  /*2310*/  LDSM.16.M88.4 R44, [R200+0x2000] ;  /* 0x00200000c82c783b */ /* 0x000fe80000000200 */
[----:B------:R-:W-:Y:S01]  /*2320*/  IADD3.X R3, R5, R3, R0, P0, !PT ;  /* 0x0000000305037210 */ /* 0x000fe200007fe400 */
[C---:B------:R-:W-:Y:S01]  /*2330*/  HMMA.16816.F32.BF16 R8, R136.reuse, R22, RZ ;  /* 0x000000168808723c */ /* 0x040fe200000418ff */
[C---:B------:R-:W-:Y:S01]  /*2340*/  LEA R0, P0, R2.reuse, c[0x0][0x1f8], 0x1 ;  /* 0x00007e0002007a11 */ /* 0x040fe200078008ff */
[----:B------:R1:W-:Y:S03]  /*2350*/  STL [R1+0x34], R5 ;  /* 0x0000340501007387 */ /* 0x0003e60000100800 */
[----:B------:R-:W-:Y:S01]  /*2360*/  LEA.HI.X R4, R2, c[0x0][0x1fc], R3, 0x1, P0 ;  /* 0x00007f0002047a11 */ /* 0x000fe200000f0c03 */
[----:B------:R-:W-:Y:S02]  /*2370*/  SHFL.IDX PT, R12, R0, 0x2, 0x181f ;  /* 0x00581f00000c7f89 */ /* 0x000fe400000e0000 */
[----:B------:R-:W-:Y:S02]  /*2380*/  HMMA.16816.F32.BF16 R20, R136, R48, RZ ;  /* 0x000000308814723c */ /* 0x000fe400000418ff */
[----:B------:R-:W2:Y:S04]  /*2390*/  SHFL.IDX PT, R2, R0, RZ, 0x181f ;  /* 0x00181fff00027589 */ /* 0x000ea800000e0000 */
[----:B------:R-:W-:Y:S02]  /*23a0*/  SHFL.IDX PT, R7, R4, RZ, 0x181f ;  /* 0x00181fff04077589 */ /* 0x000fe400000e0000 */
[----:B------:R-:W-:Y:S02]  /*23b0*/  HMMA.16816.F32.BF16 R100, R140, R32, R16 ;  /* 0x000000208c64723c */ /* 0x000fe40000041810 */
[----:B------:R-:W3:Y:S04]  /*23c0*/  SHFL.IDX PT, R3, R0, 0x1, 0x181f ;  /* 0x00381f0000037f89 */ /* 0x000ee800000e0000 */
[----:B------:R-:W4:Y:S02]  /*23d0*/  SHFL.IDX PT, R18, R4, 0x1, 0x181f ;  /* 0x00381f0004127f89 */ /* 0x000f2400000e0000 */
[----:B------:R-:W-:Y:S02]  /*23e0*/  HMMA.16816.F32.BF16 R24, R136, R30, RZ ;  /* 0x0000001e8818723c */ /* 0x000fe400000418ff */
[----:B------:R-:W4:Y:S01]  /*23f0*/  SHFL.IDX PT, R17, R4, 0x2, 0x181f ;  /* 0x00581f0004117f89 */ /* 0x000f2200000e0000 */
[----:B-1----:R-:W-:-:S03]  /*2400*/  SHF.L.U64.HI R5, R234, 0x1, R42 ;  /* 0x00000001ea057819 */ /* 0x002fc6000001022a */
[----:B------:R-:W1:Y:S02]  /*2410*/  SHFL.IDX PT, R0, R0, 0x3, 0x181f ;  /* 0x00781f0000007f89 */ /* 0x000e6400000e0000 */
[----:B------:R-:W-:Y:S02]  /*2420*/  HMMA.16816.F32.BF16 R96, R140, R52, R20 ;  /* 0x000000348c60723c */ /* 0x000fe40000041814 */
[----:B------:R1:W4:Y:S01]  /*2430*/  SHFL.IDX PT, R20, R4, 0x3, 0x181f ;  /* 0x00781f0004147f89 */ /* 0x00032200000e0000 */
[----:B--2---:R-:W-:-:S05]  /*2440*/  IADD3 R14, P1, R2, R163, RZ ;  /* 0x000000a3020e7210 */ /* 0x004fca0007f3e0ff */
[C---:B------:R-:W-:Y:S07]  /*2450*/  HMMA.16816.F32.BF16 R108, R140.reuse, R38, R8 ;  /* 0x000000268c6c723c */ /* 0x040fee0000041808 */
[----:B------:R-:W-:Y:S01]  /*2460*/  IADD3 R10, P0, R2, R164, RZ ;  /* 0x000000a4020a7210 */ /* 0x000fe20007f1e0ff */
[----:B------:R-:W-:Y:S01]  /*2470*/  HMMA.16816.F32.BF16 R80, R140, R34, R24 ;  /* 0x000000228c50723c */ /* 0x000fe20000041818 */
[-C--:B---3--:R-:W-:Y:S01]  /*2480*/  IADD3 R8, P5, R3, R163.reuse, RZ ;  /* 0x000000a303087210 */ /* 0x088fe20007fbe0ff */
[----:B------:R-:W2:Y:S02]  /*2490*/  LDSM.16.M88.4 R32, [R200+0x2800] ;  /* 0x00280000c820783b */ /* 0x000ea40000000200 */
[----:B------:R-:W-:Y:S01]  /*24a0*/  IMAD.X R11, R7, 0x1, R5, P0 ;  /* 0x00000001070b7824 */ /* 0x000fe200000e0605 */
[----:B------:R-:W-:-:S03]  /*24b0*/  IADD3 R2, P0, R12, R163, RZ ;  /* 0x000000a30c027210 */ /* 0x000fc60007f1e0ff */
[C---:B------:R-:W-:Y:S01]  /*24c0*/  HMMA.16816.F32.BF16 R36, R136.reuse, R50, RZ ;  /* 0x000000328824723c */ /* 0x040fe200000418ff */
[----:B-1----:R-:W-:Y:S01]  /*24d0*/  SHF.L.U64.HI R4, R233, 0x1, R43 ;  /* 0x00000001e9047819 */ /* 0x002fe2000001022b */
[----:B------:R-:W-:Y:S04]  /*24e0*/  LDSM.16.M88.4 R48, [R200+0x3000] ;  /* 0x00300000c830783b */ /* 0x000fe80000000200 */
[--C-:B------:R-:W-:Y:S01]  /*24f0*/  IMAD.X R15, R7, 0x1, R4.reuse, P1 ;  /* 0x00000001070f7824 */ /* 0x100fe200008e0604 */
[-C--:B------:R-:W-:Y:S01]  /*2500*/  IADD3 R6, P1, R3, R164.reuse, RZ ;  /* 0x000000a403067210 */ /* 0x080fe20007f3e0ff */
[--C-:B----4-:R-:W-:Y:S01]  /*2510*/  IMAD.X R9, R18, 0x1, R4.reuse, P5 ;  /* 0x0000000112097824 */ /* 0x110fe200028e0604 */
[----:B------:R-:W-:Y:S01]  /*2520*/  IADD3 R16, P5, R12, R164, RZ ;  /* 0x000000a40c107210 */ /* 0x000fe20007fbe0ff */
[--C-:B------:R-:W-:Y:S01]  /*2530*/  IMAD.X R3, R17, 0x1, R4.reuse, P0 ;  /* 0x0000000111037824 */ /* 0x100fe200000e0604 */
[----:B------:R-:W-:Y:S01]  /*2540*/  ISETP.LT.OR P0, PT, R13, 0x1, P6 ;  /* 0x000000010d00780c */ /* 0x000fe20003701670 */
[--C-:B------:R-:W-:Y:S01]  /*2550*/  IMAD.X R7, R18, 0x1, R5.reuse, P1 ;  /* 0x0000000112077824 */ /* 0x100fe200008e0605 */
[----:B------:R-:W-:Y:S01]  /*2560*/  ISETP.GE.AND P1, PT, R234, c[0x0][0x1d4], PT ;  /* 0x00007500ea007a0c */ /* 0x000fe20003f26270 */
[----:B------:R-:W-:Y:S01]  /*2570*/  IMAD.X R17, R17, 0x1, R5, P5 ;  /* 0x0000000111117824 */ /* 0x000fe200028e0605 */
[----:B------:R-:W-:Y:S01]  /*2580*/  IADD3 R18, P5, R0, R163, RZ ;  /* 0x000000a300127210 */ /* 0x000fe20007fbe0ff */
[----:B------:R-:W-:Y:S01]  /*2590*/  HMMA.16816.F32.BF16 R28, R136, R44, RZ ;  /* 0x0000002c881c723c */ /* 0x000fe200000418ff */
[----:B------:R-:W1:Y:S03]  /*25a0*/  LDSM.16.M88.4 R40, [R207+0x2000] ;  /* 0x00200000cf28783b */ /* 0x000e660000000200 */
[----:B------:R-:W-:Y:S01]  /*25b0*/  IMAD.X R19, R20, 0x1, R4, P5 ;  /* 0x0000000114137824 */ /* 0x000fe200028e0604 */
[----:B------:R-:W-:-:S03]  /*25c0*/  ISETP.LT.OR P5, PT, R13, 0x1, P1 ;  /* 0x000000010d00780c */ /* 0x000fc60000fa1670 */
[----:B------:R-:W-:Y:S01]  /*25d0*/  HMMA.16816.F32.BF16 R24, R136, R46, RZ ;  /* 0x0000002e8818723c */ /* 0x000fe200000418ff */
[----:B------:R-:W3:Y:S04]  /*25e0*/  LDSM.16.M88.4 R44, [R207+0x3800] ;  /* 0x00380000cf2c783b */ /* 0x000ee80000000200 */
[----:B------:R-:W-:Y:S01]  /*25f0*/  @!PT LDS RZ, [RZ] ;  /* 0x00000000fffff984 */ /* 0x000fe20000000800 */
[----:B------:R-:W-:Y:S01]  /*2600*/  @!PT LDS RZ, [RZ] ;  /* 0x00000000fffff984 */ /* 0x000fe20000000800 */
[----:B------:R-:W-:Y:S01]  /*2610*/  @!PT LDS RZ, [RZ] ;  /* 0x00000000fffff984 */ /* 0x000fe20000000800 */
[----:B------:R4:W-:Y:S01]  /*2620*/  LDGSTS.E.BYPASS.LTC128B.128 [R229+0x100], [R14.64], !P0 ;  /* 0x001000000ee57fae */ /* 0x0009e2000c101d46 */
[C---:B------:R-:W-:Y:S02]  /*2630*/  ISETP.LT.OR P0, PT, R13.reuse, 0x21, P6 ;  /* 0x000000210d00780c */ /* 0x040fe40003701670 */
[----:B------:R-:W-:Y:S02]  /*2640*/  HMMA.16816.F32.BF16 R84, R140, R54, R36 ;  /* 0x000000368c54723c */ /* 0x000fe40000041824 */
[----:B------:R3:W-:Y:S01]  /*2650*/  LDGSTS.E.BYPASS.LTC128B.128 [R229+0x4100], [R10.64], !P5 ;  /* 0x041000000ae57fae */ /* 0x0007e2000e901d46 */
[----:B------:R-:W-:-:S05]  /*2660*/  ISETP.LT.OR P5, PT, R13, 0x21, P1 ;  /* 0x000000210d00780c */ /* 0x000fca0000fa1670 */
[----:B--2---:R-:W-:Y:S03]  /*2670*/  HMMA.16816.F32.BF16 R36, R136, R34, RZ ;  /* 0x000000228824723c */ /* 0x004fe600000418ff */
[----:B------:R3:W-:Y:S01]  /*2680*/  LDGSTS.E.BYPASS.LTC128B.128 [R229+0x1100], [R8.64], !P0 ;  /* 0x0110000008e57fae */ /* 0x0007e2000c101d46 */
[----:B------:R-:W-:-:S04]  /*2690*/  ISETP.LT.OR P0, PT, R13, 0x41, P6 ;  /* 0x000000410d00780c */ /* 0x000fc80003701670 */
[----:B------:R2:W-:Y:S01]  /*26a0*/  LDGSTS.E.BYPASS.LTC128B.128 [R229+0x5100], [R6.64], !P5 ;  /* 0x0510000006e57fae */ /* 0x0005e2000e901d46 */
[C---:B------:R-:W-:Y:S02]  /*26b0*/  ISETP.LT.OR P5, PT, R13.reuse, 0x61, P6 ;  /* 0x000000610d00780c */ /* 0x040fe400037a1670 */
[C---:B------:R-:W-:Y:S02]  /*26c0*/  ISETP.LT.OR P6, PT, R13.reuse, 0x41, P1 ;  /* 0x000000410d00780c */ /* 0x040fe40000fc1670 */
[----:B------:R-:W-:-:S04]  /*26d0*/  ISETP.LT.OR P1, PT, R13, 0x61, P1 ;  /* 0x000000610d00780c */ /* 0x000fc80000f21670 */
[----:B------:R2:W-:Y:S01]  /*26e0*/  LDGSTS.E.BYPASS.LTC128B.128 [R229+0x2100], [R2.64], !P0 ;  /* 0x0210000002e57fae */ /* 0x0005e2000c101d46 */
[C---:B-1----:R-:W-:Y:S06]  /*26f0*/  HMMA.16816.F32.BF16 R92, R140.reuse, R40, R28 ;  /* 0x000000288c5c723c */ /* 0x042fec000004181c */
[----:B------:R1:W-:Y:S02]  /*2700*/  LDGSTS.E.BYPASS.LTC128B.128 [R229+0x6100], [R16.64], !P6 ;  /* 0x0610000010e57fae */ /* 0x0003e4000f101d46 */
[----:B------:R-:W-:Y:S02]  /*2710*/  HMMA.16816.F32.BF16 R104, R140, R42, R24 ;  /* 0x0000002a8c68723c */ /* 0x000fe40000041818 */
[----:B------:R1:W-:Y:S06]  /*2720*/  LDGSTS.E.BYPASS.LTC128B.128 [R229+0x3100], [R18.64], !P5 ;  /* 0x0310000012e57fae */ /* 0x0003ec000e901d46 */
[C---:B------:R-:W-:Y:S08]  /*2730*/  HMMA.16816.F32.BF16 R40, R136.reuse, R32, RZ ;  /* 0x000000208828723c */ /* 0x040ff000000418ff */
[----:B------:R-:W-:Y:S01]  /*2740*/  HMMA.16816.F32.BF16 R28, R136, R48, RZ ;  /* 0x00000030881c723c */ /* 0x000fe200000418ff */
[----:B--2---:R-:W-:Y:S01]  /*2750*/  IMAD.MOV.U32 R3, RZ, RZ, 0x40 ;  /* 0x00000040ff037424 */ /* 0x004fe200078e00ff */
[----:B------:R-:W-:-:S04]  /*2760*/  IADD3 R2, P0, R0, R164, RZ ;  /* 0x000000a400027210 */ /* 0x000fc80007f1e0ff */
[----:B------:R-:W-:Y:S01]  /*2770*/  SEL R0, R3, 0xffffffc0, !P2 ;  /* 0xffffffc003007807 */ /* 0x000fe20005000000 */
[----:B------:R-:W-:Y:S01]  /*2780*/  IMAD.X R3, R20, 0x1, R5, P0 ;  /* 0x0000000114037824 */ /* 0x000fe200000e0605 */
[C---:B------:R-:W-:Y:S01]  /*2790*/  HMMA.16816.F32.BF16 R24, R136.reuse, R50, RZ ;  /* 0x000000328818723c */ /* 0x040fe200000418ff */
[----:B------:R-:W-:Y:S02]  /*27a0*/  ISETP.GT.AND P0, PT, R160, R172, PT ;  /* 0x000000aca000720c */ /* 0x000fe40003f04270 */
[--C-:B------:R-:W-:Y:S01]  /*27b0*/  IMAD.IADD R202, R200, 0x1, R0.reuse ;  /* 0x00000001c8ca7824 */ /* 0x100fe200078e0200 */
[----:B------:R2:W-:Y:S01]  /*27c0*/  LDGSTS.E.BYPASS.LTC128B.128 [R229+0x7100], [R2.64], !P1 ;  /* 0x0710000002e57fae */ /* 0x0005e2000c901d46 */
[----:B------:R-:W-:Y:S01]  /*27d0*/  IMAD.IADD R201, R208, 0x1, R0 ;  /* 0x00000001d0c97824 */ /* 0x000fe200078e0200 */
[----:B------:R-:W-:Y:S02]  /*27e0*/  ISETP.GT.AND P1, PT, R161, 0x7f, PT ;  /* 0x0000007fa100780c */ /* 0x000fe40003f24270 */
[----:B----4-:R-:W4:Y:S01]  /*27f0*/  LDSM.16.M88.4 R12, [R202] ;  /* 0x00000000ca0c783b */ /* 0x010f220000000200 */
[C---:B------:R-:W-:Y:S03]  /*2800*/  HMMA.16816.F32.BF16 R20, R136.reuse, R56, RZ ;  /* 0x000000388814723c */ /* 0x040fe600000418ff */
[----:B---3--:R-:W3:Y:S04]  /*2810*/  LDSM.16.M88.4 R8, [R202+0x800] ;  /* 0x00080000ca08783b */ /* 0x008ee80000000200 */
[----:B------:R-:W2:Y:S01]  /*2820*/  LDSM.16.M88.4 R32, [R202+0x1000] ;  /* 0x00100000ca20783b */ /* 0x000ea20000000200 */
[----:B-1----:R-:W-:Y:S03]  /*2830*/  HMMA.16816.F32.BF16 R16, R136, R58, RZ ;  /* 0x0000003a8810723c */ /* 0x002fe600000418ff */
[----:B------:R-:W-:Y:S04]  /*2840*/  LDSM.16.M88.4 R56, [R202+0x2000] ;  /* 0x00200000ca38783b */ /* 0x000fe80000000200 */
[----:B------:R-:W0:Y:S01]  /*2850*/  LDGDEPBAR ;  /* 0x00000000000079af */ /* 0x000e220000000000 */
[C---:B------:R-:W-:Y:S03]  /*2860*/  HMMA.16816.F32.BF16 R88, R140.reuse, R60, R40 ;  /* 0x0000003c8c58723c */ /* 0x040fe60000041828 */
[----:B------:R-:W1:Y:S05]  /*2870*/  LDSM.16.M88.4 R40, [R202+0x1800] ;  /* 0x00180000ca28783b */ /* 0x000e6a0000000200 */
[C---:B------:R-:W-:Y:S08]  /*2880*/  HMMA.16816.F32.BF16 R76, R140.reuse, R62, R36 ;  /* 0x0000003e8c4c723c */ /* 0x040ff00000041824 */
[C---:B------:R-:W-:Y:S01]  /*2890*/  HMMA.16816.F32.BF16 R72, R140.reuse, R68, R28 ;  /* 0x000000448c48723c */ /* 0x040fe2000004181c */
[----:B------:R-:W-:Y:S07]  /*28a0*/  LDSM.16.M88.4 R28, [R201+-0x3800] ;  /* 0xffc80000c91c783b */ /* 0x000fee0000000200 */
[C---:B------:R-:W-:Y:S08]  /*28b0*/  HMMA.16816.F32.BF16 R68, R140.reuse, R70, R24 ;  /* 0x000000468c44723c */ /* 0x040ff00000041818 */
[C---:B------:R-:W-:Y:S01]  /*28c0*/  HMMA.16816.F32.BF16 R64, R140.reuse, R44, R20 ;  /* 0x0000002c8c40723c */ /* 0x040fe20000041814 */
[----:B------:R-:W-:Y:S07]  /*28d0*/  LDSM.16.M88.4 R20, [R201+-0x4000] ;  /* 0xffc00000c914783b */ /* 0x000fee0000000200 */
[----:B------:R-:W-:Y:S01]  /*28e0*/  HMMA.16816.F32.BF16 R52, R140, R46, R16 ;  /* 0x0000002e8c34723c */ /* 0x000fe20000041810 */
[----:B------:R-:W-:Y:S07]  /*28f0*/  LDSM.16.M88.4 R16, [R202+0x3800] ;  /* 0x00380000ca10783b */ /* 0x000fee0000000200 */
[C---:B----4-:R-:W-:Y:S08]  /*2900*/  HMMA.16816.F32.BF16 R60, R176.reuse, R12, R120 ;  /* 0x0000000cb03c723c */ /* 0x050ff00000041878 */
[C---:B------:R-:W-:Y:S01]  /*2910*/  HMMA.16816.F32.BF16 R48, R176.reuse, R14, R116 ;  /* 0x0000000eb030723c */ /* 0x040fe20000041874 */
[----:B------:R-:W4:Y:S07]  /*2920*/  LDSM.16.M88.4 R12, [R202+0x2800] ;  /* 0x00280000ca0c783b */ /* 0x000f2e0000000200 */
[C---:B---3--:R-:W-:Y:S08]  /*2930*/  HMMA.16816.F32.BF16 R24, R176.reuse, R8, R112 ;  /* 0x00000008b018723c */ /* 0x048ff00000041870 */
[C---:B------:R-:W-:Y:S01]  /*2940*/  HMMA.16816.F32.BF16 R44, R176.reuse, R10, R108 ;  /* 0x0000000ab02c723c */ /* 0x040fe2000004186c */
[----:B------:R-:W3:Y:S07]  /*2950*/  LDSM.16.M88.4 R8, [R202+0x3000] ;  /* 0x00300000ca08783b */ /* 0x000eee0000000200 */
[C---:B--2---:R-:W-:Y:S08]  /*2960*/  HMMA.16816.F32.BF16 R36, R176.reuse, R32, R100 ;  /* 0x00000020b024723c */ /* 0x044ff00000041864 */
[C---:B------:R-:W-:Y:S08]  /*2970*/  HMMA.16816.F32.BF16 R32, R176.reuse, R34, R80 ;  /* 0x00000022b020723c */ /* 0x040ff00000041850 */
[C---:B-1----:R-:W-:Y:S08]  /*2980*/  HMMA.16816.F32.BF16 R80, R176.reuse, R40, R96 ;  /* 0x00000028b050723c */ /* 0x042ff00000041860 */
[C---:B----4-:R-:W-:Y:S08]  /*2990*/  HMMA.16816.F32.BF16 R120, R176.reuse, R12, R88 ;  /* 0x0000000cb078723c */ /* 0x050ff00000041858 */
[C---:B------:R-:W-:Y:S01]  /*29a0*/  HMMA.16816.F32.BF16 R100, R176.reuse, R14, R76 ;  /* 0x0000000eb064723c */ /* 0x040fe2000004184c */
[----:B------:R-:W1:Y:S07]  /*29b0*/  LDSM.16.M88.4 R12, [R201+-0x3000] ;  /* 0xffd00000c90c783b */ /* 0x000e6e0000000200 */
[C---:B---3--:R-:W-:Y:S08]  /*29c0*/  HMMA.16816.F32.BF16 R116, R176.reuse, R8, R72 ;  /* 0x00000008b074723c */ /* 0x048ff00000041848 */
[C---:B------:R-:W-:Y:S01]  /*29d0*/  HMMA.16816.F32.BF16 R96, R176.reuse, R10, R68 ;  /* 0x0000000ab060723c */ /* 0x040fe20000041844 */
[----:B------:R-:W2:Y:S07]  /*29e0*/  LDSM.16.M88.4 R8, [R201+-0x2800] ;  /* 0xffd80000c908783b */ /* 0x000eae0000000200 */
[C---:B------:R-:W-:Y:S08]  /*29f0*/  HMMA.16816.F32.BF16 R40, R176.reuse, R42, R84 ;  /* 0x0000002ab028723c */ /* 0x040ff00000041854 */
[C---:B------:R-:W-:Y:S08]  /*2a00*/  HMMA.16816.F32.BF16 R84, R176.reuse, R56, R92 ;  /* 0x00000038b054723c */ /* 0x040ff0000004185c */
[C---:B------:R-:W-:Y:S08]  /*2a10*/  HMMA.16816.F32.BF16 R104, R176.reuse, R58, R104 ;  /* 0x0000003ab068723c */ /* 0x040ff00000041868 */
[C---:B------:R-:W-:Y:S08]  /*2a20*/  HMMA.16816.F32.BF16 R112, R176.reuse, R16, R64 ;  /* 0x00000010b070723c */ /* 0x040ff00000041840 */
[----:B------:R-:W-:Y:S01]  /*2a30*/  HMMA.16816.F32.BF16 R88, R176, R18, R52 ;  /* 0x00000012b058723c */ /* 0x000fe20000041834 */
[----:B------:R-:W3:Y:S07]  /*2a40*/  LDSM.16.M88.4 R16, [R201+-0x2000] ;  /* 0xffe00000c910783b */ /* 0x000eee0000000200 */
[C---:B------:R-:W-:Y:S01]  /*2a50*/  HMMA.16816.F32.BF16 R76, R180.reuse, R28, R24 ;  /* 0x0000001cb44c723c */ /* 0x040fe20000041818 */
[----:B------:R-:W-:Y:S07]  /*2a60*/  LDSM.16.M88.4 R24, [R201+-0x1800] ;  /* 0xffe80000c918783b */ /* 0x000fee0000000200 */
[C---:B------:R-:W-:Y:S01]  /*2a70*/  HMMA.16816.F32.BF16 R72, R180.reuse, R30, R44 ;  /* 0x0000001eb448723c */ /* 0x040fe2000004182c */
[----:B------:R-:W4:Y:S07]  /*2a80*/  LDSM.16.M88.4 R28, [R201+-0x1000] ;  /* 0xfff00000c91c783b */ /* 0x000f2e0000000200 */
[C---:B-1----:R-:W-:Y:S08]  /*2a90*/  HMMA.16816.F32.BF16 R68, R180.reuse, R12, R36 ;  /* 0x0000000cb444723c */ /* 0x042ff00000041824 */
[C---:B------:R-:W-:Y:S01]  /*2aa0*/  HMMA.16816.F32.BF16 R56, R180.reuse, R14, R32 ;  /* 0x0000000eb438723c */ /* 0x040fe20000041820 */
[----:B------:R-:W1:Y:S07]  /*2ab0*/  LDSM.16.M88.4 R12, [R200+0x4000] ;  /* 0x00400000c80c783b */ /* 0x000e6e0000000200 */
[C---:B--2---:R-:W-:Y:S08]  /*2ac0*/  HMMA.16816.F32.BF16 R36, R180.reuse, R8, R80 ;  /* 0x00000008b424723c */ /* 0x044ff00000041850 */
[C---:B------:R-:W-:Y:S01]  /*2ad0*/  HMMA.16816.F32.BF16 R52, R180.reuse, R10, R40 ;  /* 0x0000000ab434723c */ /* 0x040fe20000041828 */
[----:B------:R-:W2:Y:S07]  /*2ae0*/  LDSM.16.M88.4 R8, [R200+0x4800] ;  /* 0x00480000c808783b */ /* 0x000eae0000000200 */
[C---:B------:R-:W-:Y:S08]  /*2af0*/  HMMA.16816.F32.BF16 R108, R180.reuse, R20, R60 ;  /* 0x00000014b46c723c */ /* 0x040ff0000004183c */
[C---:B------:R-:W-:Y:S01]  /*2b00*/  HMMA.16816.F32.BF16 R92, R180.reuse, R22, R48 ;  /* 0x00000016b45c723c */ /* 0x040fe20000041830 */
[----:B------:R-:W2:Y:S07]  /*2b10*/  LDSM.16.M88.4 R20, [R201+-0x800] ;  /* 0xfff80000c914783b */ /* 0x000eae0000000200 */
[C---:B---3--:R-:W-:Y:S08]  /*2b20*/  HMMA.16816.F32.BF16 R48, R180.reuse, R18, R104 ;  /* 0x00000012b430723c */ /* 0x048ff00000041868 */
[C---:B----4-:R-:W-:Y:S08]  /*2b30*/  HMMA.16816.F32.BF16 R64, R180.reuse, R30, R96 ;  /* 0x0000001eb440723c */ /* 0x050ff00000041860 */
[C---:B------:R-:W-:Y:S01]  /*2b40*/  HMMA.16816.F32.BF16 R32, R180.reuse, R16, R84 ;  /* 0x00000010b420723c */ /* 0x040fe20000041854 */
[----:B------:R-:W3:Y:S07]  /*2b50*/  LDSM.16.M88.4 R16, [R200+0x5000] ;  /* 0x00500000c810783b */ /* 0x000eee0000000200 */
[----:B------:R-:W-:Y:S01]  /*2b60*/  HMMA.16816.F32.BF16 R44, R180, R28, R116 ;  /* 0x0000001cb42c723c */ /* 0x000fe20000041874 */
[----:B------:R-:W-:Y:S07]  /*2b70*/  LDSM.16.M88.4 R28, [R208] ;  /* 0x00000000d01c783b */ /* 0x000fee0000000200 */
[C---:B-1----:R-:W-:Y:S08]  /*2b80*/  HMMA.16816.F32.BF16 R96, R184.reuse, R12, R108 ;  /* 0x0000000cb860723c */ /* 0x042ff0000004186c */
[C---:B------:R-:W-:Y:S01]  /*2b90*/  HMMA.16816.F32.BF16 R104, R184.reuse, R14, R92 ;  /* 0x0000000eb868723c */ /* 0x040fe2000004185c */
[----:B------:R-:W1:Y:S07]  /*2ba0*/  LDSM.16.M88.4 R12, [R200+0x6800] ;  /* 0x00680000c80c783b */ /* 0x000e6e0000000200 */
[C---:B--2---:R-:W-:Y:S08]  /*2bb0*/  HMMA.16816.F32.BF16 R92, R184.reuse, R8, R76 ;  /* 0x00000008b85c723c */ /* 0x044ff0000004184c */
[----:B------:R-:W-:Y:S01]  /*2bc0*/  HMMA.16816.F32.BF16 R116, R184, R10, R72 ;  /* 0x0000000ab874723c */ /* 0x000fe20000041848 */
[----:B------:R-:W2:Y:S07]  /*2bd0*/  LDSM.16.M88.4 R8, [R200+0x7000] ;  /* 0x00700000c808783b */ /* 0x000eae0000000200 */
[C---:B------:R-:W-:Y:S08]  /*2be0*/  HMMA.16816.F32.BF16 R40, R180.reuse, R24, R120 ;  /* 0x00000018b428723c */ /* 0x040ff00000041878 */
[C---:B------:R-:W-:Y:S01]  /*2bf0*/  HMMA.16816.F32.BF16 R60, R180.reuse, R26, R100 ;  /* 0x0000001ab43c723c */ /* 0x040fe20000041864 */
[----:B------:R-:W4:Y:S07]  /*2c00*/  LDSM.16.M88.4 R24, [R200+0x5800] ;  /* 0x00580000c818783b */ /* 0x000f2e0000000200 */
[C---:B------:R-:W-:Y:S08]  /*2c10*/  HMMA.16816.F32.BF16 R80, R180.reuse, R20, R112 ;  /* 0x00000014b450723c */ /* 0x040ff00000041870 */
[----:B------:R-:W-:Y:S01]  /*2c20*/  HMMA.16816.F32.BF16 R88, R180, R22, R88 ;  /* 0x00000016b458723c */ /* 0x000fe20000041858 */
[----:B------:R-:W4:Y:S07]  /*2c30*/  LDSM.16.M88.4 R20, [R200+0x6000] ;  /* 0x00600000c814783b */ /* 0x000f2e0000000200 */
[C---:B---3--:R-:W-:Y:S08]  /*2c40*/  HMMA.16816.F32.BF16 R100, R184.reuse, R16, R68 ;  /* 0x00000010b864723c */ /* 0x048ff00000041844 */
[C---:B-1----:R-:W-:Y:S08]  /*2c50*/  HMMA.16816.F32.BF16 R76, R184.reuse, R12, R40 ;  /* 0x0000000cb84c723c */ /* 0x042ff00000041828 */
[C---:B------:R-:W-:Y:S01]  /*2c60*/  HMMA.16816.F32.BF16 R72, R184.reuse, R14, R60 ;  /* 0x0000000eb848723c */ /* 0x040fe2000004183c */
[----:B------:R-:W1:Y:S07]  /*2c70*/  LDSM.16.M88.4 R12, [R210] ;  /* 0x00000000d20c783b */ /* 0x000e6e0000000200 */
[C---:B--2---:R-:W-:Y:S08]  /*2c80*/  HMMA.16816.F32.BF16 R68, R184.reuse, R8, R44 ;  /* 0x00000008b844723c */ /* 0x044ff0000004182c */
[C---:B------:R-:W-:Y:S01]  /*2c90*/  HMMA.16816.F32.BF16 R64, R184.reuse, R10, R64 ;  /* 0x0000000ab840723c */ /* 0x040fe20000041840 */
[----:B------:R-:W2:Y:S07]  /*2ca0*/  LDSM.16.M88.4 R8, [R211] ;  /* 0x00000000d308783b */ /* 0x000eae0000000200 */
[C---:B------:R-:W-:Y:S01]  /*2cb0*/  HMMA.16816.F32.BF16 R120, R184.reuse, R18, R56 ;  /* 0x00000012b878723c */ /* 0x040fe20000041838 */
[----:B------:R-:W3:Y:S07]  /*2cc0*/  LDSM.16.M88.4 R16, [R200+0x7800] ;  /* 0x00780000c810783b */ /* 0x000eee0000000200 */
[C---:B----4-:R-:W-:Y:S08]  /*2cd0*/  HMMA.16816.F32.BF16 R112, R184.reuse, R24, R36 ;  /* 0x00000018b870723c */ /* 0x050ff00000041824 */
[C---:B------:R-:W-:Y:S01]  /*2ce0*/  HMMA.16816.F32.BF16 R124, R184.reuse, R26, R52 ;  /* 0x0000001ab87c723c */ /* 0x040fe20000041834 */
[----:B------:R-:W4:Y:S07]  /*2cf0*/  LDSM.16.M88.4 R24, [R209] ;  /* 0x00000000d118783b */ /* 0x000f2e0000000200 */
[C---:B------:R-:W-:Y:S01]  /*2d00*/  HMMA.16816.F32.BF16 R108, R184.reuse, R20, R32 ;  /* 0x00000014b86c723c */ /* 0x040fe20000041820 */
[----:B------:R-:W2:Y:S07]  /*2d10*/  LDSM.16.M88.4 R32, [R213] ;  /* 0x00000000d520783b */ /* 0x000eae0000000200 */
[----:B------:R-:W-:Y:S01]  /*2d20*/  HMMA.16816.F32.BF16 R84, R184, R22, R48 ;  /* 0x00000016b854723c */ /* 0x000fe20000041830 */
[----:B------:R-:W3:Y:S07]  /*2d30*/  LDSM.16.M88.4 R20, [R212] ;  /* 0x00000000d414783b */ /* 0x000eee0000000200 */
[C---:B------:R-:W-:Y:S08]  /*2d40*/  HMMA.16816.F32.BF16 R52, R188.reuse, R28, R96 ;  /* 0x0000001cbc34723c */ /* 0x040ff00000041860 */
[C---:B------:R-:W-:Y:S01]  /*2d50*/  HMMA.16816.F32.BF16 R44, R188.reuse, R30, R104 ;  /* 0x0000001ebc2c723c */ /* 0x040fe20000041868 */
[----:B------:R-:W-:Y:S07]  /*2d60*/  LDSM.16.M88.4 R28, [R214] ;  /* 0x00000000d61c783b */ /* 0x000fee0000000200 */
[C---:B-1----:R-:W-:Y:S08]  /*2d70*/  HMMA.16816.F32.BF16 R48, R188.reuse, R12, R100 ;  /* 0x0000000cbc30723c */ /* 0x042ff00000041864 */
[C---:B------:R-:W-:Y:S01]  /*2d80*/  HMMA.16816.F32.BF16 R96, R188.reuse, R14, R120 ;  /* 0x0000000ebc60723c */ /* 0x040fe20000041878 */
[----:B------:R-:W1:Y:S07]  /*2d90*/  LDSM.16.M88.4 R12, [R202+0x4000] ;  /* 0x00400000ca0c783b */ /* 0x000e6e0000000200 */
[C---:B--2---:R-:W-:Y:S08]  /*2da0*/  HMMA.16816.F32.BF16 R104, R188.reuse, R8, R112 ;  /* 0x00000008bc68723c */ /* 0x044ff00000041870 */
[----:B------:R-:W-:Y:S01]  /*2db0*/  HMMA.16816.F32.BF16 R112, R188, R10, R124 ;  /* 0x0000000abc70723c */ /* 0x000fe2000004187c */
[----:B------:R-:W2:Y:S07]  /*2dc0*/  LDSM.16.M88.4 R8, [R202+0x4800] ;  /* 0x00480000ca08783b */ /* 0x000eae0000000200 */
[C---:B---3--:R-:W-:Y:S01]  /*2dd0*/  HMMA.16816.F32.BF16 R60, R184.reuse, R16, R80 ;  /* 0x00000010b83c723c */ /* 0x048fe20000041850 */
[----:B------:R-:W-:Y:S07]  /*2de0*/  LDSM.16.M88.4 R80, [R201+0x800] ;  /* 0x00080000c950783b */ /* 0x000fee0000000200 */
[----:B------:R-:W-:Y:S01]  /*2df0*/  HMMA.16816.F32.BF16 R56, R184, R18, R88 ;  /* 0x00000012b838723c */ /* 0x000fe20000041858 */
[----:B------:R-:W3:Y:S07]  /*2e00*/  LDSM.16.M88.4 R16, [R215] ;  /* 0x00000000d710783b */ /* 0x000eee0000000200 */
[C---:B----4-:R-:W-:Y:S01]  /*2e10*/  HMMA.16816.F32.BF16 R40, R188.reuse, R24, R92 ;  /* 0x00000018bc28723c */ /* 0x050fe2000004185c */
[----:B------:R-:W-:Y:S07]  /*2e20*/  LDSM.16.M88.4 R92, [R201] ;  /* 0x00000000c95c783b */ /* 0x000fee0000000200 */
[C---:B------:R-:W-:Y:S01]  /*2e30*/  HMMA.16816.F32.BF16 R36, R188.reuse, R26, R116 ;  /* 0x0000001abc24723c */ /* 0x040fe20000041874 */
[----:B------:R-:W4:Y:S07]  /*2e40*/  LDSM.16.M88.4 R24, [R202+0x5000] ;  /* 0x00500000ca18783b */ /* 0x000f2e0000000200 */
[C---:B------:R-:W-:Y:S08]  /*2e50*/  HMMA.16816.F32.BF16 R148, R188.reuse, R32, R76 ;  /* 0x00000020bc94723c */ /* 0x040ff0000004184c */
[C---:B------:R-:W-:Y:S01]  /*2e60*/  HMMA.16816.F32.BF16 R144, R188.reuse, R34, R72 ;  /* 0x00000022bc90723c */ /* 0x040fe20000041848 */
[----:B------:R-:W3:Y:S07]  /*2e70*/  LDSM.16.M88.4 R32, [R202+0x6000] ;  /* 0x00600000ca20783b */ /* 0x000eee0000000200 */
[----:B------:R-:W-:Y:S08]  /*2e80*/  HMMA.16816.F32.BF16 R152, R188, R20, R108 ;  /* 0x00000014bc98723c */ /* 0x000ff0000004186c */
[C---:B-1----:R-:W-:Y:S01]  /*2e90*/  HMMA.16816.F32.BF16 R116, R192.reuse, R12, R52 ;  /* 0x0000000cc074723c */ /* 0x042fe20000041834 */
[----:B------:R-:W-:Y:S07]  /*2ea0*/  LDSM.16.M88.4 R52, [R201+0x2800] ;  /* 0x00280000c934783b */ /* 0x000fee0000000200 */
[----:B------:R-:W-:Y:S01]  /*2eb0*/  HMMA.16816.F32.BF16 R108, R192, R14, R44 ;  /* 0x0000000ec06c723c */ /* 0x000fe2000004182c */
[----:B------:R-:W1:Y:S04]  /*2ec0*/  LDSM.16.M88.4 R12, [R202+0x6800] ;  /* 0x00680000ca0c783b */ /* 0x000e680000000200 */
[----:B------:R-:W-:Y:S03]  /*2ed0*/  LDSM.16.M88.4 R44, [R201+0x3800] ;  /* 0x00380000c92c783b */ /* 0x000fe60000000200 */
[----:B------:R-:W-:Y:S01]  /*2ee0*/  HMMA.16816.F32.BF16 R156, R188, R22, R84 ;  /* 0x00000016bc9c723c */ /* 0x000fe20000041854 */
[----:B------:R-:W1:Y:S04]  /*2ef0*/  LDSM.16.M88.4 R20, [R202+0x5800] ;  /* 0x00580000ca14783b */ /* 0x000e680000000200 */
[----:B------:R-:W-:Y:S03]  /*2f00*/  LDSM.16.M88.4 R84, [R202+0x7800] ;  /* 0x00780000ca54783b */ /* 0x000fe60000000200 */
[C---:B--2---:R-:W-:Y:S08]  /*2f10*/  HMMA.16816.F32.BF16 R100, R192.reuse, R8, R40 ;  /* 0x00000008c064723c */ /* 0x044ff00000041828 */
[----:B------:R-:W-:Y:S01]  /*2f20*/  HMMA.16816.F32.BF16 R88, R192, R10, R36 ;  /* 0x0000000ac058723c */ /* 0x000fe20000041824 */
[----:B------:R-:W2:Y:S07]  /*2f30*/  LDSM.16.M88.4 R8, [R202+0x7000] ;  /* 0x00700000ca08783b */ /* 0x000eae0000000200 */
[C---:B------:R-:W-:Y:S01]  /*2f40*/  HMMA.16816.F32.BF16 R132, R188.reuse, R28, R68 ;  /* 0x0000001cbc84723c */ /* 0x040fe20000041844 */
[----:B------:R-:W-:Y:S07]  /*2f50*/  LDSM.16.M88.4 R68, [R201+0x1000] ;  /* 0x00100000c944783b */ /* 0x000fee0000000200 */
[C---:B------:R-:W-:Y:S08]  /*2f60*/  HMMA.16816.F32.BF16 R128, R188.reuse, R30, R64 ;  /* 0x0000001ebc80723c */ /* 0x040ff00000041840 */
[C---:B---3--:R-:W-:Y:S01]  /*2f70*/  HMMA.16816.F32.BF16 R124, R188.reuse, R16, R60 ;  /* 0x00000010bc7c723c */ /* 0x048fe2000004183c */
[----:B------:R-:W-:Y:S07]  /*2f80*/  LDSM.16.M88.4 R60, [R201+0x1800] ;  /* 0x00180000c93c783b */ /* 0x000fee0000000200 */
[----:B------:R-:W-:Y:S01]  /*2f90*/  HMMA.16816.F32.BF16 R120, R188, R18, R56 ;  /* 0x00000012bc78723c */ /* 0x000fe20000041838 */
[----:B------:R-:W3:Y:S07]  /*2fa0*/  LDSM.16.M88.4 R56, [R201+0x2000] ;  /* 0x00200000c938783b */ /* 0x000eee0000000200 */
[----:B----4-:R-:W-:Y:S01]  /*2fb0*/  HMMA.16816.F32.BF16 R76, R192, R24, R48 ;  /* 0x00000018c04c723c */ /* 0x010fe20000041830 */
[----:B------:R-:W4:Y:S01]  /*2fc0*/  LDSM.16.M88.4 R48, [R201+0x3000] ;  /* 0x00300000c930783b */ /* 0x000f220000000200 */
[----:B------:R-:W-:-:S06]  /*2fd0*/  DEPBAR.LE SB0, 0x0 ;  /* 0x000080000000791a */ /* 0x000fcc0000000000 */
[C---:B------:R-:W-:Y:S08]  /*2fe0*/  HMMA.16816.F32.BF16 R36, R192.reuse, R32, R152 ;  /* 0x00000020c024723c */ /* 0x040ff00000041898 */
[C---:B------:R-:W-:Y:S08]  /*2ff0*/  HMMA.16816.F32.BF16 R32, R192.reuse, R34, R156 ;  /* 0x00000022c020723c */ /* 0x040ff0000004189c */
[C---:B------:R-:W-:Y:S08]  /*3000*/  HMMA.16816.F32.BF16 R72, R192.reuse, R26, R96 ;  /* 0x0000001ac048723c */ /* 0x040ff00000041860 */
[C---:B-1----:R-:W-:Y:S08]  /*3010*/  HMMA.16816.F32.BF16 R28, R192.reuse, R12, R148 ;  /* 0x0000000cc01c723c */ /* 0x042ff00000041894 */
[C---:B------:R-:W-:Y:S08]  /*3020*/  HMMA.16816.F32.BF16 R64, R192.reuse, R20, R104 ;  /* 0x00000014c040723c */ /* 0x040ff00000041868 */
[C---:B------:R-:W-:Y:S08]  /*3030*/  HMMA.16816.F32.BF16 R40, R192.reuse, R22, R112 ;  /* 0x00000016c028723c */ /* 0x040ff00000041870 */
[C---:B------:R-:W-:Y:S08]  /*3040*/  HMMA.16816.F32.BF16 R24, R192.reuse, R14, R144 ;  /* 0x0000000ec018723c */ /* 0x040ff00000041890 */
[C---:B--2---:R-:W-:Y:S08]  /*3050*/  HMMA.16816.F32.BF16 R20, R192.reuse, R8, R132 ;  /* 0x00000008c014723c */ /* 0x044ff00000041884 */
        /* <DEDUP_REMOVED lines=18> */
[----:B------:R-:W-:Y:S01]  /*3180*/  HMMA.16816.F32.BF16 R44, R196, R46, R8 ;  /* 0x0000002ec42c723c */ /* 0x000fe20000041808 */
[----:B------:R-:W-:Y:S06]  /*3190*/  BAR.SYNC.DEFER_BLOCKING 0x0 ;  /* 0x0000000000007b1d */ /* 0x000fec0000010000 */
[----:B------:R-:W-:Y:S01]  /*31a0*/  @!UPT UIADD3 URZ, URZ, URZ, URZ ;  /* 0x0000003f3f3ff290 */ /* 0x000fe2000fffe03f */
[----:B------:R-:W-:Y:S11]  /*31b0*/  @!P0 BRA `(.L_x_76) ;  /* 0x0000049000008947 */ /* 0x000ff60003800000 */
[----:B------:R-:W-:Y:S01]  /*31c0*/  IMAD R2, R160, 0x80, R169 ;  /* 0x00000080a0027824 */ /* 0x000fe200078e02a9 */
[----:B------:R-:W-:-:S04]  /*31d0*/  MOV R230, RZ ;  /* 0x000000ff00e67202 */ /* 0x000fc80000000f00 */
[----:B------:R-:W-:-:S05]  /*31e0*/  IADD3 R2, R2, -0x80, R161 ;  /* 0xffffff8002027810 */ /* 0x000fca0007ffe0a1 */
[----:B------:R-:W-:-:S04]  /*31f0*/  @P3 IMAD.HI.U32 R3, R2, c[0x0][0x2bc], RZ ;  /* 0x0000af0002033a27 */ /* 0x000fc800078e00ff */
[----:B------:R-:W-:Y:S01]  /*3200*/  IMAD.MOV.U32 R0, RZ, RZ, R2 ;  /* 0x000000ffff007224 */ /* 0x000fe200078e0002 */
[----:B------:R-:W-:-:S04]  /*3210*/  @P3 SHF.R.U32.HI R0, RZ, c[0x0][0x2c0], R3 ;  /* 0x0000b000ff003a19 */ /* 0x000fc80000011603 */
[----:B------:R-:W-:-:S04]  /*3220*/  @!P1 IADD3 R3, P0, R0, R170, RZ ;  /* 0x000000aa00039210 */ /* 0x000fc80007f1e0ff */
[----:B------:R-:W-:Y:S02]  /*3230*/  @!P1 LEA.HI.X.SX32 R7, R0, R168, 0x1, P0 ;  /* 0x000000a800079211 */ /* 0x000fe400000f0eff */
[----:B------:R-:W-:-:S04]  /*3240*/  @!P1 LEA R6, P0, R3, c[0x0][0x2a0], 0x2 ;  /* 0x0000a80003069a11 */ /* 0x000fc800078010ff */
[----:B------:R-:W-:-:S05]  /*3250*/  @!P1 LEA.HI.X R7, R3, c[0x0][0x2a4], R7, 0x2, P0 ;  /* 0x0000a90003079a11 */ /* 0x000fca00000f1407 */
[----:B------:R-:W2:Y:S01]  /*3260*/  @!P1 LDG.E R230, [R6.64] ;  /* 0x0000000606e69981 */ /* 0x000ea2000c1e1900 */
[----:B------:R-:W-:-:S04]  /*3270*/  IMAD.MOV R0, RZ, RZ, -R0 ;  /* 0x000000ffff007224 */ /* 0x000fc800078e0a00 */
[----:B------:R-:W-:-:S04]  /*3280*/  IMAD R231, R0, c[0x0][0x2b8], R2 ;  /* 0x0000ae0000e77a24 */ /* 0x000fc800078e0202 */
[----:B------:R-:W-:Y:S01]  /*3290*/  IMAD.WIDE.U32 R2, R231, c[0x0][0x1e0], RZ ;  /* 0x00007800e7027a25 */ /* 0x000fe200078e00ff */
[----:B------:R-:W-:-:S05]  /*32a0*/  SHF.R.S32.HI R0, RZ, 0x1f, R231 ;  /* 0x0000001fff007819 */ /* 0x000fca00000114e7 */
[----:B------:R-:W-:-:S04]  /*32b0*/  IMAD R0, R0, c[0x0][0x1e0], RZ ;  /* 0x0000780000007a24 */ /* 0x000fc800078e02ff */
[----:B------:R-:W-:-:S05]  /*32c0*/  IMAD R0, R231, c[0x0][0x1e4], R0 ;  /* 0x00007900e7007a24 */ /* 0x000fca00078e0200 */
[----:B------:R-:W-:Y:S02]  /*32d0*/  IADD3 R3, R3, R0, RZ ;  /* 0x0000000003037210 */ /* 0x000fe40007ffe0ff */
[----:B--2---:R-:W-:-:S03]  /*32e0*/  SHF.R.S32.HI R0, RZ, 0x1f, R230 ;  /* 0x0000001fff007819 */ /* 0x004fc600000114e6 */
[----:B------:R-:W-:-:S04]  /*32f0*/  IMAD.WIDE.U32 R2, R230, c[0x0][0x1f0], R2 ;  /* 0x00007c00e6027a25 */ /* 0x000fc800078e0002 */
[----:B------:R-:W-:Y:S01]  /*3300*/  IMAD R6, R0, c[0x0][0x1f0], RZ ;  /* 0x00007c0000067a24 */ /* 0x000fe200078e02ff */
[----:B------:R-:W-:-:S03]  /*3310*/  IADD3 R0, P2, R166, R2, RZ ;  /* 0x00000002a6007210 */ /* 0x000fc60007f5e0ff */
[----:B------:R-:W-:Y:S01]  /*3320*/  IMAD R2, R230, c[0x0][0x1f4], R6 ;  /* 0x00007d00e6027a24 */ /* 0x000fe200078e0206 */
[----:B------:R-:W-:-:S04]  /*3330*/  LEA R6, P0, R0, c[0x0][0x1c8], 0x1 ;  /* 0x0000720000067a11 */ /* 0x000fc800078008ff */
[----:B------:R-:W-:-:S04]  /*3340*/  IADD3.X R2, R165, R3, R2, P2, !PT ;  /* 0x00000003a5027210 */ /* 0x000fc800017fe402 */
[----:B------:R-:W-:Y:S01]  /*3350*/  LEA.HI.X R0, R0, c[0x0][0x1cc], R2, 0x1, P0 ;  /* 0x0000730000007a11 */ /* 0x000fe200000f0c02 */
[----:B------:R-:W-:Y:S05]  /*3360*/  BRA.DIV ~URZ, `(.L_x_77) ;  /* 0x0000c9727f007947 */ /* 0x000fea000b800000 */
[----:B------:R1:W2:Y:S02]  /*3370*/  SHFL.IDX PT, R10, R0, RZ, 0x181f ;  /* 0x00181fff000a7589 */ /* 0x0002a400000e0000 */
.L_x_115:
[----:B------:R-:W-:Y:S05]  /*3380*/  BRA.DIV ~URZ, `(.L_x_78) ;  /* 0x0000c9c27f007947 */ /* 0x000fea000b800000 */
[----:B------:R-:W3:Y:S01]  /*3390*/  SHFL.IDX PT, R2, R6, RZ, 0x181f ;  /* 0x00181fff06027589 */ /* 0x000ee200000e0000 */
[----:B------:R-:W-:Y:S02]  /*33a0*/  ISETP.GE.AND P2, PT, R233, c[0x0][0x1d4], PT ;  /* 0x00007500e9007a0c */ /* 0x000fe40003f46270 */
[----:B------:R-:W-:Y:S01]  /*33b0*/  ISETP.GE.AND P0, PT, R234, c[0x0][0x1d4], PT ;  /* 0x00007500ea007a0c */ /* 0x000fe20003f06270 */
[----:B------:R-:W4:Y:S04]  /*33c0*/  SHFL.IDX PT, R7, R6, 0x1, 0x181f ;  /* 0x00381f0006077f89 */ /* 0x000f2800000e0000 */
[----:B------:R-:W5:Y:S04]  /*33d0*/  SHFL.IDX PT, R11, R0, 0x1, 0x181f ;  /* 0x00381f00000b7f89 */ /* 0x000f6800000e0000 */
[----:B------:R-:W1:Y:S04]  /*33e0*/  SHFL.IDX PT, R14, R6, 0x2, 0x181f ;  /* 0x00581f00060e7f89 */ /* 0x000e6800000e0000 */
[----:B------:R-:W2:Y:S04]  /*33f0*/  SHFL.IDX PT, R15, R0, 0x2, 0x181f ;  /* 0x00581f00000f7f89 */ /* 0x000ea800000e0000 */
[----:B-1----:R-:W1:Y:S01]  /*3400*/  SHFL.IDX PT, R0, R0, 0x3, 0x181f ;  /* 0x00781f0000007f89 */ /* 0x002e6200000e0000 */
[----:B---3--:R-:W-:-:S02]  /*3410*/  IADD3 R8, P6, R2, R163, RZ ;  /* 0x000000a302087210 */ /* 0x008fc40007fde0ff */
[----:B------:R-:W-:-:S03]  /*3420*/  IADD3 R2, P5, R2, R164, RZ ;  /* 0x000000a402027210 */ /* 0x000fc60007fbe0ff */
[C-C-:B--2---:R-:W-:Y:S01]  /*3430*/  IMAD.X R9, R10.reuse, 0x1, R4.reuse, P6 ;  /* 0x000000010a097824 */ /* 0x144fe200030e0604 */
[C---:B----4-:R-:W-:Y:S01]  /*3440*/  IADD3 R12, P6, R7.reuse, R163, RZ ;  /* 0x000000a3070c7210 */ /* 0x050fe20007fde0ff */
[--C-:B------:R-:W-:Y:S01]  /*3450*/  IMAD.X R3, R10, 0x1, R5.reuse, P5 ;  /* 0x000000010a037824 */ /* 0x100fe200028e0605 */
[-C--:B------:R-:W-:Y:S02]  /*3460*/  IADD3 R10, P5, R7, R164.reuse, RZ ;  /* 0x000000a4070a7210 */ /* 0x080fe40007fbe0ff */
[----:B------:R2:W-:Y:S01]  /*3470*/  LDGSTS.E.BYPASS.LTC128B.128 [R229+0x8100], [R8.64], !P2 ;  /* 0x0810000008e57fae */ /* 0x0005e2000d101d46 */
[C---:B-----5:R-:W-:Y:S01]  /*3480*/  IMAD.X R13, R11.reuse, 0x1, R4, P6 ;  /* 0x000000010b0d7824 */ /* 0x060fe200030e0604 */
[----:B------:R-:W-:Y:S01]  /*3490*/  SEL R7, RZ, 0x10, P0 ;  /* 0x00000010ff077807 */ /* 0x000fe20000000000 */
[----:B------:R-:W-:Y:S01]  /*34a0*/  IMAD.X R11, R11, 0x1, R5, P5 ;  /* 0x000000010b0b7824 */ /* 0x000fe200028e0605 */
[----:B------:R3:W-:Y:S04]  /*34b0*/  LDGSTS.E.BYPASS.LTC128B.128 [R229+0xc100], [R2.64], !P0 ;  /* 0x0c10000002e57fae */ /* 0x0007e8000c101d46 */
[----:B------:R4:W-:Y:S04]  /*34c0*/  LDGSTS.E.BYPASS.LTC128B.128 [R229+0x9100], [R12.64], !P2 ;  /* 0x091000000ce57fae */ /* 0x0009e8000d101d46 */
[----:B------:R4:W-:Y:S01]  /*34d0*/  LDGSTS.E.BYPASS.LTC128B.128 [R229+0xd100], [R10.64], !P0 ;  /* 0x0d1000000ae57fae */ /* 0x0009e2000c101d46 */
[----:B--2---:R-:W-:-:S02]  /*34e0*/  IADD3 R8, P5, R14, R164, RZ ;  /* 0x000000a40e087210 */ /* 0x004fc40007fbe0ff */
[----:B---3--:R-:W-:-:S03]  /*34f0*/  IADD3 R2, P6, R14, R163, RZ ;  /* 0x000000a30e027210 */ /* 0x008fc60007fde0ff */
[C---:B------:R-:W-:Y:S02]  /*3500*/  IMAD.X R9, R15.reuse, 0x1, R5, P5 ;  /* 0x000000010f097824 */ /* 0x040fe400028e0605 */
[----:B------:R-:W-:-:S05]  /*3510*/  IMAD.X R3, R15, 0x1, R4, P6 ;  /* 0x000000010f037824 */ /* 0x000fca00030e0604 */
[----:B------:R2:W-:Y:S04]  /*3520*/  LDGSTS.E.BYPASS.LTC128B.128 [R229+0xa100], [R2.64], !P2 ;  /* 0x0a10000002e57fae */ /* 0x0005e8000d101d46 */
[----:B------:R3:W-:Y:S04]  /*3530*/  LDGSTS.E.BYPASS.LTC128B.128 [R229+0xe100], [R8.64], !P0 ;  /* 0x0e10000008e57fae */ /* 0x0007e8000c101d46 */
[----:B--2---:R4:W2:Y:S01]  /*3540*/  SHFL.IDX PT, R2, R6, 0x3, 0x181f ;  /* 0x00781f0006027f89 */ /* 0x0048a200000e0000 */
[----:B---3--:R-:W-:-:S04]  /*3550*/  SEL R8, RZ, 0x10, P2 ;  /* 0x00000010ff087807 */ /* 0x008fc80001000000 */
.L_x_116:
[----:B-1----:R-:W-:Y:S02]  /*3560*/  IADD3 R3, -R8, 0x10, RZ ;  /* 0x0000001008037810 */ /* 0x002fe40007ffe1ff */
[----:B------:R-:W-:-:S02]  /*3570*/  IADD3 R9, -R7, 0x10, RZ ;  /* 0x0000001007097810 */ /* 0x000fc40007ffe1ff */
[----:B------:R-:W-:Y:S02]  /*3580*/  LOP3.LUT R3, R3, 0xf, RZ, 0xc0, !PT ;  /* 0x0000000f03037812 */ /* 0x000fe400078ec0ff */
[----:B------:R-:W-:Y:S02]  /*3590*/  ISETP.NE.U32.AND P6, PT, R8, RZ, PT ;  /* 0x000000ff0800720c */ /* 0x000fe40003fc5070 */
[----:B--2-4-:R-:W-:Y:S02]  /*35a0*/  IADD3 R6, P2, P0, R3, R2, R163 ;  /* 0x0000000203067210 */ /* 0x014fe4000785e0a3 */
[----:B------:R-:W-:Y:S02]  /*35b0*/  LOP3.LUT R3, R9, 0xf, RZ, 0xc0, !PT ;  /* 0x0000000f09037812 */ /* 0x000fe400078ec0ff */
[----:B------:R-:W-:Y:S02]  /*35c0*/  ISETP.NE.U32.AND P5, PT, R7, RZ, PT ;  /* 0x000000ff0700720c */ /* 0x000fe40003fa5070 */
[----:B------:R-:W-:-:S02]  /*35d0*/  IADD3.X R7, RZ, R0, R4, P2, P0 ;  /* 0x00000000ff077210 */ /* 0x000fc400017e0404 */
[----:B------:R-:W-:-:S03]  /*35e0*/  IADD3 R2, P2, P0, R3, R2, R164 ;  /* 0x0000000203027210 */ /* 0x000fc6000785e0a4 */
[----:B------:R-:W-:Y:S01]  /*35f0*/  @!PT LDS RZ, [RZ] ;  /* 0x00000000fffff984 */ /* 0x000fe20000000800 */
[----:B------:R-:W-:Y:S01]  /*3600*/  @!PT LDS RZ, [RZ] ;  /* 0x00000000fffff984 */ /* 0x000fe20000000800 */
[----:B------:R-:W-:Y:S01]  /*3610*/  @!PT LDS RZ, [RZ] ;  /* 0x00000000fffff984 */ /* 0x000fe20000000800 */
[----:B------:R1:W-:Y:S01]  /*3620*/  LDGSTS.E.BYPASS.LTC128B.128.ZFILL [R229+0xb100], [R6.64], P6 ;  /* 0x0b10000006e57fae */ /* 0x0003e2000b141d46 */
[----:B------:R-:W-:-:S05]  /*3630*/  IADD3.X R3, RZ, R0, R5, P2, P0 ;  /* 0x00000000ff037210 */ /* 0x000fca00017e0405 */
[----:B------:R1:W-:Y:S04]  /*3640*/  LDGSTS.E.BYPASS.LTC128B.128.ZFILL [R229+0xf100], [R2.64], P5 ;  /* 0x0f10000002e57fae */ /* 0x0003e8000a941d46 */
.L_x_76:
[----:B------:R-:W-:Y:S05]  /*3650*/  BSYNC B0 ;  /* 0x0000000000007941 */ /* 0x000fea0003800000 */
.L_x_75:
[----:B-1----:R-:W2:Y:S04]  /*3660*/  LDL R3, [R1+0x48] ;  /* 0x0000480001037983 */ /* 0x002ea80000100800 */
[----:B------:R-:W2:Y:S04]  /*3670*/  LDL R2, [R1+0xc8] ;  /* 0x0000c80001027983 */ /* 0x000ea80000100800 */
[----:B------:R-:W3:Y:S01]  /*3680*/  LDL R5, [R1+0x38] ;  /* 0x0000380001057983 */ /* 0x000ee20000100800 */
[----:B------:R-:W-:-:S03]  /*3690*/  MOV R0, 0xffffff80 ;  /* 0xffffff8000007802 */ /* 0x000fc60000000f00 */
[----:B------:R-:W0:Y:S02]  /*36a0*/  LDGDEPBAR ;  /* 0x00000000000079af */ /* 0x000e240000000000 */
[----:B------:R-:W-:Y:S01]  /*36b0*/  IMAD R0, R160, R0, 0x1 ;  /* 0x00000001a0007424 */ /* 0x000fe200078e0200 */
[----:B--2---:R-:W-:Y:S02]  /*36c0*/  IADD3 R4, R2, R3, RZ ;  /* 0x0000000302047210 */ /* 0x004fe40007ffe0ff */
[----:B------:R-:W-:Y:S02]  /*36d0*/  MOV R3, c[0x0][0x2ac] ;  /* 0x0000ab0000037a02 */ /* 0x000fe40000000f00 */
[----:B---3--:R-:W-:Y:S01]  /*36e0*/  IADD3 R6, -R5, R162, RZ ;  /* 0x000000a205067210 */ /* 0x008fe20007ffe1ff */
[----:B------:R-:W-:Y:S01]  /*36f0*/  @P4 IMAD.HI.U32 R2, R4, c[0x0][0x2c8], RZ ;  /* 0x0000b20004024a27 */ /* 0x000fe200078e00ff */
[----:B------:R1:W-:Y:S03]  /*3700*/  STL [R1+0x8], R4 ;  /* 0x0000080401007387 */ /* 0x0003e60000100800 */
[----:B------:R-:W-:-:S05]  /*3710*/  IMAD R0, R3, c[0x0][0x1d0], R0 ;  /* 0x0000740003007a24 */ /* 0x000fca00078e0200 */
[----:B------:R-:W-:Y:S02]  /*3720*/  IADD3 R5, R0, -c[0x0][0x168], -R5 ;  /* 0x80005a0000057a10 */ /* 0x000fe40007ffe805 */
[----:B-1----:R-:W-:Y:S01]  /*3730*/  @P4 SHF.R.U32.HI R4, RZ, c[0x0][0x2cc], R2 ;  /* 0x0000b300ff044a19 */ /* 0x002fe20000011602 */
[----:B------:R-:W-:Y:S05]  /*3740*/  BRA.DIV ~URZ, `(.L_x_79) ;  /* 0x0000cb327f007947 */ /* 0x000fea000b800000 */
[----:B------:R1:W2:Y:S02]  /*3750*/  SHFL.IDX PT, R0, R4, RZ, 0x1c1f ;  /* 0x001c1fff04007589 */ /* 0x0002a400000e0000 */
.L_x_117:
[----:B--2---:R-:W-:-:S05]  /*3760*/  IMAD.IADD R0, R5, 0x1, R0 ;  /* 0x0000000105007824 */ /* 0x004fca00078e0200 */
[----:B------:R-:W-:-:S04]  /*3770*/  IMNMX R0, R6, R0, PT ;  /* 0x0000000006007217 */ /* 0x000fc80003800200 */
[C---:B------:R-:W-:Y:S02]  /*3780*/  ISETP.GT.AND P6, PT, R0.reuse, RZ, PT ;  /* 0x000000ff0000720c */ /* 0x040fe40003fc4270 */
[C---:B------:R-:W-:Y:S02]  /*3790*/  ISETP.GT.AND P5, PT, R0.reuse, 0x1, PT ;  /* 0x000000010000780c */ /* 0x040fe40003fa4270 */
[C---:B------:R-:W-:Y:S02]  /*37a0*/  ISETP.GT.AND P2, PT, R0.reuse, 0x8, PT ;  /* 0x000000080000780c */ /* 0x040fe40003f44270 */
[----:B------:R-:W-:Y:S02]  /*37b0*/  ISETP.GT.AND P0, PT, R0, 0x9, PT ;  /* 0x000000090000780c */ /* 0x000fe40003f04270 */
[----:B------:R-:W-:Y:S02]  /*37c0*/  FSEL R7, R116, -INF , P6 ;  /* 0xff80000074077808 */ /* 0x000fe40003000000 */
[----:B------:R-:W-:-:S02]  /*37d0*/  FSEL R9, R117, -INF , P5 ;  /* 0xff80000075097808 */ /* 0x000fc40002800000 */
[----:B------:R-:W-:Y:S02]  /*37e0*/  FSEL R11, R108, -INF , P2 ;  /* 0xff8000006c0b7808 */ /* 0x000fe40001000000 */
[----:B------:R-:W-:Y:S02]  /*37f0*/  FSEL R13, R109, -INF , P0 ;  /* 0xff8000006d0d7808 */ /* 0x000fe40000000000 */
[C---:B------:R-:W-:Y:S02]  /*3800*/  ISETP.GT.AND P6, PT, R0.reuse, 0x10, PT ;  /* 0x000000100000780c */ /* 0x040fe40003fc4270 */
[C---:B------:R-:W-:Y:S02]  /*3810*/  ISETP.GT.AND P5, PT, R0.reuse, 0x11, PT ;  /* 0x000000110000780c */ /* 0x040fe40003fa4270 */
[C---:B------:R-:W-:Y:S02]  /*3820*/  ISETP.GT.AND P2, PT, R0.reuse, 0x18, PT ;  /* 0x000000180000780c */ /* 0x040fe40003f44270 */
[----:B------:R-:W-:-:S02]  /*3830*/  ISETP.GT.AND P0, PT, R0, 0x19, PT ;  /* 0x000000190000780c */ /* 0x000fc40003f04270 */
[----:B------:R-:W-:Y:S02]  /*3840*/  FSEL R16, R100, -INF , P6 ;  /* 0xff80000064107808 */ /* 0x000fe40003000000 */
[----:B------:R-:W-:Y:S02]  /*3850*/  FSEL R17, R101, -INF , P5 ;  /* 0xff80000065117808 */ /* 0x000fe40002800000 */
[----:B------:R-:W-:Y:S02]  /*3860*/  FSEL R18, R88, -INF , P2 ;  /* 0xff80000058127808 */ /* 0x000fe40001000000 */
[----:B------:R-:W-:Y:S02]  /*3870*/  FSEL R21, R89, -INF , P0 ;  /* 0xff80000059157808 */ /* 0x000fe40000000000 */
[C---:B------:R-:W-:Y:S02]  /*3880*/  ISETP.GT.AND P6, PT, R0.reuse, 0x20, PT ;  /* 0x000000200000780c */ /* 0x040fe40003fc4270 */
[----:B------:R-:W-:-:S02]  /*3890*/  ISETP.GT.AND P5, PT, R0, 0x21, PT ;  /* 0x000000210000780c */ /* 0x000fc40003fa4270 */
[C---:B------:R-:W-:Y:S02]  /*38a0*/  ISETP.GT.AND P2, PT, R0.reuse, 0x28, PT ;  /* 0x000000280000780c */ /* 0x040fe40003f44270 */
[----:B------:R-:W-:Y:S02]  /*38b0*/  ISETP.GT.AND P0, PT, R0, 0x29, PT ;  /* 0x000000290000780c */ /* 0x000fe40003f04270 */
[----:B------:R-:W-:Y:S02]  /*38c0*/  FSEL R121, R76, -INF , P6 ;  /* 0xff8000004c797808 */ /* 0x000fe40003000000 */
[----:B------:R-:W-:Y:S02]  /*38d0*/  FSEL R120, R77, -INF , P5 ;  /* 0xff8000004d787808 */ /* 0x000fe40002800000 */
[----:B------:R-:W-:Y:S02]  /*38e0*/  FSEL R117, R72, -INF , P2 ;  /* 0xff80000048757808 */ /* 0x000fe40001000000 */
[----:B------:R-:W-:-:S02]  /*38f0*/  FSEL R116, R73, -INF , P0 ;  /* 0xff80000049747808 */ /* 0x000fc40000000000 */
[C---:B------:R-:W-:Y:S02]  /*3900*/  ISETP.GT.AND P6, PT, R0.reuse, 0x30, PT ;  /* 0x000000300000780c */ /* 0x040fe40003fc4270 */
        /* <DEDUP_REMOVED lines=38> */
[----:B------:R-:W-:Y:S01]  /*3b70*/  FSEL R167, R45, -INF , P0 ;  /* 0xff8000002da77808 */ /* 0x000fe20000000000 */
[----:B------:R-:W-:Y:S05]  /*3b80*/  BRA.DIV ~URZ, `(.L_x_80) ;  /* 0x0000c7627f007947 */ /* 0x000fea000b800000 */
[----:B------:R-:W2:Y:S01]  /*3b90*/  SHFL.IDX PT, R0, R4, 0x1, 0x1c1f ;  /* 0x003c1f0004007f89 */ /* 0x000ea200000e0000 */
[----:B------:R-:W-:-:S04]  /*3ba0*/  FMNMX.FTZ R2, R7, R9, !PT ;  /* 0x0000000907027209 */ /* 0x000fc80007810000 */
[----:B------:R-:W-:-:S04]  /*3bb0*/  FMNMX.FTZ R2, R11, R2, !PT ;  /* 0x000000020b027209 */ /* 0x000fc80007810000 */
[----:B------:R-:W-:-:S04]  /*3bc0*/  FMNMX.FTZ R2, R13, R2, !PT ;  /* 0x000000020d027209 */ /* 0x000fc80007810000 */
[----:B------:R-:W-:-:S04]  /*3bd0*/  FMNMX.FTZ R2, R16, R2, !PT ;  /* 0x0000000210027209 */ /* 0x000fc80007810000 */
[----:B------:R-:W-:-:S04]  /*3be0*/  FMNMX.FTZ R2, R17, R2, !PT ;  /* 0x0000000211027209 */ /* 0x000fc80007810000 */
[----:B------:R-:W-:Y:S01]  /*3bf0*/  FMNMX.FTZ R2, R18, R2, !PT ;  /* 0x0000000212027209 */ /* 0x000fe20007810000 */
[----:B--2---:R-:W-:-:S03]  /*3c00*/  IMAD.IADD R0, R5, 0x1, R0 ;  /* 0x0000000105007824 */ /* 0x004fc600078e0200 */
[----:B------:R-:W-:Y:S02]  /*3c10*/  FMNMX.FTZ R2, R21, R2, !PT ;  /* 0x0000000215027209 */ /* 0x000fe40007810000 */
[----:B------:R-:W-:Y:S02]  /*3c20*/  IMNMX R0, R6, R0, PT ;  /* 0x0000000006007217 */ /* 0x000fe40003800200 */
[----:B------:R-:W-:Y:S02]  /*3c30*/  FMNMX.FTZ R2, R121, R2, !PT ;  /* 0x0000000279027209 */ /* 0x000fe40007810000 */
[C---:B------:R-:W-:Y:S02]  /*3c40*/  ISETP.GT.AND P5, PT, R0.reuse, RZ, PT ;  /* 0x000000ff0000720c */ /* 0x040fe40003fa4270 */
[C---:B------:R-:W-:Y:S02]  /*3c50*/  ISETP.GT.AND P2, PT, R0.reuse, 0x1, PT ;  /* 0x000000010000780c */ /* 0x040fe40003f44270 */
[----:B------:R-:W-:-:S02]  /*3c60*/  ISETP.GT.AND P0, PT, R0, 0x8, PT ;  /* 0x000000080000780c */ /* 0x000fc40003f04270 */
[----:B-1----:R-:W-:Y:S02]  /*3c70*/  FSEL R4, R118, -INF , P5 ;  /* 0xff80000076047808 */ /* 0x002fe40002800000 */
[----:B------:R-:W-:Y:S02]  /*3c80*/  FSEL R8, R119, -INF , P2 ;  /* 0xff80000077087808 */ /* 0x000fe40001000000 */
[----:B------:R-:W-:Y:S02]  /*3c90*/  ISETP.GT.AND P2, PT, R0, 0x9, PT ;  /* 0x000000090000780c */ /* 0x000fe40003f44270 */
[----:B------:R-:W-:Y:S02]  /*3ca0*/  FSEL R10, R110, -INF , P0 ;  /* 0xff8000006e0a7808 */ /* 0x000fe40000000000 */
[----:B------:R-:W-:Y:S02]  /*3cb0*/  FMNMX.FTZ R3, R4, R8, !PT ;  /* 0x0000000804037209 */ /* 0x000fe40007810000 */
[----:B------:R-:W-:-:S02]  /*3cc0*/  FSEL R15, R111, -INF , P2 ;  /* 0xff8000006f0f7808 */ /* 0x000fc40001000000 */
[----:B------:R-:W-:Y:S02]  /*3cd0*/  ISETP.GT.AND P2, PT, R0, 0x10, PT ;  /* 0x000000100000780c */ /* 0x000fe40003f44270 */
[----:B------:R-:W-:Y:S02]  /*3ce0*/  FMNMX.FTZ R3, R10, R3, !PT ;  /* 0x000000030a037209 */ /* 0x000fe40007810000 */
        /* <DEDUP_REMOVED lines=15> */
[----:B------:R-:W-:-:S02]  /*3de0*/  FMNMX.FTZ R2, R120, R2, !PT ;  /* 0x0000000278027209 */ /* 0x000fc40007810000 */
[----:B------:R-:W-:Y:S02]  /*3df0*/  FSEL R70, R79, -INF , P0 ;  /* 0xff8000004f467808 */ /* 0x000fe40000000000 */
[C---:B------:R-:W-:Y:S02]  /*3e00*/  ISETP.GT.AND P2, PT, R0.reuse, 0x28, PT ;  /* 0x000000280000780c */ /* 0x040fe40003f44270 */
[----:B------:R-:W-:Y:S02]  /*3e10*/  FMNMX.FTZ R3, R71, R3, !PT ;  /* 0x0000000347037209 */ /* 0x000fe40007810000 */
[----:B------:R-:W-:Y:S02]  /*3e20*/  FMNMX.FTZ R2, R117, R2, !PT ;  /* 0x0000000275027209 */ /* 0x000fe40007810000 */
[----:B------:R-:W-:Y:S02]  /*3e30*/  ISETP.GT.AND P0, PT, R0, 0x29, PT ;  /* 0x000000290000780c */ /* 0x000fe40003f04270 */
[----:B------:R-:W-:-:S02]  /*3e40*/  FSEL R57, R74, -INF , P2 ;  /* 0xff8000004a397808 */ /* 0x000fc40001000000 */
[----:B------:R-:W-:Y:S02]  /*3e50*/  FMNMX.FTZ R3, R70, R3, !PT ;  /* 0x0000000346037209 */ /* 0x000fe40007810000 */
[----:B------:R-:W-:Y:S02]  /*3e60*/  FMNMX.FTZ R2, R116, R2, !PT ;  /* 0x0000000274027209 */ /* 0x000fe40007810000 */
[----:B------:R-:W-:Y:S02]  /*3e70*/  FSEL R56, R75, -INF , P0 ;  /* 0xff8000004b387808 */ /* 0x000fe40000000000 */
[----:B------:R-:W-:Y:S02]  /*3e80*/  ISETP.GT.AND P2, PT, R0, 0x30, PT ;  /* 0x000000300000780c */ /* 0x000fe40003f44270 */
[----:B------:R-:W-:Y:S02]  /*3e90*/  FMNMX.FTZ R3, R57, R3, !PT ;  /* 0x0000000339037209 */ /* 0x000fe40007810000 */
[----:B------:R-:W-:-:S02]  /*3ea0*/  FMNMX.FTZ R2, R127, R2, !PT ;  /* 0x000000027f027209 */ /* 0x000fc40007810000 */
[----:B------:R-:W-:Y:S02]  /*3eb0*/  ISETP.GT.AND P0, PT, R0, 0x31, PT ;  /* 0x000000310000780c */ /* 0x000fe40003f04270 */
[----:B------:R-:W-:Y:S02]  /*3ec0*/  FSEL R123, R66, -INF , P2 ;  /* 0xff800000427b7808 */ /* 0x000fe40001000000 */
[----:B------:R-:W-:Y:S02]  /*3ed0*/  FMNMX.FTZ R3, R56, R3, !PT ;  /* 0x0000000338037209 */ /* 0x000fe40007810000 */
[----:B------:R-:W-:Y:S02]  /*3ee0*/  FMNMX.FTZ R2, R126, R2, !PT ;  /* 0x000000027e027209 */ /* 0x000fe40007810000 */
[----:B------:R-:W-:Y:S02]  /*3ef0*/  FSEL R122, R67, -INF , P0 ;  /* 0xff800000437a7808 */ /* 0x000fe40000000000 */
[----:B------:R-:W-:-:S02]  /*3f00*/  ISETP.GT.AND P2, PT, R0, 0x38, PT ;  /* 0x000000380000780c */ /* 0x000fc40003f44270 */
[----:B------:R-:W-:Y:S02]  /*3f10*/  FMNMX.FTZ R3, R123, R3, !PT ;  /* 0x000000037b037209 */ /* 0x000fe40007810000 */
        /* <DEDUP_REMOVED lines=70> */
[----:B------:R-:W-:-:S02]  /*4380*/  FMNMX.FTZ R2, R166, R3, !PT ;  /* 0x00000003a6027209 */ /* 0x000fc40007810000 */
[----:B------:R-:W1:Y:S02]  /*4390*/  SHFL.BFLY PT, R3, R0, 0x2, 0x1f ;  /* 0x0c401f0000037f89 */ /* 0x000e6400000e0000 */
[----:B------:R-:W-:-:S05]  /*43a0*/  FMNMX.FTZ R2, R171, R2, !PT ;  /* 0x00000002ab027209 */ /* 0x000fca0007810000 */
[----:B------:R-:W2:Y:S01]  /*43b0*/  SHFL.BFLY PT, R12, R2, 0x2, 0x1f ;  /* 0x0c401f00020c7f89 */ /* 0x000ea200000e0000 */
[----:B-1----:R-:W-:-:S05]  /*43c0*/  FMNMX.FTZ R0, R3, R0, !PT ;  /* 0x0000000003007209 */ /* 0x002fca0007810000 */
[----:B------:R-:W1:Y:S01]  /*43d0*/  SHFL.BFLY PT, R69, R0, 0x1, 0x1f ;  /* 0x0c201f0000457f89 */ /* 0x000e6200000e0000 */
[----:B--2---:R-:W-:-:S05]  /*43e0*/  FMNMX.FTZ R12, R2, R12, !PT ;  /* 0x0000000c020c7209 */ /* 0x004fca0007810000 */
[----:B------:R2:W3:Y:S01]  /*43f0*/  SHFL.BFLY PT, R3, R12, 0x1, 0x1f ;  /* 0x0c201f000c037f89 */ /* 0x0004e200000e0000 */
[----:B-1----:R-:W-:-:S05]  /*4400*/  FMNMX.FTZ R69, R0, R69, !PT ;  /* 0x0000004500457209 */ /* 0x002fca0007810000 */
.L_x_118:
[C---:B------:R-:W-:Y:S01]  /*4410*/  FMUL.FTZ R2, R69.reuse, c[0x0][0x2d0] ;  /* 0x0000b40045027a20 */ /* 0x040fe20000410000 */
[----:B------:R-:W-:Y:S01]  /*4420*/  FSETP.NEU.FTZ.AND P0, PT, R69, -INF , PT ;  /* 0xff8000004500780b */ /* 0x000fe20003f1d000 */
[----:B------:R-:W4:Y:S03]  /*4430*/  LDL R239, [R1+0x48] ;  /* 0x0000480001ef7983 */ /* 0x000f260000100800 */
[----:B------:R-:W-:Y:S01]  /*4440*/  FSEL R2, R2, RZ, P0 ;  /* 0x000000ff02027208 */ /* 0x000fe20000000000 */
[----:B------:R-:W5:Y:S01]  /*4450*/  LDL R236, [R1+0x4] ;  /* 0x0000040001ec7983 */ /* 0x000f620000100800 */
[----:B--23--:R-:W-:Y:S01]  /*4460*/  FMNMX.FTZ R12, R3, R12, !PT ;  /* 0x0000000c030c7209 */ /* 0x00cfe20007810000 */
[----:B------:R-:W-:Y:S02]  /*4470*/  WARPSYNC 0xffffffff ;  /* 0xffffffff00007948 */ /* 0x000fe40003800000 */
[--C-:B------:R-:W-:Y:S01]  /*4480*/  FFMA.FTZ R0, R7, c[0x0][0x2d0], -R2.reuse ;  /* 0x0000b40007007a23 */ /* 0x100fe20000010802 */
[----:B------:R-:W-:Y:S01]  /*4490*/  FSETP.NEU.FTZ.AND P0, PT, R12, -INF , PT ;  /* 0xff8000000c00780b */ /* 0x000fe20003f1d000 */
[--C-:B------:R-:W-:Y:S01]  /*44a0*/  FFMA.FTZ R3, R17, c[0x0][0x2d0], -R2.reuse ;  /* 0x0000b40011037a23 */ /* 0x100fe20000010802 */
[----:B------:R-:W-:Y:S01]  /*44b0*/  LDSM.16.MT88.4 R36, [R205] ;  /* 0x00000000cd24783b */ /* 0x000fe20000004200 */
[----:B------:R1:W-:Y:S03]  /*44c0*/  MUFU.EX2 R60, R0 ;  /* 0x00000000003c7308 */ /* 0x0003e60000000800 */
[----:B------:R-:W-:Y:S04]  /*44d0*/  LDSM.16.MT88.4 R28, [R203+0x800] ;  /* 0x00080000cb1c783b */ /* 0x000fe80000004200 */
[----:B------:R-:W-:Y:S01]  /*44e0*/  LDSM.16.MT88.4 R40, [R204] ;  /* 0x00000000cc28783b */ /* 0x000fe20000004200 */
[----:B------:R2:W-:Y:S03]  /*44f0*/  MUFU.EX2 R68, R3 ;  /* 0x0000000300447308 */ /* 0x0005e60000000800 */
[----:B------:R-:W-:Y:S04]  /*4500*/  LDSM.16.MT88.4 R52, [R205+0x800] ;  /* 0x00080000cd34783b */ /* 0x000fe80000004200 */
[----:B------:R-:W-:Y:S01]  /*4510*/  LDSM.16.MT88.4 R48, [R216] ;  /* 0x00000000d830783b */ /* 0x000fe20000004200 */
[----:B-1----:R-:W-:-:S03]  /*4520*/  FFMA.FTZ R0, R9, c[0x0][0x2d0], -R2 ;  /* 0x0000b40009007a23 */ /* 0x002fc60000010802 */
[----:B------:R-:W-:Y:S01]  /*4530*/  LDSM.16.MT88.4 R44, [R206+0x800] ;  /* 0x00080000ce2c783b */ /* 0x000fe20000004200 */
[----:B------:R1:W3:Y:S01]  /*4540*/  MUFU.EX2 R59, R0 ;  /* 0x00000000003b7308 */ /* 0x0002e20000000800 */
[----:B--2---:R-:W-:-:S07]  /*4550*/  FFMA.FTZ R3, R18, c[0x0][0x2d0], -R2 ;  /* 0x0000b40012037a23 */ /* 0x004fce0000010802 */
[----:B------:R-:W-:Y:S01]  /*4560*/  MUFU.EX2 R73, R3 ;  /* 0x0000000300497308 */ /* 0x000fe20000000800 */
[----:B-1----:R-:W-:-:S07]  /*4570*/  FFMA.FTZ R0, R11, c[0x0][0x2d0], -R2 ;  /* 0x0000b4000b007a23 */ /* 0x002fce0000010802 */
[----:B------:R1:W-:Y:S02]  /*4580*/  MUFU.EX2 R65, R0 ;  /* 0x0000000000417308 */ /* 0x0003e40000000800 */
[----:B-1----:R-:W-:-:S06]  /*4590*/  FFMA.FTZ R0, R13, c[0x0][0x2d0], -R2 ;  /* 0x0000b4000d007a23 */ /* 0x002fcc0000010802 */
[----:B------:R1:W2:Y:S02]  /*45a0*/  MUFU.EX2 R66, R0 ;  /* 0x0000000000427308 */ /* 0x0002a40000000800 */
[----:B-1----:R-:W-:-:S06]  /*45b0*/  FFMA.FTZ R0, R16, c[0x0][0x2d0], -R2 ;  /* 0x0000b40010007a23 */ /* 0x002fcc0000010802 */
[----:B------:R1:W-:Y:S02]  /*45c0*/  MUFU.EX2 R72, R0 ;  /* 0x0000000000487308 */ /* 0x0003e40000000800 */
[----:B-1----:R-:W-:-:S05]  /*45d0*/  FMUL.FTZ R0, R12, c[0x0][0x2d0] ;  /* 0x0000b4000c007a20 */ /* 0x002fca0000410000 */
[----:B------:R-:W-:-:S05]  /*45e0*/  FSEL R0, R0, RZ, P0 ;  /* 0x000000ff00007208 */ /* 0x000fca0000000000 */
[--C-:B------:R-:W-:Y:S02]  /*45f0*/  FFMA.FTZ R3, R4, c[0x0][0x2d0], -R0.reuse ;  /* 0x0000b40004037a23 */ /* 0x100fe40000010800 */
[----:B------:R-:W1:Y:S02]  /*4600*/  LDSM.16.MT88.4 R4, [R203] ;  /* 0x00000000cb04783b */ /* 0x000e640000004200 */
[----:B------:R2:W-:Y:S02]  /*4610*/  MUFU.EX2 R58, R3 ;  /* 0x00000003003a7308 */ /* 0x0005e40000000800 */
[----:B--2---:R-:W-:Y:S01]  /*4620*/  FFMA.FTZ R3, R8, c[0x0][0x2d0], -R0 ;  /* 0x0000b40008037a23 */ /* 0x004fe20000010800 */
[----:B---3--:R-:W-:-:S05]  /*4630*/  F2FP.BF16.PACK_AB R8, R59, R60 ;  /* 0x0000003c3b08723e */ /* 0x008fca00000010ff */
[----:B------:R2:W3:Y:S02]  /*4640*/  MUFU.EX2 R13, R3 ;  /* 0x00000003000d7308 */ /* 0x0004e40000000800 */
[----:B--2---:R-:W-:Y:S01]  /*4650*/  FFMA.FTZ R3, R10, c[0x0][0x2d0], -R0 ;  /* 0x0000b4000a037a23 */ /* 0x004fe20000010800 */
[----:B------:R-:W-:Y:S02]  /*4660*/  F2FP.BF16.PACK_AB R10, R66, R65 ;  /* 0x00000041420a723e */ /* 0x000fe400000010ff */
[----:B---3--:R-:W-:-:S03]  /*4670*/  F2FP.BF16.PACK_AB R9, R13, R58 ;  /* 0x0000003a0d09723e */ /* 0x008fc600000010ff */
[----:B------:R2:W3:Y:S01]  /*4680*/  MUFU.EX2 R64, R3 ;  /* 0x0000000300407308 */ /* 0x0004e20000000800 */
[----:B------:R-:W-:Y:S02]  /*4690*/  FADD.FTZ R13, R58, R13 ;  /* 0x0000000d3a0d7221 */ /* 0x000fe40000010000 */
[----:B--2---:R-:W-:Y:S02]  /*46a0*/  FFMA.FTZ R3, R15, c[0x0][0x2d0], -R0 ;  /* 0x0000b4000f037a23 */ /* 0x004fe40000010800 */
[----:B---3--:R-:W-:-:S03]  /*46b0*/  FADD.FTZ R13, R64, R13 ;  /* 0x0000000d400d7221 */ /* 0x008fc60000010000 */
[----:B------:R2:W3:Y:S02]  /*46c0*/  MUFU.EX2 R15, R3 ;  /* 0x00000003000f7308 */ /* 0x0004e40000000800 */
[----:B--2---:R-:W-:Y:S01]  /*46d0*/  FFMA.FTZ R3, R21, c[0x0][0x2d0], -R2 ;  /* 0x0000b40015037a23 */ /* 0x004fe20000010802 */
[C---:B---3--:R-:W-:Y:S01]  /*46e0*/  F2FP.BF16.PACK_AB R11, R15.reuse, R64 ;  /* 0x000000400f0b723e */ /* 0x048fe200000010ff */
[----:B------:R-:W-:-:S04]  /*46f0*/  FADD.FTZ R13, R15, R13 ;  /* 0x0000000d0f0d7221 */ /* 0x000fc80000010000 */
[----:B------:R2:W-:Y:S02]  /*4700*/  MUFU.EX2 R232, R3 ;  /* 0x0000000300e87308 */ /* 0x0005e40000000800 */
[----:B-1----:R-:W-:Y:S07]  /*4710*/  HMMA.16816.F32.BF16 R24, R8, R4, RZ ;  /* 0x000000040818723c */ /* 0x002fee00000418ff */
[----:B------:R-:W-:Y:S01]  /*4720*/  F2FP.BF16.PACK_AB R4, R68, R72 ;  /* 0x000000484404723e */ /* 0x000fe200000010ff */
[----:B--2---:R-:W-:-:S04]  /*4730*/  FFMA.FTZ R3, R14, c[0x0][0x2d0], -R0 ;  /* 0x0000b4000e037a23 */ /* 0x004fc80000010800 */
[----:B------:R1:W2:Y:S02]  /*4740*/  MUFU.EX2 R14, R3 ;  /* 0x00000003000e7308 */ /* 0x0002a40000000800 */
[----:B-1----:R-:W-:Y:S02]  /*4750*/  FFMA.FTZ R3, R19, c[0x0][0x2d0], -R0 ;  /* 0x0000b40013037a23 */ /* 0x002fe40000010800 */
[----:B------:R-:W-:Y:S01]  /*4760*/  HMMA.16816.F32.BF16 R16, R8, R36, RZ ;  /* 0x000000240810723c */ /* 0x000fe200000418ff */
[----:B--2---:R-:W-:-:S03]  /*4770*/  FADD.FTZ R13, R14, R13 ;  /* 0x0000000d0e0d7221 */ /* 0x004fc60000010000 */
[----:B------:R1:W2:Y:S02]  /*4780*/  MUFU.EX2 R67, R3 ;  /* 0x0000000300437308 */ /* 0x0002a40000000800 */
[----:B-1----:R-:W-:Y:S01]  /*4790*/  FFMA.FTZ R3, R20, c[0x0][0x2d0], -R0 ;  /* 0x0000b40014037a23 */ /* 0x002fe20000010800 */
[C---:B--2---:R-:W-:Y:S01]  /*47a0*/  F2FP.BF16.PACK_AB R5, R67.reuse, R14 ;  /* 0x0000000e4305723e */ /* 0x044fe200000010ff */
[----:B------:R-:W-:Y:S01]  /*47b0*/  HMMA.16816.F32.BF16 R20, R8, R6, RZ ;  /* 0x000000060814723c */ /* 0x000fe200000418ff */
[----:B------:R-:W-:-:S03]  /*47c0*/  FADD.FTZ R13, R67, R13 ;  /* 0x0000000d430d7221 */ /* 0x000fc60000010000 */
[----:B------:R1:W-:Y:S03]  /*47d0*/  MUFU.EX2 R228, R3 ;  /* 0x0000000300e47308 */ /* 0x0003e60000000800 */
[----:B------:R-:W-:Y:S01]  /*47e0*/  F2FP.BF16.PACK_AB R6, R232, R73 ;  /* 0x00000049e806723e */ /* 0x000fe200000010ff */
[----:B-1----:R-:W-:Y:S02]  /*47f0*/  FFMA.FTZ R3, R32, c[0x0][0x2d0], -R0 ;  /* 0x0000b40020037a23 */ /* 0x002fe40000010800 */
[----:B------:R-:W1:Y:S02]  /*4800*/  LDSM.16.MT88.4 R32, [R204+0x800] ;  /* 0x00080000cc20783b */ /* 0x000e640000004200 */
[----:B------:R-:W2:Y:S02]  /*4810*/  MUFU.EX2 R175, R3 ;  /* 0x0000000300af7308 */ /* 0x000ea40000000800 */
[----:B--2---:R-:W-:Y:S01]  /*4820*/  F2FP.BF16.PACK_AB R7, R175, R228 ;  /* 0x000000e4af07723e */ /* 0x004fe200000010ff */
[----:B------:R-:W-:-:S04]  /*4830*/  FADD.FTZ R3, R60, R59 ;  /* 0x0000003b3c037221 */ /* 0x000fc80000010000 */
[----:B------:R-:W-:Y:S02]  /*4840*/  FADD.FTZ R3, R65, R3 ;  /* 0x0000000341037221 */ /* 0x000fe40000010000 */
[----:B------:R-:W-:Y:S02]  /*4850*/  HMMA.16816.F32.BF16 R112, R4, R28, R24 ;  /* 0x0000001c0470723c */ /* 0x000fe40000041818 */
[----:B------:R-:W-:-:S04]  /*4860*/  FADD.FTZ R3, R66, R3 ;  /* 0x0000000342037221 */ /* 0x000fc80000010000 */
[----:B------:R-:W-:Y:S02]  /*4870*/  FADD.FTZ R3, R72, R3 ;  /* 0x0000000348037221 */ /* 0x000fe40000010000 */
[----:B------:R-:W-:Y:S02]  /*4880*/  HMMA.16816.F32.BF16 R104, R4, R30, R20 ;  /* 0x0000001e0468723c */ /* 0x000fe40000041814 */
[----:B------:R-:W-:-:S04]  /*4890*/  FADD.FTZ R3, R68, R3 ;  /* 0x0000000344037221 */ /* 0x000fc80000010000 */
[----:B------:R-:W-:Y:S02]  /*48a0*/  FADD.FTZ R14, R73, R3 ;  /* 0x00000003490e7221 */ /* 0x000fe40000010000 */
[----:B------:R-:W-:Y:S01]  /*48b0*/  HMMA.16816.F32.BF16 R28, R8, R38, RZ ;  /* 0x00000026081c723c */ /* 0x000fe200000418ff */
[----:B------:R-:W2:Y:S01]  /*48c0*/  LDSM.16.MT88.4 R36, [R203+0x4000] ;  /* 0x00400000cb24783b */ /* 0x000ea20000004200 */
[----:B------:R-:W-:-:S04]  /*48d0*/  FFMA.FTZ R3, R121, c[0x0][0x2d0], -R2 ;  /* 0x0000b40079037a23 */ /* 0x000fc80000010802 */
[----:B------:R3:W-:Y:S02]  /*48e0*/  MUFU.EX2 R15, R3 ;  /* 0x00000003000f7308 */ /* 0x0007e40000000800 */
[----:B------:R-:W-:Y:S08]  /*48f0*/  HMMA.16816.F32.BF16 R24, R8, R40, RZ ;  /* 0x000000280818723c */ /* 0x000ff000000418ff */
[----:B------:R-:W-:Y:S01]  /*4900*/  HMMA.16816.F32.BF16 R108, R4, R52, R16 ;  /* 0x00000034046c723c */ /* 0x000fe20000041810 */
[----:B---3--:R-:W-:-:S07]  /*4910*/  FFMA.FTZ R3, R120, c[0x0][0x2d0], -R2 ;  /* 0x0000b40078037a23 */ /* 0x008fce0000010802 */
[----:B------:R-:W-:Y:S01]  /*4920*/  HMMA.16816.F32.BF16 R16, R8, R48, RZ ;  /* 0x000000300810723c */ /* 0x000fe200000418ff */
[----:B------:R3:W2:Y:S07]  /*4930*/  MUFU.EX2 R120, R3 ;  /* 0x0000000300787308 */ /* 0x0006ae0000000800 */
[----:B-1----:R-:W-:Y:S01]  /*4940*/  HMMA.16816.F32.BF16 R100, R4, R32, R24 ;  /* 0x000000200464723c */ /* 0x002fe20000041818 */
[----:B------:R-:W1:Y:S07]  /*4950*/  LDSM.16.MT88.4 R24, [R203+0x4800] ;  /* 0x00480000cb18783b */ /* 0x000e6e0000004200 */
[----:B------:R-:W-:Y:S01]  /*4960*/  HMMA.16816.F32.BF16 R20, R8, R42, RZ ;  /* 0x0000002a0814723c */ /* 0x000fe200000418ff */
[----:B---3--:R-:W-:-:S04]  /*4970*/  FFMA.FTZ R3, R117, c[0x0][0x2d0], -R2 ;  /* 0x0000b40075037a23 */ /* 0x008fc80000010802 */
[----:B------:R3:W-:Y:S03]  /*4980*/  MUFU.EX2 R117, R3 ;  /* 0x0000000300757308 */ /* 0x0007e60000000800 */
[----:B------:R-:W-:Y:S08]  /*4990*/  HMMA.16816.F32.BF16 R96, R4, R44, R16 ;  /* 0x0000002c0460723c */ /* 0x000ff00000041810 */
[----:B--2---:R-:W-:Y:S01]  /*49a0*/  HMMA.16816.F32.BF16 R16, R8, R36, RZ ;  /* 0x000000240810723c */ /* 0x004fe200000418ff */
[----:B---3--:R-:W-:-:S07]  /*49b0*/  FFMA.FTZ R3, R116, c[0x0][0x2d0], -R2 ;  /* 0x0000b40074037a23 */ /* 0x008fce0000010802 */
[C---:B------:R-:W-:Y:S01]  /*49c0*/  HMMA.16816.F32.BF16 R84, R4.reuse, R34, R20 ;  /* 0x000000220454723c */ /* 0x040fe20000041814 */
[----:B------:R2:W3:Y:S07]  /*49d0*/  MUFU.EX2 R116, R3 ;  /* 0x0000000300747308 */ /* 0x0004ee0000000800 */
[----:B------:R-:W-:Y:S01]  /*49e0*/  HMMA.16816.F32.BF16 R92, R4, R54, R28 ;  /* 0x00000036045c723c */ /* 0x000fe2000004181c */
[----:B------:R-:W3:Y:S07]  /*49f0*/  LDSM.16.MT88.4 R28, [R205+0x4000] ;  /* 0x00400000cd1c783b */ /* 0x000eee0000004200 */
[----:B------:R-:W-:Y:S01]  /*4a00*/  HMMA.16816.F32.BF16 R20, R8, R50, RZ ;  /* 0x000000320814723c */ /* 0x000fe200000418ff */
[----:B--2---:R-:W-:-:S04]  /*4a10*/  FFMA.FTZ R3, R71, c[0x0][0x2d0], -R0 ;  /* 0x0000b40047037a23 */ /* 0x004fc80000010800 */
[----:B------:R2:W-:Y:S03]  /*4a20*/  MUFU.EX2 R71, R3 ;  /* 0x0000000300477308 */ /* 0x0005e60000000800 */
[----:B-1----:R-:W-:Y:S08]  /*4a30*/  HMMA.16816.F32.BF16 R80, R4, R24, R16 ;  /* 0x000000180450723c */ /* 0x002ff00000041810 */
[----:B------:R-:W-:Y:S01]  /*4a40*/  HMMA.16816.F32.BF16 R16, R8, R38, RZ ;  /* 0x000000260810723c */ /* 0x000fe200000418ff */
[----:B--2---:R-:W-:-:S07]  /*4a50*/  FFMA.FTZ R3, R70, c[0x0][0x2d0], -R0 ;  /* 0x0000b40046037a23 */ /* 0x004fce0000010800 */
[C---:B------:R-:W-:Y:S01]  /*4a60*/  HMMA.16816.F32.BF16 R52, R4.reuse, R46, R20 ;  /* 0x0000002e0434723c */ /* 0x040fe20000041814 */
[----:B------:R-:W1:Y:S01]  /*4a70*/  LDSM.16.MT88.4 R20, [R205+0x4800] ;  /* 0x00480000cd14783b */ /* 0x000e620000004200 */
[----:B------:R2:W1:Y:S11]  /*4a80*/  MUFU.EX2 R68, R3 ;  /* 0x0000000300447308 */ /* 0x0004760000000800 */
[----:B------:R-:W-:Y:S03]  /*4a90*/  @!UPT UIADD3 URZ, URZ, URZ, URZ ;  /* 0x0000003f3f3ff290 */ /* 0x000fe6000fffe03f */
[----:B------:R-:W-:Y:S01]  /*4aa0*/  HMMA.16816.F32.BF16 R60, R4, R26, R16 ;  /* 0x0000001a043c723c */ /* 0x000fe20000041810 */
[----:B------:R-:W4:Y:S01]  /*4ab0*/  LDSM.16.MT88.4 R24, [R204+0x4000] ;  /* 0x00400000cc18783b */ /* 0x000f220000004200 */
[----:B--2---:R-:W-:-:S04]  /*4ac0*/  FFMA.FTZ R3, R57, c[0x0][0x2d0], -R0 ;  /* 0x0000b40039037a23 */ /* 0x004fc80000010800 */
[----:B------:R2:W-:Y:S02]  /*4ad0*/  MUFU.EX2 R172, R3 ;  /* 0x0000000300ac7308 */ /* 0x0005e40000000800 */
[----:B---3--:R-:W-:Y:S01]  /*4ae0*/  HMMA.16816.F32.BF16 R16, R8, R28, RZ ;  /* 0x0000001c0810723c */ /* 0x008fe200000418ff */
[----:B--2---:R-:W-:-:S05]  /*4af0*/  FFMA.FTZ R3, R56, c[0x0][0x2d0], -R0 ;  /* 0x0000b40038037a23 */ /* 0x004fca0000010800 */
[----:B------:R2:W3:Y:S11]  /*4b00*/  MUFU.EX2 R173, R3 ;  /* 0x0000000300ad7308 */ /* 0x0004f60000000800 */
[----:B------:R-:W-:Y:S07]  /*4b10*/  @!UPT UIADD3 URZ, URZ, URZ, URZ ;  /* 0x0000003f3f3ff290 */ /* 0x000fee000fffe03f */
[----:B-1----:R-:W-:Y:S08]  /*4b20*/  HMMA.16816.F32.BF16 R88, R4, R20, R16 ;  /* 0x000000140458723c */ /* 0x002ff00000041810 */
[----:B------:R-:W-:Y:S01]  /*4b30*/  HMMA.16816.F32.BF16 R16, R8, R30, RZ ;  /* 0x0000001e0810723c */ /* 0x000fe200000418ff */
[----:B--2---:R-:W-:Y:S11]  /*4b40*/  FFMA.FTZ R3, R127, c[0x0][0x2d0], -R2 ;  /* 0x0000b4007f037a23 */ /* 0x004ff60000010802 */
[----:B------:R-:W-:Y:S11]  /*4b50*/  @!UPT UIADD3 URZ, URZ, URZ, URZ ;  /* 0x0000003f3f3ff290 */ /* 0x000ff6000fffe03f */
[----:B------:R-:W-:Y:S01]  /*4b60*/  @!UPT UIADD3 URZ, URZ, URZ, URZ ;  /* 0x0000003f3f3ff290 */ /* 0x000fe2000fffe03f */
[----:B------:R-:W-:Y:S01]  /*4b70*/  HMMA.16816.F32.BF16 R76, R4, R22, R16 ;  /* 0x00000016044c723c */ /* 0x000fe20000041810 */
[----:B------:R-:W1:Y:S07]  /*4b80*/  LDSM.16.MT88.4 R20, [R204+0x4800] ;  /* 0x00480000cc14783b */ /* 0x000e6e0000004200 */
[----:B----4-:R-:W-:Y:S11]  /*4b90*/  HMMA.16816.F32.BF16 R16, R8, R24, RZ ;  /* 0x000000180810723c */ /* 0x010ff600000418ff */
[----:B------:R-:W-:Y:S11]  /*4ba0*/  @!UPT UIADD3 URZ, URZ, URZ, URZ ;  /* 0x0000003f3f3ff290 */ /* 0x000ff6000fffe03f */
[----:B------:R-:W-:Y:S02]  /*4bb0*/  @!UPT UIADD3 URZ, URZ, URZ, URZ ;  /* 0x0000003f3f3ff290 */ /* 0x000fe4000fffe03f */
[----:B-1----:R-:W-:Y:S08]  /*4bc0*/  HMMA.16816.F32.BF16 R72, R4, R20, R16 ;  /* 0x000000140448723c */ /* 0x002ff00000041810 */
[----:B------:R-:W-:Y:S11]  /*4bd0*/  HMMA.16816.F32.BF16 R16, R8, R26, RZ ;  /* 0x0000001a0810723c */ /* 0x000ff600000418ff */
[----:B------:R-:W-:Y:S11]  /*4be0*/  @!UPT UIADD3 URZ, URZ, URZ, URZ ;  /* 0x0000003f3f3ff290 */ /* 0x000ff6000fffe03f */
[----:B------:R-:W-:Y:S02]  /*4bf0*/  @!UPT UIADD3 URZ, URZ, URZ, URZ ;  /* 0x0000003f3f3ff290 */ /* 0x000fe4000fffe03f */
[----:B------:R-:W-:Y:S01]  /*4c00*/  HMMA.16816.F32.BF16 R64, R4, R22, R16 ;  /* 0x000000160440723c */ /* 0x000fe20000041810 */
[----:B------:R-:W1:Y:S07]  /*4c10*/  LDSM.16.MT88.4 R16, [R206+0x4000] ;  /* 0x00400000ce10783b */ /* 0x000e6e0000004200 */
[C---:B-1----:R-:W-:Y:S08]  /*4c20*/  HMMA.16816.F32.BF16 R20, R8.reuse, R16, RZ ;  /* 0x000000100814723c */ /* 0x042ff000000418ff */
[----:B------:R-:W-:Y:S01]  /*4c30*/  HMMA.16816.F32.BF16 R8, R8, R18, RZ ;  /* 0x000000120808723c */ /* 0x000fe200000418ff */
[----:B------:R-:W1:Y:S11]  /*4c40*/  LDSM.16.MT88.4 R16, [R206+0x4800] ;  /* 0x00480000ce10783b */ /* 0x000e760000004200 */
[----:B------:R-:W-:Y:S04]  /*4c50*/  @!UPT UIADD3 URZ, URZ, URZ, URZ ;  /* 0x0000003f3f3ff290 */ /* 0x000fe8000fffe03f */
[C---:B-1----:R-:W-:Y:S08]  /*4c60*/  HMMA.16816.F32.BF16 R48, R4.reuse, R16, R20 ;  /* 0x000000100430723c */ /* 0x042ff00000041814 */
[----:B------:R-:W-:Y:S01]  /*4c70*/  HMMA.16816.F32.BF16 R16, R4, R18, R8 ;  /* 0x000000120410723c */ /* 0x000fe20000041808 */
[----:B------:R-:W1:Y:S06]  /*4c80*/  LDSM.16.MT88.4 R8, [R203+0x1000] ;  /* 0x00100000cb08783b */ /* 0x000e6c0000004200 */
[----:B------:R-:W-:-:S02]  /*4c90*/  F2FP.BF16.PACK_AB R4, R120, R15 ;  /* 0x0000000f7804723e */ /* 0x000fc400000010ff */
[----:B------:R-:W-:Y:S02]  /*4ca0*/  F2FP.BF16.PACK_AB R6, R116, R117 ;  /* 0x000000757406723e */ /* 0x000fe400000010ff */
[----:B------:R-:W-:Y:S02]  /*4cb0*/  F2FP.BF16.PACK_AB R5, R68, R71 ;  /* 0x000000474405723e */ /* 0x000fe400000010ff */
[----:B---3--:R-:W-:-:S07]  /*4cc0*/  F2FP.BF16.PACK_AB R7, R173, R172 ;  /* 0x000000acad07723e */ /* 0x008fce00000010ff */
[C---:B-1----:R-:W-:Y:S08]  /*4cd0*/  HMMA.16816.F32.BF16 R40, R4.reuse, R8, R112 ;  /* 0x000000080428723c */ /* 0x042ff00000041870 */
[----:B------:R-:W-:Y:S01]  /*4ce0*/  HMMA.16816.F32.BF16 R28, R4, R10, R104 ;  /* 0x0000000a041c723c */ /* 0x000fe20000041868 */
[----:B------:R-:W1:Y:S01]  /*4cf0*/  LDSM.16.MT88.4 R8, [R205+0x1000] ;  /* 0x00100000cd08783b */ /* 0x000e620000004200 */
[----:B------:R2:W-:Y:S02]  /*4d00*/  MUFU.EX2 R107, R3 ;  /* 0x00000003006b7308 */ /* 0x0005e40000000800 */
[----:B--2---:R-:W-:-:S06]  /*4d10*/  FFMA.FTZ R3, R126, c[0x0][0x2d0], -R2 ;  /* 0x0000b4007e037a23 */ /* 0x004fcc0000010802 */
[----:B------:R2:W3:Y:S02]  /*4d20*/  MUFU.EX2 R106, R3 ;  /* 0x00000003006a7308 */ /* 0x0004e40000000800 */
[--C-:B--2---:R-:W-:Y:S01]  /*4d30*/  FFMA.FTZ R3, R125, c[0x0][0x2d0], -R2.reuse ;  /* 0x0000b4007d037a23 */ /* 0x104fe20000010802 */
[C---:B-1----:R-:W-:Y:S05]  /*4d40*/  HMMA.16816.F32.BF16 R36, R4.reuse, R8, R108 ;  /* 0x000000080424723c */ /* 0x042fea000004186c */
[----:B------:R1:W-:Y:S03]  /*4d50*/  MUFU.EX2 R105, R3 ;  /* 0x0000000300697308 */ /* 0x0003e60000000800 */
[----:B------:R-:W-:Y:S01]  /*4d60*/  HMMA.16816.F32.BF16 R24, R4, R10, R92 ;  /* 0x0000000a0418723c */ /* 0x000fe2000004185c */
[----:B------:R-:W2:Y:S01]  /*4d70*/  LDSM.16.MT88.4 R8, [R204+0x1000] ;  /* 0x00100000cc08783b */ /* 0x000ea20000004200 */
[----:B-1----:R-:W-:-:S04]  /*4d80*/  FFMA.FTZ R3, R124, c[0x0][0x2d0], -R2 ;  /* 0x0000b4007c037a23 */ /* 0x002fc80000010802 */
[----:B------:R1:W4:Y:S02]  /*4d90*/  MUFU.EX2 R174, R3 ;  /* 0x0000000300ae7308 */ /* 0x0003240000000800 */
[----:B-1----:R-:W-:-:S06]  /*4da0*/  FFMA.FTZ R3, R123, c[0x0][0x2d0], -R0 ;  /* 0x0000b4007b037a23 */ /* 0x002fcc0000010800 */
[----:B------:R1:W-:Y:S01]  /*4db0*/  MUFU.EX2 R104, R3 ;  /* 0x0000000300687308 */ /* 0x0003e20000000800 */
[C---:B--2---:R-:W-:Y:S08]  /*4dc0*/  HMMA.16816.F32.BF16 R32, R4.reuse, R8, R100 ;  /* 0x000000080420723c */ /* 0x044ff00000041864 */
[----:B------:R-:W-:Y:S01]  /*4dd0*/  HMMA.16816.F32.BF16 R20, R4, R10, R84 ;  /* 0x0000000a0414723c */ /* 0x000fe20000041854 */
[----:B------:R-:W2:Y:S01]  /*4de0*/  LDSM.16.MT88.4 R8, [R206+0x1000] ;  /* 0x00100000ce08783b */ /* 0x000ea20000004200 */
[----:B-1----:R-:W-:-:S04]  /*4df0*/  FFMA.FTZ R3, R122, c[0x0][0x2d0], -R0 ;  /* 0x0000b4007a037a23 */ /* 0x002fc80000010800 */
[----:B------:R1:W1:Y:S02]  /*4e00*/  MUFU.EX2 R70, R3 ;  /* 0x0000000300467308 */ /* 0x0002640000000800 */
[----:B-1----:R-:W-:-:S06]  /*4e10*/  FFMA.FTZ R3, R119, c[0x0][0x2d0], -R0 ;  /* 0x0000b40077037a23 */ /* 0x002fcc0000010800 */
[----:B------:R1:W-:Y:S01]  /*4e20*/  MUFU.EX2 R121, R3 ;  /* 0x0000000300797308 */ /* 0x0003e20000000800 */
[----:B--2---:R-:W-:Y:S01]  /*4e30*/  HMMA.16816.F32.BF16 R44, R4, R8, R96 ;  /* 0x00000008042c723c */ /* 0x004fe20000041860 */
[----:B-1----:R-:W-:-:S06]  /*4e40*/  FFMA.FTZ R3, R118, c[0x0][0x2d0], -R0 ;  /* 0x0000b40076037a23 */ /* 0x002fcc0000010800 */
[----:B------:R1:W2:Y:S01]  /*4e50*/  MUFU.EX2 R122, R3 ;  /* 0x00000003007a7308 */ /* 0x0002a20000000800 */
[----:B------:R-:W-:Y:S01]  /*4e60*/  HMMA.16816.F32.BF16 R52, R4, R10, R52 ;  /* 0x0000000a0434723c */ /* 0x000fe20000041834 */
[----:B------:R-:W2:Y:S01]  /*4e70*/  LDSM.16.MT88.4 R8, [R203+0x5000] ;  /* 0x00500000cb08783b */ /* 0x000ea20000004200 */
[----:B-1----:R-:W-:-:S05]  /*4e80*/  FFMA.FTZ R3, R147, c[0x0][0x2d0], -R2 ;  /* 0x0000b40093037a23 */ /* 0x002fca0000010802 */
[----:B------:R1:W-:Y:S02]  /*4e90*/  MUFU.EX2 R113, R3 ;  /* 0x0000000300717308 */ /* 0x0003e40000000800 */
[----:B-1----:R-:W-:-:S06]  /*4ea0*/  FFMA.FTZ R3, R146, c[0x0][0x2d0], -R2 ;  /* 0x0000b40092037a23 */ /* 0x002fcc0000010802 */
[----:B------:R1:W-:Y:S01]  /*4eb0*/  MUFU.EX2 R114, R3 ;  /* 0x0000000300727308 */ /* 0x0003e20000000800 */
[C---:B--2---:R-:W-:Y:S08]  /*4ec0*/  HMMA.16816.F32.BF16 R56, R4.reuse, R8, R80 ;  /* 0x000000080438723c */ /* 0x044ff00000041850 */
[----:B------:R-:W-:Y:S01]  /*4ed0*/  HMMA.16816.F32.BF16 R60, R4, R10, R60 ;  /* 0x0000000a043c723c */ /* 0x000fe2000004183c */
[----:B------:R-:W2:Y:S01]  /*4ee0*/  LDSM.16.MT88.4 R8, [R205+0x5000] ;  /* 0x00500000cd08783b */ /* 0x000ea20000004200 */
[----:B-1----:R-:W-:-:S04]  /*4ef0*/  FFMA.FTZ R3, R145, c[0x0][0x2d0], -R2 ;  /* 0x0000b40091037a23 */ /* 0x002fc80000010802 */
[----:B------:R1:W-:Y:S02]  /*4f00*/  MUFU.EX2 R115, R3 ;  /* 0x0000000300737308 */ /* 0x0003e40000000800 */
[----:B-1----:R-:W-:-:S06]  /*4f10*/  FFMA.FTZ R3, R144, c[0x0][0x2d0], -R2 ;  /* 0x0000b40090037a23 */ /* 0x002fcc0000010802 */
[----:B------:R1:W1:Y:S01]  /*4f20*/  MUFU.EX2 R235, R3 ;  /* 0x0000000300eb7308 */ /* 0x0002620000000800 */
[----:B--2---:R-:W-:Y:S01]  /*4f30*/  HMMA.16816.F32.BF16 R88, R4, R8, R88 ;  /* 0x000000080458723c */ /* 0x004fe20000041858 */
[----:B-1----:R-:W-:-:S07]  /*4f40*/  FADD.FTZ R3, R232, R14 ;  /* 0x0000000ee8037221 */ /* 0x002fce0000010000 */
[C---:B------:R-:W-:Y:S01]  /*4f50*/  HMMA.16816.F32.BF16 R76, R4.reuse, R10, R76 ;  /* 0x0000000a044c723c */ /* 0x040fe2000004184c */
[----:B------:R-:W1:Y:S07]  /*4f60*/  LDSM.16.MT88.4 R8, [R204+0x5000] ;  /* 0x00500000cc08783b */ /* 0x000e6e0000004200 */
[C---:B-1----:R-:W-:Y:S08]  /*4f70*/  HMMA.16816.F32.BF16 R84, R4.reuse, R8, R72 ;  /* 0x000000080454723c */ /* 0x042ff00000041848 */
[C---:B------:R-:W-:Y:S01]  /*4f80*/  HMMA.16816.F32.BF16 R72, R4.reuse, R10, R64 ;  /* 0x0000000a0448723c */ /* 0x040fe20000041840 */
[----:B------:R-:W1:Y:S07]  /*4f90*/  LDSM.16.MT88.4 R8, [R206+0x5000] ;  /* 0x00500000ce08783b */ /* 0x000e6e0000004200 */
[C---:B-1----:R-:W-:Y:S08]  /*4fa0*/  HMMA.16816.F32.BF16 R80, R4.reuse, R8, R48 ;  /* 0x000000080450723c */ /* 0x042ff00000041830 */
[----:B------:R-:W-:Y:S01]  /*4fb0*/  HMMA.16816.F32.BF16 R64, R4, R10, R16 ;  /* 0x0000000a0440723c */ /* 0x000fe20000041810 */
[----:B------:R-:W1:Y:S06]  /*4fc0*/  LDSM.16.MT88.4 R8, [R203+0x1800] ;  /* 0x00180000cb08783b */ /* 0x000e6c0000004200 */
[----:B---3--:R-:W-:-:S02]  /*4fd0*/  F2FP.BF16.PACK_AB R4, R106, R107 ;  /* 0x0000006b6a04723e */ /* 0x008fc400000010ff */
[----:B----4-:R-:W-:Y:S02]  /*4fe0*/  F2FP.BF16.PACK_AB R6, R174, R105 ;  /* 0x00000069ae06723e */ /* 0x010fe400000010ff */
[----:B------:R-:W-:Y:S02]  /*4ff0*/  F2FP.BF16.PACK_AB R5, R70, R104 ;  /* 0x000000684605723e */ /* 0x000fe400000010ff */
[----:B------:R-:W-:-:S07]  /*5000*/  F2FP.BF16.PACK_AB R7, R122, R121 ;  /* 0x000000797a07723e */ /* 0x000fce00000010ff */
[C---:B-1----:R-:W-:Y:S08]  /*5010*/  HMMA.16816.F32.BF16 R132, R4.reuse, R8, R40 ;  /* 0x000000080484723c */ /* 0x042ff00000041828 */
[C---:B------:R-:W-:Y:S01]  /*5020*/  HMMA.16816.F32.BF16 R96, R4.reuse, R10, R28 ;  /* 0x0000000a0460723c */ /* 0x040fe2000004181c */
[----:B------:R-:W1:Y:S07]  /*5030*/  LDSM.16.MT88.4 R8, [R205+0x1800] ;  /* 0x00180000cd08783b */ /* 0x000e6e0000004200 */
        /* <DEDUP_REMOVED lines=21> */
[----:B------:R-:W-:Y:S01]  /*5190*/  FFMA.FTZ R4, R129, c[0x0][0x2d0], -R0 ;  /* 0x0000b40081047a23 */ /* 0x000fe20000010800 */
[----:B------:R-:W-:Y:S01]  /*51a0*/  F2FP.BF16.PACK_AB R6, R235, R115 ;  /* 0x00000073eb06723e */ /* 0x000fe200000010ff */
[----:B------:R-:W-:-:S02]  /*51b0*/  FADD.FTZ R5, R228, R13 ;  /* 0x0000000de4057221 */ /* 0x000fc40000010000 */
[----:B------:R2:W-:Y:S02]  /*51c0*/  MUFU.EX2 R112, R4 ;  /* 0x0000000400707308 */ /* 0x0005e40000000800 */
[----:B------:R-:W-:Y:S02]  /*51d0*/  FADD.FTZ R5, R175, R5 ;  /* 0x00000005af057221 */ /* 0x000fe40000010000 */
[----:B--2---:R-:W-:Y:S02]  /*51e0*/  FADD.FTZ R4, R15, R3 ;  /* 0x000000030f047221 */ /* 0x004fe40000010000 */
[----:B------:R-:W-:Y:S02]  /*51f0*/  FFMA.FTZ R3, R128, c[0x0][0x2d0], -R0 ;  /* 0x0000b40080037a23 */ /* 0x000fe40000010800 */
[----:B------:R-:W-:Y:S02]  /*5200*/  FFMA.FTZ R15, R170, c[0x0][0x2d0], -R2 ;  /* 0x0000b400aa0f7a23 */ /* 0x000fe40000010802 */
[----:B------:R2:W-:Y:S02]  /*5210*/  MUFU.EX2 R175, R3 ;  /* 0x0000000300af7308 */ /* 0x0005e40000000800 */
[----:B--2---:R-:W-:-:S06]  /*5220*/  FFMA.FTZ R3, R131, c[0x0][0x2d0], -R0 ;  /* 0x0000b40083037a23 */ /* 0x004fcc0000010800 */
[----:B------:R2:W-:Y:S02]  /*5230*/  MUFU.EX2 R232, R3 ;  /* 0x0000000300e87308 */ /* 0x0005e40000000800 */
[----:B--2---:R-:W-:Y:S02]  /*5240*/  FFMA.FTZ R3, R130, c[0x0][0x2d0], -R0 ;  /* 0x0000b40082037a23 */ /* 0x004fe40000010800 */
[----:B------:R-:W-:Y:S04]  /*5250*/  LDSM.16.MT88.4 R128, [R203+0x3800] ;  /* 0x00380000cb80783b */ /* 0x000fe80000004200 */
[----:B------:R2:W3:Y:S02]  /*5260*/  MUFU.EX2 R228, R3 ;  /* 0x0000000300e47308 */ /* 0x0004e40000000800 */
[----:B--2---:R-:W-:Y:S01]  /*5270*/  FADD.FTZ R3, R120, R4 ;  /* 0x0000000478037221 */ /* 0x004fe20000010000 */
[----:B---3--:R-:W-:Y:S01]  /*5280*/  F2FP.BF16.PACK_AB R7, R228, R232 ;  /* 0x000000e8e407723e */ /* 0x008fe200000010ff */
[----:B------:R-:W-:Y:S01]  /*5290*/  FADD.FTZ R4, R71, R5 ;  /* 0x0000000547047221 */ /* 0x000fe20000010000 */
[----:B------:R-:W-:Y:S01]  /*52a0*/  F2FP.BF16.PACK_AB R5, R175, R112 ;  /* 0x00000070af05723e */ /* 0x000fe200000010ff */
[----:B------:R-:W-:-:S02]  /*52b0*/  FADD.FTZ R13, R117, R3 ;  /* 0x00000003750d7221 */ /* 0x000fc40000010000 */
[----:B------:R-:W-:Y:S01]  /*52c0*/  FADD.FTZ R14, R68, R4 ;  /* 0x00000004440e7221 */ /* 0x000fe20000010000 */
[----:B------:R-:W-:Y:S01]  /*52d0*/  F2FP.BF16.PACK_AB R4, R114, R113 ;  /* 0x000000717204723e */ /* 0x000fe200000010ff */
[----:B------:R-:W-:-:S06]  /*52e0*/  FFMA.FTZ R3, R155, c[0x0][0x2d0], -R2 ;  /* 0x0000b4009b037a23 */ /* 0x000fcc0000010802 */
[C---:B-1----:R-:W-:Y:S08]  /*52f0*/  HMMA.16816.F32.BF16 R132, R4.reuse, R8, R132 ;  /* 0x000000080484723c */ /* 0x042ff00000041884 */
[----:B------:R-:W-:Y:S01]  /*5300*/  HMMA.16816.F32.BF16 R76, R4, R10, R96 ;  /* 0x0000000a044c723c */ /* 0x000fe20000041860 */
[----:B------:R-:W1:Y:S01]  /*5310*/  LDSM.16.MT88.4 R8, [R205+0x2000] ;  /* 0x00200000cd08783b */ /* 0x000e620000004200 */
[----:B------:R2:W-:Y:S02]  /*5320*/  MUFU.EX2 R97, R3 ;  /* 0x0000000300617308 */ /* 0x0005e40000000800 */
[----:B--2---:R-:W-:-:S06]  /*5330*/  FFMA.FTZ R3, R154, c[0x0][0x2d0], -R2 ;  /* 0x0000b4009a037a23 */ /* 0x004fcc0000010802 */
[----:B------:R2:W-:Y:S02]  /*5340*/  MUFU.EX2 R98, R3 ;  /* 0x0000000300627308 */ /* 0x0005e40000000800 */
[--C-:B--2---:R-:W-:Y:S01]  /*5350*/  FFMA.FTZ R3, R153, c[0x0][0x2d0], -R2.reuse ;  /* 0x0000b40099037a23 */ /* 0x104fe20000010802 */
[C---:B-1----:R-:W-:Y:S05]  /*5360*/  HMMA.16816.F32.BF16 R124, R4.reuse, R8, R124 ;  /* 0x00000008047c723c */ /* 0x042fea000004187c */
[----:B------:R1:W-:Y:S03]  /*5370*/  MUFU.EX2 R153, R3 ;  /* 0x0000000300997308 */ /* 0x0003e60000000800 */
[----:B------:R-:W-:Y:S01]  /*5380*/  HMMA.16816.F32.BF16 R80, R4, R10, R92 ;  /* 0x0000000a0450723c */ /* 0x000fe2000004185c */
[----:B------:R-:W2:Y:S01]  /*5390*/  LDSM.16.MT88.4 R8, [R204+0x2000] ;  /* 0x00200000cc08783b */ /* 0x000ea20000004200 */
[----:B-1----:R-:W-:-:S04]  /*53a0*/  FFMA.FTZ R3, R152, c[0x0][0x2d0], -R2 ;  /* 0x0000b40098037a23 */ /* 0x002fc80000010802 */
[----:B------:R1:W3:Y:S02]  /*53b0*/  MUFU.EX2 R152, R3 ;  /* 0x0000000300987308 */ /* 0x0002e40000000800 */
        /* <DEDUP_REMOVED lines=8> */
[----:B------:R1:W-:Y:S01]  /*5440*/  MUFU.EX2 R146, R3 ;  /* 0x0000000300927308 */ /* 0x0003e20000000800 */
[----:B--2---:R-:W-:Y:S01]  /*5450*/  HMMA.16816.F32.BF16 R88, R4, R8, R32 ;  /* 0x000000080458723c */ /* 0x004fe20000041820 */
[----:B-1----:R-:W-:-:S06]  /*5460*/  FFMA.FTZ R3, R151, c[0x0][0x2d0], -R0 ;  /* 0x0000b40097037a23 */ /* 0x002fcc0000010800 */
[----:B------:R-:W1:Y:S01]  /*5470*/  MUFU.EX2 R148, R3 ;  /* 0x0000000300947308 */ /* 0x000e620000000800 */
[C---:B------:R-:W-:Y:S01]  /*5480*/  HMMA.16816.F32.BF16 R84, R4.reuse, R10, R20 ;  /* 0x0000000a0454723c */ /* 0x040fe20000041814 */
[----:B------:R-:W2:Y:S04]  /*5490*/  LDSM.16.MT88.4 R8, [R203+0x6000] ;  /* 0x00600000cb08783b */ /* 0x000ea80000004200 */
[----:B------:R-:W-:Y:S03]  /*54a0*/  LDSM.16.MT88.4 R20, [R204+0x2800] ;  /* 0x00280000cc14783b */ /* 0x000fe60000004200 */
[C---:B--2---:R-:W-:Y:S08]  /*54b0*/  HMMA.16816.F32.BF16 R56, R4.reuse, R8, R28 ;  /* 0x000000080438723c */ /* 0x044ff0000004181c */
[C---:B------:R-:W-:Y:S01]  /*54c0*/  HMMA.16816.F32.BF16 R28, R4.reuse, R10, R16 ;  /* 0x0000000a041c723c */ /* 0x040fe20000041810 */
[----:B------:R-:W2:Y:S04]  /*54d0*/  LDSM.16.MT88.4 R8, [R205+0x6000] ;  /* 0x00600000cd08783b */ /* 0x000ea80000004200 */
[----:B------:R-:W-:Y:S03]  /*54e0*/  LDSM.16.MT88.4 R16, [R203+0x2800] ;  /* 0x00280000cb10783b */ /* 0x000fe60000004200 */
[C---:B--2---:R-:W-:Y:S08]  /*54f0*/  HMMA.16816.F32.BF16 R52, R4.reuse, R8, R40 ;  /* 0x000000080434723c */ /* 0x044ff00000041828 */
[C---:B------:R-:W-:Y:S01]  /*5500*/  HMMA.16816.F32.BF16 R44, R4.reuse, R10, R36 ;  /* 0x0000000a042c723c */ /* 0x040fe20000041824 */
[----:B------:R-:W2:Y:S07]  /*5510*/  LDSM.16.MT88.4 R8, [R204+0x6000] ;  /* 0x00600000cc08783b */ /* 0x000eae0000004200 */
[C---:B--2---:R-:W-:Y:S08]  /*5520*/  HMMA.16816.F32.BF16 R40, R4.reuse, R8, R48 ;  /* 0x000000080428723c */ /* 0x044ff00000041830 */
[C---:B------:R-:W-:Y:S01]  /*5530*/  HMMA.16816.F32.BF16 R36, R4.reuse, R10, R60 ;  /* 0x0000000a0424723c */ /* 0x040fe2000004183c */
[----:B------:R-:W2:Y:S07]  /*5540*/  LDSM.16.MT88.4 R8, [R206+0x6000] ;  /* 0x00600000ce08783b */ /* 0x000eae0000004200 */
[C---:B--2---:R-:W-:Y:S08]  /*5550*/  HMMA.16816.F32.BF16 R32, R4.reuse, R8, R72 ;  /* 0x000000080420723c */ /* 0x044ff00000041848 */
[----:B------:R-:W-:Y:S01]  /*5560*/  HMMA.16816.F32.BF16 R24, R4, R10, R64 ;  /* 0x0000000a0418723c */ /* 0x000fe20000041840 */
[----:B------:R-:W2:Y:S06]  /*5570*/  LDSM.16.MT88.4 R8, [R205+0x2800] ;  /* 0x00280000cd08783b */ /* 0x000eac0000004200 */
[----:B------:R-:W-:Y:S01]  /*5580*/  FADD.FTZ R4, R116, R13 ;  /* 0x0000000d74047221 */ /* 0x000fe20000010000 */
[----:B---3--:R-:W-:Y:S01]  /*5590*/  F2FP.BF16.PACK_AB R6, R152, R153 ;  /* 0x000000999806723e */ /* 0x008fe200000010ff */
[----:B------:R-:W-:Y:S01]  /*55a0*/  FADD.FTZ R5, R172, R14 ;  /* 0x0000000eac057221 */ /* 0x000fe20000010000 */
[----:B-1----:R-:W-:Y:S01]  /*55b0*/  F2FP.BF16.PACK_AB R7, R148, R146 ;  /* 0x000000929407723e */ /* 0x002fe200000010ff */
[----:B------:R-:W-:-:S02]  /*55c0*/  FADD.FTZ R3, R107, R4 ;  /* 0x000000046b037221 */ /* 0x000fc40000010000 */
[----:B------:R-:W-:Y:S01]  /*55d0*/  FADD.FTZ R4, R173, R5 ;  /* 0x00000005ad047221 */ /* 0x000fe20000010000 */
[----:B------:R-:W-:Y:S01]  /*55e0*/  F2FP.BF16.PACK_AB R5, R147, R96 ;  /* 0x000000609305723e */ /* 0x000fe200000010ff */
[----:B------:R-:W-:Y:S02]  /*55f0*/  FADD.FTZ R3, R106, R3 ;  /* 0x000000036a037221 */ /* 0x000fe40000010000 */
[----:B------:R-:W-:Y:S02]  /*5600*/  FADD.FTZ R4, R104, R4 ;  /* 0x0000000468047221 */ /* 0x000fe40000010000 */
[----:B------:R-:W-:Y:S02]  /*5610*/  FADD.FTZ R13, R105, R3 ;  /* 0x00000003690d7221 */ /* 0x000fe40000010000 */
[----:B------:R-:W-:Y:S01]  /*5620*/  FADD.FTZ R14, R70, R4 ;  /* 0x00000004460e7221 */ /* 0x000fe20000010000 */
[----:B------:R-:W-:Y:S01]  /*5630*/  F2FP.BF16.PACK_AB R4, R98, R97 ;  /* 0x000000616204723e */ /* 0x000fe200000010ff */
[----:B------:R-:W-:Y:S01]  /*5640*/  FFMA.FTZ R3, R160, c[0x0][0x2d0], -R2 ;  /* 0x0000b400a0037a23 */ /* 0x000fe20000010802 */
[----:B------:R-:W-:Y:S05]  /*5650*/  LDSM.16.MT88.4 R104, [R206+0x3800] ;  /* 0x00380000ce68783b */ /* 0x000fea0000004200 */
[C---:B------:R-:W-:Y:S08]  /*5660*/  HMMA.16816.F32.BF16 R132, R4.reuse, R16, R132 ;  /* 0x000000100484723c */ /* 0x040ff00000041884 */
[C---:B------:R-:W-:Y:S01]  /*5670*/  HMMA.16816.F32.BF16 R60, R4.reuse, R18, R76 ;  /* 0x00000012043c723c */ /* 0x040fe2000004184c */
[----:B------:R-:W1:Y:S07]  /*5680*/  LDSM.16.MT88.4 R16, [R206+0x2800] ;  /* 0x00280000ce10783b */ /* 0x000e6e0000004200 */
[C---:B--2---:R-:W-:Y:S08]  /*5690*/  HMMA.16816.F32.BF16 R124, R4.reuse, R8, R124 ;  /* 0x00000008047c723c */ /* 0x044ff0000004187c */
[C---:B------:R-:W-:Y:S01]  /*56a0*/  HMMA.16816.F32.BF16 R64, R4.reuse, R10, R80 ;  /* 0x0000000a0440723c */ /* 0x040fe20000041850 */
[----:B------:R-:W2:Y:S07]  /*56b0*/  LDSM.16.MT88.4 R8, [R203+0x6800] ;  /* 0x00680000cb08783b */ /* 0x000eae0000004200 */
[C---:B------:R-:W-:Y:S08]  /*56c0*/  HMMA.16816.F32.BF16 R76, R4.reuse, R22, R92 ;  /* 0x00000016044c723c */ /* 0x040ff0000004185c */
[C---:B------:R-:W-:Y:S01]  /*56d0*/  HMMA.16816.F32.BF16 R116, R4.reuse, R20, R100 ;  /* 0x000000140474723c */ /* 0x040fe20000041864 */
[----:B------:R-:W3:Y:S07]  /*56e0*/  LDSM.16.MT88.4 R20, [R205+0x6800] ;  /* 0x00680000cd14783b */ /* 0x000eee0000004200 */
[C---:B-1----:R-:W-:Y:S08]  /*56f0*/  HMMA.16816.F32.BF16 R108, R4.reuse, R16, R88 ;  /* 0x00000010046c723c */ /* 0x042ff00000041858 */
[C---:B------:R-:W-:Y:S01]  /*5700*/  HMMA.16816.F32.BF16 R92, R4.reuse, R18, R84 ;  /* 0x00000012045c723c */ /* 0x040fe20000041854 */
[----:B------:R-:W1:Y:S07]  /*5710*/  LDSM.16.MT88.4 R16, [R204+0x6800] ;  /* 0x00680000cc10783b */ /* 0x000e6e0000004200 */
[C---:B--2---:R-:W-:Y:S08]  /*5720*/  HMMA.16816.F32.BF16 R88, R4.reuse, R8, R56 ;  /* 0x000000080458723c */ /* 0x044ff00000041838 */
[C---:B------:R-:W-:Y:S01]  /*5730*/  HMMA.16816.F32.BF16 R84, R4.reuse, R10, R28 ;  /* 0x0000000a0454723c */ /* 0x040fe2000004181c */
[----:B------:R-:W2:Y:S04]  /*5740*/  LDSM.16.MT88.4 R8, [R206+0x6800] ;  /* 0x00680000ce08783b */ /* 0x000ea80000004200 */
[----:B------:R-:W-:Y:S03]  /*5750*/  LDSM.16.MT88.4 R28, [R206+0x7000] ;  /* 0x00700000ce1c783b */ /* 0x000fe60000004200 */
[C---:B---3--:R-:W-:Y:S08]  /*5760*/  HMMA.16816.F32.BF16 R80, R4.reuse, R20, R52 ;  /* 0x000000140450723c */ /* 0x048ff00000041834 */
[C---:B------:R-:W-:Y:S01]  /*5770*/  HMMA.16816.F32.BF16 R72, R4.reuse, R22, R44 ;  /* 0x000000160448723c */ /* 0x040fe2000004182c */
[----:B------:R-:W3:Y:S07]  /*5780*/  LDSM.16.MT88.4 R20, [R203+0x3000] ;  /* 0x00300000cb14783b */ /* 0x000eee0000004200 */
[C---:B-1----:R-:W-:Y:S08]  /*5790*/  HMMA.16816.F32.BF16 R56, R4.reuse, R16, R40 ;  /* 0x000000100438723c */ /* 0x042ff00000041828 */
[C---:B------:R-:W-:Y:S01]  /*57a0*/  HMMA.16816.F32.BF16 R48, R4.reuse, R18, R36 ;  /* 0x000000120430723c */ /* 0x040fe20000041824 */
[----:B------:R-:W1:Y:S07]  /*57b0*/  LDSM.16.MT88.4 R16, [R205+0x3000] ;  /* 0x00300000cd10783b */ /* 0x000e6e0000004200 */
[C---:B--2---:R-:W-:Y:S01]  /*57c0*/  HMMA.16816.F32.BF16 R40, R4.reuse, R8, R32 ;  /* 0x000000080428723c */ /* 0x044fe20000041820 */
[----:B------:R2:W-:Y:S07]  /*57d0*/  MUFU.EX2 R35, R3 ;  /* 0x0000000300237308 */ /* 0x0005ee0000000800 */
[----:B------:R-:W-:Y:S01]  /*57e0*/  HMMA.16816.F32.BF16 R36, R4, R10, R24 ;  /* 0x0000000a0424723c */ /* 0x000fe20000041818 */
[----:B------:R-:W4:Y:S04]  /*57f0*/  LDSM.16.MT88.4 R8, [R204+0x3000] ;  /* 0x00300000cc08783b */ /* 0x000f280000004200 */
[----:B------:R-:W1:Y:S02]  /*5800*/  LDSM.16.MT88.4 R24, [R206+0x3000] ;  /* 0x00300000ce18783b */ /* 0x000e640000004200 */
[----:B------:R-:W-:-:S02]  /*5810*/  FFMA.FTZ R4, R156, c[0x0][0x2d0], -R0 ;  /* 0x0000b4009c047a23 */ /* 0x000fc40000010800 */
[----:B--2---:R-:W-:Y:S02]  /*5820*/  FFMA.FTZ R3, R161, c[0x0][0x2d0], -R2 ;  /* 0x0000b400a1037a23 */ /* 0x004fe40000010802 */
[----:B------:R2:W-:Y:S01]  /*5830*/  MUFU.EX2 R34, R4 ;  /* 0x0000000400227308 */ /* 0x0005e20000000800 */
[----:B------:R-:W-:Y:S02]  /*5840*/  FADD.FTZ R5, R121, R14 ;  /* 0x0000000e79057221 */ /* 0x000fe40000010000 */
[----:B------:R-:W-:-:S05]  /*5850*/  FFMA.FTZ R14, R169, c[0x0][0x2d0], -R2 ;  /* 0x0000b400a90e7a23 */ /* 0x000fca0000010802 */
[----:B------:R3:W-:Y:S01]  /*5860*/  MUFU.EX2 R71, R3 ;  /* 0x0000000300477308 */ /* 0x0007e20000000800 */
[----:B--2---:R-:W-:-:S07]  /*5870*/  FFMA.FTZ R4, R159, c[0x0][0x2d0], -R0 ;  /* 0x0000b4009f047a23 */ /* 0x004fce0000010800 */
[----:B------:R-:W-:Y:S01]  /*5880*/  MUFU.EX2 R247, R14 ;  /* 0x0000000e00f77308 */ /* 0x000fe20000000800 */
[----:B---3--:R-:W-:-:S07]  /*5890*/  FFMA.FTZ R3, R162, c[0x0][0x2d0], -R2 ;  /* 0x0000b400a2037a23 */ /* 0x008fce0000010802 */
[----:B------:R2:W3:Y:S08]  /*58a0*/  MUFU.EX2 R70, R4 ;  /* 0x0000000400467308 */ /* 0x0004f00000000800 */
[----:B------:R1:W-:Y:S01]  /*58b0*/  MUFU.EX2 R144, R3 ;  /* 0x0000000300907308 */ /* 0x0003e20000000800 */
[----:B--2---:R-:W-:Y:S01]  /*58c0*/  FADD.FTZ R4, R122, R5 ;  /* 0x000000057a047221 */ /* 0x004fe20000010000 */
[----:B---3--:R-:W-:Y:S01]  /*58d0*/  F2FP.BF16.PACK_AB R7, R70, R34 ;  /* 0x000000224607723e */ /* 0x008fe200000010ff */
[----:B------:R-:W-:Y:S02]  /*58e0*/  LDSM.16.MT88.4 R120, [R205+0x3800] ;  /* 0x00380000cd78783b */ /* 0x000fe40000004200 */
[----:B------:R-:W-:Y:S01]  /*58f0*/  FADD.FTZ R32, R112, R4 ;  /* 0x0000000470207221 */ /* 0x000fe20000010000 */
[----:B------:R-:W-:Y:S01]  /*5900*/  F2FP.BF16.PACK_AB R4, R71, R35 ;  /* 0x000000234704723e */ /* 0x000fe200000010ff */
[----:B-1----:R-:W-:-:S04]  /*5910*/  FFMA.FTZ R3, R163, c[0x0][0x2d0], -R2 ;  /* 0x0000b400a3037a23 */ /* 0x002fc80000010802 */
[----:B------:R1:W2:Y:S02]  /*5920*/  MUFU.EX2 R145, R3 ;  /* 0x0000000300917308 */ /* 0x0002a40000000800 */
[----:B-1----:R-:W-:Y:S01]  /*5930*/  FFMA.FTZ R3, R158, c[0x0][0x2d0], -R0 ;  /* 0x0000b4009e037a23 */ /* 0x002fe20000010800 */
[----:B--2---:R-:W-:-:S05]  /*5940*/  F2FP.BF16.PACK_AB R6, R145, R144 ;  /* 0x000000909106723e */ /* 0x004fca00000010ff */
[----:B------:R1:W-:Y:S02]  /*5950*/  MUFU.EX2 R33, R3 ;  /* 0x0000000300217308 */ /* 0x0003e40000000800 */
[----:B-1----:R-:W-:-:S06]  /*5960*/  FFMA.FTZ R3, R157, c[0x0][0x2d0], -R0 ;  /* 0x0000b4009d037a23 */ /* 0x002fcc0000010800 */
[----:B------:R-:W1:Y:S02]  /*5970*/  MUFU.EX2 R68, R3 ;  /* 0x0000000300447308 */ /* 0x000e640000000800 */
[----:B-1----:R-:W-:Y:S01]  /*5980*/  F2FP.BF16.PACK_AB R5, R68, R33 ;  /* 0x000000214405723e */ /* 0x002fe200000010ff */
[----:B------:R-:W-:Y:S02]  /*5990*/  FADD.FTZ R3, R174, R13 ;  /* 0x0000000dae037221 */ /* 0x000fe40000010000 */
[--C-:B------:R-:W-:Y:S02]  /*59a0*/  FFMA.FTZ R13, R168, c[0x0][0x2d0], -R2.reuse ;  /* 0x0000b400a80d7a23 */ /* 0x100fe40000010802 */
[----:B------:R-:W-:Y:S02]  /*59b0*/  FFMA.FTZ R2, R167, c[0x0][0x2d0], -R2 ;  /* 0x0000b400a7027a23 */ /* 0x000fe40000010802 */
[----:B------:R-:W-:Y:S01]  /*59c0*/  HMMA.16816.F32.BF16 R132, R4, R20, R132 ;  /* 0x000000140484723c */ /* 0x000fe20000041884 */
[----:B------:R-:W-:-:S04]  /*59d0*/  FADD.FTZ R3, R113, R3 ;  /* 0x0000000371037221 */ /* 0x000fc80000010000 */
[----:B------:R-:W-:-:S03]  /*59e0*/  FADD.FTZ R3, R114, R3 ;  /* 0x0000000372037221 */ /* 0x000fc60000010000 */
[----:B------:R-:W-:Y:S01]  /*59f0*/  HMMA.16816.F32.BF16 R44, R4, R22, R60 ;  /* 0x00000016042c723c */ /* 0x000fe2000004183c */
[----:B------:R-:W1:Y:S01]  /*5a00*/  LDSM.16.MT88.4 R20, [R203+0x7000] ;  /* 0x00700000cb14783b */ /* 0x000e620000004200 */
[----:B------:R-:W-:-:S03]  /*5a10*/  FADD.FTZ R3, R115, R3 ;  /* 0x0000000373037221 */ /* 0x000fc60000010000 */
[----:B------:R-:W-:Y:S01]  /*5a20*/  LDSM.16.MT88.4 R112, [R204+0x3800] ;  /* 0x00380000cc70783b */ /* 0x000fe20000004200 */
[----:B------:R-:W-:Y:S02]  /*5a30*/  FADD.FTZ R3, R235, R3 ;  /* 0x00000003eb037221 */ /* 0x000fe40000010000 */
[C---:B------:R-:W-:Y:S08]  /*5a40*/  HMMA.16816.F32.BF16 R124, R4.reuse, R16, R124 ;  /* 0x00000010047c723c */ /* 0x040ff0000004187c */
[C---:B------:R-:W-:Y:S01]  /*5a50*/  HMMA.16816.F32.BF16 R52, R4.reuse, R18, R64 ;  /* 0x000000120434723c */ /* 0x040fe20000041840 */
[----:B------:R-:W2:Y:S07]  /*5a60*/  LDSM.16.MT88.4 R16, [R205+0x7000] ;  /* 0x00700000cd10783b */ /* 0x000eae0000004200 */
[C---:B----4-:R-:W-:Y:S08]  /*5a70*/  HMMA.16816.F32.BF16 R116, R4.reuse, R8, R116 ;  /* 0x000000080474723c */ /* 0x050ff00000041874 */
[C---:B------:R-:W-:Y:S01]  /*5a80*/  HMMA.16816.F32.BF16 R60, R4.reuse, R10, R76 ;  /* 0x0000000a043c723c */ /* 0x040fe2000004184c */
[----:B------:R-:W3:Y:S07]  /*5a90*/  LDSM.16.MT88.4 R8, [R204+0x7000] ;  /* 0x00700000cc08783b */ /* 0x000eee0000004200 */
[C---:B------:R-:W-:Y:S08]  /*5aa0*/  HMMA.16816.F32.BF16 R108, R4.reuse, R24, R108 ;  /* 0x00000018046c723c */ /* 0x040ff0000004186c */
[C---:B-1----:R-:W-:Y:S01]  /*5ab0*/  HMMA.16816.F32.BF16 R100, R4.reuse, R20, R88 ;  /* 0x000000140464723c */ /* 0x042fe20000041858 */
[----:B------:R-:W1:Y:S01]  /*5ac0*/  MUFU.EX2 R20, R15 ;  /* 0x0000000f00147308 */ /* 0x000e620000000800 */
[----:B------:R-:W4:Y:S06]  /*5ad0*/  LDSM.16.MT88.4 R88, [R205+0x7800] ;  /* 0x00780000cd58783b */ /* 0x000f2c0000004200 */
[C---:B------:R-:W-:Y:S01]  /*5ae0*/  HMMA.16816.F32.BF16 R24, R4.reuse, R26, R92 ;  /* 0x0000001a0418723c */ /* 0x040fe2000004185c */
[----:B------:R1:W-:Y:S07]  /*5af0*/  MUFU.EX2 R15, R2 ;  /* 0x00000002000f7308 */ /* 0x0003ee0000000800 */
[C---:B--2---:R-:W-:Y:S01]  /*5b00*/  HMMA.16816.F32.BF16 R92, R4.reuse, R16, R80 ;  /* 0x00000010045c723c */ /* 0x044fe20000041850 */
[----:B------:R-:W2:Y:S01]  /*5b10*/  MUFU.EX2 R21, R13 ;  /* 0x0000000d00157308 */ /* 0x000ea20000000800 */
[----:B------:R-:W-:Y:S06]  /*5b20*/  LDSM.16.MT88.4 R80, [R204+0x7800] ;  /* 0x00780000cc50783b */ /* 0x000fec0000004200 */
[----:B------:R-:W-:Y:S01]  /*5b30*/  HMMA.16816.F32.BF16 R84, R4, R22, R84 ;  /* 0x000000160454723c */ /* 0x000fe20000041854 */
[----:B-1----:R-:W-:-:S04]  /*5b40*/  FFMA.FTZ R2, R164, c[0x0][0x2d0], -R0 ;  /* 0x0000b400a4027a23 */ /* 0x002fc80000010800 */
[----:B------:R1:W-:Y:S03]  /*5b50*/  MUFU.EX2 R14, R2 ;  /* 0x00000002000e7308 */ /* 0x0003e60000000800 */
[C---:B------:R-:W-:Y:S07]  /*5b60*/  HMMA.16816.F32.BF16 R16, R4.reuse, R18, R72 ;  /* 0x000000120410723c */ /* 0x040fee0000041848 */
[----:B------:R-:W-:Y:S01]  /*5b70*/  F2FP.BF16.PACK_AB R72, R247, R20 ;  /* 0x00000014f748723e */ /* 0x000fe200000010ff */
[----:B---3--:R-:W-:Y:S01]  /*5b80*/  HMMA.16816.F32.BF16 R56, R4, R8, R56 ;  /* 0x000000080438723c */ /* 0x008fe20000041838 */
[----:B--2---:R-:W-:Y:S01]  /*5b90*/  F2FP.BF16.PACK_AB R74, R15, R21 ;  /* 0x000000150f4a723e */ /* 0x004fe200000010ff */
[----:B-1----:R-:W-:-:S06]  /*5ba0*/  FFMA.FTZ R2, R165, c[0x0][0x2d0], -R0 ;  /* 0x0000b400a5027a23 */ /* 0x002fcc0000010800 */
[C---:B------:R-:W-:Y:S01]  /*5bb0*/  HMMA.16816.F32.BF16 R48, R4.reuse, R10, R48 ;  /* 0x0000000a0430723c */ /* 0x040fe20000041830 */
[----:B------:R1:W2:Y:S01]  /*5bc0*/  MUFU.EX2 R13, R2 ;  /* 0x00000002000d7308 */ /* 0x0002a20000000800 */
[----:B------:R-:W-:Y:S06]  /*5bd0*/  LDSM.16.MT88.4 R8, [R206+0x7800] ;  /* 0x00780000ce08783b */ /* 0x000fec0000004200 */
[C---:B------:R-:W-:Y:S08]  /*5be0*/  HMMA.16816.F32.BF16 R40, R4.reuse, R28, R40 ;  /* 0x0000001c0428723c */ /* 0x040ff00000041828 */
[----:B------:R-:W-:Y:S01]  /*5bf0*/  HMMA.16816.F32.BF16 R36, R4, R30, R36 ;  /* 0x0000001e0424723c */ /* 0x000fe20000041824 */
[----:B-1----:R-:W-:Y:S01]  /*5c00*/  FFMA.FTZ R2, R166, c[0x0][0x2d0], -R0 ;  /* 0x0000b400a6027a23 */ /* 0x002fe20000010800 */
[----:B--2---:R-:W-:-:S03]  /*5c10*/  F2FP.BF16.PACK_AB R73, R13, R14 ;  /* 0x0000000e0d49723e */ /* 0x004fc600000010ff */
[----:B------:R1:W-:Y:S02]  /*5c20*/  MUFU.EX2 R7, R2 ;  /* 0x0000000200077308 */ /* 0x0003e40000000800 */
[----:B------:R-:W-:-:S04]  /*5c30*/  @P4 IMAD.HI.U32 R4, R239, c[0x0][0x2c8], RZ ;  /* 0x0000b200ef044a27 */ /* 0x000fc800078e00ff */
[----:B-1----:R-:W-:Y:S02]  /*5c40*/  FFMA.FTZ R2, R171, c[0x0][0x2d0], -R0 ;  /* 0x0000b400ab027a23 */ /* 0x002fe40000010800 */
[----:B------:R-:W-:Y:S02]  /*5c50*/  FADD.FTZ R0, R175, R32 ;  /* 0x00000020af007221 */ /* 0x000fe40000010000 */
[----:B------:R1:W2:Y:S02]  /*5c60*/  MUFU.EX2 R6, R2 ;  /* 0x0000000200067308 */ /* 0x0002a40000000800 */
[----:B------:R-:W-:Y:S01]  /*5c70*/  FADD.FTZ R0, R232, R0 ;  /* 0x00000000e8007221 */ /* 0x000fe20000010000 */
[----:B------:R-:W-:-:S03]  /*5c80*/  IADD3 R232, R237, -0x2, RZ ;  /* 0xfffffffeede87810 */ /* 0x000fc60007ffe0ff */
[----:B------:R-:W-:-:S04]  /*5c90*/  FADD.FTZ R0, R228, R0 ;  /* 0x00000000e4007221 */ /* 0x000fc80000010000 */
[----:B------:R-:W-:-:S04]  /*5ca0*/  FADD.FTZ R0, R96, R0 ;  /* 0x0000000060007221 */ /* 0x000fc80000010000 */
[----:B------:R-:W-:Y:S02]  /*5cb0*/  FADD.FTZ R0, R147, R0 ;  /* 0x0000000093007221 */ /* 0x000fe40000010000 */
[----:B-1----:R-:W-:Y:S01]  /*5cc0*/  FADD.FTZ R2, R97, R3 ;  /* 0x0000000361027221 */ /* 0x002fe20000010000 */
[----:B--2---:R-:W-:-:S03]  /*5cd0*/  F2FP.BF16.PACK_AB R75, R6, R7 ;  /* 0x00000007064b723e */ /* 0x004fc600000010ff */
[----:B------:R-:W-:Y:S02]  /*5ce0*/  FADD.FTZ R2, R98, R2 ;  /* 0x0000000262027221 */ /* 0x000fe40000010000 */
[----:B------:R-:W1:Y:S02]  /*5cf0*/  LDSM.16.MT88.4 R96, [R203+0x7800] ;  /* 0x00780000cb60783b */ /* 0x000e640000004200 */
[----:B------:R-:W-:Y:S01]  /*5d00*/  FADD.FTZ R3, R153, R2 ;  /* 0x0000000299037221 */ /* 0x000fe20000010000 */
[----:B----4-:R-:W-:Y:S01]  /*5d10*/  HMMA.16816.F32.BF16 R92, R72, R88, R92 ;  /* 0x00000058485c723c */ /* 0x010fe2000004185c */
[----:B------:R-:W-:Y:S01]  /*5d20*/  FADD.FTZ R2, R146, R0 ;  /* 0x0000000092027221 */ /* 0x000fe20000010000 */
[----:B------:R-:W-:Y:S01]  /*5d30*/  MOV R0, R239 ;  /* 0x000000ef00007202 */ /* 0x000fe20000000f00 */
[----:B------:R-:W-:Y:S01]  /*5d40*/  FADD.FTZ R3, R152, R3 ;  /* 0x0000000398037221 */ /* 0x000fe20000010000 */
[----:B------:R-:W-:Y:S01]  /*5d50*/  @P4 SHF.R.U32.HI R0, RZ, c[0x0][0x2cc], R4 ;  /* 0x0000b300ff004a19 */ /* 0x000fe20000011604 */
[----:B------:R-:W-:-:S02]  /*5d60*/  FADD.FTZ R2, R148, R2 ;  /* 0x0000000294027221 */ /* 0x000fc40000010000 */
[----:B------:R-:W-:Y:S01]  /*5d70*/  FADD.FTZ R3, R35, R3 ;  /* 0x0000000323037221 */ /* 0x000fe20000010000 */
[----:B------:R-:W-:Y:S01]  /*5d80*/  IADD3 R0, R0, -c[0x0][0x168], R238 ;  /* 0x80005a0000007a10 */ /* 0x000fe20007ffe0ee */
[----:B------:R-:W-:Y:S01]  /*5d90*/  FADD.FTZ R2, R33, R2 ;  /* 0x0000000221027221 */ /* 0x000fe20000010000 */
[C---:B------:R-:W-:Y:S01]  /*5da0*/  HMMA.16816.F32.BF16 R88, R72.reuse, R90, R16 ;  /* 0x0000005a4858723c */ /* 0x040fe20000041810 */
[----:B------:R-:W-:Y:S01]  /*5db0*/  FADD.FTZ R3, R71, R3 ;  /* 0x0000000347037221 */ /* 0x000fe20000010000 */
[----:B------:R-:W-:Y:S01]  /*5dc0*/  SHF.R.S32.HI R5, RZ, 0x1f, R0 ;  /* 0x0000001fff057819 */ /* 0x000fe20000011400 */
[----:B------:R-:W-:Y:S02]  /*5dd0*/  FADD.FTZ R2, R68, R2 ;  /* 0x0000000244027221 */ /* 0x000fe40000010000 */
[----:B------:R-:W-:Y:S01]  /*5de0*/  FADD.FTZ R4, R144, R3 ;  /* 0x0000000390047221 */ /* 0x000fe20000010000 */
[----:B------:R-:W-:Y:S01]  /*5df0*/  LEA.HI R5, R5, R0, RZ, 0x7 ;  /* 0x0000000005057211 */ /* 0x000fe200078f38ff */
[----:B------:R-:W-:Y:S01]  /*5e00*/  FADD.FTZ R3, R34, R2 ;  /* 0x0000000222037221 */ /* 0x000fe20000010000 */
[----:B------:R-:W-:Y:S01]  /*5e10*/  HMMA.16816.F32.BF16 R132, R72, R128, R132 ;  /* 0x000000804884723c */ /* 0x000fe20000041884 */
[----:B------:R-:W-:-:S02]  /*5e20*/  FADD.FTZ R2, R145, R4 ;  /* 0x0000000491027221 */ /* 0x000fc40000010000 */
[----:B------:R-:W-:Y:S01]  /*5e30*/  FADD.FTZ R0, R70, R3 ;  /* 0x0000000346007221 */ /* 0x000fe20000010000 */
[----:B------:R-:W-:Y:S01]  /*5e40*/  SHF.R.S32.HI R3, RZ, 0x7, R5 ;  /* 0x00000007ff037819 */ /* 0x000fe20000011405 */
[----:B------:R-:W-:Y:S02]  /*5e50*/  FADD.FTZ R2, R20, R2 ;  /* 0x0000000214027221 */ /* 0x000fe40000010000 */
[----:B------:R-:W-:Y:S01]  /*5e60*/  FADD.FTZ R0, R14, R0 ;  /* 0x000000000e007221 */ /* 0x000fe20000010000 */
[----:B-----5:R-:W-:Y:S01]  /*5e70*/  IMNMX R16, R236, R3, !PT ;  /* 0x00000003ec107217 */ /* 0x020fe20007800200 */
[----:B------:R-:W-:Y:S01]  /*5e80*/  FADD.FTZ R247, R247, R2 ;  /* 0x00000002f7f77221 */ /* 0x000fe20000010000 */
[----:B------:R-:W-:Y:S01]  /*5e90*/  HMMA.16816.F32.BF16 R124, R72, R120, R124 ;  /* 0x00000078487c723c */ /* 0x000fe2000004187c */
[----:B------:R-:W-:Y:S01]  /*5ea0*/  FADD.FTZ R0, R13, R0 ;  /* 0x000000000d007221 */ /* 0x000fe20000010000 */
[----:B------:R-:W-:Y:S01]  /*5eb0*/  ISETP.GE.AND P0, PT, R232, R16, PT ;  /* 0x00000010e800720c */ /* 0x000fe20003f06270 */
[----:B------:R2:W-:Y:S01]  /*5ec0*/  STL [R1+0xc], R16 ;  /* 0x00000c1001007387 */ /* 0x0005e20000100800 */
[----:B------:R-:W-:-:S02]  /*5ed0*/  FADD.FTZ R247, R21, R247 ;  /* 0x000000f715f77221 */ /* 0x000fc40000010000 */
[----:B------:R-:W-:Y:S02]  /*5ee0*/  FADD.FTZ R0, R7, R0 ;  /* 0x0000000007007221 */ /* 0x000fe40000010000 */
[----:B------:R-:W-:Y:S01]  /*5ef0*/  HMMA.16816.F32.BF16 R116, R72, R112, R116 ;  /* 0x000000704874723c */ /* 0x000fe20000041874 */
[----:B------:R-:W-:Y:S02]  /*5f00*/  FADD.FTZ R247, R15, R247 ;  /* 0x000000f70ff77221 */ /* 0x000fe40000010000 */
[----:B------:R-:W-:-:S05]  /*5f10*/  FADD.FTZ R0, R6, R0 ;  /* 0x0000000006007221 */ /* 0x000fca0000010000 */
[----:B------:R2:W-:Y:S01]  /*5f20*/  STL [R1], R0 ;  /* 0x0000000001007387 */ /* 0x0005e20000100800 */
        /* <DEDUP_REMOVED lines=11> */
[----:B------:R-:W-:Y:S03]  /*5fe0*/  @!UPT UIADD3 URZ, URZ, URZ, URZ ;  /* 0x0000003f3f3ff290 */ /* 0x000fe6000fffe03f */
[----:B------:R-:W-:Y:S11]  /*5ff0*/  @!P0 BRA `(.L_x_81) ;  /* 0x0000455000008947 */ /* 0x000ff60003800000 */
[----:B--2---:R-:W-:Y:S02]  /*6000*/  MOV R71, R12 ;  /* 0x0000000c00477202 */ /* 0x004fe40000000f00 */
[----:B------:R-:W-:-:S07]  /*6010*/  MOV R70, R69 ;  /* 0x0000004500467202 */ /* 0x000fce0000000f00 */
.L_x_92:
[----:B------:R-:W2:Y:S01]  /*6020*/  LDL R0, [R1+0x4] ;  /* 0x0000040001007983 */ /* 0x000ea20000100800 */
[----:B------:R-:W-:Y:S04]  /*6030*/  DEPBAR.LE SB0, 0x0 ;  /* 0x000080000000791a */ /* 0x000fe80000000000 */
[----:B------:R-:W-:Y:S01]  /*6040*/  WARPSYNC 0xffffffff ;  /* 0xffffffff00007948 */ /* 0x000fe20003800000 */
[----:B------:R-:W-:Y:S06]  /*6050*/  BAR.SYNC.DEFER_BLOCKING 0x0 ;  /* 0x0000000000007b1d */ /* 0x000fec0000010000 */
[----:B------:R1:W3:Y:S01]  /*6060*/  LDSM.16.M88.4 R8, [R200] ;  /* 0x00000000c808783b */ /* 0x0002e20000000200 */
[----:B------:R-:W-:Y:S03]  /*6070*/  BSSY B0, `(.L_x_82) ;  /* 0x0000058000007945 */ /* 0x000fe60003800000 */
[----:B------:R1:W4:Y:S04]  /*6080*/  LDSM.16.M88.4 R16, [R200+0x800] ;  /* 0x00080000c810783b */ /* 0x0003280000000200 */
[----:B------:R1:W1:Y:S04]  /*6090*/  LDSM.16.M88.4 R24, [R200+0x1000] ;  /* 0x00100000c818783b */ /* 0x0002680000000200 */
[----:B------:R1:W1:Y:S04]  /*60a0*/  LDSM.16.M88.4 R32, [R200+0x1800] ;  /* 0x00180000c820783b */ /* 0x0002680000000200 */
[----:B------:R1:W1:Y:S04]  /*60b0*/  LDSM.16.M88.4 R40, [R200+0x2000] ;  /* 0x00200000c828783b */ /* 0x0002680000000200 */
        /* <DEDUP_REMOVED lines=8> */
[----:B------:R1:W1:Y:S04]  /*6140*/  LDSM.16.M88.4 R164, [R221] ;  /* 0x00000000dda4783b */ /* 0x0002680000000200 */
[----:B------:R1:W1:Y:S04]  /*6150*/  LDSM.16.M88.4 R168, [R222] ;  /* 0x00000000dea8783b */ /* 0x0002680000000200 */
[----:B------:R1:W1:Y:S01]  /*6160*/  LDSM.16.M88.4 R172, [R223] ;  /* 0x00000000dfac783b */ /* 0x0002620000000200 */
[----:B--2---:R-:W-:Y:S11]  /*6170*/  ISETP.GT.AND P0, PT, R0, R232, PT ;  /* 0x000000e80000720c */ /* 0x004ff60003f04270 */
[----:B------:R-:W-:Y:S02]  /*6180*/  @!UPT UIADD3 URZ, URZ, URZ, URZ ;  /* 0x0000003f3f3ff290 */ /* 0x000fe4000fffe03f */
[----:B------:R-:W-:-:S05]  /*6190*/  @P0 BRA `(.L_x_83) ;  /* 0x0000045000000947 */ /* 0x000fca0003800000 */
[----:B-1-34-:R-:W-:Y:S01]  /*61a0*/  IMAD.WIDE.U32 R2, R231, c[0x0][0x208], RZ ;  /* 0x00008200e7027a25 */ /* 0x01afe200078e00ff */
[----:B------:R-:W-:Y:S01]  /*61b0*/  SHF.R.S32.HI R0, RZ, 0x1f, R231 ;  /* 0x0000001fff007819 */ /* 0x000fe200000114e7 */
[----:B------:R-:W2:Y:S02]  /*61c0*/  LDL.64 R6, [R1+0x28] ;  /* 0x0000280001067983 */ /* 0x000ea40000100a00 */
[----:B------:R-:W-:Y:S02]  /*61d0*/  IMAD.SHL.U32 R21, R234, 0x2, RZ ;  /* 0x00000002ea157824 */ /* 0x000fe400078e00ff */
[----:B------:R-:W-:Y:S02]  /*61e0*/  IMAD R0, R0, c[0x0][0x208], RZ ;  /* 0x0000820000007a24 */ /* 0x000fe400078e02ff */
[----:B------:R-:W3:Y:S01]  /*61f0*/  LDL R5, [R1+0x34] ;  /* 0x0000340001057983 */ /* 0x000ee20000100800 */
[----:B------:R-:W-:Y:S02]  /*6200*/  IMAD.SHL.U32 R20, R233, 0x2, RZ ;  /* 0x00000002e9147824 */ /* 0x000fe400078e00ff */
[----:B------:R-:W-:Y:S04]  /*6210*/  IMAD R0, R231, c[0x0][0x20c], R0 ;  /* 0x00008300e7007a24 */ /* 0x000fe800078e0200 */
[----:B------:R-:W-:Y:S01]  /*6220*/  IMAD.IADD R3, R3, 0x1, R0 ;  /* 0x0000000103037824 */ /* 0x000fe200078e0200 */
[----:B------:R-:W-:Y:S03]  /*6230*/  SHF.R.S32.HI R0, RZ, 0x1f, R230 ;  /* 0x0000001fff007819 */ /* 0x000fe600000114e6 */
[----:B------:R-:W-:Y:S04]  /*6240*/  IMAD.WIDE.U32 R2, R230, c[0x0][0x218], R2 ;  /* 0x00008600e6027a25 */ /* 0x000fe800078e0002 */
[----:B------:R-:W-:Y:S04]  /*6250*/  IMAD R4, R0, c[0x0][0x218], RZ ;  /* 0x0000860000047a24 */ /* 0x000fe800078e02ff */
[----:B------:R-:W-:Y:S01]  /*6260*/  IMAD R4, R230, c[0x0][0x21c], R4 ;  /* 0x00008700e6047a24 */ /* 0x000fe200078e0204 */
[----:B--2---:R-:W-:Y:S02]  /*6270*/  IADD3 R0, P0, R6, R2, RZ ;  /* 0x0000000206007210 */ /* 0x004fe40007f1e0ff */
[----:B------:R-:W-:Y:S02]  /*6280*/  SHF.R.S32.HI R6, RZ, 0x1f, R234 ;  /* 0x0000001fff067819 */ /* 0x000fe400000114ea */
[----:B---3--:R-:W-:Y:S02]  /*6290*/  IADD3.X R2, R5, R3, R4, P0, !PT ;  /* 0x0000000305027210 */ /* 0x008fe400007fe404 */
[C---:B------:R-:W-:Y:S02]  /*62a0*/  LEA R4, P0, R0.reuse, c[0x0][0x1f8], 0x1 ;  /* 0x00007e0000047a11 */ /* 0x040fe400078008ff */
[----:B------:R-:W-:Y:S02]  /*62b0*/  SHF.R.S32.HI R5, RZ, 0x1f, R233 ;  /* 0x0000001fff057819 */ /* 0x000fe400000114e9 */
[----:B------:R-:W-:Y:S02]  /*62c0*/  LEA.HI.X R0, R0, c[0x0][0x1fc], R2, 0x1, P0 ;  /* 0x00007f0000007a11 */ /* 0x000fe400000f0c02 */
[----:B------:R-:W-:Y:S02]  /*62d0*/  SHF.L.U64.HI R6, R234, 0x1, R6 ;  /* 0x00000001ea067819 */ /* 0x000fe40000010206 */
[----:B------:R-:W-:Y:S01]  /*62e0*/  SHF.L.U64.HI R5, R233, 0x1, R5 ;  /* 0x00000001e9057819 */ /* 0x000fe20000010205 */
[----:B------:R-:W-:-:S05]  /*62f0*/  BRA.DIV ~URZ, `(.L_x_84) ;  /* 0x0000a9927f007947 */ /* 0x000fca000b800000 */
[----:B------:R1:W2:Y:S02]  /*6300*/  SHFL.IDX PT, R7, R0, RZ, 0x181f ;  /* 0x00181fff00077589 */ /* 0x0002a400000e0000 */
.L_x_119:
[----:B------:R-:W-:-:S05]  /*6310*/  BRA.DIV ~URZ, `(.L_x_85) ;  /* 0x0000a9e27f007947 */ /* 0x000fca000b800000 */
[----:B------:R-:W3:Y:S01]  /*6320*/  SHFL.IDX PT, R14, R4, RZ, 0x181f ;  /* 0x00181fff040e7589 */ /* 0x000ee200000e0000 */
[----:B------:R-:W-:Y:S02]  /*6330*/  ISETP.GE.AND P2, PT, R233, c[0x0][0x1d4], PT ;  /* 0x00007500e9007a0c */ /* 0x000fe40003f46270 */
[CC--:B---3--:R-:W-:Y:S02]  /*6340*/  IADD3 R2, P0, R14.reuse, R20.reuse, RZ ;  /* 0x000000140e027210 */ /* 0x0c8fe40007f1e0ff */
[-C--:B------:R-:W-:Y:S03]  /*6350*/  IADD3 R14, P5, R14, R21.reuse, RZ ;  /* 0x000000150e0e7210 */ /* 0x080fe60007fbe0ff */
[C-C-:B--2---:R-:W-:Y:S01]  /*6360*/  IMAD.X R3, R7.reuse, 0x1, R5.reuse, P0 ;  /* 0x0000000107037824 */ /* 0x144fe200000e0605 */
[----:B------:R-:W-:Y:S01]  /*6370*/  ISETP.GE.AND P0, PT, R234, c[0x0][0x1d4], PT ;  /* 0x00007500ea007a0c */ /* 0x000fe20003f06270 */
[--C-:B------:R-:W-:Y:S02]  /*6380*/  IMAD.X R15, R7, 0x1, R6.reuse, P5 ;  /* 0x00000001070f7824 */ /* 0x100fe400028e0606 */
[----:B------:R-:W-:Y:S04]  /*6390*/  SHFL.IDX PT, R7, R4, 0x2, 0x181f ;  /* 0x00581f0004077f89 */ /* 0x000fe800000e0000 */
[----:B------:R-:W-:Y:S01]  /*63a0*/  @!PT LDS RZ, [RZ] ;  /* 0x00000000fffff984 */ /* 0x000fe20000000800 */
[----:B------:R2:W-:Y:S06]  /*63b0*/  LDGSTS.E.BYPASS.LTC128B.128 [R229+0x100], [R2.64], !P2 ;  /* 0x0010000002e57fae */ /* 0x0005ec000d101d46 */
[----:B------:R3:W-:Y:S04]  /*63c0*/  LDGSTS.E.BYPASS.LTC128B.128 [R229+0x4100], [R14.64], !P0 ;  /* 0x041000000ee57fae */ /* 0x0007e8000c101d46 */
[----:B--2---:R-:W2:Y:S04]  /*63d0*/  SHFL.IDX PT, R2, R4, 0x1, 0x181f ;  /* 0x00381f0004027f89 */ /* 0x004ea800000e0000 */
[----:B------:R-:W4:Y:S04]  /*63e0*/  SHFL.IDX PT, R3, R0, 0x1, 0x181f ;  /* 0x00381f0000037f89 */ /* 0x000f2800000e0000 */
[----:B------:R-:W-:Y:S01]  /*63f0*/  SHFL.IDX PT, R4, R4, 0x3, 0x181f ;  /* 0x00781f0004047f89 */ /* 0x000fe200000e0000 */
[CC--:B--2---:R-:W-:Y:S02]  /*6400*/  IADD3 R12, P6, R2.reuse, R20.reuse, RZ ;  /* 0x00000014020c7210 */ /* 0x0c4fe40007fde0ff */
[-C--:B------:R-:W-:Y:S03]  /*6410*/  IADD3 R2, P5, R2, R21.reuse, RZ ;  /* 0x0000001502027210 */ /* 0x080fe60007fbe0ff */
[C-C-:B----4-:R-:W-:Y:S02]  /*6420*/  IMAD.X R13, R3.reuse, 0x1, R5.reuse, P6 ;  /* 0x00000001030d7824 */ /* 0x150fe400030e0605 */
[--C-:B------:R-:W-:Y:S03]  /*6430*/  IMAD.X R3, R3, 0x1, R6.reuse, P5 ;  /* 0x0000000103037824 */ /* 0x100fe600028e0606 */
[----:B------:R2:W-:Y:S04]  /*6440*/  LDGSTS.E.BYPASS.LTC128B.128 [R229+0x1100], [R12.64], !P2 ;  /* 0x011000000ce57fae */ /* 0x0005e8000d101d46 */
[----:B------:R4:W-:Y:S04]  /*6450*/  LDGSTS.E.BYPASS.LTC128B.128 [R229+0x5100], [R2.64], !P0 ;  /* 0x0510000002e57fae */ /* 0x0009e8000c101d46 */
[----:B--2---:R-:W2:Y:S04]  /*6460*/  SHFL.IDX PT, R12, R0, 0x2, 0x181f ;  /* 0x00581f00000c7f89 */ /* 0x004ea800000e0000 */
[----:B-1----:R-:W1:Y:S01]  /*6470*/  SHFL.IDX PT, R0, R0, 0x3, 0x181f ;  /* 0x00781f0000007f89 */ /* 0x002e6200000e0000 */
[C---:B----4-:R-:W-:Y:S05]  /*6480*/  IADD3 R2, P5, R7.reuse, R20, RZ ;  /* 0x0000001407027210 */ /* 0x050fea0007fbe0ff */
[C---:B--2---:R-:W-:Y:S05]  /*6490*/  IMAD.X R3, R12.reuse, 0x1, R5, P5 ;  /* 0x000000010c037824 */ /* 0x044fea00028e0605 */
[----:B------:R2:W-:Y:S02]  /*64a0*/  LDGSTS.E.BYPASS.LTC128B.128 [R229+0x2100], [R2.64], !P2 ;  /* 0x0210000002e57fae */ /* 0x0005e4000d101d46 */
[----:B--2---:R-:W-:Y:S02]  /*64b0*/  IADD3 R2, P5, R7, R21, RZ ;  /* 0x0000001507027210 */ /* 0x004fe40007fbe0ff */
[----:B------:R-:W-:Y:S03]  /*64c0*/  SEL R7, RZ, 0x10, P2 ;  /* 0x00000010ff077807 */ /* 0x000fe60001000000 */
[----:B------:R-:W-:Y:S01]  /*64d0*/  IMAD.X R3, R12, 0x1, R6, P5 ;  /* 0x000000010c037824 */ /* 0x000fe200028e0606 */
[----:B------:R-:W-:Y:S04]  /*64e0*/  SEL R12, RZ, 0x10, P0 ;  /* 0x00000010ff0c7807 */ /* 0x000fe80000000000 */
[----:B------:R3:W-:Y:S03]  /*64f0*/  LDGSTS.E.BYPASS.LTC128B.128 [R229+0x6100], [R2.64], !P0 ;  /* 0x0610000002e57fae */ /* 0x0007e6000c101d46 */
.L_x_120:
[C---:B-1----:R-:W-:Y:S02]  /*6500*/  ISETP.NE.U32.AND P5, PT, R7.reuse, RZ, PT ;  /* 0x000000ff0700720c */ /* 0x042fe40003fa5070 */
[----:B------:R-:W-:Y:S04]  /*6510*/  IADD3 R7, -R7, 0x10, RZ ;  /* 0x0000001007077810 */ /* 0x000fe80007ffe1ff */
[----:B------:R-:W-:Y:S04]  /*6520*/  LOP3.LUT R7, R7, 0xf, RZ, 0xc0, !PT ;  /* 0x0000000f07077812 */ /* 0x000fe800078ec0ff */
[----:B---3--:R-:W-:Y:S04]  /*6530*/  IADD3 R2, P2, P0, R7, R4, R20 ;  /* 0x0000000407027210 */ /* 0x008fe8000785e014 */
[----:B------:R-:W-:Y:S05]  /*6540*/  IADD3.X R3, RZ, R0, R5, P2, P0 ;  /* 0x00000000ff037210 */ /* 0x000fea00017e0405 */
[----:B------:R-:W-:Y:S01]  /*6550*/  @!PT LDS RZ, [RZ] ;  /* 0x00000000fffff984 */ /* 0x000fe20000000800 */
[----:B------:R-:W-:Y:S01]  /*6560*/  @!PT LDS RZ, [RZ] ;  /* 0x00000000fffff984 */ /* 0x000fe20000000800 */
[----:B------:R-:W-:Y:S01]  /*6570*/  @!PT LDS RZ, [RZ] ;  /* 0x00000000fffff984 */ /* 0x000fe20000000800 */
[----:B------:R1:W-:Y:S01]  /*6580*/  LDGSTS.E.BYPASS.LTC128B.128.ZFILL [R229+0x3100], [R2.64], P5 ;  /* 0x0310000002e57fae */ /* 0x0003e2000a941d46 */
[C---:B------:R-:W-:Y:S02]  /*6590*/  ISETP.NE.U32.AND P5, PT, R12.reuse, RZ, PT ;  /* 0x000000ff0c00720c */ /* 0x040fe40003fa5070 */
[----:B------:R-:W-:Y:S04]  /*65a0*/  IADD3 R12, -R12, 0x10, RZ ;  /* 0x000000100c0c7810 */ /* 0x000fe80007ffe1ff */
[----:B------:R-:W-:Y:S04]  /*65b0*/  LOP3.LUT R12, R12, 0xf, RZ, 0xc0, !PT ;  /* 0x0000000f0c0c7812 */ /* 0x000fe800078ec0ff */
[----:B-1----:R-:W-:Y:S04]  /*65c0*/  IADD3 R2, P2, P0, R12, R4, R21 ;  /* 0x000000040c027210 */ /* 0x002fe8000785e015 */
[----:B------:R-:W-:Y:S05]  /*65d0*/  IADD3.X R3, RZ, R0, R6, P2, P0 ;  /* 0x00000000ff037210 */ /* 0x000fea00017e0406 */
[----:B------:R1:W-:Y:S04]  /*65e0*/  LDGSTS.E.BYPASS.LTC128B.128.ZFILL [R229+0x7100], [R2.64], P5 ;  /* 0x0710000002e57fae */ /* 0x0003e8000a941d46 */
.L_x_83:
[----:B-1-34-:R-:W-:Y:S05]  /*65f0*/  BSYNC B0 ;  /* 0x0000000000007941 */ /* 0x01afea0003800000 */
.L_x_82:
[----:B------:R-:W0:Y:S01]  /*6600*/  LDGDEPBAR ;  /* 0x00000000000079af */ /* 0x000e220000000000 */
[----:B------:R-:W-:Y:S01]  /*6610*/  WARPSYNC 0xffffffff ;  /* 0xffffffff00007948 */ /* 0x000fe20003800000 */
[C---:B------:R-:W-:Y:S01]  /*6620*/  HMMA.16816.F32.BF16 R4, R136.reuse, R8, RZ ;  /* 0x000000088804723c */ /* 0x040fe200000418ff */
[----:B------:R-:W-:Y:S05]  /*6630*/  BSSY B0, `(.L_x_86) ;  /* 0x0000114000007945 */ /* 0x000fea0003800000 */
[----:B------:R-:W2:Y:S02]  /*6640*/  LDL R0, [R1+0x4] ;  /* 0x0000040001007983 */ /* 0x000ea40000100800 */
[C---:B------:R-:W-:Y:S08]  /*6650*/  HMMA.16816.F32.BF16 R8, R136.reuse, R10, RZ ;  /* 0x0000000a8808723c */ /* 0x040ff000000418ff */
        /* <DEDUP_REMOVED lines=16> */
[----:B------:R-:W1:Y:S07]  /*6760*/  LDSM.16.M88.4 R144, [R202] ;  /* 0x00000000ca90783b */ /* 0x000e6e0000000200 */
        /* <DEDUP_REMOVED lines=11> */
[----:B------:R-:W1:Y:S07]  /*6820*/  LDSM.16.M88.4 R160, [R202+0x2000] ;  /* 0x00200000caa0783b */ /* 0x000e6e0000000200 */
[C---:B------:R-:W-:Y:S08]  /*6830*/  HMMA.16816.F32.BF16 R44, R140.reuse, R164, R44 ;  /* 0x000000a48c2c723c */ /* 0x040ff0000004182c */
[C---:B------:R-:W-:Y:S01]  /*6840*/  HMMA.16816.F32.BF16 R48, R140.reuse, R166, R48 ;  /* 0x000000a68c30723c */ /* 0x040fe20000041830 */
[----:B------:R-:W-:Y:S07]  /*6850*/  LDSM.16.M88.4 R164, [R201+-0x3800] ;  /* 0xffc80000c9a4783b */ /* 0x000fee0000000200 */
[C---:B------:R-:W-:Y:S08]  /*6860*/  HMMA.16816.F32.BF16 R52, R140.reuse, R168, R52 ;  /* 0x000000a88c34723c */ /* 0x040ff00000041834 */
[C---:B------:R-:W-:Y:S01]  /*6870*/  HMMA.16816.F32.BF16 R56, R140.reuse, R170, R56 ;  /* 0x000000aa8c38723c */ /* 0x040fe20000041838 */
[----:B------:R-:W-:Y:S07]  /*6880*/  LDSM.16.M88.4 R168, [R201+-0x3000] ;  /* 0xffd00000c9a8783b */ /* 0x000fee0000000200 */
[C---:B------:R-:W-:Y:S08]  /*6890*/  HMMA.16816.F32.BF16 R60, R140.reuse, R172, R60 ;  /* 0x000000ac8c3c723c */ /* 0x040ff0000004183c */
[----:B------:R-:W-:Y:S08]  /*68a0*/  HMMA.16816.F32.BF16 R64, R140, R174, R64 ;  /* 0x000000ae8c40723c */ /* 0x000ff00000041840 */
        /* <DEDUP_REMOVED lines=9> */
[C---:B-----5:R-:W-:Y:S03]  /*6940*/  HMMA.16816.F32.BF16 R28, R176.reuse, R156, R28 ;  /* 0x0000009cb01c723c */ /* 0x060fe6000004181c */
[----:B--2---:R-:W-:Y:S05]  /*6950*/  ISETP.GT.AND P0, PT, R232, R0, PT ;  /* 0x00000000e800720c */ /* 0x004fea0003f04270 */
[C---:B------:R-:W-:Y:S01]  /*6960*/  HMMA.16816.F32.BF16 R32, R176.reuse, R158, R32 ;  /* 0x0000009eb020723c */ /* 0x040fe20000041820 */
[----:B------:R-:W2:Y:S07]  /*6970*/  LDSM.16.M88.4 R156, [R201+-0x4000] ;  /* 0xffc00000c99c783b */ /* 0x000eae0000000200 */
[C---:B------:R-:W-:Y:S08]  /*6980*/  HMMA.16816.F32.BF16 R36, R176.reuse, R160, R36 ;  /* 0x000000a0b024723c */ /* 0x040ff00000041824 */
[C---:B------:R-:W-:Y:S01]  /*6990*/  HMMA.16816.F32.BF16 R40, R176.reuse, R162, R40 ;  /* 0x000000a2b028723c */ /* 0x040fe20000041828 */
[----:B------:R-:W5:Y:S07]  /*69a0*/  LDSM.16.M88.4 R160, [R201+-0x2800] ;  /* 0xffd80000c9a0783b */ /* 0x000f6e0000000200 */
[C---:B-1----:R-:W-:Y:S08]  /*69b0*/  HMMA.16816.F32.BF16 R44, R176.reuse, R144, R44 ;  /* 0x00000090b02c723c */ /* 0x042ff0000004182c */
[C---:B------:R-:W-:Y:S01]  /*69c0*/  HMMA.16816.F32.BF16 R48, R176.reuse, R146, R48 ;  /* 0x00000092b030723c */ /* 0x040fe20000041830 */
[----:B------:R-:W1:Y:S07]  /*69d0*/  LDSM.16.M88.4 R144, [R201+-0x2000] ;  /* 0xffe00000c990783b */ /* 0x000e6e0000000200 */
[C---:B---3--:R-:W-:Y:S08]  /*69e0*/  HMMA.16816.F32.BF16 R52, R176.reuse, R148, R52 ;  /* 0x00000094b034723c */ /* 0x048ff00000041834 */
[C---:B------:R-:W-:Y:S01]  /*69f0*/  HMMA.16816.F32.BF16 R56, R176.reuse, R150, R56 ;  /* 0x00000096b038723c */ /* 0x040fe20000041838 */
[----:B------:R-:W3:Y:S07]  /*6a00*/  LDSM.16.M88.4 R148, [R201+-0x1800] ;  /* 0xffe80000c994783b */ /* 0x000eee0000000200 */
[C---:B----4-:R-:W-:Y:S08]  /*6a10*/  HMMA.16816.F32.BF16 R60, R176.reuse, R152, R60 ;  /* 0x00000098b03c723c */ /* 0x050ff0000004183c */
[----:B------:R-:W-:Y:S01]  /*6a20*/  HMMA.16816.F32.BF16 R64, R176, R154, R64 ;  /* 0x0000009ab040723c */ /* 0x000fe20000041840 */
[----:B------:R-:W4:Y:S07]  /*6a30*/  LDSM.16.M88.4 R152, [R201+-0x1000] ;  /* 0xfff00000c998783b */ /* 0x000f2e0000000200 */
[C---:B--2---:R-:W-:Y:S08]  /*6a40*/  HMMA.16816.F32.BF16 R4, R180.reuse, R156, R4 ;  /* 0x0000009cb404723c */ /* 0x044ff00000041804 */
[C---:B------:R-:W-:Y:S01]  /*6a50*/  HMMA.16816.F32.BF16 R8, R180.reuse, R158, R8 ;  /* 0x0000009eb408723c */ /* 0x040fe20000041808 */
[----:B------:R-:W2:Y:S07]  /*6a60*/  LDSM.16.M88.4 R156, [R201+-0x800] ;  /* 0xfff80000c99c783b */ /* 0x000eae0000000200 */
[C---:B------:R-:W-:Y:S08]  /*6a70*/  HMMA.16816.F32.BF16 R12, R180.reuse, R164, R12 ;  /* 0x000000a4b40c723c */ /* 0x040ff0000004180c */
[C---:B------:R-:W-:Y:S01]  /*6a80*/  HMMA.16816.F32.BF16 R16, R180.reuse, R166, R16 ;  /* 0x000000a6b410723c */ /* 0x040fe20000041810 */
[----:B------:R-:W2:Y:S07]  /*6a90*/  LDSM.16.M88.4 R164, [R200+0x4000] ;  /* 0x00400000c8a4783b */ /* 0x000eae0000000200 */
[C---:B------:R-:W-:Y:S08]  /*6aa0*/  HMMA.16816.F32.BF16 R20, R180.reuse, R168, R20 ;  /* 0x000000a8b414723c */ /* 0x040ff00000041814 */
[C---:B------:R-:W-:Y:S01]  /*6ab0*/  HMMA.16816.F32.BF16 R24, R180.reuse, R170, R24 ;  /* 0x000000aab418723c */ /* 0x040fe20000041818 */
[----:B------:R-:W2:Y:S07]  /*6ac0*/  LDSM.16.M88.4 R168, [R200+0x4800] ;  /* 0x00480000c8a8783b */ /* 0x000eae0000000200 */
[C---:B-----5:R-:W-:Y:S08]  /*6ad0*/  HMMA.16816.F32.BF16 R28, R180.reuse, R160, R28 ;  /* 0x000000a0b41c723c */ /* 0x060ff0000004181c */
[C---:B------:R-:W-:Y:S01]  /*6ae0*/  HMMA.16816.F32.BF16 R32, R180.reuse, R162, R32 ;  /* 0x000000a2b420723c */ /* 0x040fe20000041820 */
[----:B------:R-:W5:Y:S07]  /*6af0*/  LDSM.16.M88.4 R160, [R200+0x5000] ;  /* 0x00500000c8a0783b */ /* 0x000f6e0000000200 */
        /* <DEDUP_REMOVED lines=9> */
[C---:B--2---:R-:W-:Y:S08]  /*6b90*/  HMMA.16816.F32.BF16 R60, R180.reuse, R156, R60 ;  /* 0x0000009cb43c723c */ /* 0x044ff0000004183c */
[----:B------:R-:W-:Y:S01]  /*6ba0*/  HMMA.16816.F32.BF16 R64, R180, R158, R64 ;  /* 0x0000009eb440723c */ /* 0x000fe20000041840 */
[----:B------:R-:W2:Y:S07]  /*6bb0*/  LDSM.16.M88.4 R156, [R200+0x7000] ;  /* 0x00700000c89c783b */ /* 0x000eae0000000200 */
[C---:B------:R-:W-:Y:S08]  /*6bc0*/  HMMA.16816.F32.BF16 R4, R184.reuse, R164, R4 ;  /* 0x000000a4b804723c */ /* 0x040ff00000041804 */
[C---:B------:R-:W-:Y:S01]  /*6bd0*/  HMMA.16816.F32.BF16 R8, R184.reuse, R166, R8 ;  /* 0x000000a6b808723c */ /* 0x040fe20000041808 */
[----:B------:R-:W-:Y:S07]  /*6be0*/  LDSM.16.M88.4 R164, [R208] ;  /* 0x00000000d0a4783b */ /* 0x000fee0000000200 */
[C---:B------:R-:W-:Y:S08]  /*6bf0*/  HMMA.16816.F32.BF16 R12, R184.reuse, R168, R12 ;  /* 0x000000a8b80c723c */ /* 0x040ff0000004180c */
[C---:B------:R-:W-:Y:S01]  /*6c00*/  HMMA.16816.F32.BF16 R16, R184.reuse, R170, R16 ;  /* 0x000000aab810723c */ /* 0x040fe20000041810 */
[----:B------:R-:W-:Y:S07]  /*6c10*/  LDSM.16.M88.4 R168, [R209] ;  /* 0x00000000d1a8783b */ /* 0x000fee0000000200 */
[C---:B-----5:R-:W-:Y:S08]  /*6c20*/  HMMA.16816.F32.BF16 R20, R184.reuse, R160, R20 ;  /* 0x000000a0b814723c */ /* 0x060ff00000041814 */
[C---:B------:R-:W-:Y:S01]  /*6c30*/  HMMA.16816.F32.BF16 R24, R184.reuse, R162, R24 ;  /* 0x000000a2b818723c */ /* 0x040fe20000041818 */
[----:B------:R-:W5:Y:S07]  /*6c40*/  LDSM.16.M88.4 R160, [R200+0x7800] ;  /* 0x00780000c8a0783b */ /* 0x000f6e0000000200 */
[C---:B-1----:R-:W-:Y:S08]  /*6c50*/  HMMA.16816.F32.BF16 R28, R184.reuse, R144, R28 ;  /* 0x00000090b81c723c */ /* 0x042ff0000004181c */
[C---:B------:R-:W-:Y:S01]  /*6c60*/  HMMA.16816.F32.BF16 R32, R184.reuse, R146, R32 ;  /* 0x00000092b820723c */ /* 0x040fe20000041820 */
[----:B------:R-:W1:Y:S07]  /*6c70*/  LDSM.16.M88.4 R144, [R210] ;  /* 0x00000000d290783b */ /* 0x000e6e0000000200 */
[C---:B---3--:R-:W-:Y:S08]  /*6c80*/  HMMA.16816.F32.BF16 R36, R184.reuse, R148, R36 ;  /* 0x00000094b824723c */ /* 0x048ff00000041824 */
[C---:B------:R-:W-:Y:S01]  /*6c90*/  HMMA.16816.F32.BF16 R40, R184.reuse, R150, R40 ;  /* 0x00000096b828723c */ /* 0x040fe20000041828 */
[----:B------:R-:W3:Y:S07]  /*6ca0*/  LDSM.16.M88.4 R148, [R211] ;  /* 0x00000000d394783b */ /* 0x000eee0000000200 */
[C---:B----4-:R-:W-:Y:S08]  /*6cb0*/  HMMA.16816.F32.BF16 R44, R184.reuse, R152, R44 ;  /* 0x00000098b82c723c */ /* 0x050ff0000004182c */
[C---:B------:R-:W-:Y:S01]  /*6cc0*/  HMMA.16816.F32.BF16 R48, R184.reuse, R154, R48 ;  /* 0x0000009ab830723c */ /* 0x040fe20000041830 */
[----:B------:R-:W4:Y:S07]  /*6cd0*/  LDSM.16.M88.4 R152, [R212] ;  /* 0x00000000d498783b */ /* 0x000f2e0000000200 */
[C---:B--2---:R-:W-:Y:S08]  /*6ce0*/  HMMA.16816.F32.BF16 R52, R184.reuse, R156, R52 ;  /* 0x0000009cb834723c */ /* 0x044ff00000041834 */
[C---:B------:R-:W-:Y:S01]  /*6cf0*/  HMMA.16816.F32.BF16 R56, R184.reuse, R158, R56 ;  /* 0x0000009eb838723c */ /* 0x040fe20000041838 */
[----:B------:R-:W2:Y:S07]  /*6d00*/  LDSM.16.M88.4 R156, [R213] ;  /* 0x00000000d59c783b */ /* 0x000eae0000000200 */
[C---:B-----5:R-:W-:Y:S08]  /*6d10*/  HMMA.16816.F32.BF16 R60, R184.reuse, R160, R60 ;  /* 0x000000a0b83c723c */ /* 0x060ff0000004183c */
[----:B------:R-:W-:Y:S01]  /*6d20*/  HMMA.16816.F32.BF16 R64, R184, R162, R64 ;  /* 0x000000a2b840723c */ /* 0x000fe20000041840 */
[----:B------:R-:W5:Y:S07]  /*6d30*/  LDSM.16.M88.4 R160, [R214] ;  /* 0x00000000d6a0783b */ /* 0x000f6e0000000200 */
[C---:B------:R-:W-:Y:S08]  /*6d40*/  HMMA.16816.F32.BF16 R4, R188.reuse, R164, R4 ;  /* 0x000000a4bc04723c */ /* 0x040ff00000041804 */
[C---:B------:R-:W-:Y:S01]  /*6d50*/  HMMA.16816.F32.BF16 R8, R188.reuse, R166, R8 ;  /* 0x000000a6bc08723c */ /* 0x040fe20000041808 */
[----:B------:R-:W2:Y:S07]  /*6d60*/  LDSM.16.M88.4 R164, [R215] ;  /* 0x00000000d7a4783b */ /* 0x000eae0000000200 */
[C---:B------:R-:W-:Y:S08]  /*6d70*/  HMMA.16816.F32.BF16 R12, R188.reuse, R168, R12 ;  /* 0x000000a8bc0c723c */ /* 0x040ff0000004180c */
        /* <DEDUP_REMOVED lines=14> */
[C---:B-----5:R-:W-:Y:S08]  /*6e60*/  HMMA.16816.F32.BF16 R52, R188.reuse, R160, R52 ;  /* 0x000000a0bc34723c */ /* 0x060ff00000041834 */
[C---:B------:R-:W-:Y:S01]  /*6e70*/  HMMA.16816.F32.BF16 R56, R188.reuse, R162, R56 ;  /* 0x000000a2bc38723c */ /* 0x040fe20000041838 */
[----:B------:R-:W5:Y:S07]  /*6e80*/  LDSM.16.M88.4 R160, [R202+0x6800] ;  /* 0x00680000caa0783b */ /* 0x000f6e0000000200 */
[C---:B------:R-:W-:Y:S08]  /*6e90*/  HMMA.16816.F32.BF16 R60, R188.reuse, R164, R60 ;  /* 0x000000a4bc3c723c */ /* 0x040ff0000004183c */
[----:B------:R-:W-:Y:S01]  /*6ea0*/  HMMA.16816.F32.BF16 R64, R188, R166, R64 ;  /* 0x000000a6bc40723c */ /* 0x000fe20000041840 */
[----:B------:R-:W2:Y:S07]  /*6eb0*/  LDSM.16.M88.4 R164, [R202+0x7000] ;  /* 0x00700000caa4783b */ /* 0x000eae0000000200 */
[C---:B------:R-:W-:Y:S08]  /*6ec0*/  HMMA.16816.F32.BF16 R4, R192.reuse, R168, R4 ;  /* 0x000000a8c004723c */ /* 0x040ff00000041804 */
[C---:B------:R-:W-:Y:S01]  /*6ed0*/  HMMA.16816.F32.BF16 R8, R192.reuse, R170, R8 ;  /* 0x000000aac008723c */ /* 0x040fe20000041808 */
[----:B------:R-:W2:Y:S07]  /*6ee0*/  LDSM.16.M88.4 R168, [R202+0x7800] ;  /* 0x00780000caa8783b */ /* 0x000eae0000000200 */
[C---:B-1----:R-:W-:Y:S08]  /*6ef0*/  HMMA.16816.F32.BF16 R12, R192.reuse, R144, R12 ;  /* 0x00000090c00c723c */ /* 0x042ff0000004180c */
[C---:B------:R-:W-:Y:S01]  /*6f00*/  HMMA.16816.F32.BF16 R16, R192.reuse, R146, R16 ;  /* 0x00000092c010723c */ /* 0x040fe20000041810 */
[----:B------:R-:W1:Y:S07]  /*6f10*/  LDSM.16.M88.4 R144, [R201] ;  /* 0x00000000c990783b */ /* 0x000e6e0000000200 */
        /* <DEDUP_REMOVED lines=13> */
[C---:B------:R-:W-:Y:S01]  /*6ff0*/  HMMA.16816.F32.BF16 R56, R192.reuse, R166, R56 ;  /* 0x000000a6c038723c */ /* 0x040fe20000041838 */
[----:B------:R-:W2:Y:S07]  /*7000*/  LDSM.16.M88.4 R164, [R201+0x2800] ;  /* 0x00280000c9a4783b */ /* 0x000eae0000000200 */
[C---:B------:R-:W-:Y:S08]  /*7010*/  HMMA.16816.F32.BF16 R60, R192.reuse, R168, R60 ;  /* 0x000000a8c03c723c */ /* 0x040ff0000004183c */
[----:B------:R-:W-:Y:S01]  /*7020*/  HMMA.16816.F32.BF16 R64, R192, R170, R64 ;  /* 0x000000aac040723c */ /* 0x000fe20000041840 */
[----:B------:R-:W2:Y:S07]  /*7030*/  LDSM.16.M88.4 R168, [R201+0x3000] ;  /* 0x00300000c9a8783b */ /* 0x000eae0000000200 */
[C---:B-1----:R-:W-:Y:S08]  /*7040*/  HMMA.16816.F32.BF16 R4, R196.reuse, R144, R4 ;  /* 0x00000090c404723c */ /* 0x042ff00000041804 */
[C---:B------:R-:W-:Y:S01]  /*7050*/  HMMA.16816.F32.BF16 R8, R196.reuse, R146, R8 ;  /* 0x00000092c408723c */ /* 0x040fe20000041808 */
[----:B------:R-:W1:Y:S01]  /*7060*/  LDSM.16.M88.4 R144, [R201+0x3800] ;  /* 0x00380000c990783b */ /* 0x000e620000000200 */
[----:B------:R-:W-:Y:S06]  /*7070*/  DEPBAR.LE SB0, 0x0 ;  /* 0x000080000000791a */ /* 0x000fec0000000000 */
[C---:B---3--:R-:W-:Y:S01]  /*7080*/  HMMA.16816.F32.BF16 R12, R196.reuse, R148, R12 ;  /* 0x00000094c40c723c */ /* 0x048fe2000004180c */
[----:B------:R-:W-:Y:S07]  /*7090*/  BAR.SYNC.DEFER_BLOCKING 0x0 ;  /* 0x0000000000007b1d */ /* 0x000fee0000010000 */
[C---:B------:R-:W-:Y:S08]  /*70a0*/  HMMA.16816.F32.BF16 R16, R196.reuse, R150, R16 ;  /* 0x00000096c410723c */ /* 0x040ff00000041810 */
[C---:B----4-:R-:W-:Y:S08]  /*70b0*/  HMMA.16816.F32.BF16 R20, R196.reuse, R152, R20 ;  /* 0x00000098c414723c */ /* 0x050ff00000041814 */
[C---:B------:R-:W-:Y:S08]  /*70c0*/  HMMA.16816.F32.BF16 R24, R196.reuse, R154, R24 ;  /* 0x0000009ac418723c */ /* 0x040ff00000041818 */
[C---:B--2---:R-:W-:Y:S08]  /*70d0*/  HMMA.16816.F32.BF16 R28, R196.reuse, R156, R28 ;  /* 0x0000009cc41c723c */ /* 0x044ff0000004181c */
[C---:B------:R-:W-:Y:S08]  /*70e0*/  HMMA.16816.F32.BF16 R32, R196.reuse, R158, R32 ;  /* 0x0000009ec420723c */ /* 0x040ff00000041820 */
[C---:B-----5:R-:W-:Y:S08]  /*70f0*/  HMMA.16816.F32.BF16 R36, R196.reuse, R160, R36 ;  /* 0x000000a0c424723c */ /* 0x060ff00000041824 */
[C---:B------:R-:W-:Y:S08]  /*7100*/  HMMA.16816.F32.BF16 R40, R196.reuse, R162, R40 ;  /* 0x000000a2c428723c */ /* 0x040ff00000041828 */
[C---:B------:R-:W-:Y:S08]  /*7110*/  HMMA.16816.F32.BF16 R44, R196.reuse, R164, R44 ;  /* 0x000000a4c42c723c */ /* 0x040ff0000004182c */
[C---:B------:R-:W-:Y:S08]  /*7120*/  HMMA.16816.F32.BF16 R48, R196.reuse, R166, R48 ;  /* 0x000000a6c430723c */ /* 0x040ff00000041830 */
[C---:B------:R-:W-:Y:S08]  /*7130*/  HMMA.16816.F32.BF16 R52, R196.reuse, R168, R52 ;  /* 0x000000a8c434723c */ /* 0x040ff00000041834 */
[C---:B------:R-:W-:Y:S08]  /*7140*/  HMMA.16816.F32.BF16 R56, R196.reuse, R170, R56 ;  /* 0x000000aac438723c */ /* 0x040ff00000041838 */
[C---:B-1----:R-:W-:Y:S08]  /*7150*/  HMMA.16816.F32.BF16 R60, R196.reuse, R144, R60 ;  /* 0x00000090c43c723c */ /* 0x042ff0000004183c */
[----:B------:R-:W-:Y:S01]  /*7160*/  HMMA.16816.F32.BF16 R64, R196, R146, R64 ;  /* 0x00000092c440723c */ /* 0x000fe20000041840 */
[----:B------:R-:W-:Y:S07]  /*7170*/  @!UPT UIADD3 URZ, URZ, URZ, URZ ;  /* 0x0000003f3f3ff290 */ /* 0x000fee000fffe03f */
[----:B------:R-:W-:-:S11]  /*7180*/  @!P0 BRA `(.L_x_87) ;  /* 0x000005e000008947 */ /* 0x000fd60003800000 */
[----:B------:R-:W-:Y:S01]  /*7190*/  SHF.R.S32.HI R144, RZ, 0x1f, R234 ;  /* 0x0000001fff907819 */ /* 0x000fe200000114ea */
[----:B------:R-:W1:Y:S01]  /*71a0*/  S2R R68, SR_TID.X ;  /* 0x0000000000447919 */ /* 0x000e620000002100 */
[----:B------:R-:W-:Y:S01]  /*71b0*/  SHF.R.S32.HI R145, RZ, 0x1f, R233 ;  /* 0x0000001fff917819 */ /* 0x000fe200000114e9 */
[----:B------:R-:W-:Y:S01]  /*71c0*/  IMAD.MOV.U32 R230, RZ, RZ, RZ ;  /* 0x000000ffffe67224 */ /* 0x000fe200078e00ff */
[C---:B------:R-:W-:Y:S01]  /*71d0*/  SHF.L.U64.HI R144, R234.reuse, 0x1, R144 ;  /* 0x00000001ea907819 */ /* 0x040fe20000010290 */
[----:B------:R-:W-:Y:S02]  /*71e0*/  IMAD.SHL.U32 R151, R234, 0x2, RZ ;  /* 0x00000002ea977824 */ /* 0x000fe400078e00ff */
[----:B------:R-:W-:Y:S02]  /*71f0*/  IMAD.SHL.U32 R150, R233, 0x2, RZ ;  /* 0x00000002e9967824 */ /* 0x000fe400078e00ff */
[----:B------:R-:W2:Y:S04]  /*7200*/  LDL R2, [R1+0x10] ;  /* 0x0000100001027983 */ /* 0x000ea80000100800 */
[----:B------:R-:W3:Y:S06]  /*7210*/  LDL.64 R238, [R1+0x20] ;  /* 0x0000200001ee7983 */ /* 0x000eec0000100a00 */
[----:B------:R-:W4:Y:S01]  /*7220*/  LDL.64 R236, [R1+0x18] ;  /* 0x0000180001ec7983 */ /* 0x000f220000100a00 */
[--C-:B-1----:R-:W-:Y:S05]  /*7230*/  SHF.R.S32.HI R0, RZ, 0x1f, R68.reuse ;  /* 0x0000001fff007819 */ /* 0x102fea0000011444 */
[----:B------:R-:W5:Y:S01]  /*7240*/  LDL R228, [R1+0x14] ;  /* 0x0000140001e47983 */ /* 0x000f620000100800 */
[----:B------:R-:W-:Y:S02]  /*7250*/  SHF.R.S32.HI R3, RZ, 0x1f, R68 ;  /* 0x0000001fff037819 */ /* 0x000fe40000011444 */
[-C--:B------:R-:W-:Y:S02]  /*7260*/  LEA.HI R0, R0, R68.reuse, RZ, 0x3 ;  /* 0x0000004400007211 */ /* 0x080fe400078f18ff */
[----:B------:R-:W-:Y:S02]  /*7270*/  LEA.HI R3, R3, R68, RZ, 0x3 ;  /* 0x0000004403037211 */ /* 0x000fe400078f18ff */
[----:B------:R-:W-:Y:S02]  /*7280*/  LOP3.LUT R0, R0, 0xfffffff8, RZ, 0xc0, !PT ;  /* 0xfffffff800007812 */ /* 0x000fe400078ec0ff */
[----:B------:R-:W-:Y:S03]  /*7290*/  SHF.R.S32.HI R3, RZ, 0x3, R3 ;  /* 0x00000003ff037819 */ /* 0x000fe60000011403 */
[----:B------:R-:W-:Y:S02]  /*72a0*/  IMAD.IADD R0, R68, 0x1, -R0 ;  /* 0x0000000144007824 */ /* 0x000fe400078e0a00 */
[----:B------:R-:W4:Y:S02]  /*72b0*/  LDL R68, [R1+0x30] ;  /* 0x0000300001447983 */ /* 0x000f240000100800 */
[----:B------:R-:W-:Y:S02]  /*72c0*/  IMAD R0, R0, 0x20, R3 ;  /* 0x0000002000007824 */ /* 0x000fe400078e0203 */
[----:B--2---:R-:W-:Y:S05]  /*72d0*/  IMAD R2, R232, 0x80, R2 ;  /* 0x00000080e8027824 */ /* 0x004fea00078e0202 */
[----:B------:R-:W-:Y:S05]  /*72e0*/  IADD3 R2, R2, -0x80, R0 ;  /* 0xffffff8002027810 */ /* 0x000fea0007ffe000 */
[----:B------:R-:W-:Y:S04]  /*72f0*/  @P3 IMAD.HI.U32 R3, R2, c[0x0][0x2bc], RZ ;  /* 0x0000af0002033a27 */ /* 0x000fe800078e00ff */
[----:B------:R-:W-:Y:S01]  /*7300*/  IMAD.MOV.U32 R0, RZ, RZ, R2 ;  /* 0x000000ffff007224 */ /* 0x000fe200078e0002 */
[----:B------:R-:W-:Y:S04]  /*7310*/  @P3 SHF.R.U32.HI R0, RZ, c[0x0][0x2c0], R3 ;  /* 0x0000b000ff003a19 */ /* 0x000fe80000011603 */
[C---:B---3--:R-:W-:Y:S04]  /*7320*/  @!P1 IADD3 R3, P0, R0.reuse, R238, RZ ;  /* 0x000000ee00039210 */ /* 0x048fe80007f1e0ff */
[----:B----4-:R-:W-:Y:S01]  /*7330*/  @!P1 LEA.HI.X.SX32 R69, R0, R68, 0x1, P0 ;  /* 0x0000004400459211 */ /* 0x010fe200000f0eff */
[----:B------:R-:W-:Y:S01]  /*7340*/  IMAD.MOV R0, RZ, RZ, -R0 ;  /* 0x000000ffff007224 */ /* 0x000fe200078e0a00 */
[C---:B------:R-:W-:Y:S03]  /*7350*/  @!P1 LEA R68, P0, R3.reuse, c[0x0][0x2a0], 0x2 ;  /* 0x0000a80003449a11 */ /* 0x040fe600078010ff */
[----:B------:R-:W-:Y:S01]  /*7360*/  IMAD R231, R0, c[0x0][0x2b8], R2 ;  /* 0x0000ae0000e77a24 */ /* 0x000fe200078e0202 */
[----:B------:R-:W-:Y:S03]  /*7370*/  @!P1 LEA.HI.X R69, R3, c[0x0][0x2a4], R69, 0x2, P0 ;  /* 0x0000a90003459a11 */ /* 0x000fe600000f1445 */
[C---:B------:R-:W-:Y:S01]  /*7380*/  IMAD.WIDE.U32 R2, R231.reuse, c[0x0][0x1e0], RZ ;  /* 0x00007800e7027a25 */ /* 0x040fe200078e00ff */
[----:B------:R-:W-:Y:S01]  /*7390*/  SHF.R.S32.HI R0, RZ, 0x1f, R231 ;  /* 0x0000001fff007819 */ /* 0x000fe200000114e7 */
[----:B------:R1:W2:Y:S04]  /*73a0*/  @!P1 LDG.E R230, [R68.64] ;  /* 0x0000000644e69981 */ /* 0x0002a8000c1e1900 */
[----:B------:R-:W-:Y:S04]  /*73b0*/  IMAD R0, R0, c[0x0][0x1e0], RZ ;  /* 0x0000780000007a24 */ /* 0x000fe800078e02ff */
[----:B------:R-:W-:Y:S04]  /*73c0*/  IMAD R0, R231, c[0x0][0x1e4], R0 ;  /* 0x00007900e7007a24 */ /* 0x000fe800078e0200 */
[----:B------:R-:W-:Y:S01]  /*73d0*/  IMAD.IADD R3, R3, 0x1, R0 ;  /* 0x0000000103037824 */ /* 0x000fe200078e0200 */
[----:B-1----:R-:W-:Y:S02]  /*73e0*/  SHF.L.U64.HI R69, R233, 0x1, R145 ;  /* 0x00000001e9457819 */ /* 0x002fe40000010291 */
[----:B--2---:R-:W-:Y:S01]  /*73f0*/  SHF.R.S32.HI R68, RZ, 0x1f, R230 ;  /* 0x0000001fff447819 */ /* 0x004fe200000114e6 */
[----:B------:R-:W-:Y:S04]  /*7400*/  IMAD.WIDE.U32 R2, R230, c[0x0][0x1f0], R2 ;  /* 0x00007c00e6027a25 */ /* 0x000fe800078e0002 */
[----:B------:R-:W-:Y:S01]  /*7410*/  IMAD R68, R68, c[0x0][0x1f0], RZ ;  /* 0x00007c0044447a24 */ /* 0x000fe200078e02ff */
[----:B------:R-:W-:Y:S03]  /*7420*/  IADD3 R0, P0, R236, R2, RZ ;  /* 0x00000002ec007210 */ /* 0x000fe60007f1e0ff */
[----:B------:R-:W-:Y:S05]  /*7430*/  IMAD R68, R230, c[0x0][0x1f4], R68 ;  /* 0x00007d00e6447a24 */ /* 0x000fea00078e0244 */
[----:B-----5:R-:W-:Y:S02]  /*7440*/  IADD3.X R2, R228, R3, R68, P0, !PT ;  /* 0x00000003e4027210 */ /* 0x020fe400007fe444 */
[C---:B------:R-:W-:Y:S04]  /*7450*/  LEA R68, P0, R0.reuse, c[0x0][0x1c8], 0x1 ;  /* 0x0000720000447a11 */ /* 0x040fe800078008ff */
[----:B------:R-:W-:Y:S01]  /*7460*/  LEA.HI.X R0, R0, c[0x0][0x1cc], R2, 0x1, P0 ;  /* 0x0000730000007a11 */ /* 0x000fe200000f0c02 */
[----:B------:R-:W-:-:S06]  /*7470*/  BRA.DIV ~URZ, `(.L_x_88) ;  /* 0x00009db27f007947 */ /* 0x000fcc000b800000 */
[----:B------:R1:W2:Y:S02]  /*7480*/  SHFL.IDX PT, R145, R0, RZ, 0x181f ;  /* 0x00181fff00917589 */ /* 0x0002a400000e0000 */
.L_x_121:
        /* <DEDUP_REMOVED lines=31> */
.L_x_122:
        /* <DEDUP_REMOVED lines=15> */
.L_x_87:
[----:B------:R-:W-:Y:S05]  /*7770*/  BSYNC B0 ;  /* 0x0000000000007941 */ /* 0x000fea0003800000 */
.L_x_86:
[----:B------:R-:W-:Y:S01]  /*7780*/  MOV R69, 0xffffff80 ;  /* 0xffffff8000457802 */ /* 0x000fe20000000f00 */
[----:B-1----:R-:W2:Y:S04]  /*7790*/  LDL R3, [R1+0x8] ;  /* 0x0000080001037983 */ /* 0x002ea80000100800 */
[----:B------:R-:W3:Y:S01]  /*77a0*/  LDL R2, [R1+0x38] ;  /* 0x0000380001027983 */ /* 0x000ee20000100800 */
[----:B------:R-:W-:Y:S03]  /*77b0*/  IMAD R69, R232, R69, 0x1 ;  /* 0x00000001e8457424 */ /* 0x000fe600078e0245 */
[----:B------:R-:W0:Y:S01]  /*77c0*/  LDGDEPBAR ;  /* 0x00000000000079af */ /* 0x000e220000000000 */
[----:B--2---:R-:W-:Y:S01]  /*77d0*/  MOV R68, R3 ;  /* 0x0000000300447202 */ /* 0x004fe20000000f00 */
[----:B------:R-:W-:Y:S01]  /*77e0*/  @P4 IMAD.HI.U32 R0, R3, c[0x0][0x2c8], RZ ;  /* 0x0000b20003004a27 */ /* 0x000fe200078e00ff */
[----:B---3--:R-:W-:Y:S04]  /*77f0*/  IADD3 R69, -R2, R69, RZ ;  /* 0x0000004502457210 */ /* 0x008fe80007ffe1ff */
[----:B------:R-:W-:Y:S02]  /*7800*/  @P4 SHF.R.U32.HI R68, RZ, c[0x0][0x2cc], R0 ;  /* 0x0000b300ff444a19 */ /* 0x000fe40000011600 */
[----:B------:R-:W-:Y:S05]  /*7810*/  MOV R0, c[0x0][0x2ac] ;  /* 0x0000ab0000007a02 */ /* 0x000fea0000000f00 */
[----:B------:R-:W-:Y:S05]  /*7820*/  IMAD R69, R0, c[0x0][0x1d0], R69 ;  /* 0x0000740000457a24 */ /* 0x000fea00078e0245 */
[----:B------:R-:W-:Y:S01]  /*7830*/  IADD3 R69, R69, -c[0x0][0x168], RZ ;  /* 0x80005a0045457a10 */ /* 0x000fe20007ffe0ff */
[----:B------:R-:W-:-:S05]  /*7840*/  BRA.DIV ~URZ, `(.L_x_90) ;  /* 0x00009f827f007947 */ /* 0x000fca000b800000 */
[----:B------:R1:W2:Y:S02]  /*7850*/  SHFL.IDX PT, R0, R68, RZ, 0x1c1f ;  /* 0x001c1fff44007589 */ /* 0x0002a400000e0000 */
.L_x_123:
[----:B--2---:R-:W-:Y:S05]  /*7860*/  IMAD.IADD R0, R69, 0x1, R0 ;  /* 0x0000000145007824 */ /* 0x004fea00078e0200 */
[C---:B------:R-:W-:Y:S02]  /*7870*/  ISETP.GT.AND P6, PT, R0.reuse, RZ, PT ;  /* 0x000000ff0000720c */ /* 0x040fe40003fc4270 */
[C---:B------:R-:W-:Y:S02]  /*7880*/  ISETP.GT.AND P5, PT, R0.reuse, 0x1, PT ;  /* 0x000000010000780c */ /* 0x040fe40003fa4270 */
[C---:B------:R-:W-:Y:S02]  /*7890*/  ISETP.GT.AND P2, PT, R0.reuse, 0x8, PT ;  /* 0x000000080000780c */ /* 0x040fe40003f44270 */
[----:B------:R-:W-:Y:S02]  /*78a0*/  ISETP.GT.AND P0, PT, R0, 0x9, PT ;  /* 0x000000090000780c */ /* 0x000fe40003f04270 */
[----:B------:R-:W-:Y:S02]  /*78b0*/  FSEL R4, R4, -INF , P6 ;  /* 0xff80000004047808 */ /* 0x000fe40003000000 */
[C---:B------:R-:W-:Y:S02]  /*78c0*/  ISETP.GT.AND P6, PT, R0.reuse, 0x10, PT ;  /* 0x000000100000780c */ /* 0x040fe40003fc4270 */
[----:B------:R-:W-:Y:S02]  /*78d0*/  FSEL R5, R5, -INF , P5 ;  /* 0xff80000005057808 */ /* 0x000fe40002800000 */
        /* <DEDUP_REMOVED lines=54> */
[----:B------:R-:W-:Y:S02]  /*7c40*/  FSEL R61, R61, -INF , P5 ;  /* 0xff8000003d3d7808 */ /* 0x000fe40002800000 */
[----:B------:R-:W-:Y:S02]  /*7c50*/  FSEL R64, R64, -INF , P2 ;  /* 0xff80000040407808 */ /* 0x000fe40001000000 */
[----:B------:R-:W-:Y:S01]  /*7c60*/  FSEL R65, R65, -INF , P0 ;  /* 0xff80000041417808 */ /* 0x000fe20000000000 */
[----:B------:R-:W-:-:S05]  /*7c70*/  BRA.DIV ~URZ, `(.L_x_91) ;  /* 0x00009bc27f007947 */ /* 0x000fca000b800000 */
[----:B------:R-:W2:Y:S02]  /*7c80*/  SHFL.IDX PT, R0, R68, 0x1, 0x1c1f ;  /* 0x003c1f0044007f89 */ /* 0x000ea400000e0000 */
[----:B--2---:R-:W-:Y:S05]  /*7c90*/  IMAD.IADD R0, R69, 0x1, R0 ;  /* 0x0000000145007824 */ /* 0x004fea00078e0200 */
[C---:B------:R-:W-:Y:S02]  /*7ca0*/  ISETP.GT.AND P6, PT, R0.reuse, RZ, PT ;  /* 0x000000ff0000720c */ /* 0x040fe40003fc4270 */
[C---:B------:R-:W-:Y:S02]  /*7cb0*/  ISETP.GT.AND P5, PT, R0.reuse, 0x1, PT ;  /* 0x000000010000780c */ /* 0x040fe40003fa4270 */
[C---:B------:R-:W-:Y:S02]  /*7cc0*/  ISETP.GT.AND P2, PT, R0.reuse, 0x8, PT ;  /* 0x000000080000780c */ /* 0x040fe40003f44270 */
[----:B------:R-:W-:Y:S02]  /*7cd0*/  ISETP.GT.AND P0, PT, R0, 0x9, PT ;  /* 0x000000090000780c */ /* 0x000fe40003f04270 */
[----:B------:R-:W-:Y:S02]  /*7ce0*/  FSEL R9, R6, -INF , P6 ;  /* 0xff80000006097808 */ /* 0x000fe40003000000 */
[----:B------:R-:W-:Y:S02]  /*7cf0*/  FSEL R12, R7, -INF , P5 ;  /* 0xff800000070c7808 */ /* 0x000fe40002800000 */
[----:B------:R-:W-:Y:S02]  /*7d00*/  FSEL R10, R10, -INF , P2 ;  /* 0xff8000000a0a7808 */ /* 0x000fe40001000000 */
[----:B------:R-:W-:Y:S02]  /*7d10*/  FSEL R11, R11, -INF , P0 ;  /* 0xff8000000b0b7808 */ /* 0x000fe40000000000 */
[C---:B------:R-:W-:Y:S02]  /*7d20*/  ISETP.GT.AND P6, PT, R0.reuse, 0x10, PT ;  /* 0x000000100000780c */ /* 0x040fe40003fc4270 */
        /* <DEDUP_REMOVED lines=51> */
[----:B------:R-:W-:Y:S02]  /*8060*/  FMNMX.FTZ R0, R4, R70, !PT ;  /* 0x0000004604007209 */ /* 0x000fe40007810000 */
[----:B------:R-:W-:Y:S02]  /*8070*/  FSEL R62, R62, -INF , P6 ;  /* 0xff8000003e3e7808 */ /* 0x000fe40003000000 */
[----:B------:R-:W-:Y:S02]  /*8080*/  FMNMX.FTZ R0, R5, R0, !PT ;  /* 0x0000000005007209 */ /* 0x000fe40007810000 */
[----:B------:R-:W-:Y:S02]  /*8090*/  FSEL R63, R63, -INF , P5 ;  /* 0xff8000003f3f7808 */ /* 0x000fe40002800000 */
[----:B------:R-:W-:Y:S02]  /*80a0*/  FMNMX.FTZ R0, R145, R0, !PT ;  /* 0x0000000091007209 */ /* 0x000fe40007810000 */
[----:B------:R-:W-:Y:S02]  /*80b0*/  FSEL R66, R66, -INF , P2 ;  /* 0xff80000042427808 */ /* 0x000fe40001000000 */
[----:B------:R-:W-:Y:S02]  /*80c0*/  FMNMX.FTZ R0, R8, R0, !PT ;  /* 0x0000000008007209 */ /* 0x000fe40007810000 */
[----:B------:R-:W-:Y:S02]  /*80d0*/  FSEL R67, R67, -INF , P0 ;  /* 0xff80000043437808 */ /* 0x000fe40000000000 */
[----:B------:R-:W-:Y:S04]  /*80e0*/  FMNMX.FTZ R0, R144, R0, !PT ;  /* 0x0000000090007209 */ /* 0x000fe80007810000 */
        /* <DEDUP_REMOVED lines=26> */
[----:B------:R-:W-:Y:S05]  /*8290*/  FMNMX.FTZ R0, R65, R0, !PT ;  /* 0x0000000041007209 */ /* 0x000fea0007810000 */
[----:B------:R-:W2:Y:S02]  /*82a0*/  SHFL.BFLY PT, R2, R0, 0x2, 0x1f ;  /* 0x0c401f0000027f89 */ /* 0x000ea400000e0000 */
[----:B--2---:R-:W-:Y:S06]  /*82b0*/  FMNMX.FTZ R0, R2, R0, !PT ;  /* 0x0000000002007209 */ /* 0x004fec0007810000 */
[----:B------:R-:W2:Y:S02]  /*82c0*/  SHFL.BFLY PT, R69, R0, 0x1, 0x1f ;  /* 0x0c201f0000457f89 */ /* 0x000ea400000e0000 */
[----:B--2---:R-:W-:Y:S02]  /*82d0*/  FMNMX.FTZ R69, R0, R69, !PT ;  /* 0x0000004500457209 */ /* 0x004fe40007810000 */
        /* <DEDUP_REMOVED lines=27> */
[----:B-1----:R-:W-:Y:S04]  /*8490*/  FMNMX.FTZ R68, R59, R0, !PT ;  /* 0x000000003b447209 */ /* 0x002fe80007810000 */
[----:B------:R-:W-:Y:S04]  /*84a0*/  FMNMX.FTZ R68, R62, R68, !PT ;  /* 0x000000443e447209 */ /* 0x000fe80007810000 */
[----:B------:R-:W-:Y:S04]  /*84b0*/  FMNMX.FTZ R68, R63, R68, !PT ;  /* 0x000000443f447209 */ /* 0x000fe80007810000 */
[----:B------:R-:W-:Y:S04]  /*84c0*/  FMNMX.FTZ R68, R66, R68, !PT ;  /* 0x0000004442447209 */ /* 0x000fe80007810000 */
[----:B------:R-:W-:Y:S05]  /*84d0*/  FMNMX.FTZ R68, R67, R68, !PT ;  /* 0x0000004443447209 */ /* 0x000fea0007810000 */
[----:B------:R-:W1:Y:S02]  /*84e0*/  SHFL.BFLY PT, R0, R68, 0x2, 0x1f ;  /* 0x0c401f0044007f89 */ /* 0x000e6400000e0000 */
[----:B-1----:R-:W-:Y:S06]  /*84f0*/  FMNMX.FTZ R68, R68, R0, !PT ;  /* 0x0000000044447209 */ /* 0x002fec0007810000 */
[----:B------:R1:W2:Y:S02]  /*8500*/  SHFL.BFLY PT, R0, R68, 0x1, 0x1f ;  /* 0x0c201f0044007f89 */ /* 0x0002a400000e0000 */
.L_x_124:
[----:B------:R-:W3:Y:S01]  /*8510*/  LDL.LU R147, [R1] ;  /* 0x0000000001937983 */ /* 0x000ee20000300800 */
[C---:B------:R-:W-:Y:S01]  /*8520*/  FSETP.NEU.FTZ.AND P0, PT, R69.reuse, -INF , PT ;  /* 0xff8000004500780b */ /* 0x040fe20003f1d000 */
[C---:B------:R-:W-:Y:S01]  /*8530*/  FMUL.FTZ R2, R69.reuse, c[0x0][0x2d0] ;  /* 0x0000b40045027a20 */ /* 0x040fe20000410000 */
[----:B--2---:R-:W-:Y:S01]  /*8540*/  FMNMX.FTZ R3, R0, R68, !PT ;  /* 0x0000004400037209 */ /* 0x004fe20007810000 */
[----:B------:R-:W-:Y:S01]  /*8550*/  WARPSYNC 0xffffffff ;  /* 0xffffffff00007948 */ /* 0x000fe20003800000 */
[----:B------:R-:W-:Y:S02]  /*8560*/  FSEL R0, R69, RZ, P0 ;  /* 0x000000ff45007208 */ /* 0x000fe40000000000 */
[----:B------:R-:W-:Y:S02]  /*8570*/  FSEL R2, R2, RZ, P0 ;  /* 0x000000ff02027208 */ /* 0x000fe40000000000 */
[----:B------:R-:W-:Y:S01]  /*8580*/  FSETP.NEU.FTZ.AND P0, PT, R3, -INF , PT ;  /* 0xff8000000300780b */ /* 0x000fe20003f1d000 */
[----:B------:R-:W-:Y:S02]  /*8590*/  FADD.FTZ R0, -R0, R70 ;  /* 0x0000004600007221 */ /* 0x000fe40000010100 */
[--C-:B------:R-:W-:Y:S02]  /*85a0*/  FFMA.FTZ R4, R4, c[0x0][0x2d0], -R2.reuse ;  /* 0x0000b40004047a23 */ /* 0x100fe40000010802 */
[----:B------:R-:W-:Y:S02]  /*85b0*/  FMUL.FTZ R0, R0, c[0x0][0x2d0] ;  /* 0x0000b40000007a20 */ /* 0x000fe40000410000 */
[--C-:B------:R-:W-:Y:S02]  /*85c0*/  FFMA.FTZ R5, R5, c[0x0][0x2d0], -R2.reuse ;  /* 0x0000b40005057a23 */ /* 0x100fe40000010802 */
[----:B------:R-:W-:Y:S01]  /*85d0*/  MUFU.EX2 R4, R4 ;  /* 0x0000000400047308 */ /* 0x000fe20000000800 */
[--C-:B------:R-:W-:Y:S02]  /*85e0*/  FFMA.FTZ R6, R145, c[0x0][0x2d0], -R2.reuse ;  /* 0x0000b40091067a23 */ /* 0x100fe40000010802 */
[--C-:B------:R-:W-:Y:S02]  /*85f0*/  FFMA.FTZ R155, R13, c[0x0][0x2d0], -R2.reuse ;  /* 0x0000b4000d9b7a23 */ /* 0x100fe40000010802 */
[--C-:B------:R-:W-:Y:S02]  /*8600*/  FFMA.FTZ R169, R33, c[0x0][0x2d0], -R2.reuse ;  /* 0x0000b40021a97a23 */ /* 0x100fe40000010802 */
[--C-:B------:R-:W-:Y:S02]  /*8610*/  FFMA.FTZ R238, R36, c[0x0][0x2d0], -R2.reuse ;  /* 0x0000b40024ee7a23 */ /* 0x100fe40000010802 */
[--C-:B------:R-:W-:Y:S01]  /*8620*/  FFMA.FTZ R237, R37, c[0x0][0x2d0], -R2.reuse ;  /* 0x0000b40025ed7a23 */ /* 0x100fe20000010802 */
[----:B------:R-:W2:Y:S01]  /*8630*/  MUFU.EX2 R0, R0 ;  /* 0x0000000000007308 */ /* 0x000ea20000000800 */
[--C-:B------:R-:W-:Y:S02]  /*8640*/  FFMA.FTZ R236, R40, c[0x0][0x2d0], -R2.reuse ;  /* 0x0000b40028ec7a23 */ /* 0x100fe40000010802 */
[--C-:B------:R-:W-:Y:S02]  /*8650*/  FFMA.FTZ R235, R41, c[0x0][0x2d0], -R2.reuse ;  /* 0x0000b40029eb7a23 */ /* 0x100fe40000010802 */
[--C-:B------:R-:W-:Y:S02]  /*8660*/  FFMA.FTZ R244, R44, c[0x0][0x2d0], -R2.reuse ;  /* 0x0000b4002cf47a23 */ /* 0x100fe40000010802 */
[--C-:B------:R-:W-:Y:S02]  /*8670*/  FFMA.FTZ R243, R45, c[0x0][0x2d0], -R2.reuse ;  /* 0x0000b4002df37a23 */ /* 0x100fe40000010802 */
[--C-:B------:R-:W-:Y:S01]  /*8680*/  FFMA.FTZ R245, R48, c[0x0][0x2d0], -R2.reuse ;  /* 0x0000b40030f57a23 */ /* 0x100fe20000010802 */
[----:B------:R-:W4:Y:S01]  /*8690*/  MUFU.EX2 R5, R5 ;  /* 0x0000000500057308 */ /* 0x000f220000000800 */
[--C-:B------:R-:W-:Y:S02]  /*86a0*/  FFMA.FTZ R246, R49, c[0x0][0x2d0], -R2.reuse ;  /* 0x0000b40031f67a23 */ /* 0x100fe40000010802 */
[--C-:B------:R-:W-:Y:S02]  /*86b0*/  FFMA.FTZ R249, R52, c[0x0][0x2d0], -R2.reuse ;  /* 0x0000b40034f97a23 */ /* 0x100fe40000010802 */
[--C-:B------:R-:W-:Y:S02]  /*86c0*/  FFMA.FTZ R251, R53, c[0x0][0x2d0], -R2.reuse ;  /* 0x0000b40035fb7a23 */ /* 0x100fe40000010802 */
[--C-:B------:R-:W-:Y:S02]  /*86d0*/  FFMA.FTZ R56, R56, c[0x0][0x2d0], -R2.reuse ;  /* 0x0000b40038387a23 */ /* 0x100fe40000010802 */
[--C-:B------:R-:W-:Y:S01]  /*86e0*/  FFMA.FTZ R57, R57, c[0x0][0x2d0], -R2.reuse ;  /* 0x0000b40039397a23 */ /* 0x100fe20000010802 */
[----:B------:R5:W1:Y:S01]  /*86f0*/  MUFU.EX2 R146, R6 ;  /* 0x0000000600927308 */ /* 0x000a620000000800 */
[--C-:B------:R-:W-:Y:S02]  /*8700*/  FFMA.FTZ R60, R60, c[0x0][0x2d0], -R2.reuse ;  /* 0x0000b4003c3c7a23 */ /* 0x100fe40000010802 */
        /* <DEDUP_REMOVED lines=13> */
[----:B------:R-:W-:Y:S06]  /*87e0*/  FFMA.FTZ R8, R8, c[0x0][0x2d0], -R2 ;  /* 0x0000b40008087a23 */ /* 0x000fec0000010802 */
[----:B------:R-:W1:Y:S01]  /*87f0*/  MUFU.EX2 R8, R8 ;  /* 0x0000000800087308 */ /* 0x000e620000000800 */
[C---:B--2---:R-:W-:Y:S01]  /*8800*/  FFMA.FTZ R2, R0.reuse, R247, R4 ;  /* 0x000000f700027223 */ /* 0x044fe20000010004 */
[----:B----4-:R-:W-:Y:S01]  /*8810*/  F2FP.BF16.PACK_AB R144, R5, R4 ;  /* 0x000000040590723e */ /* 0x010fe200000010ff */
[----:B------:R-:W-:Y:S02]  /*8820*/  FMUL.FTZ R4, R3, c[0x0][0x2d0] ;  /* 0x0000b40003047a20 */ /* 0x000fe40000410000 */
[----:B------:R-:W-:Y:S01]  /*8830*/  FADD.FTZ R7, R5, R2 ;  /* 0x0000000205077221 */ /* 0x000fe20000010000 */
[----:B------:R-:W-:Y:S01]  /*8840*/  FSEL R2, R3, RZ, P0 ;  /* 0x000000ff03027208 */ /* 0x000fe20000000000 */
[----:B------:R-:W-:Y:S01]  /*8850*/  FMUL.FTZ R13, R0, R125 ;  /* 0x0000007d000d7220 */ /* 0x000fe20000410000 */
[----:B------:R-:W-:Y:S01]  /*8860*/  FSEL R4, R4, RZ, P0 ;  /* 0x000000ff04047208 */ /* 0x000fe20000000000 */
[----:B------:R-:W-:Y:S01]  /*8870*/  FMUL.FTZ R16, R0, R120 ;  /* 0x0000007800107220 */ /* 0x000fe20000410000 */
[----:B------:R-:W-:Y:S01]  /*8880*/  MOV R120, R64 ;  /* 0x0000004000787202 */ /* 0x000fe20000000f00 */
[----:B------:R-:W-:Y:S01]  /*8890*/  FADD.FTZ R2, -R2, R71 ;  /* 0x0000004702027221 */ /* 0x000fe20000010100 */
[----:B------:R-:W-:Y:S01]  /*88a0*/  MOV R125, R65 ;  /* 0x00000041007d7202 */ /* 0x000fe20000000f00 */
[--C-:B------:R-:W-:Y:S01]  /*88b0*/  FFMA.FTZ R5, R9, c[0x0][0x2d0], -R4.reuse ;  /* 0x0000b40009057a23 */ /* 0x100fe20000010804 */
[----:B------:R-:W-:Y:S01]  /*88c0*/  MUFU.EX2 R71, R154 ;  /* 0x0000009a00477308 */ /* 0x000fe20000000800 */
[----:B------:R-:W-:Y:S02]  /*88d0*/  FMUL.FTZ R2, R2, c[0x0][0x2d0] ;  /* 0x0000b40002027a20 */ /* 0x000fe40000410000 */
[--C-:B-----5:R-:W-:Y:S02]  /*88e0*/  FFMA.FTZ R6, R12, c[0x0][0x2d0], -R4.reuse ;  /* 0x0000b4000c067a23 */ /* 0x120fe40000010804 */
[--C-:B------:R-:W-:Y:S02]  /*88f0*/  FFMA.FTZ R66, R66, c[0x0][0x2d0], -R4.reuse ;  /* 0x0000b40042427a23 */ /* 0x100fe40000010804 */
[--C-:B------:R-:W-:Y:S02]  /*8900*/  FFMA.FTZ R67, R67, c[0x0][0x2d0], -R4.reuse ;  /* 0x0000b40043437a23 */ /* 0x100fe40000010804 */
[--C-:B-1----:R-:W-:Y:S01]  /*8910*/  FFMA.FTZ R68, R10, c[0x0][0x2d0], -R4.reuse ;  /* 0x0000b4000a447a23 */ /* 0x102fe20000010804 */
[----:B------:R-:W1:Y:S01]  /*8920*/  MUFU.EX2 R2, R2 ;  /* 0x0000000200027308 */ /* 0x000e620000000800 */
[--C-:B------:R-:W-:Y:S02]  /*8930*/  FFMA.FTZ R70, R11, c[0x0][0x2d0], -R4.reuse ;  /* 0x0000b4000b467a23 */ /* 0x100fe40000010804 */
[--C-:B------:R-:W-:Y:S02]  /*8940*/  FFMA.FTZ R151, R18, c[0x0][0x2d0], -R4.reuse ;  /* 0x0000b40012977a23 */ /* 0x100fe40000010804 */
[--C-:B------:R-:W-:Y:S02]  /*8950*/  FFMA.FTZ R152, R19, c[0x0][0x2d0], -R4.reuse ;  /* 0x0000b40013987a23 */ /* 0x100fe40000010804 */
[--C-:B------:R-:W-:Y:S02]  /*8960*/  FFMA.FTZ R159, R26, c[0x0][0x2d0], -R4.reuse ;  /* 0x0000b4001a9f7a23 */ /* 0x100fe40000010804 */
[--C-:B------:R-:W-:Y:S01]  /*8970*/  FFMA.FTZ R160, R27, c[0x0][0x2d0], -R4.reuse ;  /* 0x0000b4001ba07a23 */ /* 0x100fe20000010804 */
[----:B------:R-:W3:Y:S01]  /*8980*/  MUFU.EX2 R145, R5 ;  /* 0x0000000500917308 */ /* 0x000ee20000000800 */
[--C-:B------:R-:W-:Y:S02]  /*8990*/  FFMA.FTZ R167, R34, c[0x0][0x2d0], -R4.reuse ;  /* 0x0000b40022a77a23 */ /* 0x100fe40000010804 */
        /* <DEDUP_REMOVED lines=24> */
[----:B------:R-:W-:Y:S02]  /*8b20*/  FFMA.FTZ R165, R31, c[0x0][0x2d0], -R4 ;  /* 0x0000b4001fa57a23 */ /* 0x000fe40000010804 */
[----:B------:R-:W-:Y:S01]  /*8b30*/  FADD.FTZ R4, R146, R7 ;  /* 0x0000000792047221 */ /* 0x000fe20000010000 */
[----:B------:R-:W-:Y:S01]  /*8b40*/  F2FP.BF16.PACK_AB R146, R8, R146 ;  /* 0x000000920892723e */ /* 0x000fe200000010ff */
[C---:B------:R-:W-:Y:S02]  /*8b50*/  FMUL.FTZ R64, R0.reuse, R72 ;  /* 0x0000004800407220 */ /* 0x040fe40000410000 */
[----:B------:R-:W-:Y:S01]  /*8b60*/  FMUL.FTZ R65, R0, R73 ;  /* 0x0000004900417220 */ /* 0x000fe20000410000 */
[----:B------:R-:W-:Y:S01]  /*8b70*/  MUFU.EX2 R158, R158 ;  /* 0x0000009e009e7308 */ /* 0x000fe20000000800 */
[----:B------:R-:W-:Y:S02]  /*8b80*/  FADD.FTZ R148, R8, R4 ;  /* 0x0000000408947221 */ /* 0x000fe40000010000 */
[----:B------:R-:W-:Y:S01]  /*8b90*/  FMUL.FTZ R8, R0, R128 ;  /* 0x0000008000087220 */ /* 0x000fe20000410000 */
[----:B------:R-:W-:Y:S01]  /*8ba0*/  MOV R128, R66 ;  /* 0x0000004200807202 */ /* 0x000fe20000000f00 */
[----:B-1----:R-:W-:Y:S02]  /*8bb0*/  FMUL.FTZ R66, R2, R74 ;  /* 0x0000004a02427220 */ /* 0x002fe40000410000 */
[C---:B------:R-:W-:Y:S02]  /*8bc0*/  FMUL.FTZ R20, R0.reuse, R116 ;  /* 0x0000007400147220 */ /* 0x040fe40000410000 */
[C---:B------:R-:W-:Y:S01]  /*8bd0*/  FMUL.FTZ R32, R0.reuse, R104 ;  /* 0x0000006800207220 */ /* 0x040fe20000410000 */
[----:B------:R-:W-:Y:S01]  /*8be0*/  MUFU.EX2 R116, R70 ;  /* 0x0000004600747308 */ /* 0x000fe20000000800 */
[----:B------:R-:W-:Y:S02]  /*8bf0*/  FMUL.FTZ R4, R0, R132 ;  /* 0x0000008400047220 */ /* 0x000fe40000410000 */
[C---:B------:R-:W-:Y:S02]  /*8c00*/  FMUL.FTZ R10, R2.reuse, R130 ;  /* 0x00000082020a7220 */ /* 0x040fe40000410000 */
[----:B------:R-:W-:Y:S02]  /*8c10*/  FMUL.FTZ R11, R2, R131 ;  /* 0x00000083020b7220 */ /* 0x000fe40000410000 */
[C---:B------:R-:W-:Y:S01]  /*8c20*/  FMUL.FTZ R9, R0.reuse, R129 ;  /* 0x0000008100097220 */ /* 0x040fe20000410000 */
[----:B------:R-:W-:Y:S01]  /*8c30*/  MOV R129, R63 ;  /* 0x0000003f00817202 */ /* 0x000fe20000000f00 */
[----:B------:R-:W-:Y:S01]  /*8c40*/  FMUL.FTZ R12, R0, R124 ;  /* 0x0000007c000c7220 */ /* 0x000fe20000410000 */
[----:B------:R-:W1:Y:S01]  /*8c50*/  MUFU.EX2 R104, R68 ;  /* 0x0000004400687308 */ /* 0x000e620000000800 */
[C---:B------:R-:W-:Y:S01]  /*8c60*/  FMUL.FTZ R14, R2.reuse, R126 ;  /* 0x0000007e020e7220 */ /* 0x040fe20000410000 */
[----:B------:R-:W-:Y:S01]  /*8c70*/  MOV R124, R62 ;  /* 0x0000003e007c7202 */ /* 0x000fe20000000f00 */
[C---:B------:R-:W-:Y:S02]  /*8c80*/  FMUL.FTZ R15, R2.reuse, R127 ;  /* 0x0000007f020f7220 */ /* 0x040fe40000410000 */
[C---:B------:R-:W-:Y:S02]  /*8c90*/  FMUL.FTZ R18, R2.reuse, R122 ;  /* 0x0000007a02127220 */ /* 0x040fe40000410000 */
[----:B------:R-:W-:Y:S02]  /*8ca0*/  FMUL.FTZ R19, R2, R123 ;  /* 0x0000007b02137220 */ /* 0x000fe40000410000 */
[C---:B------:R-:W-:Y:S01]  /*8cb0*/  FMUL.FTZ R17, R0.reuse, R121 ;  /* 0x0000007900117220 */ /* 0x040fe20000410000 */
[----:B------:R-:W-:Y:S01]  /*8cc0*/  MOV R121, R61 ;  /* 0x0000003d00797202 */ /* 0x000fe20000000f00 */
[----:B------:R-:W-:Y:S01]  /*8cd0*/  FMUL.FTZ R21, R0, R117 ;  /* 0x0000007500157220 */ /* 0x000fe20000410000 */
[----:B------:R-:W-:Y:S01]  /*8ce0*/  MOV R117, R60 ;  /* 0x0000003c00757202 */ /* 0x000fe20000000f00 */
[C---:B------:R-:W-:Y:S01]  /*8cf0*/  FMUL.FTZ R22, R2.reuse, R118 ;  /* 0x0000007602167220 */ /* 0x040fe20000410000 */
[----:B------:R-:W-:Y:S01]  /*8d00*/  MUFU.EX2 R157, R157 ;  /* 0x0000009d009d7308 */ /* 0x000fe20000000800 */
[C---:B------:R-:W-:Y:S02]  /*8d10*/  FMUL.FTZ R23, R2.reuse, R119 ;  /* 0x0000007702177220 */ /* 0x040fe40000410000 */
[C---:B------:R-:W-:Y:S02]  /*8d20*/  FMUL.FTZ R26, R2.reuse, R114 ;  /* 0x00000072021a7220 */ /* 0x040fe40000410000 */
[----:B------:R-:W-:Y:S02]  /*8d30*/  FMUL.FTZ R27, R2, R115 ;  /* 0x00000073021b7220 */ /* 0x000fe40000410000 */
[C---:B------:R-:W-:Y:S01]  /*8d40*/  FMUL.FTZ R24, R0.reuse, R112 ;  /* 0x0000007000187220 */ /* 0x040fe20000410000 */
[----:B------:R-:W-:Y:S01]  /*8d50*/  MOV R112, R57 ;  /* 0x0000003900707202 */ /* 0x000fe20000000f00 */
[C---:B------:R-:W-:Y:S01]  /*8d60*/  FMUL.FTZ R25, R0.reuse, R113 ;  /* 0x0000007100197220 */ /* 0x040fe20000410000 */
[----:B------:R-:W-:Y:S01]  /*8d70*/  MOV R113, R56 ;  /* 0x0000003800717202 */ /* 0x000fe20000000f00 */
[C---:B------:R-:W-:Y:S01]  /*8d80*/  FMUL.FTZ R28, R0.reuse, R108 ;  /* 0x0000006c001c7220 */ /* 0x040fe20000410000 */
[----:B------:R-:W-:Y:S01]  /*8d90*/  MUFU.EX2 R166, R166 ;  /* 0x000000a600a67308 */ /* 0x000fe20000000800 */
[----:B------:R-:W-:Y:S02]  /*8da0*/  FMUL.FTZ R29, R0, R109 ;  /* 0x0000006d001d7220 */ /* 0x000fe40000410000 */
[C---:B------:R-:W-:Y:S02]  /*8db0*/  FMUL.FTZ R30, R2.reuse, R110 ;  /* 0x0000006e021e7220 */ /* 0x040fe40000410000 */
[----:B------:R-:W-:Y:S02]  /*8dc0*/  FMUL.FTZ R31, R2, R111 ;  /* 0x0000006f021f7220 */ /* 0x000fe40000410000 */
[----:B------:R-:W-:Y:S02]  /*8dd0*/  FMUL.FTZ R33, R0, R105 ;  /* 0x0000006900217220 */ /* 0x000fe40000410000 */
[C---:B------:R-:W-:Y:S01]  /*8de0*/  FMUL.FTZ R34, R2.reuse, R106 ;  /* 0x0000006a02227220 */ /* 0x040fe20000410000 */
[----:B------:R-:W-:Y:S01]  /*8df0*/  MUFU.EX2 R165, R165 ;  /* 0x000000a500a57308 */ /* 0x000fe20000000800 */
[----:B------:R-:W-:Y:S02]  /*8e00*/  FMUL.FTZ R35, R2, R107 ;  /* 0x0000006b02237220 */ /* 0x000fe40000410000 */
[C---:B------:R-:W-:Y:S02]  /*8e10*/  FMUL.FTZ R36, R0.reuse, R100 ;  /* 0x0000006400247220 */ /* 0x040fe40000410000 */
[----:B------:R-:W-:Y:S02]  /*8e20*/  FMUL.FTZ R37, R0, R101 ;  /* 0x0000006500257220 */ /* 0x000fe40000410000 */
[C---:B------:R-:W-:Y:S02]  /*8e30*/  FMUL.FTZ R38, R2.reuse, R102 ;  /* 0x0000006602267220 */ /* 0x040fe40000410000 */
[----:B------:R-:W-:Y:S01]  /*8e40*/  FMUL.FTZ R39, R2, R103 ;  /* 0x0000006702277220 */ /* 0x000fe20000410000 */
[----:B------:R-:W-:Y:S01]  /*8e50*/  MUFU.EX2 R168, R168 ;  /* 0x000000a800a87308 */ /* 0x000fe20000000800 */
[C---:B------:R-:W-:Y:S01]  /*8e60*/  FMUL.FTZ R40, R0.reuse, R96 ;  /* 0x0000006000287220 */ /* 0x040fe20000410000 */
[----:B------:R-:W-:Y:S01]  /*8e70*/  LDSM.16.MT88.4 R100, [R203+0x7000] ;  /* 0x00700000cb64783b */ /* 0x000fe20000004200 */
[----:B------:R-:W-:Y:S02]  /*8e80*/  FMUL.FTZ R41, R0, R97 ;  /* 0x0000006100297220 */ /* 0x000fe40000410000 */
[C---:B------:R-:W-:Y:S02]  /*8e90*/  FMUL.FTZ R42, R2.reuse, R98 ;  /* 0x00000062022a7220 */ /* 0x040fe40000410000 */
[----:B------:R-:W-:Y:S02]  /*8ea0*/  FMUL.FTZ R43, R2, R99 ;  /* 0x00000063022b7220 */ /* 0x000fe40000410000 */
[C---:B------:R-:W-:Y:S01]  /*8eb0*/  FMUL.FTZ R44, R0.reuse, R92 ;  /* 0x0000005c002c7220 */ /* 0x040fe20000410000 */
[----:B------:R-:W-:Y:S01]  /*8ec0*/  LDSM.16.MT88.4 R96, [R205+0x6800] ;  /* 0x00680000cd60783b */ /* 0x000fe20000004200 */
[----:B------:R-:W-:Y:S01]  /*8ed0*/  FMUL.FTZ R45, R0, R93 ;  /* 0x0000005d002d7220 */ /* 0x000fe20000410000 */
[----:B------:R-:W-:Y:S01]  /*8ee0*/  MUFU.EX2 R173, R173 ;  /* 0x000000ad00ad7308 */ /* 0x000fe20000000800 */
[C---:B------:R-:W-:Y:S02]  /*8ef0*/  FMUL.FTZ R46, R2.reuse, R94 ;  /* 0x0000005e022e7220 */ /* 0x040fe40000410000 */
[----:B------:R-:W-:Y:S02]  /*8f00*/  FMUL.FTZ R47, R2, R95 ;  /* 0x0000005f022f7220 */ /* 0x000fe40000410000 */
[C---:B------:R-:W-:Y:S01]  /*8f10*/  FMUL.FTZ R48, R0.reuse, R88 ;  /* 0x0000005800307220 */ /* 0x040fe20000410000 */
[----:B------:R-:W-:Y:S01]  /*8f20*/  LDSM.16.MT88.4 R92, [R205+0x2000] ;  /* 0x00200000cd5c783b */ /* 0x000fe20000004200 */
[----:B------:R-:W-:Y:S02]  /*8f30*/  FMUL.FTZ R49, R0, R89 ;  /* 0x0000005900317220 */ /* 0x000fe40000410000 */
[C---:B------:R-:W-:Y:S01]  /*8f40*/  FMUL.FTZ R50, R2.reuse, R90 ;  /* 0x0000005a02327220 */ /* 0x040fe20000410000 */
[----:B------:R-:W-:Y:S01]  /*8f50*/  MUFU.EX2 R174, R174 ;  /* 0x000000ae00ae7308 */ /* 0x000fe20000000800 */
[----:B------:R-:W-:Y:S02]  /*8f60*/  FMUL.FTZ R51, R2, R91 ;  /* 0x0000005b02337220 */ /* 0x000fe40000410000 */
[C---:B------:R-:W-:Y:S01]  /*8f70*/  FMUL.FTZ R52, R0.reuse, R84 ;  /* 0x0000005400347220 */ /* 0x040fe20000410000 */
[----:B------:R-:W-:Y:S01]  /*8f80*/  LDSM.16.MT88.4 R88, [R205+0x1800] ;  /* 0x00180000cd58783b */ /* 0x000fe20000004200 */
        /* <DEDUP_REMOVED lines=14> */
[C---:B------:R-:W-:Y:S03]  /*9070*/  FMUL.FTZ R63, R2.reuse, R79 ;  /* 0x0000004f023f7220 */ /* 0x040fe60000410000 */
[----:B------:R-:W-:Y:S04]  /*9080*/  LDSM.16.MT88.4 R76, [R203+0x800] ;  /* 0x00080000cb4c783b */ /* 0x000fe80000004200 */
[----:B------:R-:W-:Y:S10]  /*9090*/  MUFU.EX2 R239, R239 ;  /* 0x000000ef00ef7308 */ /* 0x000ff40000000800 */
[----:B------:R-:W-:Y:S01]  /*90a0*/  MUFU.EX2 R240, R240 ;  /* 0x000000f000f07308 */ /* 0x000fe20000000800 */
[----:B---3--:R-:W-:Y:S01]  /*90b0*/  FFMA.FTZ R5, R2, R147, R145 ;  /* 0x0000009302057223 */ /* 0x008fe20000010091 */
[----:B-1----:R-:W-:Y:S02]  /*90c0*/  F2FP.BF16.PACK_AB R147, R116, R104 ;  /* 0x000000687493723e */ /* 0x002fe400000010ff */
[C---:B------:R-:W-:Y:S01]  /*90d0*/  F2FP.BF16.PACK_AB R145, R6.reuse, R145 ;  /* 0x000000910691723e */ /* 0x040fe200000010ff */
[----:B------:R-:W-:Y:S02]  /*90e0*/  FADD.FTZ R7, R6, R5 ;  /* 0x0000000506077221 */ /* 0x000fe40000010000 */
[----:B------:R-:W-:Y:S01]  /*90f0*/  FMUL.FTZ R5, R0, R133 ;  /* 0x0000008500057220 */ /* 0x000fe20000410000 */
[----:B------:R-:W-:Y:S01]  /*9100*/  MOV R133, R67 ;  /* 0x0000004300857202 */ /* 0x000fe20000000f00 */
[C---:B------:R-:W-:Y:S01]  /*9110*/  FMUL.FTZ R67, R2.reuse, R75 ;  /* 0x0000004b02437220 */ /* 0x040fe20000410000 */
[----:B------:R-:W-:Y:S01]  /*9120*/  MOV R132, R7 ;  /* 0x0000000700847202 */ /* 0x000fe20000000f00 */
[----:B------:R-:W1:Y:S01]  /*9130*/  LDSM.16.MT88.4 R72, [R203] ;  /* 0x00000000cb48783b */ /* 0x000e620000004200 */
[C---:B------:R-:W-:Y:S01]  /*9140*/  FMUL.FTZ R6, R2.reuse, R134 ;  /* 0x0000008602067220 */ /* 0x040fe20000410000 */
[----:B------:R-:W-:Y:S01]  /*9150*/  MUFU.EX2 R241, R241 ;  /* 0x000000f100f17308 */ /* 0x000fe20000000800 */
[----:B------:R-:W-:Y:S09]  /*9160*/  FMUL.FTZ R7, R2, R135 ;  /* 0x0000008702077220 */ /* 0x000ff20000410000 */
[----:B------:R2:W-:Y:S10]  /*9170*/  MUFU.EX2 R2, R155 ;  /* 0x0000009b00027308 */ /* 0x0005f40000000800 */
[----:B------:R-:W-:Y:S10]  /*9180*/  MUFU.EX2 R154, R242 ;  /* 0x000000f2009a7308 */ /* 0x000ff40000000800 */
[----:B------:R-:W3:Y:S01]  /*9190*/  MUFU.EX2 R68, R156 ;  /* 0x0000009c00447308 */ /* 0x000ee20000000800 */
[----:B--2---:R-:W2:Y:S01]  /*91a0*/  LDL R155, [R1+0xc] ;  /* 0x00000c00019b7983 */ /* 0x004ea20000100800 */
[C---:B-1----:R-:W-:Y:S08]  /*91b0*/  HMMA.16816.F32.BF16 R4, R144.reuse, R72, R4 ;  /* 0x000000489004723c */ /* 0x042ff00000041804 */
[----:B------:R-:W1:Y:S01]  /*91c0*/  MUFU.EX2 R70, R153 ;  /* 0x0000009900467308 */ /* 0x000e620000000800 */
[C---:B------:R-:W-:Y:S01]  /*91d0*/  HMMA.16816.F32.BF16 R8, R144.reuse, R74, R8 ;  /* 0x0000004a9008723c */ /* 0x040fe20000041808 */
[----:B------:R-:W4:Y:S08]  /*91e0*/  LDSM.16.MT88.4 R72, [R205] ;  /* 0x00000000cd48783b */ /* 0x000f300000004200 */
[----:B------:R-:W-:Y:S03]  /*91f0*/  MUFU.EX2 R153, R247 ;  /* 0x000000f700997308 */ /* 0x000fe60000000800 */
[----:B---3--:R-:W-:Y:S04]  /*9200*/  FADD.FTZ R0, R68, R148 ;  /* 0x0000009444007221 */ /* 0x008fe80000010000 */
[----:B------:R-:W-:Y:S03]  /*9210*/  FADD.FTZ R0, R2, R0 ;  /* 0x0000000002007221 */ /* 0x000fe60000010000 */
[----:B------:R-:W-:Y:S01]  /*9220*/  MUFU.EX2 R148, R129 ;  /* 0x0000008100947308 */ /* 0x000fe20000000800 */
[----:B------:R-:W-:Y:S04]  /*9230*/  FADD.FTZ R0, R71, R0 ;  /* 0x0000000047007221 */ /* 0x000fe80000010000 */
[----:B-1----:R-:W-:Y:S05]  /*9240*/  FADD.FTZ R0, R70, R0 ;  /* 0x0000000046007221 */ /* 0x002fea0000010000 */
[----:B------:R-:W-:Y:S10]  /*9250*/  MUFU.EX2 R111, R150 ;  /* 0x00000096006f7308 */ /* 0x000ff40000000800 */
[----:B------:R-:W-:Y:S01]  /*9260*/  MUFU.EX2 R150, R252 ;  /* 0x000000fc00967308 */ /* 0x000fe20000000800 */
[C---:B----4-:R-:W-:Y:S09]  /*9270*/  HMMA.16816.F32.BF16 R12, R144.reuse, R72, R12 ;  /* 0x00000048900c723c */ /* 0x050ff2000004180c */
[----:B------:R-:W1:Y:S01]  /*9280*/  MUFU.EX2 R110, R149 ;  /* 0x00000095006e7308 */ /* 0x000e620000000800 */
[C---:B------:R-:W-:Y:S01]  /*9290*/  HMMA.16816.F32.BF16 R16, R144.reuse, R74, R16 ;  /* 0x0000004a9010723c */ /* 0x040fe20000041810 */
[----:B------:R-:W3:Y:S08]  /*92a0*/  LDSM.16.MT88.4 R72, [R204] ;  /* 0x00000000cc48783b */ /* 0x000ef00000004200 */
[----:B------:R-:W-:Y:S10]  /*92b0*/  MUFU.EX2 R109, R151 ;  /* 0x00000097006d7308 */ /* 0x000ff40000000800 */
[----:B------:R-:W-:Y:S10]  /*92c0*/  MUFU.EX2 R151, R250 ;  /* 0x000000fa00977308 */ /* 0x000ff40000000800 */
[----:B------:R-:W4:Y:S10]  /*92d0*/  MUFU.EX2 R108, R152 ;  /* 0x00000098006c7308 */ /* 0x000f340000000800 */
[----:B------:R-:W-:Y:S01]  /*92e0*/  MUFU.EX2 R152, R248 ;  /* 0x000000f800987308 */ /* 0x000fe20000000800 */
[C---:B---3--:R-:W-:Y:S09]  /*92f0*/  HMMA.16816.F32.BF16 R20, R144.reuse, R72, R20 ;  /* 0x000000489014723c */ /* 0x048ff20000041814 */
[----:B------:R-:W3:Y:S01]  /*9300*/  MUFU.EX2 R149, R124 ;  /* 0x0000007c00957308 */ /* 0x000ee20000000800 */
[C---:B------:R-:W-:Y:S01]  /*9310*/  HMMA.16816.F32.BF16 R24, R144.reuse, R74, R24 ;  /* 0x0000004a9018723c */ /* 0x040fe20000041818 */
[----:B------:R-:W5:Y:S07]  /*9320*/  LDSM.16.MT88.4 R72, [R216] ;  /* 0x00000000d848783b */ /* 0x000f6e0000004200 */
[C---:B-----5:R-:W-:Y:S08]  /*9330*/  HMMA.16816.F32.BF16 R28, R144.reuse, R72, R28 ;  /* 0x00000048901c723c */ /* 0x060ff0000004181c */
[C---:B------:R-:W-:Y:S01]  /*9340*/  HMMA.16816.F32.BF16 R32, R144.reuse, R74, R32 ;  /* 0x0000004a9020723c */ /* 0x040fe20000041820 */
[----:B------:R-:W5:Y:S07]  /*9350*/  LDSM.16.MT88.4 R72, [R203+0x4000] ;  /* 0x00400000cb48783b */ /* 0x000f6e0000004200 */
[C---:B-----5:R-:W-:Y:S08]  /*9360*/  HMMA.16816.F32.BF16 R36, R144.reuse, R72, R36 ;  /* 0x000000489024723c */ /* 0x060ff00000041824 */
[C---:B------:R-:W-:Y:S01]  /*9370*/  HMMA.16816.F32.BF16 R40, R144.reuse, R74, R40 ;  /* 0x0000004a9028723c */ /* 0x040fe20000041828 */
[----:B------:R-:W5:Y:S07]  /*9380*/  LDSM.16.MT88.4 R72, [R205+0x4000] ;  /* 0x00400000cd48783b */ /* 0x000f6e0000004200 */
[C---:B-----5:R-:W-:Y:S08]  /*9390*/  HMMA.16816.F32.BF16 R44, R144.reuse, R72, R44 ;  /* 0x00000048902c723c */ /* 0x060ff0000004182c */
[C---:B------:R-:W-:Y:S01]  /*93a0*/  HMMA.16816.F32.BF16 R48, R144.reuse, R74, R48 ;  /* 0x0000004a9030723c */ /* 0x040fe20000041830 */
[----:B------:R-:W5:Y:S07]  /*93b0*/  LDSM.16.MT88.4 R72, [R204+0x4000] ;  /* 0x00400000cc48783b */ /* 0x000f6e0000004200 */
[C---:B-----5:R-:W-:Y:S03]  /*93c0*/  HMMA.16816.F32.BF16 R52, R144.reuse, R72, R52 ;  /* 0x000000489034723c */ /* 0x060fe60000041834 */
[C---:B--2---:R-:W-:Y:S02]  /*93d0*/  ISETP.GT.AND P0, PT, R232.reuse, R155, PT ;  /* 0x0000009be800720c */ /* 0x044fe40003f04270 */
[----:B------:R-:W-:Y:S03]  /*93e0*/  IADD3 R232, R232, -0x1, RZ ;  /* 0xffffffffe8e87810 */ /* 0x000fe60007ffe0ff */
[C---:B------:R-:W-:Y:S01]  /*93f0*/  HMMA.16816.F32.BF16 R56, R144.reuse, R74, R56 ;  /* 0x0000004a9038723c */ /* 0x040fe20000041838 */
[----:B------:R-:W2:Y:S07]  /*9400*/  LDSM.16.MT88.4 R72, [R206+0x4000] ;  /* 0x00400000ce48783b */ /* 0x000eae0000004200 */
[C---:B--2---:R-:W-:Y:S07]  /*9410*/  HMMA.16816.F32.BF16 R60, R144.reuse, R72, R60 ;  /* 0x00000048903c723c */ /* 0x044fee000004183c */
[----:B------:R-:W-:Y:S01]  /*9420*/  F2FP.BF16.PACK_AB R72, R2, R68 ;  /* 0x000000440248723e */ /* 0x000fe200000010ff */
[----:B------:R-:W-:Y:S01]  /*9430*/  HMMA.16816.F32.BF16 R64, R144, R74, R64 ;  /* 0x0000004a9040723c */ /* 0x000fe20000041840 */
[----:B------:R-:W-:Y:S03]  /*9440*/  MUFU.EX2 R144, R121 ;  /* 0x0000007900907308 */ /* 0x000fe60000000800 */
[----:B-1----:R-:W-:Y:S03]  /*9450*/  F2FP.BF16.PACK_AB R73, R110, R111 ;  /* 0x0000006f6e49723e */ /* 0x002fe600000010ff */
[----:B------:R-:W-:Y:S02]  /*9460*/  F2FP.BF16.PACK_AB R74, R70, R71 ;  /* 0x00000047464a723e */ /* 0x000fe400000010ff */
[----:B----4-:R-:W-:Y:S02]  /*9470*/  F2FP.BF16.PACK_AB R75, R108, R109 ;  /* 0x0000006d6c4b723e */ /* 0x010fe400000010ff */
[----:B------:R-:W1:Y:S01]  /*9480*/  MUFU.EX2 R68, R164 ;  /* 0x000000a400447308 */ /* 0x000e620000000800 */
[----:B---3--:R-:W-:Y:S04]  /*9490*/  F2FP.BF16.PACK_AB R145, R148, R149 ;  /* 0x000000959491723e */ /* 0x008fe800000010ff */
[C---:B------:R-:W-:Y:S05]  /*94a0*/  HMMA.16816.F32.BF16 R4, R72.reuse, R76, R4 ;  /* 0x0000004c4804723c */ /* 0x040fea0000041804 */
[----:B------:R-:W2:Y:S03]  /*94b0*/  MUFU.EX2 R2, R163 ;  /* 0x000000a300027308 */ /* 0x000ea60000000800 */
[C---:B------:R-:W-:Y:S01]  /*94c0*/  HMMA.16816.F32.BF16 R8, R72.reuse, R78, R8 ;  /* 0x0000004e4808723c */ /* 0x040fe20000041808 */
[----:B------:R-:W3:Y:S06]  /*94d0*/  LDSM.16.MT88.4 R76, [R204+0x800] ;  /* 0x00080000cc4c783b */ /* 0x000eec0000004200 */
[----:B------:R-:W4:Y:S01]  /*94e0*/  MUFU.EX2 R71, R162 ;  /* 0x000000a200477308 */ /* 0x000f220000000800 */
[C---:B------:R-:W-:Y:S04]  /*94f0*/  HMMA.16816.F32.BF16 R12, R72.reuse, R80, R12 ;  /* 0x00000050480c723c */ /* 0x040fe8000004180c */
[----:B-1----:R-:W-:Y:S04]  /*9500*/  FADD.FTZ R0, R68, R0 ;  /* 0x0000000044007221 */ /* 0x002fe80000010000 */
[C---:B------:R-:W-:Y:S01]  /*9510*/  HMMA.16816.F32.BF16 R16, R72.reuse, R82, R16 ;  /* 0x000000524810723c */ /* 0x040fe20000041810 */
[----:B------:R-:W1:Y:S01]  /*9520*/  LDSM.16.MT88.4 R80, [R206+0x800] ;  /* 0x00080000ce50783b */ /* 0x000e620000004200 */
[----:B------:R-:W5:Y:S02]  /*9530*/  MUFU.EX2 R70, R161 ;  /* 0x000000a100467308 */ /* 0x000f640000000800 */
[----:B--2---:R-:W-:Y:S08]  /*9540*/  FADD.FTZ R0, R2, R0 ;  /* 0x0000000002007221 */ /* 0x004ff00000010000 */
[----:B------:R-:W-:Y:S01]  /*9550*/  MUFU.EX2 R146, R125 ;  /* 0x0000007d00927308 */ /* 0x000fe20000000800 */
[----:B----4-:R-:W-:Y:S01]  /*9560*/  FADD.FTZ R0, R71, R0 ;  /* 0x0000000047007221 */ /* 0x010fe20000010000 */
[C---:B---3--:R-:W-:Y:S03]  /*9570*/  HMMA.16816.F32.BF16 R20, R72.reuse, R76, R20 ;  /* 0x0000004c4814723c */ /* 0x048fe60000041814 */
[----:B-----5:R-:W-:Y:S05]  /*9580*/  FADD.FTZ R0, R70, R0 ;  /* 0x0000000046007221 */ /* 0x020fea0000010000 */
[C---:B------:R-:W-:Y:S01]  /*9590*/  HMMA.16816.F32.BF16 R24, R72.reuse, R78, R24 ;  /* 0x0000004e4818723c */ /* 0x040fe20000041818 */
[----:B------:R-:W2:Y:S07]  /*95a0*/  LDSM.16.MT88.4 R76, [R203+0x4800] ;  /* 0x00480000cb4c783b */ /* 0x000eae0000004200 */
[C---:B-1----:R-:W-:Y:S08]  /*95b0*/  HMMA.16816.F32.BF16 R28, R72.reuse, R80, R28 ;  /* 0x00000050481c723c */ /* 0x042ff0000004181c */
[C---:B------:R-:W-:Y:S01]  /*95c0*/  HMMA.16816.F32.BF16 R32, R72.reuse, R82, R32 ;  /* 0x000000524820723c */ /* 0x040fe20000041820 */
[----:B------:R-:W1:Y:S07]  /*95d0*/  LDSM.16.MT88.4 R80, [R205+0x4800] ;  /* 0x00480000cd50783b */ /* 0x000e6e0000004200 */
[C---:B--2---:R-:W-:Y:S08]  /*95e0*/  HMMA.16816.F32.BF16 R36, R72.reuse, R76, R36 ;  /* 0x0000004c4824723c */ /* 0x044ff00000041824 */
        /* <DEDUP_REMOVED lines=9> */
[----:B------:R-:W-:Y:S01]  /*9680*/  HMMA.16816.F32.BF16 R64, R72, R82, R64 ;  /* 0x000000524840723c */ /* 0x000fe20000041840 */
[----:B------:R-:W1:Y:S06]  /*9690*/  LDSM.16.MT88.4 R80, [R205+0x1000] ;  /* 0x00100000cd50783b */ /* 0x000e6c0000004200 */
[----:B------:R-:W-:Y:S02]  /*96a0*/  F2FP.BF16.PACK_AB R72, R2, R68 ;  /* 0x000000440248723e */ /* 0x000fe400000010ff */
[----:B------:R-:W-:Y:S01]  /*96b0*/  F2FP.BF16.PACK_AB R74, R70, R71 ;  /* 0x00000047464a723e */ /* 0x000fe200000010ff */
[----:B------:R-:W3:Y:S02]  /*96c0*/  MUFU.EX2 R68, R172 ;  /* 0x000000ac00447308 */ /* 0x000ee40000000800 */
[----:B------:R-:W-:Y:S02]  /*96d0*/  F2FP.BF16.PACK_AB R73, R157, R158 ;  /* 0x0000009e9d49723e */ /* 0x000fe400000010ff */
[----:B------:R-:W-:Y:S06]  /*96e0*/  F2FP.BF16.PACK_AB R75, R160, R159 ;  /* 0x0000009fa04b723e */ /* 0x000fec00000010ff */
[----:B------:R-:W4:Y:S01]  /*96f0*/  MUFU.EX2 R2, R171 ;  /* 0x000000ab00027308 */ /* 0x000f220000000800 */
[C---:B--2---:R-:W-:Y:S09]  /*9700*/  HMMA.16816.F32.BF16 R4, R72.reuse, R76, R4 ;  /* 0x0000004c4804723c */ /* 0x044ff20000041804 */
[----:B------:R-:W2:Y:S01]  /*9710*/  MUFU.EX2 R71, R170 ;  /* 0x000000aa00477308 */ /* 0x000ea20000000800 */
[C---:B------:R-:W-:Y:S01]  /*9720*/  HMMA.16816.F32.BF16 R8, R72.reuse, R78, R8 ;  /* 0x0000004e4808723c */ /* 0x040fe20000041808 */
[----:B------:R-:W5:Y:S02]  /*9730*/  LDSM.16.MT88.4 R76, [R206+0x1000] ;  /* 0x00100000ce4c783b */ /* 0x000f640000004200 */
[----:B---3--:R-:W-:Y:S06]  /*9740*/  FADD.FTZ R0, R68, R0 ;  /* 0x0000000044007221 */ /* 0x008fec0000010000 */
[----:B------:R-:W3:Y:S01]  /*9750*/  MUFU.EX2 R70, R169 ;  /* 0x000000a900467308 */ /* 0x000ee20000000800 */
[C---:B-1----:R-:W-:Y:S03]  /*9760*/  HMMA.16816.F32.BF16 R12, R72.reuse, R80, R12 ;  /* 0x00000050480c723c */ /* 0x042fe6000004180c */
[----:B----4-:R-:W-:Y:S05]  /*9770*/  FADD.FTZ R0, R2, R0 ;  /* 0x0000000002007221 */ /* 0x010fea0000010000 */
[C---:B------:R-:W-:Y:S01]  /*9780*/  HMMA.16816.F32.BF16 R16, R72.reuse, R82, R16 ;  /* 0x000000524810723c */ /* 0x040fe20000041810 */
[----:B------:R-:W1:Y:S03]  /*9790*/  LDSM.16.MT88.4 R80, [R203+0x5000] ;  /* 0x00500000cb50783b */ /* 0x000e660000004200 */
[----:B--2---:R-:W-:Y:S04]  /*97a0*/  FADD.FTZ R0, R71, R0 ;  /* 0x0000000047007221 */ /* 0x004fe80000010000 */
[C---:B------:R-:W-:Y:S04]  /*97b0*/  HMMA.16816.F32.BF16 R20, R72.reuse, R84, R20 ;  /* 0x000000544814723c */ /* 0x040fe80000041814 */
[----:B---3--:R-:W-:Y:S04]  /*97c0*/  FADD.FTZ R0, R70, R0 ;  /* 0x0000000046007221 */ /* 0x008fe80000010000 */
        /* <DEDUP_REMOVED lines=11> */
[C---:B---3--:R-:W-:Y:S07]  /*9880*/  HMMA.16816.F32.BF16 R52, R72.reuse, R76, R52 ;  /* 0x0000004c4834723c */ /* 0x048fee0000041834 */
[----:B------:R-:W-:Y:S01]  /*9890*/  F2FP.BF16.PACK_AB R76, R2, R68 ;  /* 0x00000044024c723e */ /* 0x000fe200000010ff */
[C---:B------:R-:W-:Y:S01]  /*98a0*/  HMMA.16816.F32.BF16 R56, R72.reuse, R78, R56 ;  /* 0x0000004e4838723c */ /* 0x040fe20000041838 */
[----:B------:R-:W3:Y:S03]  /*98b0*/  MUFU.EX2 R68, R238 ;  /* 0x000000ee00447308 */ /* 0x000ee60000000800 */
[----:B------:R-:W-:Y:S03]  /*98c0*/  F2FP.BF16.PACK_AB R77, R165, R166 ;  /* 0x000000a6a54d723e */ /* 0x000fe600000010ff */
[----:B------:R-:W-:Y:S01]  /*98d0*/  F2FP.BF16.PACK_AB R78, R70, R71 ;  /* 0x00000047464e723e */ /* 0x000fe200000010ff */
[C---:B-1----:R-:W-:Y:S03]  /*98e0*/  HMMA.16816.F32.BF16 R60, R72.reuse, R80, R60 ;  /* 0x00000050483c723c */ /* 0x042fe6000004183c */
[----:B------:R-:W1:Y:S01]  /*98f0*/  MUFU.EX2 R2, R237 ;  /* 0x000000ed00027308 */ /* 0x000e620000000800 */
[----:B------:R-:W-:Y:S04]  /*9900*/  F2FP.BF16.PACK_AB R79, R168, R167 ;  /* 0x000000a7a84f723e */ /* 0x000fe800000010ff */
[----:B------:R-:W-:Y:S01]  /*9910*/  HMMA.16816.F32.BF16 R64, R72, R82, R64 ;  /* 0x000000524840723c */ /* 0x000fe20000041840 */
[----:B------:R-:W4:Y:S04]  /*9920*/  LDSM.16.MT88.4 R72, [R204+0x1800] ;  /* 0x00180000cc48783b */ /* 0x000f280000004200 */
[----:B------:R-:W5:Y:S03]  /*9930*/  MUFU.EX2 R71, R236 ;  /* 0x000000ec00477308 */ /* 0x000f660000000800 */
[C---:B--2---:R-:W-:Y:S01]  /*9940*/  HMMA.16816.F32.BF16 R4, R76.reuse, R84, R4 ;  /* 0x000000544c04723c */ /* 0x044fe20000041804 */
[----:B------:R-:W2:Y:S04]  /*9950*/  LDSM.16.MT88.4 R80, [R206+0x1800] ;  /* 0x00180000ce50783b */ /* 0x000ea80000004200 */
[----:B---3--:R-:W-:Y:S02]  /*9960*/  FADD.FTZ R0, R68, R0 ;  /* 0x0000000044007221 */ /* 0x008fe40000010000 */
[----:B------:R-:W3:Y:S01]  /*9970*/  MUFU.EX2 R70, R235 ;  /* 0x000000eb00467308 */ /* 0x000ee20000000800 */
[C---:B------:R-:W-:Y:S01]  /*9980*/  HMMA.16816.F32.BF16 R8, R76.reuse, R86, R8 ;  /* 0x000000564c08723c */ /* 0x040fe20000041808 */
[----:B------:R-:W2:Y:S03]  /*9990*/  LDSM.16.MT88.4 R84, [R203+0x5800] ;  /* 0x00580000cb54783b */ /* 0x000ea60000004200 */
[----:B-1----:R-:W-:Y:S04]  /*99a0*/  FADD.FTZ R0, R2, R0 ;  /* 0x0000000002007221 */ /* 0x002fe80000010000 */
[C---:B------:R-:W-:Y:S04]  /*99b0*/  HMMA.16816.F32.BF16 R12, R76.reuse, R88, R12 ;  /* 0x000000584c0c723c */ /* 0x040fe8000004180c */
[----:B-----5:R-:W-:Y:S04]  /*99c0*/  FADD.FTZ R0, R71, R0 ;  /* 0x0000000047007221 */ /* 0x020fe80000010000 */
[C---:B------:R-:W-:Y:S01]  /*99d0*/  HMMA.16816.F32.BF16 R16, R76.reuse, R90, R16 ;  /* 0x0000005a4c10723c */ /* 0x040fe20000041810 */
[----:B------:R-:W-:Y:S03]  /*99e0*/  LDSM.16.MT88.4 R88, [R204+0x5800] ;  /* 0x00580000cc58783b */ /* 0x000fe60000004200 */
[----:B---3--:R-:W-:Y:S04]  /*99f0*/  FADD.FTZ R0, R70, R0 ;  /* 0x0000000046007221 */ /* 0x008fe80000010000 */
[C---:B----4-:R-:W-:Y:S08]  /*9a00*/  HMMA.16816.F32.BF16 R20, R76.reuse, R72, R20 ;  /* 0x000000484c14723c */ /* 0x050ff00000041814 */
        /* <DEDUP_REMOVED lines=8> */
[C---:B-1----:R-:W-:Y:S07]  /*9a90*/  HMMA.16816.F32.BF16 R44, R76.reuse, R72, R44 ;  /* 0x000000484c2c723c */ /* 0x042fee000004182c */
[----:B------:R-:W-:Y:S01]  /*9aa0*/  F2FP.BF16.PACK_AB R72, R2, R68 ;  /* 0x000000440248723e */ /* 0x000fe200000010ff */
[C---:B------:R-:W-:Y:S01]  /*9ab0*/  HMMA.16816.F32.BF16 R48, R76.reuse, R74, R48 ;  /* 0x0000004a4c30723c */ /* 0x040fe20000041830 */
[----:B------:R-:W-:Y:S03]  /*9ac0*/  MUFU.EX2 R68, R245 ;  /* 0x000000f500447308 */ /* 0x000fe60000000800 */
[----:B------:R-:W-:Y:S03]  /*9ad0*/  F2FP.BF16.PACK_AB R73, R174, R173 ;  /* 0x000000adae49723e */ /* 0x000fe600000010ff */
[----:B------:R-:W-:Y:S01]  /*9ae0*/  F2FP.BF16.PACK_AB R74, R70, R71 ;  /* 0x00000047464a723e */ /* 0x000fe200000010ff */
[C---:B------:R-:W-:Y:S03]  /*9af0*/  HMMA.16816.F32.BF16 R52, R76.reuse, R88, R52 ;  /* 0x000000584c34723c */ /* 0x040fe60000041834 */
[----:B------:R-:W1:Y:S01]  /*9b00*/  MUFU.EX2 R71, R244 ;  /* 0x000000f400477308 */ /* 0x000e620000000800 */
[----:B------:R-:W-:Y:S04]  /*9b10*/  F2FP.BF16.PACK_AB R75, R228, R175 ;  /* 0x000000afe44b723e */ /* 0x000fe800000010ff */
[C---:B------:R-:W-:Y:S01]  /*9b20*/  HMMA.16816.F32.BF16 R56, R76.reuse, R90, R56 ;  /* 0x0000005a4c38723c */ /* 0x040fe20000041838 */
[----:B------:R-:W4:Y:S04]  /*9b30*/  LDSM.16.MT88.4 R88, [R204+0x2000] ;  /* 0x00200000cc58783b */ /* 0x000f280000004200 */
[----:B------:R-:W5:Y:S03]  /*9b40*/  MUFU.EX2 R70, R243 ;  /* 0x000000f300467308 */ /* 0x000f660000000800 */
[C---:B--2---:R-:W-:Y:S07]  /*9b50*/  HMMA.16816.F32.BF16 R60, R76.reuse, R80, R60 ;  /* 0x000000504c3c723c */ /* 0x044fee000004183c */
[----:B------:R-:W2:Y:S01]  /*9b60*/  MUFU.EX2 R2, R246 ;  /* 0x000000f600027308 */ /* 0x000ea20000000800 */
[----:B------:R-:W-:Y:S01]  /*9b70*/  HMMA.16816.F32.BF16 R64, R76, R82, R64 ;  /* 0x000000524c40723c */ /* 0x000fe20000041840 */
[----:B------:R-:W4:Y:S03]  /*9b80*/  LDSM.16.MT88.4 R76, [R206+0x2000] ;  /* 0x00200000ce4c783b */ /* 0x000f260000004200 */
[----:B-1----:R-:W-:Y:S04]  /*9b90*/  FADD.FTZ R0, R71, R0 ;  /* 0x0000000047007221 */ /* 0x002fe80000010000 */
[C---:B---3--:R-:W-:Y:S01]  /*9ba0*/  HMMA.16816.F32.BF16 R4, R72.reuse, R84, R4 ;  /* 0x000000544804723c */ /* 0x048fe20000041804 */
[----:B------:R-:W1:Y:S04]  /*9bb0*/  LDSM.16.MT88.4 R80, [R203+0x6000] ;  /* 0x00600000cb50783b */ /* 0x000e680000004200 */
[----:B-----5:R-:W-:Y:S03]  /*9bc0*/  FADD.FTZ R0, R70, R0 ;  /* 0x0000000046007221 */ /* 0x020fe60000010000 */
[C---:B------:R-:W-:Y:S01]  /*9bd0*/  HMMA.16816.F32.BF16 R8, R72.reuse, R86, R8 ;  /* 0x000000564808723c */ /* 0x040fe20000041808 */
[----:B------:R-:W3:Y:S03]  /*9be0*/  LDSM.16.MT88.4 R84, [R205+0x6000] ;  /* 0x00600000cd54783b */ /* 0x000ee60000004200 */
[----:B------:R-:W-:Y:S04]  /*9bf0*/  FADD.FTZ R0, R68, R0 ;  /* 0x0000000044007221 */ /* 0x000fe80000010000 */
[C---:B------:R-:W-:Y:S04]  /*9c00*/  HMMA.16816.F32.BF16 R12, R72.reuse, R92, R12 ;  /* 0x0000005c480c723c */ /* 0x040fe8000004180c */
[----:B--2---:R-:W-:Y:S04]  /*9c10*/  FADD.FTZ R0, R2, R0 ;  /* 0x0000000002007221 */ /* 0x004fe80000010000 */
[C---:B------:R-:W-:Y:S01]  /*9c20*/  HMMA.16816.F32.BF16 R16, R72.reuse, R94, R16 ;  /* 0x0000005e4810723c */ /* 0x040fe20000041810 */
[----:B------:R-:W2:Y:S07]  /*9c30*/  LDSM.16.MT88.4 R92, [R204+0x6000] ;  /* 0x00600000cc5c783b */ /* 0x000eae0000004200 */
[C---:B----4-:R-:W-:Y:S08]  /*9c40*/  HMMA.16816.F32.BF16 R20, R72.reuse, R88, R20 ;  /* 0x000000584814723c */ /* 0x050ff00000041814 */
[C---:B------:R-:W-:Y:S01]  /*9c50*/  HMMA.16816.F32.BF16 R24, R72.reuse, R90, R24 ;  /* 0x0000005a4818723c */ /* 0x040fe20000041818 */
[----:B------:R-:W4:Y:S07]  /*9c60*/  LDSM.16.MT88.4 R88, [R206+0x6000] ;  /* 0x00600000ce58783b */ /* 0x000f2e0000004200 */
[C---:B------:R-:W-:Y:S07]  /*9c70*/  HMMA.16816.F32.BF16 R28, R72.reuse, R76, R28 ;  /* 0x0000004c481c723c */ /* 0x040fee000004181c */
[----:B------:R-:W-:Y:S01]  /*9c80*/  F2FP.BF16.PACK_AB R76, R70, R71 ;  /* 0x00000047464c723e */ /* 0x000fe200000010ff */
[C---:B------:R-:W-:Y:S01]  /*9c90*/  HMMA.16816.F32.BF16 R32, R72.reuse, R78, R32 ;  /* 0x0000004e4820723c */ /* 0x040fe20000041820 */
[----:B------:R-:W-:Y:S03]  /*9ca0*/  MUFU.EX2 R71, R113 ;  /* 0x0000007100477308 */ /* 0x000fe60000000800 */
[----:B------:R-:W-:Y:S03]  /*9cb0*/  F2FP.BF16.PACK_AB R77, R240, R239 ;  /* 0x000000eff04d723e */ /* 0x000fe600000010ff */
[----:B------:R-:W-:Y:S01]  /*9cc0*/  F2FP.BF16.PACK_AB R78, R2, R68 ;  /* 0x00000044024e723e */ /* 0x000fe200000010ff */
[C---:B-1----:R-:W-:Y:S03]  /*9cd0*/  HMMA.16816.F32.BF16 R36, R72.reuse, R80, R36 ;  /* 0x000000504824723c */ /* 0x042fe60000041824 */
[----:B------:R1:W-:Y:S01]  /*9ce0*/  MUFU.EX2 R2, R112 ;  /* 0x0000007000027308 */ /* 0x0003e20000000800 */
[----:B------:R-:W-:Y:S04]  /*9cf0*/  F2FP.BF16.PACK_AB R79, R154, R241 ;  /* 0x000000f19a4f723e */ /* 0x000fe800000010ff */
[C---:B------:R-:W-:Y:S01]  /*9d00*/  HMMA.16816.F32.BF16 R40, R72.reuse, R82, R40 ;  /* 0x000000524828723c */ /* 0x040fe20000041828 */
[----:B------:R-:W5:Y:S04]  /*9d10*/  LDSM.16.MT88.4 R80, [R203+0x2800] ;  /* 0x00280000cb50783b */ /* 0x000f680000004200 */
[----:B------:R-:W4:Y:S03]  /*9d20*/  MUFU.EX2 R70, R249 ;  /* 0x000000f900467308 */ /* 0x000f260000000800 */
[C---:B---3--:R-:W-:Y:S07]  /*9d30*/  HMMA.16816.F32.BF16 R44, R72.reuse, R84, R44 ;  /* 0x00000054482c723c */ /* 0x048fee000004182c */
[----:B------:R-:W3:Y:S01]  /*9d40*/  MUFU.EX2 R68, R251 ;  /* 0x000000fb00447308 */ /* 0x000ee20000000800 */
[C---:B------:R-:W-:Y:S01]  /*9d50*/  HMMA.16816.F32.BF16 R48, R72.reuse, R86, R48 ;  /* 0x000000564830723c */ /* 0x040fe20000041830 */
[----:B------:R-:W5:Y:S07]  /*9d60*/  LDSM.16.MT88.4 R84, [R205+0x2800] ;  /* 0x00280000cd54783b */ /* 0x000f6e0000004200 */
[C---:B--2---:R-:W-:Y:S01]  /*9d70*/  HMMA.16816.F32.BF16 R52, R72.reuse, R92, R52 ;  /* 0x0000005c4834723c */ /* 0x044fe20000041834 */
[----:B-1----:R-:W-:Y:S03]  /*9d80*/  LDSM.16.MT88.4 R112, [R204+0x3800] ;  /* 0x00380000cc70783b */ /* 0x002fe60000004200 */
[----:B----4-:R-:W-:Y:S04]  /*9d90*/  FADD.FTZ R0, R70, R0 ;  /* 0x0000000046007221 */ /* 0x010fe80000010000 */
[C---:B------:R-:W-:Y:S01]  /*9da0*/  HMMA.16816.F32.BF16 R56, R72.reuse, R94, R56 ;  /* 0x0000005e4838723c */ /* 0x040fe20000041838 */
[----:B------:R-:W1:Y:S03]  /*9db0*/  LDSM.16.MT88.4 R92, [R204+0x2800] ;  /* 0x00280000cc5c783b */ /* 0x000e660000004200 */
[----:B---3--:R-:W-:Y:S04]  /*9dc0*/  FADD.FTZ R0, R68, R0 ;  /* 0x0000000044007221 */ /* 0x008fe80000010000 */
[C---:B------:R-:W-:Y:S04]  /*9dd0*/  HMMA.16816.F32.BF16 R60, R72.reuse, R88, R60 ;  /* 0x00000058483c723c */ /* 0x040fe8000004183c */
[----:B------:R-:W-:Y:S04]  /*9de0*/  FADD.FTZ R0, R71, R0 ;  /* 0x0000000047007221 */ /* 0x000fe80000010000 */
[----:B------:R-:W-:Y:S01]  /*9df0*/  HMMA.16816.F32.BF16 R64, R72, R90, R64 ;  /* 0x0000005a4840723c */ /* 0x000fe20000041840 */
[----:B------:R-:W2:Y:S03]  /*9e00*/  LDSM.16.MT88.4 R72, [R206+0x2800] ;  /* 0x00280000ce48783b */ /* 0x000ea60000004200 */
[----:B------:R-:W-:Y:S04]  /*9e10*/  FADD.FTZ R0, R2, R0 ;  /* 0x0000000002007221 */ /* 0x000fe80000010000 */
[C---:B-----5:R-:W-:Y:S01]  /*9e20*/  HMMA.16816.F32.BF16 R4, R76.reuse, R80, R4 ;  /* 0x000000504c04723c */ /* 0x060fe20000041804 */
[----:B------:R-:W3:Y:S07]  /*9e30*/  LDSM.16.MT88.4 R88, [R203+0x6800] ;  /* 0x00680000cb58783b */ /* 0x000eee0000004200 */
[C---:B------:R-:W-:Y:S01]  /*9e40*/  HMMA.16816.F32.BF16 R8, R76.reuse, R82, R8 ;  /* 0x000000524c08723c */ /* 0x040fe20000041808 */
[----:B------:R-:W4:Y:S07]  /*9e50*/  LDSM.16.MT88.4 R80, [R204+0x6800] ;  /* 0x00680000cc50783b */ /* 0x000f2e0000004200 */
[C---:B------:R-:W-:Y:S08]  /*9e60*/  HMMA.16816.F32.BF16 R12, R76.reuse, R84, R12 ;  /* 0x000000544c0c723c */ /* 0x040ff0000004180c */
[C---:B------:R-:W-:Y:S01]  /*9e70*/  HMMA.16816.F32.BF16 R16, R76.reuse, R86, R16 ;  /* 0x000000564c10723c */ /* 0x040fe20000041810 */
[----:B------:R-:W5:Y:S07]  /*9e80*/  LDSM.16.MT88.4 R84, [R206+0x6800] ;  /* 0x00680000ce54783b */ /* 0x000f6e0000004200 */
[C---:B-1----:R-:W-:Y:S08]  /*9e90*/  HMMA.16816.F32.BF16 R20, R76.reuse, R92, R20 ;  /* 0x0000005c4c14723c */ /* 0x042ff00000041814 */
[C---:B------:R-:W-:Y:S01]  /*9ea0*/  HMMA.16816.F32.BF16 R24, R76.reuse, R94, R24 ;  /* 0x0000005e4c18723c */ /* 0x040fe20000041818 */
[----:B------:R-:W-:Y:S07]  /*9eb0*/  LDSM.16.MT88.4 R92, [R205+0x3000] ;  /* 0x00300000cd5c783b */ /* 0x000fee0000004200 */
[C---:B--2---:R-:W-:Y:S07]  /*9ec0*/  HMMA.16816.F32.BF16 R28, R76.reuse, R72, R28 ;  /* 0x000000484c1c723c */ /* 0x044fee000004181c */
[----:B------:R-:W-:Y:S01]  /*9ed0*/  F2FP.BF16.PACK_AB R72, R68, R70 ;  /* 0x000000464448723e */ /* 0x000fe200000010ff */
[C---:B------:R-:W-:Y:S01]  /*9ee0*/  HMMA.16816.F32.BF16 R32, R76.reuse, R74, R32 ;  /* 0x0000004a4c20723c */ /* 0x040fe20000041820 */
[----:B------:R1:W-:Y:S03]  /*9ef0*/  MUFU.EX2 R68, R120 ;  /* 0x0000007800447308 */ /* 0x0003e60000000800 */
[----:B------:R-:W-:Y:S03]  /*9f00*/  F2FP.BF16.PACK_AB R73, R152, R153 ;  /* 0x000000999849723e */ /* 0x000fe600000010ff */
[----:B------:R-:W-:Y:S01]  /*9f10*/  F2FP.BF16.PACK_AB R74, R2, R71 ;  /* 0x00000047024a723e */ /* 0x000fe200000010ff */
[C---:B---3--:R-:W-:Y:S03]  /*9f20*/  HMMA.16816.F32.BF16 R36, R76.reuse, R88, R36 ;  /* 0x000000584c24723c */ /* 0x048fe60000041824 */
[----:B------:R2:W-:Y:S01]  /*9f30*/  MUFU.EX2 R71, R128 ;  /* 0x0000008000477308 */ /* 0x0005e20000000800 */
[----:B------:R-:W-:Y:S04]  /*9f40*/  F2FP.BF16.PACK_AB R75, R150, R151 ;  /* 0x00000097964b723e */ /* 0x000fe800000010ff */
[C---:B------:R-:W-:Y:S01]  /*9f50*/  HMMA.16816.F32.BF16 R40, R76.reuse, R90, R40 ;  /* 0x0000005a4c28723c */ /* 0x040fe20000041828 */
[----:B------:R-:W3:Y:S04]  /*9f60*/  LDSM.16.MT88.4 R88, [R203+0x3000] ;  /* 0x00300000cb58783b */ /* 0x000ee80000004200 */
[----:B------:R-:W5:Y:S03]  /*9f70*/  MUFU.EX2 R2, R117 ;  /* 0x0000007500027308 */ /* 0x000f660000000800 */
[C---:B------:R-:W-:Y:S01]  /*9f80*/  HMMA.16816.F32.BF16 R44, R76.reuse, R96, R44 ;  /* 0x000000604c2c723c */ /* 0x040fe2000004182c */
[----:B-1----:R-:W-:Y:S06]  /*9f90*/  LDSM.16.MT88.4 R120, [R205+0x3800] ;  /* 0x00380000cd78783b */ /* 0x002fec0000004200 */
[----:B------:R-:W1:Y:S01]  /*9fa0*/  MUFU.EX2 R70, R133 ;  /* 0x0000008500467308 */ /* 0x000e620000000800 */
[C---:B------:R-:W-:Y:S01]  /*9fb0*/  HMMA.16816.F32.BF16 R48, R76.reuse, R98, R48 ;  /* 0x000000624c30723c */ /* 0x040fe20000041830 */
[----:B------:R-:W-:Y:S07]  /*9fc0*/  LDSM.16.MT88.4 R96, [R206+0x3000] ;  /* 0x00300000ce60783b */ /* 0x000fee0000004200 */
[C---:B----4-:R-:W-:Y:S01]  /*9fd0*/  HMMA.16816.F32.BF16 R52, R76.reuse, R80, R52 ;  /* 0x000000504c34723c */ /* 0x050fe20000041834 */
[----:B--2---:R-:W-:Y:S03]  /*9fe0*/  LDSM.16.MT88.4 R128, [R203+0x3800] ;  /* 0x00380000cb80783b */ /* 0x004fe60000004200 */
[----:B-----5:R-:W-:Y:S04]  /*9ff0*/  FADD.FTZ R0, R2, R0 ;  /* 0x0000000002007221 */ /* 0x020fe80000010000 */
[C---:B------:R-:W-:Y:S01]  /*a000*/  HMMA.16816.F32.BF16 R56, R76.reuse, R82, R56 ;  /* 0x000000524c38723c */ /* 0x040fe20000041838 */
[----:B------:R-:W2:Y:S03]  /*a010*/  LDSM.16.MT88.4 R80, [R204+0x3000] ;  /* 0x00300000cc50783b */ /* 0x000ea60000004200 */
[C---:B------:R-:W-:Y:S01]  /*a020*/  FADD.FTZ R0, R144.reuse, R0 ;  /* 0x0000000090007221 */ /* 0x040fe20000010000 */
[----:B------:R-:W-:Y:S01]  /*a030*/  F2FP.BF16.PACK_AB R144, R144, R2 ;  /* 0x000000029090723e */ /* 0x000fe200000010ff */
[----:B------:R-:W-:Y:S01]  /*a040*/  FADD.FTZ R2, R104, R132 ;  /* 0x0000008468027221 */ /* 0x000fe20000010000 */
[----:B-1----:R-:W-:Y:S01]  /*a050*/  F2FP.BF16.PACK_AB R147, R70, R71 ;  /* 0x000000474693723e */ /* 0x002fe200000010ff */
[C---:B------:R-:W-:Y:S01]  /*a060*/  HMMA.16816.F32.BF16 R60, R76.reuse, R84, R60 ;  /* 0x000000544c3c723c */ /* 0x040fe2000004183c */
[----:B------:R-:W-:Y:S03]  /*a070*/  LDSM.16.MT88.4 R104, [R206+0x3800] ;  /* 0x00380000ce68783b */ /* 0x000fe60000004200 */
[----:B------:R-:W-:Y:S04]  /*a080*/  FADD.FTZ R0, R68, R0 ;  /* 0x0000000044007221 */ /* 0x000fe80000010000 */
[----:B------:R-:W-:Y:S01]  /*a090*/  HMMA.16816.F32.BF16 R64, R76, R86, R64 ;  /* 0x000000564c40723c */ /* 0x000fe20000041840 */
[----:B------:R-:W1:Y:S03]  /*a0a0*/  LDSM.16.MT88.4 R76, [R205+0x7000] ;  /* 0x00700000cd4c783b */ /* 0x000e660000004200 */
[C---:B------:R-:W-:Y:S01]  /*a0b0*/  FADD.FTZ R247, R146.reuse, R0 ;  /* 0x0000000092f77221 */ /* 0x040fe20000010000 */
[----:B------:R-:W-:Y:S01]  /*a0c0*/  F2FP.BF16.PACK_AB R146, R146, R68 ;  /* 0x000000449292723e */ /* 0x000fe200000010ff */
[----:B------:R-:W-:Y:S02]  /*a0d0*/  FADD.FTZ R0, R116, R2 ;  /* 0x0000000274007221 */ /* 0x000fe40000010000 */
[C---:B---3--:R-:W-:Y:S01]  /*a0e0*/  HMMA.16816.F32.BF16 R4, R72.reuse, R88, R4 ;  /* 0x000000584804723c */ /* 0x048fe20000041804 */
[----:B------:R-:W3:Y:S04]  /*a0f0*/  LDSM.16.MT88.4 R84, [R204+0x7000] ;  /* 0x00700000cc54783b */ /* 0x000ee80000004200 */
[----:B------:R-:W-:Y:S03]  /*a100*/  FADD.FTZ R0, R111, R0 ;  /* 0x000000006f007221 */ /* 0x000fe60000010000 */
[C---:B------:R-:W-:Y:S01]  /*a110*/  HMMA.16816.F32.BF16 R8, R72.reuse, R90, R8 ;  /* 0x0000005a4808723c */ /* 0x040fe20000041808 */
[----:B------:R-:W-:Y:S03]  /*a120*/  LDSM.16.MT88.4 R88, [R205+0x7800] ;  /* 0x00780000cd58783b */ /* 0x000fe60000004200 */
[----:B------:R-:W-:Y:S04]  /*a130*/  FADD.FTZ R0, R110, R0 ;  /* 0x000000006e007221 */ /* 0x000fe80000010000 */
[C---:B------:R-:W-:Y:S04]  /*a140*/  HMMA.16816.F32.BF16 R12, R72.reuse, R92, R12 ;  /* 0x0000005c480c723c */ /* 0x040fe8000004180c */
[----:B------:R-:W-:Y:S04]  /*a150*/  FADD.FTZ R0, R109, R0 ;  /* 0x000000006d007221 */ /* 0x000fe80000010000 */
[C---:B------:R-:W-:Y:S04]  /*a160*/  HMMA.16816.F32.BF16 R16, R72.reuse, R94, R16 ;  /* 0x0000005e4810723c */ /* 0x040fe80000041810 */
[----:B------:R-:W-:Y:S04]  /*a170*/  FADD.FTZ R0, R108, R0 ;  /* 0x000000006c007221 */ /* 0x000fe80000010000 */
[C---:B--2---:R-:W-:Y:S04]  /*a180*/  HMMA.16816.F32.BF16 R20, R72.reuse, R80, R20 ;  /* 0x000000504814723c */ /* 0x044fe80000041814 */
[----:B------:R-:W-:Y:S04]  /*a190*/  FADD.FTZ R0, R158, R0 ;  /* 0x000000009e007221 */ /* 0x000fe80000010000 */
[C---:B------:R-:W-:Y:S01]  /*a1a0*/  HMMA.16816.F32.BF16 R24, R72.reuse, R82, R24 ;  /* 0x000000524818723c */ /* 0x040fe20000041818 */
[----:B------:R-:W2:Y:S03]  /*a1b0*/  LDSM.16.MT88.4 R80, [R206+0x7000] ;  /* 0x00700000ce50783b */ /* 0x000ea60000004200 */
[----:B------:R-:W-:Y:S04]  /*a1c0*/  FADD.FTZ R0, R157, R0 ;  /* 0x000000009d007221 */ /* 0x000fe80000010000 */
[C---:B------:R-:W-:Y:S04]  /*a1d0*/  HMMA.16816.F32.BF16 R28, R72.reuse, R96, R28 ;  /* 0x00000060481c723c */ /* 0x040fe8000004181c */
[----:B------:R-:W-:Y:S04]  /*a1e0*/  FADD.FTZ R0, R159, R0 ;  /* 0x000000009f007221 */ /* 0x000fe80000010000 */
[C---:B------:R-:W-:Y:S01]  /*a1f0*/  HMMA.16816.F32.BF16 R32, R72.reuse, R98, R32 ;  /* 0x000000624820723c */ /* 0x040fe20000041820 */
[----:B------:R-:W4:Y:S03]  /*a200*/  LDSM.16.MT88.4 R96, [R203+0x7800] ;  /* 0x00780000cb60783b */ /* 0x000f260000004200 */
[----:B------:R-:W-:Y:S04]  /*a210*/  FADD.FTZ R0, R160, R0 ;  /* 0x00000000a0007221 */ /* 0x000fe80000010000 */
[C---:B------:R-:W-:Y:S04]  /*a220*/  HMMA.16816.F32.BF16 R36, R72.reuse, R100, R36 ;  /* 0x000000644824723c */ /* 0x040fe80000041824 */
[----:B------:R-:W-:Y:S04]  /*a230*/  FADD.FTZ R0, R166, R0 ;  /* 0x00000000a6007221 */ /* 0x000fe80000010000 */
[C---:B------:R-:W-:Y:S04]  /*a240*/  HMMA.16816.F32.BF16 R40, R72.reuse, R102, R40 ;  /* 0x000000664828723c */ /* 0x040fe80000041828 */
[----:B------:R-:W-:Y:S04]  /*a250*/  FADD.FTZ R0, R165, R0 ;  /* 0x00000000a5007221 */ /* 0x000fe80000010000 */
[C---:B-1----:R-:W-:Y:S04]  /*a260*/  HMMA.16816.F32.BF16 R44, R72.reuse, R76, R44 ;  /* 0x0000004c482c723c */ /* 0x042fe8000004182c */
[----:B------:R-:W-:Y:S04]  /*a270*/  FADD.FTZ R0, R167, R0 ;  /* 0x00000000a7007221 */ /* 0x000fe80000010000 */
[C---:B------:R-:W-:Y:S04]  /*a280*/  HMMA.16816.F32.BF16 R48, R72.reuse, R78, R48 ;  /* 0x0000004e4830723c */ /* 0x040fe80000041830 */
[----:B------:R-:W-:Y:S04]  /*a290*/  FADD.FTZ R0, R168, R0 ;  /* 0x00000000a8007221 */ /* 0x000fe80000010000 */
[C---:B---3--:R-:W-:Y:S04]  /*a2a0*/  HMMA.16816.F32.BF16 R52, R72.reuse, R84, R52 ;  /* 0x000000544834723c */ /* 0x048fe80000041834 */
[----:B------:R-:W-:Y:S04]  /*a2b0*/  FADD.FTZ R0, R173, R0 ;  /* 0x00000000ad007221 */ /* 0x000fe80000010000 */
[C---:B------:R-:W-:Y:S04]  /*a2c0*/  HMMA.16816.F32.BF16 R56, R72.reuse, R86, R56 ;  /* 0x000000564838723c */ /* 0x040fe80000041838 */
[----:B------:R-:W-:Y:S04]  /*a2d0*/  FADD.FTZ R0, R174, R0 ;  /* 0x00000000ae007221 */ /* 0x000fe80000010000 */
[C---:B--2---:R-:W-:Y:S04]  /*a2e0*/  HMMA.16816.F32.BF16 R60, R72.reuse, R80, R60 ;  /* 0x00000050483c723c */ /* 0x044fe8000004183c */
[----:B------:R-:W-:Y:S04]  /*a2f0*/  FADD.FTZ R0, R175, R0 ;  /* 0x00000000af007221 */ /* 0x000fe80000010000 */
[----:B------:R-:W-:Y:S01]  /*a300*/  HMMA.16816.F32.BF16 R64, R72, R82, R64 ;  /* 0x000000524840723c */ /* 0x000fe20000041840 */
[----:B------:R-:W1:Y:S03]  /*a310*/  LDSM.16.MT88.4 R80, [R204+0x7800] ;  /* 0x00780000cc50783b */ /* 0x000e660000004200 */
[----:B------:R-:W-:Y:S04]  /*a320*/  FADD.FTZ R0, R228, R0 ;  /* 0x00000000e4007221 */ /* 0x000fe80000010000 */
[C---:B------:R-:W-:Y:S01]  /*a330*/  HMMA.16816.F32.BF16 R132, R144.reuse, R128, R4 ;  /* 0x000000809084723c */ /* 0x040fe20000041804 */
[----:B------:R-:W2:Y:S04]  /*a340*/  LDSM.16.MT88.4 R72, [R206+0x7800] ;  /* 0x00780000ce48783b */ /* 0x000ea80000004200 */
[----:B------:R-:W-:Y:S03]  /*a350*/  FADD.FTZ R0, R239, R0 ;  /* 0x00000000ef007221 */ /* 0x000fe60000010000 */
[C---:B------:R-:W-:Y:S04]  /*a360*/  HMMA.16816.F32.BF16 R128, R144.reuse, R130, R8 ;  /* 0x000000829080723c */ /* 0x040fe80000041808 */
[----:B------:R-:W-:Y:S04]  /*a370*/  FADD.FTZ R0, R240, R0 ;  /* 0x00000000f0007221 */ /* 0x000fe80000010000 */
[C---:B------:R-:W-:Y:S04]  /*a380*/  HMMA.16816.F32.BF16 R124, R144.reuse, R120, R12 ;  /* 0x00000078907c723c */ /* 0x040fe8000004180c */
[----:B------:R-:W-:Y:S03]  /*a390*/  FADD.FTZ R0, R241, R0 ;  /* 0x00000000f1007221 */ /* 0x000fe60000010000 */
[-C--:B------:R-:W-:Y:S01]  /*a3a0*/  MOV R12, R3.reuse ;  /* 0x00000003000c7202 */ /* 0x080fe20000000f00 */
[C---:B------:R-:W-:Y:S04]  /*a3b0*/  HMMA.16816.F32.BF16 R120, R144.reuse, R122, R16 ;  /* 0x0000007a9078723c */ /* 0x040fe80000041810 */
[----:B------:R-:W-:Y:S04]  /*a3c0*/  FADD.FTZ R0, R154, R0 ;  /* 0x000000009a007221 */ /* 0x000fe80000010000 */
        /* <DEDUP_REMOVED lines=8> */
[C---:B----4-:R-:W-:Y:S04]  /*a450*/  HMMA.16816.F32.BF16 R100, R144.reuse, R96, R36 ;  /* 0x000000609064723c */ /* 0x050fe80000041824 */
[----:B------:R-:W-:Y:S04]  /*a460*/  FADD.FTZ R0, R149, R0 ;  /* 0x0000000095007221 */ /* 0x000fe80000010000 */
[C---:B------:R-:W-:Y:S04]  /*a470*/  HMMA.16816.F32.BF16 R96, R144.reuse, R98, R40 ;  /* 0x000000629060723c */ /* 0x040fe80000041828 */
[----:B------:R-:W-:Y:S04]  /*a480*/  FADD.FTZ R0, R148, R0 ;  /* 0x0000000094007221 */ /* 0x000fe80000010000 */
[C---:B------:R-:W-:Y:S04]  /*a490*/  HMMA.16816.F32.BF16 R92, R144.reuse, R88, R44 ;  /* 0x00000058905c723c */ /* 0x040fe8000004182c */
[----:B------:R-:W-:Y:S01]  /*a4a0*/  FADD.FTZ R0, R71, R0 ;  /* 0x0000000047007221 */ /* 0x000fe20000010000 */
[----:B------:R-:W-:Y:S03]  /*a4b0*/  MOV R71, R3 ;  /* 0x0000000300477202 */ /* 0x000fe60000000f00 */
[C---:B------:R-:W-:Y:S04]  /*a4c0*/  HMMA.16816.F32.BF16 R88, R144.reuse, R90, R48 ;  /* 0x0000005a9058723c */ /* 0x040fe80000041830 */
[----:B------:R-:W-:Y:S01]  /*a4d0*/  FADD.FTZ R0, R70, R0 ;  /* 0x0000000046007221 */ /* 0x000fe20000010000 */
[----:B------:R-:W-:Y:S03]  /*a4e0*/  MOV R70, R69 ;  /* 0x0000004500467202 */ /* 0x000fe60000000f00 */
[C---:B-1----:R-:W-:Y:S01]  /*a4f0*/  HMMA.16816.F32.BF16 R84, R144.reuse, R80, R52 ;  /* 0x000000509054723c */ /* 0x042fe20000041834 */
[----:B------:R1:W-:Y:S07]  /*a500*/  STL [R1], R0 ;  /* 0x0000000001007387 */ /* 0x0003ee0000100800 */
[C---:B------:R-:W-:Y:S08]  /*a510*/  HMMA.16816.F32.BF16 R80, R144.reuse, R82, R56 ;  /* 0x000000529050723c */ /* 0x040ff00000041838 */
[C---:B--2---:R-:W-:Y:S08]  /*a520*/  HMMA.16816.F32.BF16 R76, R144.reuse, R72, R60 ;  /* 0x00000048904c723c */ /* 0x044ff0000004183c */
[----:B------:R-:W-:Y:S01]  /*a530*/  HMMA.16816.F32.BF16 R72, R144, R74, R64 ;  /* 0x0000004a9048723c */ /* 0x000fe20000041840 */
[----:B-1----:R-:W-:-:S07]  /*a540*/  @P0 BRA `(.L_x_92) ;  /* 0xffffbad000000947 */ /* 0x002fce000383ffff */
.L_x_81:
[----:B--2---:R-:W2:Y:S02]  /*a550*/  LDL R0, [R1+0x4] ;  /* 0x0000040001007983 */ /* 0x004ea40000100800 */
[----:B--2---:R-:W-:-:S13]  /*a560*/  ISETP.GE.AND P0, PT, R232, R0, PT ;  /* 0x00000000e800720c */ /* 0x004fda0003f06270 */
[----:B------:R-:W-:Y:S05]  /*a570*/  @!P0 BRA `(.L_x_93) ;  /* 0x00003b2000008947 */ /* 0x000fea0003800000 */
[----:B------:R-:W-:Y:S02]  /*a580*/  MOV R71, R12 ;  /* 0x0000000c00477202 */ /* 0x000fe40000000f00 */
[----:B------:R-:W-:Y:S02]  /*a590*/  MOV R70, R69 ;  /* 0x0000004500467202 */ /* 0x000fe40000000f00 */
.L_x_100:
[----:B------:R-:W2:Y:S01]  /*a5a0*/  LDL.64 R6, [R1+0x28] ;  /* 0x0000280001067983 */ /* 0x000ea20000100a00 */
[----:B------:R-:W-:Y:S04]  /*a5b0*/  DEPBAR.LE SB0, 0x0 ;  /* 0x000080000000791a */ /* 0x000fe80000000000 */
[----:B------:R-:W3:Y:S01]  /*a5c0*/  LDL R5, [R1+0x34] ;  /* 0x0000340001057983 */ /* 0x000ee20000100800 */
[----:B------:R-:W-:Y:S01]  /*a5d0*/  WARPSYNC 0xffffffff ;  /* 0xffffffff00007948 */ /* 0x000fe20003800000 */
[----:B------:R-:W-:Y:S01]  /*a5e0*/  SHF.R.S32.HI R0, RZ, 0x1f, R231 ;  /* 0x0000001fff007819 */ /* 0x000fe200000114e7 */
[C---:B------:R-:W-:Y:S01]  /*a5f0*/  IMAD.WIDE.U32 R2, R231.reuse, c[0x0][0x208], RZ ;  /* 0x00008200e7027a25 */ /* 0x040fe200078e00ff */
[----:B------:R-:W-:Y:S01]  /*a600*/  BAR.SYNC.DEFER_BLOCKING 0x0 ;  /* 0x0000000000007b1d */ /* 0x000fe20000010000 */
[----:B------:R-:W-:Y:S02]  /*a610*/  SHF.R.S32.HI R4, RZ, 0x1f, R230 ;  /* 0x0000001fff047819 */ /* 0x000fe400000114e6 */
[----:B------:R-:W-:Y:S02]  /*a620*/  IMAD R0, R0, c[0x0][0x208], RZ ;  /* 0x0000820000007a24 */ /* 0x000fe400078e02ff */
[----:B------:R-:W-:Y:S02]  /*a630*/  IMAD.SHL.U32 R63, R234, 0x2, RZ ;  /* 0x00000002ea3f7824 */ /* 0x000fe400078e00ff */
[----:B------:R-:W-:Y:S02]  /*a640*/  IMAD R0, R231, c[0x0][0x20c], R0 ;  /* 0x00008300e7007a24 */ /* 0x000fe400078e0200 */
[----:B------:R-:W-:Y:S02]  /*a650*/  IMAD R4, R4, c[0x0][0x218], RZ ;  /* 0x0000860004047a24 */ /* 0x000fe400078e02ff */
[----:B------:R-:W-:Y:S02]  /*a660*/  IMAD.IADD R3, R3, 0x1, R0 ;  /* 0x0000000103037824 */ /* 0x000fe400078e0200 */
[C---:B------:R-:W-:Y:S02]  /*a670*/  IMAD R4, R230.reuse, c[0x0][0x21c], R4 ;  /* 0x00008700e6047a24 */ /* 0x040fe400078e0204 */
[----:B------:R-:W-:Y:S04]  /*a680*/  IMAD.WIDE.U32 R2, R230, c[0x0][0x218], R2 ;  /* 0x00008600e6027a25 */ /* 0x000fe800078e0002 */
[----:B------:R-:W-:Y:S01]  /*a690*/  IMAD.SHL.U32 R55, R233, 0x2, RZ ;  /* 0x00000002e9377824 */ /* 0x000fe200078e00ff */
[----:B------:R1:W4:Y:S04]  /*a6a0*/  LDSM.16.M88.4 R8, [R200] ;  /* 0x00000000c808783b */ /* 0x0003280000000200 */
[----:B------:R1:W1:Y:S04]  /*a6b0*/  LDSM.16.M88.4 R16, [R200+0x800] ;  /* 0x00080000c810783b */ /* 0x0002680000000200 */
        /* <DEDUP_REMOVED lines=23> */
[----:B-1--4-:R1:W2:Y:S02]  /*a830*/  SHFL.IDX PT, R28, R36, RZ, 0x181f ;  /* 0x00181fff241c7589 */ /* 0x0122a400000e0000 */
.L_x_125:
[C---:B------:R-:W-:Y:S01]  /*a840*/  HMMA.16816.F32.BF16 R4, R136.reuse, R8, RZ ;  /* 0x000000088804723c */ /* 0x040fe200000418ff */
[----:B------:R-:W3:Y:S01]  /*a850*/  SHFL.IDX PT, R38, R0, RZ, 0x181f ;  /* 0x00181fff00267589 */ /* 0x000ee200000e0000 */
[----:B------:R-:W-:Y:S01]  /*a860*/  BSSY B0, `(.L_x_95) ;  /* 0x0000139000007945 */ /* 0x000fe20003800000 */
[----:B------:R-:W-:Y:S02]  /*a870*/  ISETP.GE.AND P2, PT, R233, c[0x0][0x1d4], PT ;  /* 0x00007500e9007a0c */ /* 0x000fe40003f46270 */
[----:B------:R-:W-:Y:S02]  /*a880*/  ISETP.GE.AND P0, PT, R234, c[0x0][0x1d4], PT ;  /* 0x00007500ea007a0c */ /* 0x000fe40003f06270 */
[----:B------:R-:W4:Y:S01]  /*a890*/  SHFL.IDX PT, R46, R0, 0x1, 0x181f ;  /* 0x00381f00002e7f89 */ /* 0x000f2200000e0000 */
[C---:B------:R-:W-:Y:S01]  /*a8a0*/  HMMA.16816.F32.BF16 R8, R136.reuse, R10, RZ ;  /* 0x0000000a8808723c */ /* 0x040fe200000418ff */
[----:B------:R-:W-:Y:S03]  /*a8b0*/  SEL R228, RZ, 0x10, P2 ;  /* 0x00000010ffe47807 */ /* 0x000fe60001000000 */
[----:B------:R-:W-:Y:S01]  /*a8c0*/  SEL R62, RZ, 0x10, P0 ;  /* 0x00000010ff3e7807 */ /* 0x000fe20000000000 */
[----:B------:R-:W5:Y:S01]  /*a8d0*/  SHFL.IDX PT, R37, R36, 0x1, 0x181f ;  /* 0x00381f0024257f89 */ /* 0x000f6200000e0000 */
[----:B------:R-:W-:Y:S02]  /*a8e0*/  ISETP.NE.U32.AND P6, PT, R228, RZ, PT ;  /* 0x000000ffe400720c */ /* 0x000fe40003fc5070 */
[C---:B------:R-:W-:Y:S03]  /*a8f0*/  HMMA.16816.F32.BF16 R12, R136.reuse, R16, RZ ;  /* 0x00000010880c723c */ /* 0x040fe600000418ff */
[----:B------:R-:W1:Y:S05]  /*a900*/  SHFL.IDX PT, R45, R0, 0x2, 0x181f ;  /* 0x00581f00002d7f89 */ /* 0x000e6a00000e0000 */
[C---:B------:R-:W-:Y:S01]  /*a910*/  HMMA.16816.F32.BF16 R16, R136.reuse, R18, RZ ;  /* 0x000000128810723c */ /* 0x040fe200000418ff */
[----:B------:R-:W4:Y:S06]  /*a920*/  SHFL.IDX PT, R54, R36, 0x2, 0x181f ;  /* 0x00581f0024367f89 */ /* 0x000f2c00000e0000 */
[----:B------:R-:W2:Y:S01]  /*a930*/  LDL R68, [R1+0x4] ;  /* 0x0000040001447983 */ /* 0x000ea20000100800 */
[C---:B------:R-:W-:Y:S05]  /*a940*/  HMMA.16816.F32.BF16 R20, R136.reuse, R24, RZ ;  /* 0x000000188814723c */ /* 0x040fea00000418ff */
[----:B------:R-:W1:Y:S03]  /*a950*/  SHFL.IDX PT, R0, R0, 0x3, 0x181f ;  /* 0x00781f0000007f89 */ /* 0x000e6600000e0000 */
[C---:B------:R-:W-:Y:S03]  /*a960*/  HMMA.16816.F32.BF16 R24, R136.reuse, R26, RZ ;  /* 0x0000001a8818723c */ /* 0x040fe600000418ff */
[----:B------:R1:W1:Y:S01]  /*a970*/  SHFL.IDX PT, R61, R36, 0x3, 0x181f ;  /* 0x00781f00243d7f89 */ /* 0x00026200000e0000 */
[C---:B---3--:R-:W-:Y:S02]  /*a980*/  IADD3 R2, P4, R38.reuse, R55, RZ ;  /* 0x0000003726027210 */ /* 0x048fe40007f9e0ff */
[----:B------:R-:W-:Y:S03]  /*a990*/  IADD3 R38, P5, R38, R63, RZ ;  /* 0x0000003f26267210 */ /* 0x000fe60007fbe0ff */
[C---:B--2---:R-:W-:Y:S03]  /*a9a0*/  IMAD.X R3, R28.reuse, 0x1, R44, P4 ;  /* 0x000000011c037824 */ /* 0x044fe600020e062c */
[----:B------:R-:W-:Y:S01]  /*a9b0*/  IMAD.X R39, R28, 0x1, R60, P5 ;  /* 0x000000011c277824 */ /* 0x000fe200028e063c */
[C---:B----4-:R-:W-:Y:S01]  /*a9c0*/  IADD3 R52, P4, R46.reuse, R55, RZ ;  /* 0x000000372e347210 */ /* 0x050fe20007f9e0ff */
[C---:B------:R-:W-:Y:S01]  /*a9d0*/  HMMA.16816.F32.BF16 R28, R136.reuse, R32, RZ ;  /* 0x00000020881c723c */ /* 0x040fe200000418ff */
[----:B------:R1:W-:Y:S01]  /*a9e0*/  LDGSTS.E.BYPASS.LTC128B.128 [R229+0x100], [R2.64], !P2 ;  /* 0x0010000002e57fae */ /* 0x0003e2000d101d46 */
[----:B------:R-:W-:Y:S02]  /*a9f0*/  IADD3 R46, P5, R46, R63, RZ ;  /* 0x0000003f2e2e7210 */ /* 0x000fe40007fbe0ff */
[C---:B-----5:R-:W-:Y:S03]  /*aa00*/  IMAD.X R53, R37.reuse, 0x1, R44, P4 ;  /* 0x0000000125357824 */ /* 0x060fe600020e062c */
[----:B------:R2:W-:Y:S01]  /*aa10*/  LDGSTS.E.BYPASS.LTC128B.128 [R229+0x4100], [R38.64], !P0 ;  /* 0x0410000026e57fae */ /* 0x0005e2000c101d46 */
[C---:B------:R-:W-:Y:S01]  /*aa20*/  HMMA.16816.F32.BF16 R32, R136.reuse, R34, RZ ;  /* 0x000000228820723c */ /* 0x040fe200000418ff */
[----:B------:R-:W-:Y:S01]  /*aa30*/  IMAD.X R47, R37, 0x1, R60, P5 ;  /* 0x00000001252f7824 */ /* 0x000fe200028e063c */
[C---:B------:R-:W-:Y:S02]  /*aa40*/  ISETP.NE.U32.AND P5, PT, R62.reuse, RZ, PT ;  /* 0x000000ff3e00720c */ /* 0x040fe40003fa5070 */
[----:B------:R-:W-:Y:S01]  /*aa50*/  IADD3 R62, -R62, 0x10, RZ ;  /* 0x000000103e3e7810 */ /* 0x000fe20007ffe1ff */
[----:B------:R3:W-:Y:S03]  /*aa60*/  LDGSTS.E.BYPASS.LTC128B.128 [R229+0x1100], [R52.64], !P2 ;  /* 0x0110000034e57fae */ /* 0x0007e6000d101d46 */
[----:B------:R-:W-:Y:S03]  /*aa70*/  LOP3.LUT R62, R62, 0xf, RZ, 0xc0, !PT ;  /* 0x0000000f3e3e7812 */ /* 0x000fe600078ec0ff */
[----:B------:R4:W-:Y:S01]  /*aa80*/  LDGSTS.E.BYPASS.LTC128B.128 [R229+0x5100], [R46.64], !P0 ;  /* 0x051000002ee57fae */ /* 0x0009e2000c101d46 */
[C---:B-1----:R-:W-:Y:S05]  /*aa90*/  IADD3 R2, P4, R45.reuse, R55, RZ ;  /* 0x000000372d027210 */ /* 0x042fea0007f9e0ff */
[----:B------:R-:W-:Y:S01]  /*aaa0*/  IMAD.X R3, R54, 0x1, R44, P4 ;  /* 0x0000000136037824 */ /* 0x000fe200020e062c */
[C---:B--2---:R-:W-:Y:S04]  /*aab0*/  HMMA.16816.F32.BF16 R36, R136.reuse, R40, RZ ;  /* 0x000000288824723c */ /* 0x044fe800000418ff */
[----:B------:R1:W-:Y:S01]  /*aac0*/  LDGSTS.E.BYPASS.LTC128B.128 [R229+0x2100], [R2.64], !P2 ;  /* 0x0210000002e57fae */ /* 0x0003e2000d101d46 */
[----:B---3--:R-:W-:Y:S03]  /*aad0*/  IADD3 R52, -R228, 0x10, RZ ;  /* 0x00000010e4347810 */ /* 0x008fe60007ffe1ff */
[C---:B------:R-:W-:Y:S01]  /*aae0*/  HMMA.16816.F32.BF16 R40, R136.reuse, R42, RZ ;  /* 0x0000002a8828723c */ /* 0x040fe200000418ff */
[----:B------:R-:W-:Y:S03]  /*aaf0*/  LOP3.LUT R52, R52, 0xf, RZ, 0xc0, !PT ;  /* 0x0000000f34347812 */ /* 0x000fe600078ec0ff */
[----:B-1----:R-:W-:Y:S05]  /*ab00*/  IADD3 R2, P2, R45, R63, RZ ;  /* 0x0000003f2d027210 */ /* 0x002fea0007f5e0ff */
[----:B------:R-:W-:Y:S03]  /*ab10*/  IMAD.X R3, R54, 0x1, R60, P2 ;  /* 0x0000000136037824 */ /* 0x000fe600010e063c */
[-C--:B------:R-:W-:Y:S02]  /*ab20*/  IADD3 R52, P4, P2, R52, R0.reuse, R55 ;  /* 0x0000000034347210 */ /* 0x080fe40007a9e037 */
[----:B------:R1:W-:Y:S02]  /*ab30*/  LDGSTS.E.BYPASS.LTC128B.128 [R229+0x6100], [R2.64], !P0 ;  /* 0x0610000002e57fae */ /* 0x0003e4000c101d46 */
[-C--:B------:R-:W-:Y:S02]  /*ab40*/  IADD3.X R53, RZ, R61.reuse, R44, P4, P2 ;  /* 0x0000003dff357210 */ /* 0x080fe400027e442c */
[C---:B----4-:R-:W-:Y:S01]  /*ab50*/  HMMA.16816.F32.BF16 R44, R136.reuse, R48, RZ ;  /* 0x00000030882c723c */ /* 0x050fe200000418ff */
[----:B------:R-:W-:Y:S02]  /*ab60*/  IADD3 R62, P4, P2, R62, R0, R63 ;  /* 0x000000003e3e7210 */ /* 0x000fe40007a9e03f */
[----:B------:R2:W-:Y:S02]  /*ab70*/  LDGSTS.E.BYPASS.LTC128B.128.ZFILL [R229+0x3100], [R52.64], P6 ;  /* 0x0310000034e57fae */ /* 0x0005e4000b141d46 */
[----:B------:R-:W-:Y:S03]  /*ab80*/  IADD3.X R63, RZ, R61, R60, P4, P2 ;  /* 0x0000003dff3f7210 */ /* 0x000fe600027e443c */
[C---:B------:R-:W-:Y:S02]  /*ab90*/  HMMA.16816.F32.BF16 R48, R136.reuse, R50, RZ ;  /* 0x000000328830723c */ /* 0x040fe400000418ff */
[----:B------:R3:W-:Y:S06]  /*aba0*/  LDGSTS.E.BYPASS.LTC128B.128.ZFILL [R229+0x7100], [R62.64], P5 ;  /* 0x071000003ee57fae */ /* 0x0007ec000a941d46 */
[----:B------:R-:W0:Y:S01]  /*abb0*/  LDGDEPBAR ;  /* 0x00000000000079af */ /* 0x000e220000000000 */
[C---:B--2---:R-:W-:Y:S08]  /*abc0*/  HMMA.16816.F32.BF16 R52, R136.reuse, R56, RZ ;  /* 0x000000388834723c */ /* 0x044ff000000418ff */
[C---:B------:R-:W-:Y:S08]  /*abd0*/  HMMA.16816.F32.BF16 R56, R136.reuse, R58, RZ ;  /* 0x0000003a8838723c */ /* 0x040ff000000418ff */
[C---:B---3--:R-:W-:Y:S08]  /*abe0*/  HMMA.16816.F32.BF16 R60, R136.reuse, R64, RZ ;  /* 0x00000040883c723c */ /* 0x048ff000000418ff */
[----:B------:R-:W-:Y:S08]  /*abf0*/  HMMA.16816.F32.BF16 R64, R136, R66, RZ ;  /* 0x000000428840723c */ /* 0x000ff000000418ff */
[C---:B------:R-:W-:Y:S08]  /*ac00*/  HMMA.16816.F32.BF16 R4, R140.reuse, R144, R4 ;  /* 0x000000908c04723c */ /* 0x040ff00000041804 */
[C---:B------:R-:W-:Y:S01]  /*ac10*/  HMMA.16816.F32.BF16 R8, R140.reuse, R146, R8 ;  /* 0x000000928c08723c */ /* 0x040fe20000041808 */
[----:B------:R-:W2:Y:S07]  /*ac20*/  LDSM.16.M88.4 R144, [R202] ;  /* 0x00000000ca90783b */ /* 0x000eae0000000200 */
        /* <DEDUP_REMOVED lines=20> */
[C---:B--2---:R-:W-:Y:S08]  /*ad70*/  HMMA.16816.F32.BF16 R4, R176.reuse, R144, R4 ;  /* 0x00000090b004723c */ /* 0x044ff00000041804 */
[C---:B------:R-:W-:Y:S01]  /*ad80*/  HMMA.16816.F32.BF16 R8, R176.reuse, R146, R8 ;  /* 0x00000092b008723c */ /* 0x040fe20000041808 */
[----:B------:R-:W2:Y:S02]  /*ad90*/  LDSM.16.M88.4 R144, [R202+0x2800] ;  /* 0x00280000ca90783b */ /* 0x000ea40000000200 */
[----:B------:R-:W-:Y:S05]  /*ada0*/  ISETP.GT.AND P2, PT, R232, R68, PT ;  /* 0x00000044e800720c */ /* 0x000fea0003f44270 */
        /* <DEDUP_REMOVED lines=8> */
[----:B------:R-:W5:Y:S07]  /*ae30*/  LDSM.16.M88.4 R156, [R201+-0x4000] ;  /* 0xffc00000c99c783b */ /* 0x000f6e0000000200 */
[C---:B-1----:R-:W-:Y:S08]  /*ae40*/  HMMA.16816.F32.BF16 R36, R176.reuse, R160, R36 ;  /* 0x000000a0b024723c */ /* 0x042ff00000041824 */
[C---:B------:R-:W-:Y:S01]  /*ae50*/  HMMA.16816.F32.BF16 R40, R176.reuse, R162, R40 ;  /* 0x000000a2b028723c */ /* 0x040fe20000041828 */
[----:B------:R-:W1:Y:S07]  /*ae60*/  LDSM.16.M88.4 R160, [R201+-0x2800] ;  /* 0xffd80000c9a0783b */ /* 0x000e6e0000000200 */
[C---:B--2---:R-:W-:Y:S08]  /*ae70*/  HMMA.16816.F32.BF16 R44, R176.reuse, R144, R44 ;  /* 0x00000090b02c723c */ /* 0x044ff0000004182c */
[C---:B------:R-:W-:Y:S01]  /*ae80*/  HMMA.16816.F32.BF16 R48, R176.reuse, R146, R48 ;  /* 0x00000092b030723c */ /* 0x040fe20000041830 */
[----:B------:R-:W2:Y:S07]  /*ae90*/  LDSM.16.M88.4 R144, [R201+-0x2000] ;  /* 0xffe00000c990783b */ /* 0x000eae0000000200 */
[C---:B---3--:R-:W-:Y:S08]  /*aea0*/  HMMA.16816.F32.BF16 R52, R176.reuse, R148, R52 ;  /* 0x00000094b034723c */ /* 0x048ff00000041834 */
[C---:B------:R-:W-:Y:S01]  /*aeb0*/  HMMA.16816.F32.BF16 R56, R176.reuse, R150, R56 ;  /* 0x00000096b038723c */ /* 0x040fe20000041838 */
[----:B------:R-:W3:Y:S07]  /*aec0*/  LDSM.16.M88.4 R148, [R201+-0x1800] ;  /* 0xffe80000c994783b */ /* 0x000eee0000000200 */
[C---:B----4-:R-:W-:Y:S08]  /*aed0*/  HMMA.16816.F32.BF16 R60, R176.reuse, R152, R60 ;  /* 0x00000098b03c723c */ /* 0x050ff0000004183c */
[----:B------:R-:W-:Y:S01]  /*aee0*/  HMMA.16816.F32.BF16 R64, R176, R154, R64 ;  /* 0x0000009ab040723c */ /* 0x000fe20000041840 */
[----:B------:R-:W4:Y:S07]  /*aef0*/  LDSM.16.M88.4 R152, [R201+-0x1000] ;  /* 0xfff00000c998783b */ /* 0x000f2e0000000200 */
[C---:B-----5:R-:W-:Y:S08]  /*af00*/  HMMA.16816.F32.BF16 R4, R180.reuse, R156, R4 ;  /* 0x0000009cb404723c */ /* 0x060ff00000041804 */
[C---:B------:R-:W-:Y:S01]  /*af10*/  HMMA.16816.F32.BF16 R8, R180.reuse, R158, R8 ;  /* 0x0000009eb408723c */ /* 0x040fe20000041808 */
[----:B------:R-:W5:Y:S07]  /*af20*/  LDSM.16.M88.4 R156, [R201+-0x800] ;  /* 0xfff80000c99c783b */ /* 0x000f6e0000000200 */
[C---:B------:R-:W-:Y:S08]  /*af30*/  HMMA.16816.F32.BF16 R12, R180.reuse, R164, R12 ;  /* 0x000000a4b40c723c */ /* 0x040ff0000004180c */
[C---:B------:R-:W-:Y:S01]  /*af40*/  HMMA.16816.F32.BF16 R16, R180.reuse, R166, R16 ;  /* 0x000000a6b410723c */ /* 0x040fe20000041810 */
[----:B------:R-:W3:Y:S07]  /*af50*/  LDSM.16.M88.4 R164, [R200+0x4000] ;  /* 0x00400000c8a4783b */ /* 0x000eee0000000200 */
[C---:B------:R-:W-:Y:S08]  /*af60*/  HMMA.16816.F32.BF16 R20, R180.reuse, R168, R20 ;  /* 0x000000a8b414723c */ /* 0x040ff00000041814 */
        /* <DEDUP_REMOVED lines=14> */
[C---:B-----5:R-:W-:Y:S08]  /*b050*/  HMMA.16816.F32.BF16 R60, R180.reuse, R156, R60 ;  /* 0x0000009cb43c723c */ /* 0x060ff0000004183c */
[----:B------:R-:W-:Y:S01]  /*b060*/  HMMA.16816.F32.BF16 R64, R180, R158, R64 ;  /* 0x0000009eb440723c */ /* 0x000fe20000041840 */
[----:B------:R-:W5:Y:S07]  /*b070*/  LDSM.16.M88.4 R156, [R200+0x7000] ;  /* 0x00700000c89c783b */ /* 0x000f6e0000000200 */
[C---:B------:R-:W-:Y:S08]  /*b080*/  HMMA.16816.F32.BF16 R4, R184.reuse, R164, R4 ;  /* 0x000000a4b804723c */ /* 0x040ff00000041804 */
[C---:B------:R-:W-:Y:S01]  /*b090*/  HMMA.16816.F32.BF16 R8, R184.reuse, R166, R8 ;  /* 0x000000a6b808723c */ /* 0x040fe20000041808 */
[----:B------:R-:W-:Y:S07]  /*b0a0*/  LDSM.16.M88.4 R164, [R208] ;  /* 0x00000000d0a4783b */ /* 0x000fee0000000200 */
[C---:B------:R-:W-:Y:S08]  /*b0b0*/  HMMA.16816.F32.BF16 R12, R184.reuse, R168, R12 ;  /* 0x000000a8b80c723c */ /* 0x040ff0000004180c */
[C---:B------:R-:W-:Y:S01]  /*b0c0*/  HMMA.16816.F32.BF16 R16, R184.reuse, R170, R16 ;  /* 0x000000aab810723c */ /* 0x040fe20000041810 */
[----:B------:R-:W-:Y:S07]  /*b0d0*/  LDSM.16.M88.4 R168, [R209] ;  /* 0x00000000d1a8783b */ /* 0x000fee0000000200 */
[C---:B-1----:R-:W-:Y:S08]  /*b0e0*/  HMMA.16816.F32.BF16 R20, R184.reuse, R160, R20 ;  /* 0x000000a0b814723c */ /* 0x042ff00000041814 */
[C---:B------:R-:W-:Y:S01]  /*b0f0*/  HMMA.16816.F32.BF16 R24, R184.reuse, R162, R24 ;  /* 0x000000a2b818723c */ /* 0x040fe20000041818 */
[----:B------:R-:W1:Y:S07]  /*b100*/  LDSM.16.M88.4 R160, [R200+0x7800] ;  /* 0x00780000c8a0783b */ /* 0x000e6e0000000200 */
[C---:B--2---:R-:W-:Y:S08]  /*b110*/  HMMA.16816.F32.BF16 R28, R184.reuse, R144, R28 ;  /* 0x00000090b81c723c */ /* 0x044ff0000004181c */
[C---:B------:R-:W-:Y:S01]  /*b120*/  HMMA.16816.F32.BF16 R32, R184.reuse, R146, R32 ;  /* 0x00000092b820723c */ /* 0x040fe20000041820 */
[----:B------:R-:W2:Y:S07]  /*b130*/  LDSM.16.M88.4 R144, [R210] ;  /* 0x00000000d290783b */ /* 0x000eae0000000200 */
        /* <DEDUP_REMOVED lines=8> */
[----:B------:R-:W5:Y:S07]  /*b1c0*/  LDSM.16.M88.4 R156, [R213] ;  /* 0x00000000d59c783b */ /* 0x000f6e0000000200 */
[C---:B-1----:R-:W-:Y:S08]  /*b1d0*/  HMMA.16816.F32.BF16 R60, R184.reuse, R160, R60 ;  /* 0x000000a0b83c723c */ /* 0x042ff0000004183c */
[----:B------:R-:W-:Y:S01]  /*b1e0*/  HMMA.16816.F32.BF16 R64, R184, R162, R64 ;  /* 0x000000a2b840723c */ /* 0x000fe20000041840 */
[----:B------:R-:W1:Y:S07]  /*b1f0*/  LDSM.16.M88.4 R160, [R214] ;  /* 0x00000000d6a0783b */ /* 0x000e6e0000000200 */
[C---:B------:R-:W-:Y:S08]  /*b200*/  HMMA.16816.F32.BF16 R4, R188.reuse, R164, R4 ;  /* 0x000000a4bc04723c */ /* 0x040ff00000041804 */
[C---:B------:R-:W-:Y:S01]  /*b210*/  HMMA.16816.F32.BF16 R8, R188.reuse, R166, R8 ;  /* 0x000000a6bc08723c */ /* 0x040fe20000041808 */
[----:B------:R-:W1:Y:S07]  /*b220*/  LDSM.16.M88.4 R164, [R215] ;  /* 0x00000000d7a4783b */ /* 0x000e6e0000000200 */
[C---:B------:R-:W-:Y:S08]  /*b230*/  HMMA.16816.F32.BF16 R12, R188.reuse, R168, R12 ;  /* 0x000000a8bc0c723c */ /* 0x040ff0000004180c */
        /* <DEDUP_REMOVED lines=14> */
[C---:B-1----:R-:W-:Y:S08]  /*b320*/  HMMA.16816.F32.BF16 R52, R188.reuse, R160, R52 ;  /* 0x000000a0bc34723c */ /* 0x042ff00000041834 */
[C---:B------:R-:W-:Y:S01]  /*b330*/  HMMA.16816.F32.BF16 R56, R188.reuse, R162, R56 ;  /* 0x000000a2bc38723c */ /* 0x040fe20000041838 */
[----:B------:R-:W1:Y:S07]  /*b340*/  LDSM.16.M88.4 R160, [R202+0x6800] ;  /* 0x00680000caa0783b */ /* 0x000e6e0000000200 */
[C---:B------:R-:W-:Y:S08]  /*b350*/  HMMA.16816.F32.BF16 R60, R188.reuse, R164, R60 ;  /* 0x000000a4bc3c723c */ /* 0x040ff0000004183c */
[----:B------:R-:W-:Y:S01]  /*b360*/  HMMA.16816.F32.BF16 R64, R188, R166, R64 ;  /* 0x000000a6bc40723c */ /* 0x000fe20000041840 */
[----:B------:R-:W1:Y:S07]  /*b370*/  LDSM.16.M88.4 R164, [R202+0x7000] ;  /* 0x00700000caa4783b */ /* 0x000e6e0000000200 */
[C---:B------:R-:W-:Y:S08]  /*b380*/  HMMA.16816.F32.BF16 R4, R192.reuse, R168, R4 ;  /* 0x000000a8c004723c */ /* 0x040ff00000041804 */
[C---:B------:R-:W-:Y:S01]  /*b390*/  HMMA.16816.F32.BF16 R8, R192.reuse, R170, R8 ;  /* 0x000000aac008723c */ /* 0x040fe20000041808 */
[----:B------:R-:W1:Y:S07]  /*b3a0*/  LDSM.16.M88.4 R168, [R202+0x7800] ;  /* 0x00780000caa8783b */ /* 0x000e6e0000000200 */
[C---:B--2---:R-:W-:Y:S08]  /*b3b0*/  HMMA.16816.F32.BF16 R12, R192.reuse, R144, R12 ;  /* 0x00000090c00c723c */ /* 0x044ff0000004180c */
[C---:B------:R-:W-:Y:S01]  /*b3c0*/  HMMA.16816.F32.BF16 R16, R192.reuse, R146, R16 ;  /* 0x00000092c010723c */ /* 0x040fe20000041810 */
[----:B------:R-:W2:Y:S07]  /*b3d0*/  LDSM.16.M88.4 R144, [R201] ;  /* 0x00000000c990783b */ /* 0x000eae0000000200 */
        /* <DEDUP_REMOVED lines=13> */
[C---:B------:R-:W-:Y:S01]  /*b4b0*/  HMMA.16816.F32.BF16 R56, R192.reuse, R166, R56 ;  /* 0x000000a6c038723c */ /* 0x040fe20000041838 */
[----:B------:R-:W1:Y:S07]  /*b4c0*/  LDSM.16.M88.4 R164, [R201+0x2800] ;  /* 0x00280000c9a4783b */ /* 0x000e6e0000000200 */
[C---:B------:R-:W-:Y:S08]  /*b4d0*/  HMMA.16816.F32.BF16 R60, R192.reuse, R168, R60 ;  /* 0x000000a8c03c723c */ /* 0x040ff0000004183c */
[----:B------:R-:W-:Y:S01]  /*b4e0*/  HMMA.16816.F32.BF16 R64, R192, R170, R64 ;  /* 0x000000aac040723c */ /* 0x000fe20000041840 */
[----:B------:R-:W1:Y:S07]  /*b4f0*/  LDSM.16.M88.4 R168, [R201+0x3000] ;  /* 0x00300000c9a8783b */ /* 0x000e6e0000000200 */
[C---:B--2---:R-:W-:Y:S08]  /*b500*/  HMMA.16816.F32.BF16 R4, R196.reuse, R144, R4 ;  /* 0x00000090c404723c */ /* 0x044ff00000041804 */
[C---:B------:R-:W-:Y:S01]  /*b510*/  HMMA.16816.F32.BF16 R8, R196.reuse, R146, R8 ;  /* 0x00000092c408723c */ /* 0x040fe20000041808 */
[----:B------:R-:W2:Y:S01]  /*b520*/  LDSM.16.M88.4 R144, [R201+0x3800] ;  /* 0x00380000c990783b */ /* 0x000ea20000000200 */
[----:B------:R-:W-:Y:S05]  /*b530*/  DEPBAR.LE SB0, 0x0 ;  /* 0x000080000000791a */ /* 0x000fea0000000000 */
[----:B------:R-:W-:Y:S01]  /*b540*/  BAR.SYNC.DEFER_BLOCKING 0x0 ;  /* 0x0000000000007b1d */ /* 0x000fe20000010000 */
[C---:B---3--:R-:W-:Y:S08]  /*b550*/  HMMA.16816.F32.BF16 R12, R196.reuse, R148, R12 ;  /* 0x00000094c40c723c */ /* 0x048ff0000004180c */
[C---:B------:R-:W-:Y:S08]  /*b560*/  HMMA.16816.F32.BF16 R16, R196.reuse, R150, R16 ;  /* 0x00000096c410723c */ /* 0x040ff00000041810 */
[C---:B----4-:R-:W-:Y:S08]  /*b570*/  HMMA.16816.F32.BF16 R20, R196.reuse, R152, R20 ;  /* 0x00000098c414723c */ /* 0x050ff00000041814 */
[C---:B------:R-:W-:Y:S08]  /*b580*/  HMMA.16816.F32.BF16 R24, R196.reuse, R154, R24 ;  /* 0x0000009ac418723c */ /* 0x040ff00000041818 */
[C---:B-----5:R-:W-:Y:S08]  /*b590*/  HMMA.16816.F32.BF16 R28, R196.reuse, R156, R28 ;  /* 0x0000009cc41c723c */ /* 0x060ff0000004181c */
[C---:B------:R-:W-:Y:S08]  /*b5a0*/  HMMA.16816.F32.BF16 R32, R196.reuse, R158, R32 ;  /* 0x0000009ec420723c */ /* 0x040ff00000041820 */
[C---:B-1----:R-:W-:Y:S08]  /*b5b0*/  HMMA.16816.F32.BF16 R36, R196.reuse, R160, R36 ;  /* 0x000000a0c424723c */ /* 0x042ff00000041824 */
[C---:B------:R-:W-:Y:S08]  /*b5c0*/  HMMA.16816.F32.BF16 R40, R196.reuse, R162, R40 ;  /* 0x000000a2c428723c */ /* 0x040ff00000041828 */
[C---:B------:R-:W-:Y:S08]  /*b5d0*/  HMMA.16816.F32.BF16 R44, R196.reuse, R164, R44 ;  /* 0x000000a4c42c723c */ /* 0x040ff0000004182c */
[C---:B------:R-:W-:Y:S08]  /*b5e0*/  HMMA.16816.F32.BF16 R48, R196.reuse, R166, R48 ;  /* 0x000000a6c430723c */ /* 0x040ff00000041830 */
[C---:B------:R-:W-:Y:S08]  /*b5f0*/  HMMA.16816.F32.BF16 R52, R196.reuse, R168, R52 ;  /* 0x000000a8c434723c */ /* 0x040ff00000041834 */
[C---:B------:R-:W-:Y:S08]  /*b600*/  HMMA.16816.F32.BF16 R56, R196.reuse, R170, R56 ;  /* 0x000000aac438723c */ /* 0x040ff00000041838 */
[C---:B--2---:R-:W-:Y:S08]  /*b610*/  HMMA.16816.F32.BF16 R60, R196.reuse, R144, R60 ;  /* 0x00000090c43c723c */ /* 0x044ff0000004183c */
        /* <DEDUP_REMOVED lines=51> */
.L_x_126:
[----:B------:R-:W-:-:S05]  /*b950*/  BRA.DIV ~URZ, `(.L_x_98) ;  /* 0x000069327f007947 */ /* 0x000fca000b800000 */
[----:B------:R-:W3:Y:S01]  /*b960*/  SHFL.IDX PT, R146, R68, RZ, 0x181f ;  /* 0x00181fff44927589 */ /* 0x000ee200000e0000 */
[C---:B------:R-:W-:Y:S02]  /*b970*/  IADD3 R2, -R228.reuse, 0x10, RZ ;  /* 0x00000010e4027810 */ /* 0x040fe40007ffe1ff */
[----:B------:R-:W-:Y:S01]  /*b980*/  ISETP.NE.U32.AND P2, PT, R228, RZ, PT ;  /* 0x000000ffe400720c */ /* 0x000fe20003f45070 */
[----:B------:R-:W4:Y:S01]  /*b990*/  SHFL.IDX PT, R3, R68, 0x1, 0x181f ;  /* 0x00381f0044037f89 */ /* 0x000f2200000e0000 */
[----:B------:R-:W-:Y:S04]  /*b9a0*/  LOP3.LUT R2, R2, 0xf, RZ, 0xc0, !PT ;  /* 0x0000000f02027812 */ /* 0x000fe800078ec0ff */
[----:B---3--:R-:W-:Y:S04]  /*b9b0*/  IADD3 R148, P5, P4, R2, R146, R150 ;  /* 0x0000009202947210 */ /* 0x008fe80007cbe096 */
[--C-:B--2---:R-:W-:Y:S02]  /*b9c0*/  IADD3.X R149, RZ, R145, R69.reuse, P5, P4 ;  /* 0x00000091ff957210 */ /* 0x104fe40002fe8445 */
[----:B------:R-:W-:Y:S03]  /*b9d0*/  IADD3 R146, P4, R146, R151, RZ ;  /* 0x0000009792927210 */ /* 0x000fe60007f9e0ff */
[----:B------:R-:W-:Y:S01]  /*b9e0*/  @!PT LDS RZ, [RZ] ;  /* 0x00000000fffff984 */ /* 0x000fe20000000800 */
[----:B------:R2:W-:Y:S02]  /*b9f0*/  LDGSTS.E.BYPASS.LTC128B.128.ZFILL [R229+0x8100], [R148.64], P2 ;  /* 0x0810000094e57fae */ /* 0x0005e40009141d46 */
[----:B------:R-:W-:Y:S02]  /*ba00*/  IMAD.X R147, R145, 0x1, R144, P4 ;  /* 0x0000000191937824 */ /* 0x000fe400020e0690 */
[----:B------:R-:W3:Y:S04]  /*ba10*/  SHFL.IDX PT, R145, R0, 0x1, 0x181f ;  /* 0x00381f0000917f89 */ /* 0x000ee800000e0000 */
[----:B------:R4:W-:Y:S02]  /*ba20*/  LDGSTS.E.BYPASS.LTC128B.128 [R229+0xc100], [R146.64], !P0 ;  /* 0x0c10000092e57fae */ /* 0x0009e4000c101d46 */
[C---:B----4-:R-:W-:Y:S04]  /*ba30*/  IADD3 R146, P5, P4, R2.reuse, R3, R150 ;  /* 0x0000000302927210 */ /* 0x050fe80007cbe096 */
[--C-:B---3--:R-:W-:Y:S05]  /*ba40*/  IADD3.X R147, RZ, R145, R69.reuse, P5, P4 ;  /* 0x00000091ff937210 */ /* 0x108fea0002fe8445 */
[----:B------:R3:W-:Y:S02]  /*ba50*/  LDGSTS.E.BYPASS.LTC128B.128.ZFILL [R229+0x9100], [R146.64], P2 ;  /* 0x0910000092e57fae */ /* 0x0007e40009141d46 */
[----:B---3--:R-:W-:Y:S05]  /*ba60*/  IADD3 R146, P4, R3, R151, RZ ;  /* 0x0000009703927210 */ /* 0x008fea0007f9e0ff */
[----:B------:R-:W-:Y:S02]  /*ba70*/  IMAD.X R147, R145, 0x1, R144, P4 ;  /* 0x0000000191937824 */ /* 0x000fe400020e0690 */
[----:B------:R-:W3:Y:S04]  /*ba80*/  SHFL.IDX PT, R145, R68, 0x2, 0x181f ;  /* 0x00581f0044917f89 */ /* 0x000ee800000e0000 */
[----:B------:R4:W-:Y:S04]  /*ba90*/  LDGSTS.E.BYPASS.LTC128B.128 [R229+0xd100], [R146.64], !P0 ;  /* 0x0d10000092e57fae */ /* 0x0009e8000c101d46 */
[----:B------:R-:W-:Y:S01]  /*baa0*/  SHFL.IDX PT, R68, R68, 0x3, 0x181f ;  /* 0x00781f0044447f89 */ /* 0x000fe200000e0000 */
[----:B---3--:R-:W-:Y:S03]  /*bab0*/  IADD3 R2, P5, P4, R2, R145, R150 ;  /* 0x0000009102027210 */ /* 0x008fe60007cbe096 */
[----:B----4-:R-:W3:Y:S04]  /*bac0*/  SHFL.IDX PT, R146, R0, 0x2, 0x181f ;  /* 0x00581f0000927f89 */ /* 0x010ee800000e0000 */
[----:B-1----:R-:W1:Y:S01]  /*bad0*/  SHFL.IDX PT, R0, R0, 0x3, 0x181f ;  /* 0x00781f0000007f89 */ /* 0x002e6200000e0000 */
[----:B---3--:R-:W-:Y:S05]  /*bae0*/  IADD3.X R3, RZ, R146, R69, P5, P4 ;  /* 0x00000092ff037210 */ /* 0x008fea0002fe8445 */
[----:B------:R3:W-:Y:S02]  /*baf0*/  LDGSTS.E.BYPASS.LTC128B.128.ZFILL [R229+0xa100], [R2.64], P2 ;  /* 0x0a10000002e57fae */ /* 0x0007e40009141d46 */
[----:B---3--:R-:W-:Y:S05]  /*bb00*/  IADD3 R2, P2, R145, R151, RZ ;  /* 0x0000009791027210 */ /* 0x008fea0007f5e0ff */
[----:B------:R-:W-:Y:S05]  /*bb10*/  IMAD.X R3, R146, 0x1, R144, P2 ;  /* 0x0000000192037824 */ /* 0x000fea00010e0690 */
[----:B------:R2:W-:Y:S03]  /*bb20*/  LDGSTS.E.BYPASS.LTC128B.128 [R229+0xe100], [R2.64], !P0 ;  /* 0x0e10000002e57fae */ /* 0x0005e6000c101d46 */
.L_x_127:
[C---:B-12---:R-:W-:Y:S02]  /*bb30*/  IADD3 R2, -R228.reuse, 0x10, RZ ;  /* 0x00000010e4027810 */ /* 0x046fe40007ffe1ff */
[----:B------:R-:W-:Y:S02]  /*bb40*/  ISETP.NE.U32.AND P2, PT, R228, RZ, PT ;  /* 0x000000ffe400720c */ /* 0x000fe40003f45070 */
[----:B------:R-:W-:Y:S04]  /*bb50*/  LOP3.LUT R2, R2, 0xf, RZ, 0xc0, !PT ;  /* 0x0000000f02027812 */ /* 0x000fe800078ec0ff */
[----:B------:R-:W-:Y:S04]  /*bb60*/  IADD3 R2, P5, P4, R2, R68, R150 ;  /* 0x0000004402027210 */ /* 0x000fe80007cbe096 */
[----:B------:R-:W-:Y:S05]  /*bb70*/  IADD3.X R3, RZ, R0, R69, P5, P4 ;  /* 0x00000000ff037210 */ /* 0x000fea0002fe8445 */
[----:B------:R-:W-:Y:S01]  /*bb80*/  @!PT LDS RZ, [RZ] ;  /* 0x00000000fffff984 */ /* 0x000fe20000000800 */
[----:B------:R-:W-:Y:S01]  /*bb90*/  @!PT LDS RZ, [RZ] ;  /* 0x00000000fffff984 */ /* 0x000fe20000000800 */
[----:B------:R-:W-:Y:S01]  /*bba0*/  @!PT LDS RZ, [RZ] ;  /* 0x00000000fffff984 */ /* 0x000fe20000000800 */
[----:B------:R1:W-:Y:S02]  /*bbb0*/  LDGSTS.E.BYPASS.LTC128B.128.ZFILL [R229+0xb100], [R2.64], P2 ;  /* 0x0b10000002e57fae */ /* 0x0003e40009141d46 */
[----:B-1----:R-:W-:Y:S05]  /*bbc0*/  IADD3 R2, P2, R68, R151, RZ ;  /* 0x0000009744027210 */ /* 0x002fea0007f5e0ff */
[----:B------:R-:W-:Y:S05]  /*bbd0*/  IMAD.X R3, R0, 0x1, R144, P2 ;  /* 0x0000000100037824 */ /* 0x000fea00010e0690 */
[----:B------:R1:W-:Y:S03]  /*bbe0*/  LDGSTS.E.BYPASS.LTC128B.128 [R229+0xf100], [R2.64], !P0 ;  /* 0x0f10000002e57fae */ /* 0x0003e6000c101d46 */
.L_x_96:
[----:B------:R-:W-:Y:S05]  /*bbf0*/  BSYNC B0 ;  /* 0x0000000000007941 */ /* 0x000fea0003800000 */
.L_x_95:
[----:B-1----:R-:W-:Y:S01]  /*bc00*/  FMNMX.FTZ R2, R4, R70, !PT ;  /* 0x0000004604027209 */ /* 0x002fe20007810000 */
        /* <DEDUP_REMOVED lines=63> */
[----:B------:R-:W-:Y:S01]  /*c000*/  FMNMX.FTZ R144, R67, R0, !PT ;  /* 0x0000000043907209 */ /* 0x000fe20007810000 */
[----:B------:R-:W-:-:S05]  /*c010*/  BRA.DIV ~URZ, `(.L_x_99) ;  /* 0x000067327f007947 */ /* 0x000fca000b800000 */
[----:B------:R-:W1:Y:S02]  /*c020*/  SHFL.BFLY PT, R0, R68, 0x2, 0x1f ;  /* 0x0c401f0044007f89 */ /* 0x000e6400000e0000 */
[----:B-1----:R-:W-:Y:S05]  /*c030*/  FMNMX.FTZ R68, R68, R0, !PT ;  /* 0x0000000044447209 */ /* 0x002fea0007810000 */
[----:B------:R-:W1:Y:S02]  /*c040*/  SHFL.BFLY PT, R69, R68, 0x1, 0x1f ;  /* 0x0c201f0044457f89 */ /* 0x000e6400000e0000 */
[----:B-1----:R-:W-:Y:S02]  /*c050*/  FMNMX.FTZ R69, R68, R69, !PT ;  /* 0x0000004544457209 */ /* 0x002fe40007810000 */
[----:B------:R-:W1:Y:S02]  /*c060*/  SHFL.BFLY PT, R68, R144, 0x2, 0x1f ;  /* 0x0c401f0090447f89 */ /* 0x000e6400000e0000 */
[----:B-1----:R-:W-:Y:S05]  /*c070*/  FMNMX.FTZ R68, R144, R68, !PT ;  /* 0x0000004490447209 */ /* 0x002fea0007810000 */
[----:B------:R1:W2:Y:S02]  /*c080*/  SHFL.BFLY PT, R0, R68, 0x1, 0x1f ;  /* 0x0c201f0044007f89 */ /* 0x0002a400000e0000 */
.L_x_128:
[----:B--2---:R-:W-:Y:S01]  /*c090*/  FMNMX.FTZ R3, R0, R68, !PT ;  /* 0x0000004400037209 */ /* 0x004fe20007810000 */
[C---:B-1----:R-:W-:Y:S01]  /*c0a0*/  FMUL.FTZ R68, R69.reuse, c[0x0][0x2d0] ;  /* 0x0000b40045447a20 */ /* 0x042fe20000410000 */
[----:B------:R-:W-:Y:S01]  /*c0b0*/  WARPSYNC 0xffffffff ;  /* 0xffffffff00007948 */ /* 0x000fe20003800000 */
        /* <DEDUP_REMOVED lines=22> */
[--C-:B------:R-:W-:Y:S01]  /*c220*/  FFMA.FTZ R64, R64, c[0x0][0x2d0], -R68.reuse ;  /* 0x0000b40040407a23 */ /* 0x100fe20000010844 */
[----:B------:R-:W-:Y:S01]  /*c230*/  MOV R61, R57 ;  /* 0x00000039003d7202 */ /* 0x000fe20000000f00 */
        /* <DEDUP_REMOVED lines=12> */
[----:B------:R-:W-:Y:S01]  /*c300*/  FFMA.FTZ R68, R65, c[0x0][0x2d0], -R68 ;  /* 0x0000b40041447a23 */ /* 0x000fe20000010844 */
[----:B------:R-:W-:Y:S01]  /*c310*/  MOV R65, R144 ;  /* 0x0000009000417202 */ /* 0x000fe20000000f00 */
[C---:B-1----:R-:W-:Y:S01]  /*c320*/  FFMA.FTZ R0, R2.reuse, R247, R4 ;  /* 0x000000f702007223 */ /* 0x042fe20000010004 */
[----:B------:R-:W1:Y:S01]  /*c330*/  MUFU.EX2 R144, R5 ;  /* 0x0000000500907308 */ /* 0x000e620000000800 */
[C---:B------:R-:W-:Y:S01]  /*c340*/  FMUL.FTZ R12, R2.reuse, R124 ;  /* 0x0000007c020c7220 */ /* 0x040fe20000410000 */
[----:B------:R-:W-:Y:S01]  /*c350*/  MOV R124, R64 ;  /* 0x00000040007c7202 */ /* 0x000fe20000000f00 */
[C---:B------:R-:W-:Y:S02]  /*c360*/  FMUL.FTZ R64, R2.reuse, R72 ;  /* 0x0000004802407220 */ /* 0x040fe40000410000 */
[C---:B------:R-:W-:Y:S01]  /*c370*/  FMUL.FTZ R13, R2.reuse, R125 ;  /* 0x0000007d020d7220 */ /* 0x040fe20000410000 */
[----:B------:R-:W-:Y:S01]  /*c380*/  MOV R125, R65 ;  /* 0x00000041007d7202 */ /* 0x000fe20000000f00 */
[C---:B------:R-:W-:Y:S02]  /*c390*/  FMUL.FTZ R65, R2.reuse, R73 ;  /* 0x0000004902417220 */ /* 0x040fe40000410000 */
[C---:B------:R-:W-:Y:S01]  /*c3a0*/  FMUL.FTZ R20, R2.reuse, R116 ;  /* 0x0000007402147220 */ /* 0x040fe20000410000 */
[----:B------:R-:W-:Y:S01]  /*c3b0*/  MUFU.EX2 R8, R8 ;  /* 0x0000000800087308 */ /* 0x000fe20000000800 */
[C---:B------:R-:W-:Y:S02]  /*c3c0*/  FMUL.FTZ R33, R2.reuse, R105 ;  /* 0x0000006902217220 */ /* 0x040fe40000410000 */
[C---:B------:R-:W-:Y:S02]  /*c3d0*/  FMUL.FTZ R16, R2.reuse, R120 ;  /* 0x0000007802107220 */ /* 0x040fe40000410000 */
[C---:B------:R-:W-:Y:S02]  /*c3e0*/  FMUL.FTZ R17, R2.reuse, R121 ;  /* 0x0000007902117220 */ /* 0x040fe40000410000 */
[C---:B------:R-:W-:Y:S01]  /*c3f0*/  FMUL.FTZ R21, R2.reuse, R117 ;  /* 0x0000007502157220 */ /* 0x040fe20000410000 */
[----:B------:R-:W-:Y:S01]  /*c400*/  MOV R117, R61 ;  /* 0x0000003d00757202 */ /* 0x000fe20000000f00 */
[C---:B------:R-:W-:Y:S01]  /*c410*/  FMUL.FTZ R24, R2.reuse, R112 ;  /* 0x0000007002187220 */ /* 0x040fe20000410000 */
[----:B------:R-:W2:Y:S01]  /*c420*/  MUFU.EX2 R9, R9 ;  /* 0x0000000900097308 */ /* 0x000ea20000000800 */
[C---:B------:R-:W-:Y:S02]  /*c430*/  FMUL.FTZ R25, R2.reuse, R113 ;  /* 0x0000007102197220 */ /* 0x040fe40000410000 */
[----:B------:R-:W-:Y:S02]  /*c440*/  FMUL.FTZ R28, R2, R108 ;  /* 0x0000006c021c7220 */ /* 0x000fe40000410000 */
[C---:B-1----:R-:W-:Y:S01]  /*c450*/  FADD.FTZ R5, R144.reuse, R0 ;  /* 0x0000000090057221 */ /* 0x042fe20000010000 */
[----:B------:R-:W-:Y:S01]  /*c460*/  F2FP.BF16.PACK_AB R144, R144, R4 ;  /* 0x000000049090723e */ /* 0x000fe200000010ff */
[C---:B------:R-:W-:Y:S02]  /*c470*/  FMUL.FTZ R4, R3.reuse, c[0x0][0x2d0] ;  /* 0x0000b40003047a20 */ /* 0x040fe40000410000 */
[----:B------:R-:W-:Y:S01]  /*c480*/  FADD.FTZ R0, -R3, R71 ;  /* 0x0000004703007221 */ /* 0x000fe20000010100 */
[----:B------:R-:W-:Y:S01]  /*c490*/  MUFU.EX2 R68, R68 ;  /* 0x0000004400447308 */ /* 0x000fe20000000800 */
[--C-:B------:R-:W-:Y:S02]  /*c4a0*/  FFMA.FTZ R147, R11, c[0x0][0x2d0], -R4.reuse ;  /* 0x0000b4000b937a23 */ /* 0x100fe40000010804 */
[----:B------:R-:W3:Y:S01]  /*c4b0*/  LDL.LU R11, [R1] ;  /* 0x00000000010b7983 */ /* 0x000ee20000300800 */
[----:B------:R-:W-:Y:S02]  /*c4c0*/  FMUL.FTZ R0, R0, c[0x0][0x2d0] ;  /* 0x0000b40000007a20 */ /* 0x000fe40000410000 */
[--C-:B------:R-:W-:Y:S02]  /*c4d0*/  FFMA.FTZ R66, R66, c[0x0][0x2d0], -R4.reuse ;  /* 0x0000b40042427a23 */ /* 0x100fe40000010804 */
[--C-:B------:R-:W-:Y:S02]  /*c4e0*/  FFMA.FTZ R67, R67, c[0x0][0x2d0], -R4.reuse ;  /* 0x0000b40043437a23 */ /* 0x100fe40000010804 */
[----:B------:R-:W1:Y:S01]  /*c4f0*/  MUFU.EX2 R0, R0 ;  /* 0x0000000000007308 */ /* 0x000e620000000800 */
[--C-:B------:R-:W-:Y:S01]  /*c500*/  FFMA.FTZ R70, R10, c[0x0][0x2d0], -R4.reuse ;  /* 0x0000b4000a467a23 */ /* 0x100fe20000010804 */
[----:B------:R-:W-:Y:S01]  /*c510*/  MOV R10, R60 ;  /* 0x0000003c000a7202 */ /* 0x000fe20000000f00 */
[--C-:B------:R-:W-:Y:S01]  /*c520*/  FFMA.FTZ R150, R14, c[0x0][0x2d0], -R4.reuse ;  /* 0x0000b4000e967a23 */ /* 0x100fe20000010804 */
[----:B--2---:R-:W-:Y:S01]  /*c530*/  F2FP.BF16.PACK_AB R146, R9, R8 ;  /* 0x000000080992723e */ /* 0x004fe200000010ff */
[--C-:B------:R-:W-:Y:S01]  /*c540*/  FFMA.FTZ R149, R15, c[0x0][0x2d0], -R4.reuse ;  /* 0x0000b4000f957a23 */ /* 0x100fe20000010804 */
[----:B------:R-:W-:Y:S01]  /*c550*/  MOV R120, R10 ;  /* 0x0000000a00787202 */ /* 0x000fe20000000f00 */
        /* <DEDUP_REMOVED lines=22> */
[--C-:B------:R-:W-:Y:S01]  /*c6c0*/  FFMA.FTZ R63, R63, c[0x0][0x2d0], -R4.reuse ;  /* 0x0000b4003f3f7a23 */ /* 0x100fe20000010804 */
[----:B------:R-:W-:Y:S01]  /*c6d0*/  MOV R121, R59 ;  /* 0x0000003b00797202 */ /* 0x000fe20000000f00 */
[--C-:B------:R-:W-:Y:S02]  /*c6e0*/  FFMA.FTZ R6, R6, c[0x0][0x2d0], -R4.reuse ;  /* 0x0000b40006067a23 */ /* 0x100fe40000010804 */
[--C-:B------:R-:W-:Y:S02]  /*c6f0*/  FFMA.FTZ R7, R7, c[0x0][0x2d0], -R4.reuse ;  /* 0x0000b40007077a23 */ /* 0x100fe40000010804 */
[--C-:B------:R-:W-:Y:S01]  /*c700*/  FFMA.FTZ R158, R22, c[0x0][0x2d0], -R4.reuse ;  /* 0x0000b400169e7a23 */ /* 0x100fe20000010804 */
[----:B------:R-:W-:Y:S01]  /*c710*/  MUFU.EX2 R145, R6 ;  /* 0x0000000600917308 */ /* 0x000fe20000000800 */
[--C-:B------:R-:W-:Y:S02]  /*c720*/  FFMA.FTZ R157, R23, c[0x0][0x2d0], -R4.reuse ;  /* 0x0000b400179d7a23 */ /* 0x100fe40000010804 */
[--C-:B------:R-:W-:Y:S02]  /*c730*/  FFMA.FTZ R166, R30, c[0x0][0x2d0], -R4.reuse ;  /* 0x0000b4001ea67a23 */ /* 0x100fe40000010804 */
[--C-:B------:R-:W-:Y:S02]  /*c740*/  FFMA.FTZ R165, R31, c[0x0][0x2d0], -R4.reuse ;  /* 0x0000b4001fa57a23 */ /* 0x100fe40000010804 */
[----:B------:R-:W-:Y:S02]  /*c750*/  FFMA.FTZ R167, R34, c[0x0][0x2d0], -R4 ;  /* 0x0000b40022a77a23 */ /* 0x000fe40000010804 */
[----:B------:R-:W-:Y:S01]  /*c760*/  FADD.FTZ R4, R8, R5 ;  /* 0x0000000508047221 */ /* 0x000fe20000010000 */
[----:B------:R-:W-:Y:S01]  /*c770*/  MUFU.EX2 R7, R7 ;  /* 0x0000000700077308 */ /* 0x000fe20000000800 */
[----:B------:R-:W-:Y:S01]  /*c780*/  FMUL.FTZ R5, R2, R133 ;  /* 0x0000008502057220 */ /* 0x000fe20000410000 */
[----:B------:R-:W-:Y:S01]  /*c790*/  MOV R133, R66 ;  /* 0x0000004200857202 */ /* 0x000fe20000000f00 */
[----:B-1----:R-:W-:Y:S02]  /*c7a0*/  FMUL.FTZ R66, R0, R74 ;  /* 0x0000004a00427220 */ /* 0x002fe40000410000 */
[----:B------:R-:W-:Y:S02]  /*c7b0*/  FADD.FTZ R148, R9, R4 ;  /* 0x0000000409947221 */ /* 0x000fe40000010000 */
[----:B------:R-:W-:Y:S01]  /*c7c0*/  FMUL.FTZ R4, R2, R132 ;  /* 0x0000008402047220 */ /* 0x000fe20000410000 */
[----:B------:R-:W-:Y:S01]  /*c7d0*/  MOV R132, R67 ;  /* 0x0000004300847202 */ /* 0x000fe20000000f00 */
[C---:B------:R-:W-:Y:S01]  /*c7e0*/  FMUL.FTZ R67, R0.reuse, R75 ;  /* 0x0000004b00437220 */ /* 0x040fe20000410000 */
[----:B------:R-:W-:Y:S01]  /*c7f0*/  MUFU.EX2 R158, R158 ;  /* 0x0000009e009e7308 */ /* 0x000fe20000000800 */
[----:B------:R-:W1:Y:S01]  /*c800*/  LDSM.16.MT88.4 R72, [R203] ;  /* 0x00000000cb48783b */ /* 0x000e620000004200 */
[C---:B------:R-:W-:Y:S02]  /*c810*/  FMUL.FTZ R34, R0.reuse, R106 ;  /* 0x0000006a00227220 */ /* 0x040fe40000410000 */
[----:B------:R-:W-:Y:S02]  /*c820*/  FMUL.FTZ R10, R0, R130 ;  /* 0x00000082000a7220 */ /* 0x000fe40000410000 */
[C---:B------:R-:W-:Y:S01]  /*c830*/  FMUL.FTZ R8, R2.reuse, R128 ;  /* 0x0000008002087220 */ /* 0x040fe20000410000 */
[----:B------:R-:W-:Y:S01]  /*c840*/  MOV R128, R63 ;  /* 0x0000003f00807202 */ /* 0x000fe20000000f00 */
[----:B------:R-:W-:Y:S01]  /*c850*/  FMUL.FTZ R9, R2, R129 ;  /* 0x0000008102097220 */ /* 0x000fe20000410000 */
[----:B------:R-:W-:Y:S01]  /*c860*/  MOV R129, R62 ;  /* 0x0000003e00817202 */ /* 0x000fe20000000f00 */
[----:B------:R-:W2:Y:S01]  /*c870*/  MUFU.EX2 R106, R70 ;  /* 0x00000046006a7308 */ /* 0x000ea20000000800 */
[C---:B------:R-:W-:Y:S02]  /*c880*/  FMUL.FTZ R14, R0.reuse, R126 ;  /* 0x0000007e000e7220 */ /* 0x040fe40000410000 */
[C---:B------:R-:W-:Y:S02]  /*c890*/  FMUL.FTZ R15, R0.reuse, R127 ;  /* 0x0000007f000f7220 */ /* 0x040fe40000410000 */
[C---:B------:R-:W-:Y:S02]  /*c8a0*/  FMUL.FTZ R18, R0.reuse, R122 ;  /* 0x0000007a00127220 */ /* 0x040fe40000410000 */
[C---:B------:R-:W-:Y:S02]  /*c8b0*/  FMUL.FTZ R19, R0.reuse, R123 ;  /* 0x0000007b00137220 */ /* 0x040fe40000410000 */
[C---:B------:R-:W-:Y:S01]  /*c8c0*/  FMUL.FTZ R22, R0.reuse, R118 ;  /* 0x0000007600167220 */ /* 0x040fe20000410000 */
[----:B------:R-:W4:Y:S01]  /*c8d0*/  MUFU.EX2 R70, R156 ;  /* 0x0000009c00467308 */ /* 0x000f220000000800 */
[C---:B------:R-:W-:Y:S02]  /*c8e0*/  FMUL.FTZ R23, R0.reuse, R119 ;  /* 0x0000007700177220 */ /* 0x040fe40000410000 */
[C---:B------:R-:W-:Y:S02]  /*c8f0*/  FMUL.FTZ R26, R0.reuse, R114 ;  /* 0x00000072001a7220 */ /* 0x040fe40000410000 */
[----:B------:R-:W-:Y:S02]  /*c900*/  FMUL.FTZ R27, R0, R115 ;  /* 0x00000073001b7220 */ /* 0x000fe40000410000 */
[----:B------:R-:W-:Y:S01]  /*c910*/  FMUL.FTZ R29, R2, R109 ;  /* 0x0000006d021d7220 */ /* 0x000fe20000410000 */
[----:B------:R-:W-:Y:S01]  /*c920*/  LDSM.16.MT88.4 R112, [R204+0x3800] ;  /* 0x00380000cc70783b */ /* 0x000fe20000004200 */
[C---:B------:R-:W-:Y:S01]  /*c930*/  FMUL.FTZ R30, R0.reuse, R110 ;  /* 0x0000006e001e7220 */ /* 0x040fe20000410000 */
[----:B------:R-:W-:Y:S01]  /*c940*/  MUFU.EX2 R157, R157 ;  /* 0x0000009d009d7308 */ /* 0x000fe20000000800 */
[C---:B------:R-:W-:Y:S02]  /*c950*/  FMUL.FTZ R31, R0.reuse, R111 ;  /* 0x0000006f001f7220 */ /* 0x040fe40000410000 */
[----:B------:R-:W-:Y:S01]  /*c960*/  FMUL.FTZ R35, R0, R107 ;  /* 0x0000006b00237220 */ /* 0x000fe20000410000 */
[----:B--2---:R-:W-:Y:S01]  /*c970*/  F2FP.BF16.PACK_AB R147, R116, R106 ;  /* 0x0000006a7493723e */ /* 0x004fe200000010ff */
[C---:B------:R-:W-:Y:S02]  /*c980*/  FMUL.FTZ R32, R2.reuse, R104 ;  /* 0x0000006802207220 */ /* 0x040fe40000410000 */
[C---:B------:R-:W-:Y:S02]  /*c990*/  FMUL.FTZ R36, R2.reuse, R100 ;  /* 0x0000006402247220 */ /* 0x040fe40000410000 */
[----:B------:R-:W-:Y:S01]  /*c9a0*/  FMUL.FTZ R37, R2, R101 ;  /* 0x0000006502257220 */ /* 0x000fe20000410000 */
[----:B------:R-:W-:Y:S01]  /*c9b0*/  MUFU.EX2 R104, R252 ;  /* 0x000000fc00687308 */ /* 0x000fe20000000800 */
[C---:B------:R-:W-:Y:S02]  /*c9c0*/  FMUL.FTZ R38, R0.reuse, R102 ;  /* 0x0000006600267220 */ /* 0x040fe40000410000 */
[----:B------:R-:W-:Y:S02]  /*c9d0*/  FMUL.FTZ R39, R0, R103 ;  /* 0x0000006700277220 */ /* 0x000fe40000410000 */
[----:B------:R-:W-:Y:S01]  /*c9e0*/  FMUL.FTZ R41, R2, R97 ;  /* 0x0000006102297220 */ /* 0x000fe20000410000 */
[----:B------:R-:W-:Y:S01]  /*c9f0*/  LDSM.16.MT88.4 R100, [R203+0x7000] ;  /* 0x00700000cb64783b */ /* 0x000fe20000004200 */
[C---:B------:R-:W-:Y:S02]  /*ca00*/  FMUL.FTZ R42, R0.reuse, R98 ;  /* 0x00000062002a7220 */ /* 0x040fe40000410000 */
[----:B------:R-:W-:Y:S01]  /*ca10*/  FMUL.FTZ R43, R0, R99 ;  /* 0x00000063002b7220 */ /* 0x000fe20000410000 */
[----:B------:R-:W-:Y:S01]  /*ca20*/  MUFU.EX2 R111, R150 ;  /* 0x00000096006f7308 */ /* 0x000fe20000000800 */
[C---:B------:R-:W-:Y:S02]  /*ca30*/  FMUL.FTZ R40, R2.reuse, R96 ;  /* 0x0000006002287220 */ /* 0x040fe40000410000 */
[----:B------:R-:W-:Y:S02]  /*ca40*/  FMUL.FTZ R45, R2, R93 ;  /* 0x0000005d022d7220 */ /* 0x000fe40000410000 */
[C---:B------:R-:W-:Y:S02]  /*ca50*/  FMUL.FTZ R46, R0.reuse, R94 ;  /* 0x0000005e002e7220 */ /* 0x040fe40000410000 */
[----:B------:R-:W-:Y:S02]  /*ca60*/  FMUL.FTZ R47, R0, R95 ;  /* 0x0000005f002f7220 */ /* 0x000fe40000410000 */
[C---:B------:R-:W-:Y:S01]  /*ca70*/  FMUL.FTZ R44, R2.reuse, R92 ;  /* 0x0000005c022c7220 */ /* 0x040fe20000410000 */
[----:B------:R-:W-:Y:S01]  /*ca80*/  MUFU.EX2 R150, R121 ;  /* 0x0000007900967308 */ /* 0x000fe20000000800 */
[C---:B------:R-:W-:Y:S02]  /*ca90*/  FMUL.FTZ R48, R2.reuse, R88 ;  /* 0x0000005802307220 */ /* 0x040fe40000410000 */
[----:B------:R-:W-:Y:S02]  /*caa0*/  FMUL.FTZ R49, R2, R89 ;  /* 0x0000005902317220 */ /* 0x000fe40000410000 */
[C---:B------:R-:W-:Y:S02]  /*cab0*/  FMUL.FTZ R50, R0.reuse, R90 ;  /* 0x0000005a00327220 */ /* 0x040fe40000410000 */
[----:B------:R-:W-:Y:S02]  /*cac0*/  FMUL.FTZ R51, R0, R91 ;  /* 0x0000005b00337220 */ /* 0x000fe40000410000 */
[----:B------:R-:W-:Y:S01]  /*cad0*/  FMUL.FTZ R53, R2, R85 ;  /* 0x0000005502357220 */ /* 0x000fe20000410000 */
[----:B------:R-:W-:Y:S01]  /*cae0*/  LDSM.16.MT88.4 R88, [R205+0x1800] ;  /* 0x00180000cd58783b */ /* 0x000fe20000004200 */
        /* <DEDUP_REMOVED lines=8> */
[C---:B------:R-:W-:Y:S02]  /*cb70*/  FMUL.FTZ R56, R2.reuse, R80 ;  /* 0x0000005002387220 */ /* 0x040fe40000410000 */
[C---:B------:R-:W-:Y:S02]  /*cb80*/  FMUL.FTZ R60, R2.reuse, R76 ;  /* 0x0000004c023c7220 */ /* 0x040fe40000410000 */
[----:B------:R-:W-:Y:S02]  /*cb90*/  FMUL.FTZ R61, R2, R77 ;  /* 0x0000004d023d7220 */ /* 0x000fe40000410000 */
[C---:B------:R-:W-:Y:S02]  /*cba0*/  FMUL.FTZ R62, R0.reuse, R78 ;  /* 0x0000004e003e7220 */ /* 0x040fe40000410000 */
[C---:B------:R-:W-:Y:S01]  /*cbb0*/  FMUL.FTZ R63, R0.reuse, R79 ;  /* 0x0000004f003f7220 */ /* 0x040fe20000410000 */
[----:B------:R-:W2:Y:S01]  /*cbc0*/  MUFU.EX2 R2, R155 ;  /* 0x0000009b00027308 */ /* 0x000ea20000000800 */
[----:B------:R-:W-:Y:S09]  /*cbd0*/  LDSM.16.MT88.4 R76, [R203+0x800] ;  /* 0x00080000cb4c783b */ /* 0x000ff20000004200 */
[----:B------:R5:W1:Y:S10]  /*cbe0*/  MUFU.EX2 R80, R154 ;  /* 0x0000009a00507308 */ /* 0x000a740000000800 */
[----:B------:R-:W1:Y:S10]  /*cbf0*/  MUFU.EX2 R110, R149 ;  /* 0x00000095006e7308 */ /* 0x000e740000000800 */
[----:B------:R-:W-:Y:S01]  /*cc00*/  MUFU.EX2 R149, R129 ;  /* 0x0000008100957308 */ /* 0x000fe20000000800 */
[----:B-----5:R-:W5:Y:S09]  /*cc10*/  LDL R154, [R1+0x4] ;  /* 0x00000400019a7983 */ /* 0x020f720000100800 */
[----:B------:R-:W-:Y:S10]  /*cc20*/  MUFU.EX2 R166, R166 ;  /* 0x000000a600a67308 */ /* 0x000ff40000000800 */
        /* <DEDUP_REMOVED lines=8> */
[----:B------:R-:W-:Y:S01]  /*ccb0*/  MUFU.EX2 R239, R239 ;  /* 0x000000ef00ef7308 */ /* 0x000fe20000000800 */
[C---:B---3--:R-:W-:Y:S01]  /*ccc0*/  FFMA.FTZ R6, R0.reuse, R11, R145 ;  /* 0x0000000b00067223 */ /* 0x048fe20000010091 */
[C---:B------:R-:W-:Y:S01]  /*ccd0*/  F2FP.BF16.PACK_AB R145, R7.reuse, R145 ;  /* 0x000000910791723e */ /* 0x040fe200000010ff */
[C---:B------:R-:W-:Y:S02]  /*cce0*/  FMUL.FTZ R11, R0.reuse, R131 ;  /* 0x00000083000b7220 */ /* 0x040fe40000410000 */
[----:B------:R-:W-:Y:S02]  /*ccf0*/  FADD.FTZ R105, R7, R6 ;  /* 0x0000000607697221 */ /* 0x000fe40000010000 */
[C---:B------:R-:W-:Y:S02]  /*cd00*/  FMUL.FTZ R6, R0.reuse, R134 ;  /* 0x0000008600067220 */ /* 0x040fe40000410000 */
[----:B------:R-:W-:Y:S01]  /*cd10*/  FMUL.FTZ R7, R0, R135 ;  /* 0x0000008700077220 */ /* 0x000fe20000410000 */
[----:B------:R-:W-:Y:S01]  /*cd20*/  MUFU.EX2 R240, R240 ;  /* 0x000000f000f07308 */ /* 0x000fe20000000800 */
[----:B----4-:R-:W-:Y:S04]  /*cd30*/  FADD.FTZ R0, R70, R148 ;  /* 0x0000009446007221 */ /* 0x010fe80000010000 */
[----:B--2---:R-:W-:Y:S01]  /*cd40*/  FADD.FTZ R0, R2, R0 ;  /* 0x0000000002007221 */ /* 0x004fe20000010000 */
[C---:B-1----:R-:W-:Y:S04]  /*cd50*/  HMMA.16816.F32.BF16 R4, R144.reuse, R72, R4 ;  /* 0x000000489004723c */ /* 0x042fe80000041804 */
[----:B------:R1:W-:Y:S01]  /*cd60*/  MUFU.EX2 R148, R128 ;  /* 0x0000008000947308 */ /* 0x0003e20000000800 */
[----:B------:R-:W-:Y:S03]  /*cd70*/  FADD.FTZ R0, R80, R0 ;  /* 0x0000000050007221 */ /* 0x000fe60000010000 */
[C---:B------:R-:W-:Y:S01]  /*cd80*/  HMMA.16816.F32.BF16 R8, R144.reuse, R74, R8 ;  /* 0x0000004a9008723c */ /* 0x040fe20000041808 */
[----:B------:R-:W2:Y:S03]  /*cd90*/  LDSM.16.MT88.4 R72, [R205] ;  /* 0x00000000cd48783b */ /* 0x000ea60000004200 */
[C---:B------:R-:W-:Y:S02]  /*cda0*/  FADD.FTZ R0, R71.reuse, R0 ;  /* 0x0000000047007221 */ /* 0x040fe40000010000 */
[----:B------:R-:W-:Y:S10]  /*cdb0*/  MUFU.EX2 R241, R241 ;  /* 0x000000f100f17308 */ /* 0x000ff40000000800 */
[----:B------:R-:W-:Y:S01]  /*cdc0*/  MUFU.EX2 R242, R242 ;  /* 0x000000f200f27308 */ /* 0x000fe20000000800 */
[----:B-1----:R-:W-:Y:S09]  /*cdd0*/  LDSM.16.MT88.4 R128, [R203+0x3800] ;  /* 0x00380000cb80783b */ /* 0x002ff20000004200 */
[----:B------:R-:W-:Y:S10]  /*cde0*/  MUFU.EX2 R153, R247 ;  /* 0x000000f700997308 */ /* 0x000ff40000000800 */
[----:B------:R-:W-:Y:S01]  /*cdf0*/  MUFU.EX2 R109, R151 ;  /* 0x00000097006d7308 */ /* 0x000fe20000000800 */
[C---:B--2---:R-:W-:Y:S09]  /*ce00*/  HMMA.16816.F32.BF16 R12, R144.reuse, R72, R12 ;  /* 0x00000048900c723c */ /* 0x044ff2000004180c */
[----:B------:R-:W-:Y:S01]  /*ce10*/  MUFU.EX2 R151, R251 ;  /* 0x000000fb00977308 */ /* 0x000fe20000000800 */
[C---:B------:R-:W-:Y:S01]  /*ce20*/  HMMA.16816.F32.BF16 R16, R144.reuse, R74, R16 ;  /* 0x0000004a9010723c */ /* 0x040fe20000041810 */
[----:B------:R-:W1:Y:S08]  /*ce30*/  LDSM.16.MT88.4 R72, [R204] ;  /* 0x00000000cc48783b */ /* 0x000e700000004200 */
[----:B------:R-:W2:Y:S10]  /*ce40*/  MUFU.EX2 R108, R152 ;  /* 0x00000098006c7308 */ /* 0x000eb40000000800 */
[----:B------:R-:W-:Y:S01]  /*ce50*/  MUFU.EX2 R152, R248 ;  /* 0x000000f800987308 */ /* 0x000fe20000000800 */
[C---:B-1----:R-:W-:Y:S08]  /*ce60*/  HMMA.16816.F32.BF16 R20, R144.reuse, R72, R20 ;  /* 0x000000489014723c */ /* 0x042ff00000041814 */
[C---:B------:R-:W-:Y:S01]  /*ce70*/  HMMA.16816.F32.BF16 R24, R144.reuse, R74, R24 ;  /* 0x0000004a9018723c */ /* 0x040fe20000041818 */
[----:B------:R-:W1:Y:S07]  /*ce80*/  LDSM.16.MT88.4 R72, [R216] ;  /* 0x00000000d848783b */ /* 0x000e6e0000004200 */
[C---:B-1----:R-:W-:Y:S08]  /*ce90*/  HMMA.16816.F32.BF16 R28, R144.reuse, R72, R28 ;  /* 0x00000048901c723c */ /* 0x042ff0000004181c */
[C---:B------:R-:W-:Y:S01]  /*cea0*/  HMMA.16816.F32.BF16 R32, R144.reuse, R74, R32 ;  /* 0x0000004a9020723c */ /* 0x040fe20000041820 */
[----:B------:R-:W1:Y:S02]  /*ceb0*/  LDSM.16.MT88.4 R72, [R203+0x4000] ;  /* 0x00400000cb48783b */ /* 0x000e640000004200 */
[----:B-----5:R-:W-:Y:S05]  /*cec0*/  ISETP.GT.AND P0, PT, R232, R154, PT ;  /* 0x0000009ae800720c */ /* 0x020fea0003f04270 */
        /* <DEDUP_REMOVED lines=9> */
[C---:B-1----:R-:W-:Y:S07]  /*cf60*/  HMMA.16816.F32.BF16 R60, R144.reuse, R72, R60 ;  /* 0x00000048903c723c */ /* 0x042fee000004183c */
[----:B------:R-:W-:Y:S01]  /*cf70*/  F2FP.BF16.PACK_AB R72, R2, R70 ;  /* 0x000000460248723e */ /* 0x000fe200000010ff */
[----:B------:R-:W-:Y:S01]  /*cf80*/  HMMA.16816.F32.BF16 R64, R144, R74, R64 ;  /* 0x0000004a9040723c */ /* 0x000fe20000041840 */
[----:B------:R-:W1:Y:S03]  /*cf90*/  MUFU.EX2 R70, R164 ;  /* 0x000000a400467308 */ /* 0x000e660000000800 */
[----:B------:R-:W-:Y:S03]  /*cfa0*/  F2FP.BF16.PACK_AB R73, R110, R111 ;  /* 0x0000006f6e49723e */ /* 0x000fe600000010ff */
[----:B------:R-:W-:Y:S02]  /*cfb0*/  F2FP.BF16.PACK_AB R74, R71, R80 ;  /* 0x00000050474a723e */ /* 0x000fe400000010ff */
[----:B------:R-:W3:Y:S02]  /*cfc0*/  LDSM.16.MT88.4 R80, [R205+0x800] ;  /* 0x00080000cd50783b */ /* 0x000ee40000004200 */
[----:B------:R-:W4:Y:S01]  /*cfd0*/  MUFU.EX2 R2, R163 ;  /* 0x000000a300027308 */ /* 0x000f220000000800 */
[----:B--2---:R-:W-:Y:S02]  /*cfe0*/  F2FP.BF16.PACK_AB R75, R108, R109 ;  /* 0x0000006d6c4b723e */ /* 0x004fe400000010ff */
[----:B------:R-:W-:Y:S05]  /*cff0*/  F2FP.BF16.PACK_AB R145, R148, R149 ;  /* 0x000000959491723e */ /* 0x000fea00000010ff */
[C---:B------:R-:W-:Y:S02]  /*d000*/  HMMA.16816.F32.BF16 R4, R72.reuse, R76, R4 ;  /* 0x0000004c4804723c */ /* 0x040fe40000041804 */
[----:B------:R-:W2:Y:S03]  /*d010*/  MUFU.EX2 R71, R161 ;  /* 0x000000a100477308 */ /* 0x000ea60000000800 */
[----:B-1----:R-:W-:Y:S03]  /*d020*/  FADD.FTZ R0, R70, R0 ;  /* 0x0000000046007221 */ /* 0x002fe60000010000 */
[C---:B------:R-:W-:Y:S01]  /*d030*/  HMMA.16816.F32.BF16 R8, R72.reuse, R78, R8 ;  /* 0x0000004e4808723c */ /* 0x040fe20000041808 */
[----:B------:R-:W1:Y:S03]  /*d040*/  LDSM.16.MT88.4 R76, [R204+0x800] ;  /* 0x00080000cc4c783b */ /* 0x000e660000004200 */
[----:B------:R-:W-:Y:S01]  /*d050*/  MUFU.EX2 R144, R125 ;  /* 0x0000007d00907308 */ /* 0x000fe20000000800 */
[----:B----4-:R-:W-:Y:S04]  /*d060*/  FADD.FTZ R0, R2, R0 ;  /* 0x0000000002007221 */ /* 0x010fe80000010000 */
[----:B------:R-:W-:Y:S05]  /*d070*/  FADD.FTZ R0, R84, R0 ;  /* 0x0000000054007221 */ /* 0x000fea0000010000 */
[----:B------:R-:W-:Y:S01]  /*d080*/  MUFU.EX2 R146, R124 ;  /* 0x0000007c00927308 */ /* 0x000fe20000000800 */
[C---:B--2---:R-:W-:Y:S01]  /*d090*/  FADD.FTZ R0, R71.reuse, R0 ;  /* 0x0000000047007221 */ /* 0x044fe20000010000 */
[C---:B---3--:R-:W-:Y:S08]  /*d0a0*/  HMMA.16816.F32.BF16 R12, R72.reuse, R80, R12 ;  /* 0x00000050480c723c */ /* 0x048ff0000004180c */
        /* <DEDUP_REMOVED lines=18> */
[----:B------:R-:W-:Y:S01]  /*d1d0*/  HMMA.16816.F32.BF16 R64, R72, R82, R64 ;  /* 0x000000524840723c */ /* 0x000fe20000041840 */
[----:B------:R-:W2:Y:S06]  /*d1e0*/  LDSM.16.MT88.4 R80, [R205+0x1000] ;  /* 0x00100000cd50783b */ /* 0x000eac0000004200 */
[----:B------:R-:W-:Y:S02]  /*d1f0*/  F2FP.BF16.PACK_AB R74, R71, R84 ;  /* 0x00000054474a723e */ /* 0x000fe400000010ff */
[----:B------:R-:W3:Y:S01]  /*d200*/  LDSM.16.MT88.4 R84, [R204+0x1000] ;  /* 0x00100000cc54783b */ /* 0x000ee20000004200 */
[----:B------:R-:W-:Y:S02]  /*d210*/  MUFU.EX2 R71, R169 ;  /* 0x000000a900477308 */ /* 0x000fe40000000800 */
[----:B------:R-:W-:Y:S02]  /*d220*/  F2FP.BF16.PACK_AB R72, R2, R70 ;  /* 0x000000460248723e */ /* 0x000fe400000010ff */
[----:B------:R-:W-:Y:S02]  /*d230*/  F2FP.BF16.PACK_AB R73, R157, R158 ;  /* 0x0000009e9d49723e */ /* 0x000fe400000010ff */
[----:B------:R-:W-:Y:S04]  /*d240*/  F2FP.BF16.PACK_AB R75, R160, R159 ;  /* 0x0000009fa04b723e */ /* 0x000fe800000010ff */
[----:B------:R-:W4:Y:S03]  /*d250*/  MUFU.EX2 R70, R172 ;  /* 0x000000ac00467308 */ /* 0x000f260000000800 */
[C---:B-1----:R-:W-:Y:S07]  /*d260*/  HMMA.16816.F32.BF16 R4, R72.reuse, R76, R4 ;  /* 0x0000004c4804723c */ /* 0x042fee0000041804 */
[----:B------:R-:W1:Y:S01]  /*d270*/  MUFU.EX2 R2, R171 ;  /* 0x000000ab00027308 */ /* 0x000e620000000800 */
[C---:B------:R-:W-:Y:S01]  /*d280*/  HMMA.16816.F32.BF16 R8, R72.reuse, R78, R8 ;  /* 0x0000004e4808723c */ /* 0x040fe20000041808 */
[----:B------:R-:W5:Y:S07]  /*d290*/  LDSM.16.MT88.4 R76, [R206+0x1000] ;  /* 0x00100000ce4c783b */ /* 0x000f6e0000004200 */
[C---:B--2---:R-:W-:Y:S04]  /*d2a0*/  HMMA.16816.F32.BF16 R12, R72.reuse, R80, R12 ;  /* 0x00000050480c723c */ /* 0x044fe8000004180c */
[----:B----4-:R-:W-:Y:S04]  /*d2b0*/  FADD.FTZ R0, R70, R0 ;  /* 0x0000000046007221 */ /* 0x010fe80000010000 */
[C---:B------:R-:W-:Y:S01]  /*d2c0*/  HMMA.16816.F32.BF16 R16, R72.reuse, R82, R16 ;  /* 0x000000524810723c */ /* 0x040fe20000041810 */
[----:B------:R-:W2:Y:S03]  /*d2d0*/  LDSM.16.MT88.4 R80, [R203+0x5000] ;  /* 0x00500000cb50783b */ /* 0x000ea60000004200 */
[----:B-1----:R-:W-:Y:S04]  /*d2e0*/  FADD.FTZ R0, R2, R0 ;  /* 0x0000000002007221 */ /* 0x002fe80000010000 */
[C---:B---3--:R-:W-:Y:S04]  /*d2f0*/  HMMA.16816.F32.BF16 R20, R72.reuse, R84, R20 ;  /* 0x000000544814723c */ /* 0x048fe80000041814 */
[----:B------:R-:W-:Y:S04]  /*d300*/  FADD.FTZ R0, R92, R0 ;  /* 0x000000005c007221 */ /* 0x000fe80000010000 */
[C---:B------:R-:W-:Y:S01]  /*d310*/  HMMA.16816.F32.BF16 R24, R72.reuse, R86, R24 ;  /* 0x000000564818723c */ /* 0x040fe20000041818 */
[----:B------:R-:W1:Y:S03]  /*d320*/  LDSM.16.MT88.4 R84, [R205+0x5000] ;  /* 0x00500000cd54783b */ /* 0x000e660000004200 */
[----:B------:R-:W-:Y:S04]  /*d330*/  FADD.FTZ R0, R71, R0 ;  /* 0x0000000047007221 */ /* 0x000fe80000010000 */
[C---:B-----5:R-:W-:Y:S08]  /*d340*/  HMMA.16816.F32.BF16 R28, R72.reuse, R76, R28 ;  /* 0x0000004c481c723c */ /* 0x060ff0000004181c */
        /* <DEDUP_REMOVED lines=8> */
[C---:B---3--:R-:W-:Y:S07]  /*d3d0*/  HMMA.16816.F32.BF16 R52, R72.reuse, R76, R52 ;  /* 0x0000004c4834723c */ /* 0x048fee0000041834 */
[----:B------:R-:W-:Y:S01]  /*d3e0*/  F2FP.BF16.PACK_AB R76, R2, R70 ;  /* 0x00000046024c723e */ /* 0x000fe200000010ff */
[C---:B------:R-:W-:Y:S01]  /*d3f0*/  HMMA.16816.F32.BF16 R56, R72.reuse, R78, R56 ;  /* 0x0000004e4838723c */ /* 0x040fe20000041838 */
[----:B------:R-:W3:Y:S03]  /*d400*/  MUFU.EX2 R70, R238 ;  /* 0x000000ee00467308 */ /* 0x000ee60000000800 */
[----:B------:R-:W-:Y:S03]  /*d410*/  F2FP.BF16.PACK_AB R77, R165, R166 ;  /* 0x000000a6a54d723e */ /* 0x000fe600000010ff */
[----:B------:R-:W-:Y:S01]  /*d420*/  F2FP.BF16.PACK_AB R78, R71, R92 ;  /* 0x0000005c474e723e */ /* 0x000fe200000010ff */
[C---:B--2---:R-:W-:Y:S01]  /*d430*/  HMMA.16816.F32.BF16 R60, R72.reuse, R80, R60 ;  /* 0x00000050483c723c */ /* 0x044fe2000004183c */
[----:B------:R-:W-:Y:S02]  /*d440*/  LDSM.16.MT88.4 R92, [R205+0x2000] ;  /* 0x00200000cd5c783b */ /* 0x000fe40000004200 */
[----:B------:R-:W2:Y:S01]  /*d450*/  MUFU.EX2 R2, R237 ;  /* 0x000000ed00027308 */ /* 0x000ea20000000800 */
[----:B------:R-:W-:Y:S04]  /*d460*/  F2FP.BF16.PACK_AB R79, R168, R167 ;  /* 0x000000a7a84f723e */ /* 0x000fe800000010ff */
[----:B------:R-:W-:Y:S01]  /*d470*/  HMMA.16816.F32.BF16 R64, R72, R82, R64 ;  /* 0x000000524840723c */ /* 0x000fe20000041840 */
[----:B------:R-:W4:Y:S04]  /*d480*/  LDSM.16.MT88.4 R72, [R204+0x1800] ;  /* 0x00180000cc48783b */ /* 0x000f280000004200 */
[----:B------:R-:W5:Y:S03]  /*d490*/  MUFU.EX2 R71, R235 ;  /* 0x000000eb00477308 */ /* 0x000f660000000800 */
[C---:B-1----:R-:W-:Y:S01]  /*d4a0*/  HMMA.16816.F32.BF16 R4, R76.reuse, R84, R4 ;  /* 0x000000544c04723c */ /* 0x042fe20000041804 */
[----:B------:R-:W1:Y:S04]  /*d4b0*/  LDSM.16.MT88.4 R80, [R206+0x1800] ;  /* 0x00180000ce50783b */ /* 0x000e680000004200 */
[----:B---3--:R-:W-:Y:S03]  /*d4c0*/  FADD.FTZ R0, R70, R0 ;  /* 0x0000000046007221 */ /* 0x008fe60000010000 */
[C---:B------:R-:W-:Y:S01]  /*d4d0*/  HMMA.16816.F32.BF16 R8, R76.reuse, R86, R8 ;  /* 0x000000564c08723c */ /* 0x040fe20000041808 */
[----:B------:R-:W3:Y:S03]  /*d4e0*/  LDSM.16.MT88.4 R84, [R203+0x5800] ;  /* 0x00580000cb54783b */ /* 0x000ee60000004200 */
[----:B--2---:R-:W-:Y:S04]  /*d4f0*/  FADD.FTZ R0, R2, R0 ;  /* 0x0000000002007221 */ /* 0x004fe80000010000 */
[C---:B------:R-:W-:Y:S04]  /*d500*/  HMMA.16816.F32.BF16 R12, R76.reuse, R88, R12 ;  /* 0x000000584c0c723c */ /* 0x040fe8000004180c */
[----:B------:R-:W-:Y:S04]  /*d510*/  FADD.FTZ R0, R96, R0 ;  /* 0x0000000060007221 */ /* 0x000fe80000010000 */
[C---:B------:R-:W-:Y:S01]  /*d520*/  HMMA.16816.F32.BF16 R16, R76.reuse, R90, R16 ;  /* 0x0000005a4c10723c */ /* 0x040fe20000041810 */
[----:B------:R-:W-:Y:S03]  /*d530*/  LDSM.16.MT88.4 R88, [R204+0x5800] ;  /* 0x00580000cc58783b */ /* 0x000fe60000004200 */
[C---:B-----5:R-:W-:Y:S04]  /*d540*/  FADD.FTZ R0, R71.reuse, R0 ;  /* 0x0000000047007221 */ /* 0x060fe80000010000 */
[C---:B----4-:R-:W-:Y:S08]  /*d550*/  HMMA.16816.F32.BF16 R20, R76.reuse, R72, R20 ;  /* 0x000000484c14723c */ /* 0x050ff00000041814 */
[C---:B------:R-:W-:Y:S01]  /*d560*/  HMMA.16816.F32.BF16 R24, R76.reuse, R74, R24 ;  /* 0x0000004a4c18723c */ /* 0x040fe20000041818 */
[----:B------:R-:W2:Y:S07]  /*d570*/  LDSM.16.MT88.4 R72, [R205+0x5800] ;  /* 0x00580000cd48783b */ /* 0x000eae0000004200 */
[C---:B-1----:R-:W-:Y:S08]  /*d580*/  HMMA.16816.F32.BF16 R28, R76.reuse, R80, R28 ;  /* 0x000000504c1c723c */ /* 0x042ff0000004181c */
[C---:B------:R-:W-:Y:S01]  /*d590*/  HMMA.16816.F32.BF16 R32, R76.reuse, R82, R32 ;  /* 0x000000524c20723c */ /* 0x040fe20000041820 */
[----:B------:R-:W1:Y:S07]  /*d5a0*/  LDSM.16.MT88.4 R80, [R206+0x5800] ;  /* 0x00580000ce50783b */ /* 0x000e6e0000004200 */
[C---:B---3--:R-:W-:Y:S08]  /*d5b0*/  HMMA.16816.F32.BF16 R36, R76.reuse, R84, R36 ;  /* 0x000000544c24723c */ /* 0x048ff00000041824 */
[C---:B------:R-:W-:Y:S01]  /*d5c0*/  HMMA.16816.F32.BF16 R40, R76.reuse, R86, R40 ;  /* 0x000000564c28723c */ /* 0x040fe20000041828 */
[----:B------:R-:W3:Y:S07]  /*d5d0*/  LDSM.16.MT88.4 R84, [R203+0x2000] ;  /* 0x00200000cb54783b */ /* 0x000eee0000004200 */
[C---:B--2---:R-:W-:Y:S07]  /*d5e0*/  HMMA.16816.F32.BF16 R44, R76.reuse, R72, R44 ;  /* 0x000000484c2c723c */ /* 0x044fee000004182c */
[----:B------:R-:W-:Y:S01]  /*d5f0*/  F2FP.BF16.PACK_AB R72, R2, R70 ;  /* 0x000000460248723e */ /* 0x000fe200000010ff */
[C---:B------:R-:W-:Y:S01]  /*d600*/  HMMA.16816.F32.BF16 R48, R76.reuse, R74, R48 ;  /* 0x0000004a4c30723c */ /* 0x040fe20000041830 */
[----:B------:R-:W-:Y:S03]  /*d610*/  MUFU.EX2 R70, R245 ;  /* 0x000000f500467308 */ /* 0x000fe60000000800 */
[----:B------:R-:W-:Y:S03]  /*d620*/  F2FP.BF16.PACK_AB R73, R174, R173 ;  /* 0x000000adae49723e */ /* 0x000fe600000010ff */
[----:B------:R-:W-:Y:S01]  /*d630*/  F2FP.BF16.PACK_AB R74, R71, R96 ;  /* 0x00000060474a723e */ /* 0x000fe200000010ff */
[C---:B------:R-:W-:Y:S03]  /*d640*/  HMMA.16816.F32.BF16 R52, R76.reuse, R88, R52 ;  /* 0x000000584c34723c */ /* 0x040fe60000041834 */
[----:B------:R-:W2:Y:S01]  /*d650*/  MUFU.EX2 R96, R244 ;  /* 0x000000f400607308 */ /* 0x000ea20000000800 */
[----:B------:R-:W-:Y:S04]  /*d660*/  F2FP.BF16.PACK_AB R75, R228, R175 ;  /* 0x000000afe44b723e */ /* 0x000fe800000010ff */
[C---:B------:R-:W-:Y:S01]  /*d670*/  HMMA.16816.F32.BF16 R56, R76.reuse, R90, R56 ;  /* 0x0000005a4c38723c */ /* 0x040fe20000041838 */
[----:B------:R-:W4:Y:S04]  /*d680*/  LDSM.16.MT88.4 R88, [R204+0x2000] ;  /* 0x00200000cc58783b */ /* 0x000f280000004200 */
[----:B------:R-:W5:Y:S03]  /*d690*/  MUFU.EX2 R71, R243 ;  /* 0x000000f300477308 */ /* 0x000f660000000800 */
[C---:B-1----:R-:W-:Y:S07]  /*d6a0*/  HMMA.16816.F32.BF16 R60, R76.reuse, R80, R60 ;  /* 0x000000504c3c723c */ /* 0x042fee000004183c */
[----:B------:R-:W1:Y:S01]  /*d6b0*/  MUFU.EX2 R2, R246 ;  /* 0x000000f600027308 */ /* 0x000e620000000800 */
[----:B------:R-:W-:Y:S01]  /*d6c0*/  HMMA.16816.F32.BF16 R64, R76, R82, R64 ;  /* 0x000000524c40723c */ /* 0x000fe20000041840 */
[----:B------:R-:W4:Y:S03]  /*d6d0*/  LDSM.16.MT88.4 R76, [R206+0x2000] ;  /* 0x00200000ce4c783b */ /* 0x000f260000004200 */
[----:B--2---:R-:W-:Y:S04]  /*d6e0*/  FADD.FTZ R0, R96, R0 ;  /* 0x0000000060007221 */ /* 0x004fe80000010000 */
[C---:B---3--:R-:W-:Y:S01]  /*d6f0*/  HMMA.16816.F32.BF16 R4, R72.reuse, R84, R4 ;  /* 0x000000544804723c */ /* 0x048fe20000041804 */
[----:B------:R-:W2:Y:S04]  /*d700*/  LDSM.16.MT88.4 R80, [R203+0x6000] ;  /* 0x00600000cb50783b */ /* 0x000ea80000004200 */
[C---:B-----5:R-:W-:Y:S03]  /*d710*/  FADD.FTZ R0, R71.reuse, R0 ;  /* 0x0000000047007221 */ /* 0x060fe60000010000 */
[C---:B------:R-:W-:Y:S01]  /*d720*/  HMMA.16816.F32.BF16 R8, R72.reuse, R86, R8 ;  /* 0x000000564808723c */ /* 0x040fe20000041808 */
[----:B------:R-:W3:Y:S03]  /*d730*/  LDSM.16.MT88.4 R84, [R205+0x6000] ;  /* 0x00600000cd54783b */ /* 0x000ee60000004200 */
[----:B------:R-:W-:Y:S04]  /*d740*/  FADD.FTZ R0, R70, R0 ;  /* 0x0000000046007221 */ /* 0x000fe80000010000 */
[C---:B------:R-:W-:Y:S04]  /*d750*/  HMMA.16816.F32.BF16 R12, R72.reuse, R92, R12 ;  /* 0x0000005c480c723c */ /* 0x040fe8000004180c */
[----:B-1----:R-:W-:Y:S04]  /*d760*/  FADD.FTZ R0, R2, R0 ;  /* 0x0000000002007221 */ /* 0x002fe80000010000 */
[C---:B------:R-:W-:Y:S01]  /*d770*/  HMMA.16816.F32.BF16 R16, R72.reuse, R94, R16 ;  /* 0x0000005e4810723c */ /* 0x040fe20000041810 */
[----:B------:R-:W1:Y:S07]  /*d780*/  LDSM.16.MT88.4 R92, [R204+0x6000] ;  /* 0x00600000cc5c783b */ /* 0x000e6e0000004200 */
[C---:B----4-:R-:W-:Y:S08]  /*d790*/  HMMA.16816.F32.BF16 R20, R72.reuse, R88, R20 ;  /* 0x000000584814723c */ /* 0x050ff00000041814 */
[C---:B------:R-:W-:Y:S01]  /*d7a0*/  HMMA.16816.F32.BF16 R24, R72.reuse, R90, R24 ;  /* 0x0000005a4818723c */ /* 0x040fe20000041818 */
[----:B------:R-:W4:Y:S07]  /*d7b0*/  LDSM.16.MT88.4 R88, [R206+0x6000] ;  /* 0x00600000ce58783b */ /* 0x000f2e0000004200 */
[C---:B------:R-:W-:Y:S07]  /*d7c0*/  HMMA.16816.F32.BF16 R28, R72.reuse, R76, R28 ;  /* 0x0000004c481c723c */ /* 0x040fee000004181c */
[----:B------:R-:W-:Y:S01]  /*d7d0*/  F2FP.BF16.PACK_AB R76, R71, R96 ;  /* 0x00000060474c723e */ /* 0x000fe200000010ff */
[C---:B------:R-:W-:Y:S01]  /*d7e0*/  HMMA.16816.F32.BF16 R32, R72.reuse, R78, R32 ;  /* 0x0000004e4820723c */ /* 0x040fe20000041820 */
[----:B------:R-:W-:Y:S01]  /*d7f0*/  LDSM.16.MT88.4 R96, [R205+0x6800] ;  /* 0x00680000cd60783b */ /* 0x000fe20000004200 */
[----:B------:R-:W5:Y:S02]  /*d800*/  MUFU.EX2 R71, R249 ;  /* 0x000000f900477308 */ /* 0x000f640000000800 */
[----:B------:R-:W-:Y:S03]  /*d810*/  F2FP.BF16.PACK_AB R77, R240, R239 ;  /* 0x000000eff04d723e */ /* 0x000fe600000010ff */
[----:B------:R-:W-:Y:S01]  /*d820*/  F2FP.BF16.PACK_AB R78, R2, R70 ;  /* 0x00000046024e723e */ /* 0x000fe200000010ff */
[C---:B--2---:R-:W-:Y:S04]  /*d830*/  HMMA.16816.F32.BF16 R36, R72.reuse, R80, R36 ;  /* 0x000000504824723c */ /* 0x044fe80000041824 */
[----:B------:R-:W-:Y:S01]  /*d840*/  F2FP.BF16.PACK_AB R79, R242, R241 ;  /* 0x000000f1f24f723e */ /* 0x000fe200000010ff */
[----:B------:R-:W2:Y:S03]  /*d850*/  MUFU.EX2 R70, R250 ;  /* 0x000000fa00467308 */ /* 0x000ea60000000800 */
[C---:B------:R-:W-:Y:S01]  /*d860*/  HMMA.16816.F32.BF16 R40, R72.reuse, R82, R40 ;  /* 0x000000524828723c */ /* 0x040fe20000041828 */
[----:B------:R-:W4:Y:S06]  /*d870*/  LDSM.16.MT88.4 R80, [R203+0x2800] ;  /* 0x00280000cb50783b */ /* 0x000f2c0000004200 */
[----:B------:R-:W4:Y:S01]  /*d880*/  MUFU.EX2 R2, R117 ;  /* 0x0000007500027308 */ /* 0x000f220000000800 */
[C---:B---3--:R-:W-:Y:S04]  /*d890*/  HMMA.16816.F32.BF16 R44, R72.reuse, R84, R44 ;  /* 0x00000054482c723c */ /* 0x048fe8000004182c */
[----:B-----5:R-:W-:Y:S04]  /*d8a0*/  FADD.FTZ R0, R71, R0 ;  /* 0x0000000047007221 */ /* 0x020fe80000010000 */
[C---:B------:R-:W-:Y:S01]  /*d8b0*/  HMMA.16816.F32.BF16 R48, R72.reuse, R86, R48 ;  /* 0x000000564830723c */ /* 0x040fe20000041830 */
[----:B------:R-:W3:Y:S03]  /*d8c0*/  LDSM.16.MT88.4 R84, [R205+0x2800] ;  /* 0x00280000cd54783b */ /* 0x000ee60000004200 */
[----:B--2---:R-:W-:Y:S04]  /*d8d0*/  FADD.FTZ R0, R70, R0 ;  /* 0x0000000046007221 */ /* 0x004fe80000010000 */
[C---:B-1----:R-:W-:Y:S04]  /*d8e0*/  HMMA.16816.F32.BF16 R52, R72.reuse, R92, R52 ;  /* 0x0000005c4834723c */ /* 0x042fe80000041834 */
[----:B------:R-:W-:Y:S04]  /*d8f0*/  FADD.FTZ R0, R104, R0 ;  /* 0x0000000068007221 */ /* 0x000fe80000010000 */
[C---:B------:R-:W-:Y:S01]  /*d900*/  HMMA.16816.F32.BF16 R56, R72.reuse, R94, R56 ;  /* 0x0000005e4838723c */ /* 0x040fe20000041838 */
[----:B------:R-:W1:Y:S03]  /*d910*/  LDSM.16.MT88.4 R92, [R204+0x2800] ;  /* 0x00280000cc5c783b */ /* 0x000e660000004200 */
[----:B----4-:R-:W-:Y:S04]  /*d920*/  FADD.FTZ R0, R2, R0 ;  /* 0x0000000002007221 */ /* 0x010fe80000010000 */
[C---:B------:R-:W-:Y:S08]  /*d930*/  HMMA.16816.F32.BF16 R60, R72.reuse, R88, R60 ;  /* 0x00000058483c723c */ /* 0x040ff0000004183c */
[----:B------:R-:W-:Y:S01]  /*d940*/  HMMA.16816.F32.BF16 R64, R72, R90, R64 ;  /* 0x0000005a4840723c */ /* 0x000fe20000041840 */
[----:B------:R-:W2:Y:S07]  /*d950*/  LDSM.16.MT88.4 R72, [R206+0x2800] ;  /* 0x00280000ce48783b */ /* 0x000eae0000004200 */
[C---:B------:R-:W-:Y:S01]  /*d960*/  HMMA.16816.F32.BF16 R4, R76.reuse, R80, R4 ;  /* 0x000000504c04723c */ /* 0x040fe20000041804 */
[----:B------:R-:W4:Y:S07]  /*d970*/  LDSM.16.MT88.4 R88, [R203+0x6800] ;  /* 0x00680000cb58783b */ /* 0x000f2e0000004200 */
[C---:B------:R-:W-:Y:S01]  /*d980*/  HMMA.16816.F32.BF16 R8, R76.reuse, R82, R8 ;  /* 0x000000524c08723c */ /* 0x040fe20000041808 */
[----:B------:R-:W5:Y:S07]  /*d990*/  LDSM.16.MT88.4 R80, [R204+0x6800] ;  /* 0x00680000cc50783b */ /* 0x000f6e0000004200 */
[C---:B---3--:R-:W-:Y:S08]  /*d9a0*/  HMMA.16816.F32.BF16 R12, R76.reuse, R84, R12 ;  /* 0x000000544c0c723c */ /* 0x048ff0000004180c */
[C---:B------:R-:W-:Y:S01]  /*d9b0*/  HMMA.16816.F32.BF16 R16, R76.reuse, R86, R16 ;  /* 0x000000564c10723c */ /* 0x040fe20000041810 */
[----:B------:R-:W3:Y:S07]  /*d9c0*/  LDSM.16.MT88.4 R84, [R206+0x6800] ;  /* 0x00680000ce54783b */ /* 0x000eee0000004200 */
[C---:B-1----:R-:W-:Y:S08]  /*d9d0*/  HMMA.16816.F32.BF16 R20, R76.reuse, R92, R20 ;  /* 0x0000005c4c14723c */ /* 0x042ff00000041814 */
[C---:B------:R-:W-:Y:S01]  /*d9e0*/  HMMA.16816.F32.BF16 R24, R76.reuse, R94, R24 ;  /* 0x0000005e4c18723c */ /* 0x040fe20000041818 */
[----:B------:R-:W-:Y:S07]  /*d9f0*/  LDSM.16.MT88.4 R92, [R205+0x3000] ;  /* 0x00300000cd5c783b */ /* 0x000fee0000004200 */
[C---:B--2---:R-:W-:Y:S07]  /*da00*/  HMMA.16816.F32.BF16 R28, R76.reuse, R72, R28 ;  /* 0x000000484c1c723c */ /* 0x044fee000004181c */
[----:B------:R-:W-:Y:S01]  /*da10*/  F2FP.BF16.PACK_AB R72, R70, R71 ;  /* 0x000000474648723e */ /* 0x000fe200000010ff */
[C---:B------:R-:W-:Y:S01]  /*da20*/  HMMA.16816.F32.BF16 R32, R76.reuse, R74, R32 ;  /* 0x0000004a4c20723c */ /* 0x040fe20000041820 */
[----:B------:R-:W-:Y:S03]  /*da30*/  MUFU.EX2 R70, R132 ;  /* 0x0000008400467308 */ /* 0x000fe60000000800 */
[----:B------:R-:W-:Y:S03]  /*da40*/  F2FP.BF16.PACK_AB R73, R152, R153 ;  /* 0x000000999849723e */ /* 0x000fe600000010ff */
[----:B------:R-:W-:Y:S01]  /*da50*/  F2FP.BF16.PACK_AB R74, R2, R104 ;  /* 0x00000068024a723e */ /* 0x000fe200000010ff */
[C---:B----4-:R-:W-:Y:S03]  /*da60*/  HMMA.16816.F32.BF16 R36, R76.reuse, R88, R36 ;  /* 0x000000584c24723c */ /* 0x050fe60000041824 */
[----:B------:R-:W1:Y:S01]  /*da70*/  MUFU.EX2 R2, R120 ;  /* 0x0000007800027308 */ /* 0x000e620000000800 */
[----:B------:R-:W-:Y:S04]  /*da80*/  F2FP.BF16.PACK_AB R75, R150, R151 ;  /* 0x00000097964b723e */ /* 0x000fe800000010ff */
[C---:B------:R-:W-:Y:S01]  /*da90*/  HMMA.16816.F32.BF16 R40, R76.reuse, R90, R40 ;  /* 0x0000005a4c28723c */ /* 0x040fe20000041828 */
[----:B------:R-:W2:Y:S04]  /*daa0*/  LDSM.16.MT88.4 R88, [R203+0x3000] ;  /* 0x00300000cb58783b */ /* 0x000ea80000004200 */
[----:B------:R-:W4:Y:S03]  /*dab0*/  MUFU.EX2 R71, R133 ;  /* 0x0000008500477308 */ /* 0x000f260000000800 */
[C---:B------:R-:W-:Y:S08]  /*dac0*/  HMMA.16816.F32.BF16 R44, R76.reuse, R96, R44 ;  /* 0x000000604c2c723c */ /* 0x040ff0000004182c */
[C---:B------:R-:W-:Y:S01]  /*dad0*/  HMMA.16816.F32.BF16 R48, R76.reuse, R98, R48 ;  /* 0x000000624c30723c */ /* 0x040fe20000041830 */
[----:B------:R-:W-:Y:S03]  /*dae0*/  LDSM.16.MT88.4 R96, [R206+0x3000] ;  /* 0x00300000ce60783b */ /* 0x000fe60000004200 */
[----:B-1----:R-:W-:Y:S04]  /*daf0*/  FADD.FTZ R0, R2, R0 ;  /* 0x0000000002007221 */ /* 0x002fe80000010000 */
[C---:B-----5:R-:W-:Y:S01]  /*db00*/  HMMA.16816.F32.BF16 R52, R76.reuse, R80, R52 ;  /* 0x000000504c34723c */ /* 0x060fe20000041834 */
[----:B------:R-:W-:Y:S03]  /*db10*/  LDSM.16.MT88.4 R120, [R205+0x3800] ;  /* 0x00380000cd78783b */ /* 0x000fe60000004200 */
[C---:B------:R-:W-:Y:S01]  /*db20*/  FADD.FTZ R0, R144.reuse, R0 ;  /* 0x0000000090007221 */ /* 0x040fe20000010000 */
[----:B------:R-:W-:Y:S01]  /*db30*/  F2FP.BF16.PACK_AB R144, R144, R2 ;  /* 0x000000029090723e */ /* 0x000fe200000010ff */
[----:B------:R-:W-:Y:S01]  /*db40*/  FADD.FTZ R2, R106, R105 ;  /* 0x000000696a027221 */ /* 0x000fe20000010000 */
[----:B----4-:R-:W-:Y:S01]  /*db50*/  F2FP.BF16.PACK_AB R147, R70, R71 ;  /* 0x000000474693723e */ /* 0x010fe200000010ff */
[C---:B------:R-:W-:Y:S01]  /*db60*/  HMMA.16816.F32.BF16 R56, R76.reuse, R82, R56 ;  /* 0x000000524c38723c */ /* 0x040fe20000041838 */
[----:B------:R-:W1:Y:S03]  /*db70*/  LDSM.16.MT88.4 R80, [R204+0x3000] ;  /* 0x00300000cc50783b */ /* 0x000e660000004200 */
[----:B------:R-:W-:Y:S01]  /*db80*/  FADD.FTZ R0, R146, R0 ;  /* 0x0000000092007221 */ /* 0x000fe20000010000 */
[C---:B------:R-:W-:Y:S03]  /*db90*/  F2FP.BF16.PACK_AB R146, R68.reuse, R146 ;  /* 0x000000924492723e */ /* 0x040fe600000010ff */
[C---:B---3--:R-:W-:Y:S01]  /*dba0*/  HMMA.16816.F32.BF16 R60, R76.reuse, R84, R60 ;  /* 0x000000544c3c723c */ /* 0x048fe2000004183c */
[----:B------:R-:W-:Y:S03]  /*dbb0*/  LDSM.16.MT88.4 R104, [R206+0x3800] ;  /* 0x00380000ce68783b */ /* 0x000fe60000004200 */
[----:B------:R-:W-:Y:S02]  /*dbc0*/  FADD.FTZ R247, R68, R0 ;  /* 0x0000000044f77221 */ /* 0x000fe40000010000 */
[----:B------:R-:W-:Y:S02]  /*dbd0*/  FADD.FTZ R0, R116, R2 ;  /* 0x0000000274007221 */ /* 0x000fe40000010000 */
[----:B------:R-:W-:Y:S01]  /*dbe0*/  HMMA.16816.F32.BF16 R64, R76, R86, R64 ;  /* 0x000000564c40723c */ /* 0x000fe20000041840 */
[----:B------:R-:W3:Y:S03]  /*dbf0*/  LDSM.16.MT88.4 R76, [R205+0x7000] ;  /* 0x00700000cd4c783b */ /* 0x000ee60000004200 */
[----:B------:R-:W-:Y:S04]  /*dc00*/  FADD.FTZ R0, R111, R0 ;  /* 0x000000006f007221 */ /* 0x000fe80000010000 */
[C---:B--2---:R-:W-:Y:S01]  /*dc10*/  HMMA.16816.F32.BF16 R4, R72.reuse, R88, R4 ;  /* 0x000000584804723c */ /* 0x044fe20000041804 */
[----:B------:R-:W2:Y:S04]  /*dc20*/  LDSM.16.MT88.4 R84, [R204+0x7000] ;  /* 0x00700000cc54783b */ /* 0x000ea80000004200 */
        /* <DEDUP_REMOVED lines=8> */
[C---:B-1----:R-:W-:Y:S04]  /*dcb0*/  HMMA.16816.F32.BF16 R20, R72.reuse, R80, R20 ;  /* 0x000000504814723c */ /* 0x042fe80000041814 */
[----:B------:R-:W-:Y:S04]  /*dcc0*/  FADD.FTZ R0, R157, R0 ;  /* 0x000000009d007221 */ /* 0x000fe80000010000 */
[C---:B------:R-:W-:Y:S01]  /*dcd0*/  HMMA.16816.F32.BF16 R24, R72.reuse, R82, R24 ;  /* 0x000000524818723c */ /* 0x040fe20000041818 */
[----:B------:R-:W1:Y:S03]  /*dce0*/  LDSM.16.MT88.4 R80, [R206+0x7000] ;  /* 0x00700000ce50783b */ /* 0x000e660000004200 */
        /* <DEDUP_REMOVED lines=16> */
[C---:B------:R-:W-:Y:S04]  /*ddf0*/  HMMA.16816.F32.BF16 R56, R72.reuse, R86, R56 ;  /* 0x000000564838723c */ /* 0x040fe80000041838 */
[----:B------:R-:W-:Y:S04]  /*de00*/  FADD.FTZ R0, R175, R0 ;  /* 0x00000000af007221 */ /* 0x000fe80000010000 */
[C---:B-1----:R-:W-:Y:S04]  /*de10*/  HMMA.16816.F32.BF16 R60, R72.reuse, R80, R60 ;  /* 0x00000050483c723c */ /* 0x042fe8000004183c */
        /* <DEDUP_REMOVED lines=25> */
[----:B------:R-:W-:Y:S01]  /*dfb0*/  FADD.FTZ R2, R71, R0 ;  /* 0x0000000047027221 */ /* 0x000fe20000010000 */
[----:B------:R-:W-:Y:S02]  /*dfc0*/  IADD3 R0, R232, -0x1, RZ ;  /* 0xffffffffe8007810 */ /* 0x000fe40007ffe0ff */
[----:B------:R-:W-:Y:S01]  /*dfd0*/  MOV R71, R3 ;  /* 0x0000000300477202 */ /* 0x000fe20000000f00 */
[C---:B------:R-:W-:Y:S04]  /*dfe0*/  HMMA.16816.F32.BF16 R92, R144.reuse, R88, R44 ;  /* 0x00000058905c723c */ /* 0x040fe8000004182c */
[----:B------:R-:W-:Y:S01]  /*dff0*/  FADD.FTZ R2, R70, R2 ;  /* 0x0000000246027221 */ /* 0x000fe20000010000 */
[----:B------:R-:W-:Y:S02]  /*e000*/  MOV R232, R0 ;  /* 0x0000000000e87202 */ /* 0x000fe40000000f00 */
[----:B------:R-:W-:Y:S01]  /*e010*/  MOV R70, R69 ;  /* 0x0000004500467202 */ /* 0x000fe20000000f00 */
[C---:B------:R-:W-:Y:S01]  /*e020*/  HMMA.16816.F32.BF16 R88, R144.reuse, R90, R48 ;  /* 0x0000005a9058723c */ /* 0x040fe20000041830 */
[----:B------:R3:W-:Y:S07]  /*e030*/  STL [R1], R2 ;  /* 0x0000000201007387 */ /* 0x0007ee0000100800 */
[C---:B-1----:R-:W-:Y:S08]  /*e040*/  HMMA.16816.F32.BF16 R84, R144.reuse, R80, R52 ;  /* 0x000000509054723c */ /* 0x042ff00000041834 */
[C---:B------:R-:W-:Y:S08]  /*e050*/  HMMA.16816.F32.BF16 R80, R144.reuse, R82, R56 ;  /* 0x000000529050723c */ /* 0x040ff00000041838 */
[C---:B--2---:R-:W-:Y:S08]  /*e060*/  HMMA.16816.F32.BF16 R76, R144.reuse, R72, R60 ;  /* 0x00000048904c723c */ /* 0x044ff0000004183c */
[----:B------:R-:W-:Y:S01]  /*e070*/  HMMA.16816.F32.BF16 R72, R144, R74, R64 ;  /* 0x0000004a9048723c */ /* 0x000fe20000041840 */
[----:B------:R-:W-:Y:S07]  /*e080*/  @!UPT UIADD3 URZ, URZ, URZ, URZ ;  /* 0x0000003f3f3ff290 */ /* 0x000fee000fffe03f */
[----:B---3--:R-:W-:-:S11]  /*e090*/  @P0 BRA `(.L_x_100) ;  /* 0xffffc50000000947 */ /* 0x008fd6000383ffff */
.L_x_93:
[----:B------:R-:W-:Y:S05]  /*e0a0*/  BRA.DIV ~URZ, `(.L_x_101) ;  /* 0x000047b27f007947 */ /* 0x000fea000b800000 */
[----:B------:R1:W2:Y:S02]  /*e0b0*/  SHFL.BFLY PT, R4, R247, 0x2, 0x1f ;  /* 0x0c401f00f7047f89 */ /* 0x0002a400000e0000 */
.L_x_129:
[----:B--2---:R-:W-:Y:S01]  /*e0c0*/  FADD.FTZ R4, R4, R247 ;  /* 0x000000f704047221 */ /* 0x004fe20000010000 */
[----:B------:R-:W-:Y:S05]  /*e0d0*/  BRA.DIV ~URZ, `(.L_x_102) ;  /* 0x000047e27f007947 */ /* 0x000fea000b800000 */
[----:B------:R-:W2:Y:S04]  /*e0e0*/  LDL.LU R2, [R1] ;  /* 0x0000000001027983 */ /* 0x000ea80000300800 */
[----:B------:R-:W3:Y:S02]  /*e0f0*/  SHFL.BFLY PT, R0, R4, 0x1, 0x1f ;  /* 0x0c201f0004007f89 */ /* 0x000ee400000e0000 */
[----:B---3--:R-:W-:-:S02]  /*e100*/  FADD.FTZ R4, R4, R0 ;  /* 0x0000000004047221 */ /* 0x008fc40000010000 */
[----:B--2---:R-:W2:Y:S02]  /*e110*/  SHFL.BFLY PT, R5, R2, 0x2, 0x1f ;  /* 0x0c401f0002057f89 */ /* 0x004ea400000e0000 */
[----:B--2---:R-:W-:-:S05]  /*e120*/  FADD.FTZ R5, R5, R2 ;  /* 0x0000000205057221 */ /* 0x004fca0000010000 */
[----:B------:R2:W3:Y:S02]  /*e130*/  SHFL.BFLY PT, R3, R5, 0x1, 0x1f ;  /* 0x0c201f0005037f89 */ /* 0x0004e400000e0000 */
.L_x_130:
[----:B------:R-:W-:Y:S01]  /*e140*/  FSETP.NE.FTZ.AND P1, PT, R4, RZ, PT ;  /* 0x000000ff0400720b */ /* 0x000fe20003f35000 */
[----:B---3--:R-:W-:Y:S01]  /*e150*/  FADD.FTZ R3, R3, R5 ;  /* 0x0000000503037221 */ /* 0x008fe20000010000 */
[----:B------:R-:W-:Y:S02]  /*e160*/  MOV R2, RZ ;  /* 0x000000ff00027202 */ /* 0x000fe40000000f00 */
[----:B------:R-:W-:Y:S02]  /*e170*/  MOV R0, RZ ;  /* 0x000000ff00007202 */ /* 0x000fe40000000f00 */
[----:B------:R-:W-:Y:S02]  /*e180*/  FSETP.NE.FTZ.AND P0, PT, R3, RZ, PT ;  /* 0x000000ff0300720b */ /* 0x000fe40003f15000 */
[----:B------:R-:W-:Y:S02]  /*e190*/  MOV R17, 0xff800000 ;  /* 0xff80000000117802 */ /* 0x000fe40000000f00 */
[----:B------:R-:W-:-:S03]  /*e1a0*/  MOV R16, 0xff800000 ;  /* 0xff80000000107802 */ /* 0x000fc60000000f00 */
[----:B------:R-:W3:Y:S08]  /*e1b0*/  @P1 MUFU.RCP R2, R4 ;  /* 0x0000000400021308 */ /* 0x000ef00000001000 */
[----:B------:R4:W5:Y:S01]  /*e1c0*/  @P1 MUFU.LG2 R6, R4 ;  /* 0x0000000400061308 */ /* 0x0009620000000c00 */
[----:B---3--:R-:W-:-:S07]  /*e1d0*/  FMUL.FTZ R132, R2, R132 ;  /* 0x0000008402847220 */ /* 0x008fce0000410000 */
[----:B------:R-:W3:Y:S01]  /*e1e0*/  @P0 MUFU.RCP R0, R3 ;  /* 0x0000000300000308 */ /* 0x000ee20000001000 */
[C---:B------:R-:W-:Y:S02]  /*e1f0*/  FMUL.FTZ R133, R2.reuse, R133 ;  /* 0x0000008502857220 */ /* 0x040fe40000410000 */
[C---:B------:R-:W-:Y:S02]  /*e200*/  FMUL.FTZ R128, R2.reuse, R128 ;  /* 0x0000008002807220 */ /* 0x040fe40000410000 */
[C---:B------:R-:W-:Y:S02]  /*e210*/  FMUL.FTZ R129, R2.reuse, R129 ;  /* 0x0000008102817220 */ /* 0x040fe40000410000 */
[C---:B------:R-:W-:Y:S01]  /*e220*/  FMUL.FTZ R124, R2.reuse, R124 ;  /* 0x0000007c027c7220 */ /* 0x040fe20000410000 */
[----:B----4-:R-:W-:Y:S01]  /*e230*/  @P1 MOV R4, 0x3f317218 ;  /* 0x3f31721800041802 */ /* 0x010fe20000000f00 */
        /* <DEDUP_REMOVED lines=27> */
[----:B------:R4:W1:Y:S01]  /*e3f0*/  @P0 MUFU.LG2 R2, R3 ;  /* 0x0000000300020308 */ /* 0x0008620000000c00 */
[----:B-----5:R-:W-:Y:S02]  /*e400*/  @P1 FMUL.FTZ R6, R6, 0.69314718246459960938 ;  /* 0x3f31721806061820 */ /* 0x020fe40000410000 */
[----:B------:R-:W-:Y:S02]  /*e410*/  @P1 FMUL.FTZ R4, R4, c[0x0][0x2d0] ;  /* 0x0000b40004041a20 */ /* 0x000fe40000410000 */
[----:B---3--:R-:W-:Y:S02]  /*e420*/  FMUL.FTZ R134, R0, R134 ;  /* 0x0000008600867220 */ /* 0x008fe40000410000 */
[----:B------:R-:W-:Y:S01]  /*e430*/  @P1 FFMA.FTZ R17, R4, R69, R6 ;  /* 0x0000004504111223 */ /* 0x000fe20000010006 */
[----:B------:R-:W-:Y:S01]  /*e440*/  MOV R4, 0x1 ;  /* 0x0000000100047802 */ /* 0x000fe20000000f00 */
[----:B------:R-:W-:-:S02]  /*e450*/  FMUL.FTZ R135, R0, R135 ;  /* 0x0000008700877220 */ /* 0x000fc40000410000 */
[C---:B------:R-:W-:Y:S02]  /*e460*/  FMUL.FTZ R130, R0.reuse, R130 ;  /* 0x0000008200827220 */ /* 0x040fe40000410000 */
[C---:B------:R-:W-:Y:S02]  /*e470*/  FMUL.FTZ R131, R0.reuse, R131 ;  /* 0x0000008300837220 */ /* 0x040fe40000410000 */
[----:B------:R-:W-:Y:S01]  /*e480*/  FMUL.FTZ R126, R0, R126 ;  /* 0x0000007e007e7220 */ /* 0x000fe20000410000 */
[----:B----4-:R-:W-:Y:S01]  /*e490*/  @P0 MOV R3, 0x3f317218 ;  /* 0x3f31721800030802 */ /* 0x010fe20000000f00 */
[----:B-1----:R-:W-:Y:S02]  /*e4a0*/  @P0 FMUL.FTZ R2, R2, 0.69314718246459960938 ;  /* 0x3f31721802020820 */ /* 0x002fe40000410000 */
[----:B------:R-:W-:Y:S02]  /*e4b0*/  FMUL.FTZ R127, R0, R127 ;  /* 0x0000007f007f7220 */ /* 0x000fe40000410000 */
[----:B------:R-:W-:-:S02]  /*e4c0*/  @P0 FMUL.FTZ R3, R3, c[0x0][0x2d0] ;  /* 0x0000b40003030a20 */ /* 0x000fc40000410000 */
        /* <DEDUP_REMOVED lines=25> */
[----:B------:R-:W-:Y:S01]  /*e660*/  FMUL.FTZ R75, R0, R75 ;  /* 0x0000004b004b7220 */ /* 0x000fe20000410000 */
[----:B------:R-:W-:Y:S01]  /*e670*/  PRMT R0, R4, 0x7610, R0 ;  /* 0x0000761004007816 */ /* 0x000fe20000000000 */
[----:B------:R-:W-:Y:S02]  /*e680*/  @P0 FFMA.FTZ R16, R3, R12, R2 ;  /* 0x0000000c03100223 */ /* 0x000fe40000010002 */
.L_x_74:
[----:B--2---:R2:W5:Y:S01]  /*e690*/  LDL R7, [R1+0x4c] ;  /* 0x00004c0001077983 */ /* 0x0045620000100800 */
[----:B------:R-:W-:Y:S03]  /*e6a0*/  BSSY B0, `(.L_x_103) ;  /* 0x0000012000007945 */ /* 0x000fe60003800000 */
[----:B------:R-:W3:Y:S02]  /*e6b0*/  S2R R6, SR_TID.X ;  /* 0x0000000000067919 */ /* 0x000ee40000002100 */
[----:B---3--:R-:W-:-:S13]  /*e6c0*/  LOP3.LUT P6, RZ, R6, 0xff, RZ, 0xc0, !PT ;  /* 0x000000ff06ff7812 */ /* 0x008fda00078cc0ff */
[----:B------:R-:W-:Y:S05]  /*e6d0*/  @P6 BRA `(.L_x_104) ;  /* 0x000000e000006947 */ /* 0x000fea0003800000 */
[----:B--2---:R-:W2:Y:S01]  /*e6e0*/  S2R R4, SR_LANEID ;  /* 0x0000000000047919 */ /* 0x004ea20000000000 */
[----:B------:R-:W-:Y:S01]  /*e6f0*/  VOTEU.ANY UR4, UPT, PT ;  /* 0x0000000000047886 */ /* 0x000fe200038e0100 */
[----:B------:R-:W-:Y:S01]  /*e700*/  IMAD.MOV.U32 R5, RZ, RZ, c[0x0][0x584] ;  /* 0x00016100ff057624 */ /* 0x000fe200078e00ff */
[----:B------:R-:W2:Y:S08]  /*e710*/  FLO.U32 R3, UR4 ;  /* 0x0000000400037d00 */ /* 0x000eb000080e0000 */
[----:B------:R-:W3:Y:S01]  /*e720*/  POPC R2, UR4 ;  /* 0x0000000400027d09 */ /* 0x000ee20008000000 */
[----:B--2---:R-:W-:Y:S01]  /*e730*/  ISETP.EQ.U32.AND P0, PT, R3, R4, PT ;  /* 0x000000040300720c */ /* 0x004fe20003f02070 */
[----:B------:R-:W-:-:S12]  /*e740*/  IMAD.MOV.U32 R4, RZ, RZ, c[0x0][0x580] ;  /* 0x00016000ff047624 */ /* 0x000fd800078e00ff */
[----:B---3--:R2:W3:Y:S04]  /*e750*/  @P0 ATOMG.E.ADD.STRONG.GPU PT, R2, [R4.64], R2 ;  /* 0x00000002040209a8 */ /* 0x0084e800081ee1c6 */
[----:B--2---:R-:W2:Y:S04]  /*e760*/  S2R R4, SR_LTMASK ;  /* 0x0000000000047919 */ /* 0x004ea80000003900 */
[----:B---3--:R2:W3:Y:S02]  /*e770*/  SHFL.IDX PT, R3, R2, R3, 0x1f ;  /* 0x00001f0302037589 */ /* 0x0084e400000e0000 */
[----:B--2---:R-:W-:-:S06]  /*e780*/  LOP3.LUT R2, R4, UR4, RZ, 0xc0, !PT ;  /* 0x0000000404027c12 */ /* 0x004fcc000f8ec0ff */
[----:B------:R-:W3:Y:S02]  /*e790*/  POPC R2, R2 ;  /* 0x0000000200027309 */ /* 0x000ee40000000000 */
[----:B---3-5:R-:W-:-:S05]  /*e7a0*/  IADD3 R7, R3, c[0x0][0xc], R2 ;  /* 0x0000030003077a10 */ /* 0x028fca0007ffe002 */
[----:B------:R2:W-:Y:S02]  /*e7b0*/  STL [R1+0x4c], R7 ;  /* 0x00004c0701007387 */ /* 0x0005e40000100800 */
.L_x_104:
[----:B--2---:R-:W-:Y:S05]  /*e7c0*/  BSYNC B0 ;  /* 0x0000000000007941 */ /* 0x004fea0003800000 */
.L_x_103:
[----:B------:R-:W-:Y:S01]  /*e7d0*/  PRMT R0, R0, 0x9910, RZ ;  /* 0x0000991000007816 */ /* 0x000fe200000000ff */
[----:B------:R-:W-:Y:S01]  /*e7e0*/  BSSY B1, `(.L_x_105) ;  /* 0x000013b000017945 */ /* 0x000fe20003800000 */
[----:B-----5:R-:W-:Y:S02]  /*e7f0*/  IMAD.MOV.U32 R18, RZ, RZ, R7 ;  /* 0x000000ffff127224 */ /* 0x020fe400078e0007 */
[----:B------:R-:W-:-:S13]  /*e800*/  ISETP.NE.AND P0, PT, R0, RZ, PT ;  /* 0x000000ff0000720c */ /* 0x000fda0003f05270 */
[----:B------:R-:W-:Y:S05]  /*e810*/  @!P0 BRA `(.L_x_106) ;  /* 0x000010b000008947 */ /* 0x000fea0003800000 */
[----:B------:R-:W-:Y:S01]  /*e820*/  WARPSYNC 0xffffffff ;  /* 0xffffffff00007948 */ /* 0x000fe20003800000 */
[----:B------:R-:W-:Y:S06]  /*e830*/  BAR.SYNC.DEFER_BLOCKING 0x1, 0x100 ;  /* 0x0044000000007b1d */ /* 0x000fec0000010000 */
[----:B------:R-:W-:Y:S05]  /*e840*/  BRA.CONV ~URZ, `(.L_x_107) ;  /* 0x000000837f007947 */ /* 0x000fea000b800000 */
[----:B------:R-:W-:Y:S01]  /*e850*/  SHF.R.S32.HI R2, RZ, 0x1f, R6 ;  /* 0x0000001fff027819 */ /* 0x000fe20000011406 */
[----:B------:R-:W-:Y:S02]  /*e860*/  IMAD.MOV.U32 R236, RZ, RZ, RZ ;  /* 0x000000ffffec7224 */ /* 0x000fe400078e00ff */
[----:B------:R-:W-:Y:S01]  /*e870*/  IMAD.MOV.U32 R3, RZ, RZ, 0x1f ;  /* 0x0000001fff037424 */ /* 0x000fe200078e00ff */
[----:B------:R-:W-:-:S04]  /*e880*/  LEA.HI R2, R2, R6, RZ, 0x7 ;  /* 0x0000000602027211 */ /* 0x000fc800078f38ff */
[----:B------:R-:W-:-:S05]  /*e890*/  SHF.R.S32.HI R2, RZ, 0x7, R2 ;  /* 0x00000007ff027819 */ /* 0x000fca0000011402 */
[----:B------:R-:W-:Y:S01]  /*e8a0*/  IMAD.MOV.U32 R235, RZ, RZ, R2 ;  /* 0x000000ffffeb7224 */ /* 0x000fe200078e0002 */
[----:B------:R-:W-:Y:S02]  /*e8b0*/  MOV R2, 0xe8d0 ;  /* 0x0000e8d000027802 */ /* 0x000fe40000000f00 */
[----:B-1----:R-:W-:Y:S05]  /*e8c0*/  CALL.REL.NOINC `($__internal_1_$__cuda_sm70_shflsync_idx_p) ;  /* 0x000041d000007944 */ /* 0x002fea0003c00000 */
.L_x_107:
[----:B------:R-:W2:Y:S04]  /*e8d0*/  LDL R8, [R1+0xc8] ;  /* 0x0000c80001087983 */ /* 0x000ea80000100800 */
[----:B------:R-:W3:Y:S04]  /*e8e0*/  LDL.LU R6, [R1+0x40] ;  /* 0x0000400001067983 */ /* 0x000ee80000300800 */
[----:B-1----:R-:W4:Y:S04]  /*e8f0*/  LDL.LU R11, [R1+0x3c] ;  /* 0x00003c00010b7983 */ /* 0x002f280000300800 */
[----:B------:R-:W2:Y:S04]  /*e900*/  LDL.LU R19, [R1+0x44] ;  /* 0x0000440001137983 */ /* 0x000ea80000300800 */
[----:B------:R-:W2:Y:S01]  /*e910*/  LDL.LU R21, [R1+0x48] ;  /* 0x0000480001157983 */ /* 0x000ea20000300800 */
[----:B------:R-:W-:-:S03]  /*e920*/  MOV R3, 0x1 ;  /* 0x0000000100037802 */ /* 0x000fc60000000f00 */
[----:B------:R-:W2:Y:S01]  /*e930*/  LDL R20, [R1+0xd0] ;  /* 0x0000d00001147983 */ /* 0x000ea20000100800 */
[----:B------:R-:W-:-:S03]  /*e940*/  ISETP.NE.AND P1, PT, R3, c[0x0][0x4e8], PT ;  /* 0x00013a0003007a0c */ /* 0x000fc60003f25270 */
[----:B------:R-:W1:Y:S04]  /*e950*/  S2R R22, SR_TID.X ;  /* 0x0000000000167919 */ /* 0x000e680000002100 */
[----:B------:R1:W5:Y:S04]  /*e960*/  LDL R45, [R1+0x38] ;  /* 0x00003800012d7983 */ /* 0x0003680000100800 */
        /* <DEDUP_REMOVED lines=21> */
[----:B------:R1:W5:Y:S01]  /*eac0*/  LDL R23, [R1+0x60] ;  /* 0x0000600001177983 */ /* 0x0003620000100800 */
[----:B---3--:R-:W-:Y:S01]  /*ead0*/  SHF.R.S32.HI R0, RZ, 0x1f, R6 ;  /* 0x0000001fff007819 */ /* 0x008fe20000011406 */
[----:B------:R-:W-:Y:S01]  /*eae0*/  IMAD.WIDE.U32 R4, R6, c[0x0][0x4d0], RZ ;  /* 0x0001340006047a25 */ /* 0x000fe200078e00ff */
[----:B----4-:R-:W-:-:S03]  /*eaf0*/  SHF.R.S32.HI R7, RZ, 0x1f, R11 ;  /* 0x0000001fff077819 */ /* 0x010fc6000001140b */
[C---:B------:R-:W-:Y:S02]  /*eb00*/  IMAD R2, R0.reuse, c[0x0][0x4d0], RZ ;  /* 0x0001340000027a24 */ /* 0x040fe400078e02ff */
[----:B------:R-:W-:Y:S02]  /*eb10*/  IMAD R3, R0, c[0x0][0x438], RZ ;  /* 0x00010e0000037a24 */ /* 0x000fe400078e02ff */
[----:B------:R-:W-:Y:S02]  /*eb20*/  IMAD R2, R6, c[0x0][0x4d4], R2 ;  /* 0x0001350006027a24 */ /* 0x000fe400078e0202 */
[----:B------:R-:W-:Y:S02]  /*eb30*/  IMAD R9, R7, c[0x0][0x4d8], RZ ;  /* 0x0001360007097a24 */ /* 0x000fe400078e02ff */
[----:B--2---:R-:W-:Y:S01]  /*eb40*/  IMAD.IADD R0, R8, 0x1, R21 ;  /* 0x0000000108007824 */ /* 0x004fe200078e0215 */
[----:B------:R-:W-:Y:S01]  /*eb50*/  IADD3 R5, R5, R2, RZ ;  /* 0x0000000205057210 */ /* 0x000fe20007ffe0ff */
[----:B------:R-:W-:-:S02]  /*eb60*/  IMAD R8, R6, c[0x0][0x43c], R3 ;  /* 0x00010f0006087a24 */ /* 0x000fc400078e0203 */
[----:B------:R-:W-:Y:S01]  /*eb70*/  IMAD.WIDE.U32 R2, R6, c[0x0][0x438], RZ ;  /* 0x00010e0006027a25 */ /* 0x000fe200078e00ff */
[----:B------:R-:W-:-:S03]  /*eb80*/  MOV R6, R0 ;  /* 0x0000000000067202 */ /* 0x000fc60000000f00 */
[----:B------:R-:W-:Y:S01]  /*eb90*/  @P1 IMAD.HI.U32 R10, R0, c[0x0][0x4ec], RZ ;  /* 0x00013b00000a1a27 */ /* 0x000fe200078e00ff */
[----:B------:R-:W-:-:S03]  /*eba0*/  IADD3 R3, R3, R8, RZ ;  /* 0x0000000803037210 */ /* 0x000fc60007ffe0ff */
[----:B------:R-:W-:Y:S01]  /*ebb0*/  IMAD R8, R7, c[0x0][0x440], RZ ;  /* 0x0001100007087a24 */ /* 0x000fe200078e02ff */
[----:B------:R-:W-:Y:S01]  /*ebc0*/  @P1 SHF.R.U32.HI R6, RZ, c[0x0][0x4f0], R10 ;  /* 0x00013c00ff061a19 */ /* 0x000fe2000001160a */
[C---:B------:R-:W-:Y:S01]  /*ebd0*/  IMAD R9, R11.reuse, c[0x0][0x4dc], R9 ;  /* 0x000137000b097a24 */ /* 0x040fe200078e0209 */
[----:B------:R-:W-:Y:S01]  /*ebe0*/  SHF.R.S32.HI R7, RZ, 0x1f, R19 ;  /* 0x0000001fff077819 */ /* 0x000fe20000011413 */
[----:B------:R-:W-:-:S04]  /*ebf0*/  IMAD.WIDE.U32 R4, R11, c[0x0][0x4d8], R4 ;  /* 0x000136000b047a25 */ /* 0x000fc800078e0004 */
[----:B------:R-:W-:Y:S01]  /*ec00*/  IMAD R15, R11, c[0x0][0x444], R8 ;  /* 0x000111000b0f7a24 */ /* 0x000fe200078e0208 */
[----:B------:R-:W-:Y:S01]  /*ec10*/  IADD3 R8, -R6, RZ, RZ ;  /* 0x000000ff06087210 */ /* 0x000fe20007ffe1ff */
[----:B------:R-:W-:Y:S02]  /*ec20*/  IMAD.IADD R5, R5, 0x1, R9 ;  /* 0x0000000105057824 */ /* 0x000fe400078e0209 */
[----:B------:R-:W-:-:S04]  /*ec30*/  IMAD.WIDE.U32 R10, R11, c[0x0][0x440], R2 ;  /* 0x000110000b0a7a25 */ /* 0x000fc800078e0002 */
[----:B------:R-:W-:Y:S02]  /*ec40*/  IMAD R3, R8, c[0x0][0x4e8], R0 ;  /* 0x00013a0008037a24 */ /* 0x000fe400078e0200 */
[----:B------:R-:W-:Y:S02]  /*ec50*/  IMAD R12, R7, c[0x0][0x4e0], RZ ;  /* 0x00013800070c7a24 */ /* 0x000fe400078e02ff */
[----:B------:R-:W-:Y:S01]  /*ec60*/  IMAD.WIDE.U32 R8, R19, c[0x0][0x4e0], R4 ;  /* 0x0001380013087a25 */ /* 0x000fe200078e0004 */
[----:B------:R-:W-:-:S03]  /*ec70*/  SHF.R.S32.HI R13, RZ, 0x1f, R6 ;  /* 0x0000001fff0d7819 */ /* 0x000fc60000011406 */
[----:B------:R-:W-:Y:S01]  /*ec80*/  @P1 IMAD.HI.U32 R4, R0, c[0x0][0x4ec], RZ ;  /* 0x00013b0000041a27 */ /* 0x000fe200078e00ff */
[----:B------:R-:W-:Y:S02]  /*ec90*/  MOV R2, R0 ;  /* 0x0000000000027202 */ /* 0x000fe40000000f00 */
[----:B------:R-:W-:Y:S01]  /*eca0*/  SHF.R.S32.HI R14, RZ, 0x1f, R3 ;  /* 0x0000001fff0e7819 */ /* 0x000fe20000011403 */
[----:B------:R-:W-:Y:S01]  /*ecb0*/  IMAD R12, R19, c[0x0][0x4e4], R12 ;  /* 0x00013900130c7a24 */ /* 0x000fe200078e020c */
[----:B------:R-:W-:Y:S02]  /*ecc0*/  IADD3 R6, P0, R6, R8, RZ ;  /* 0x0000000806067210 */ /* 0x000fe40007f1e0ff */
[----:B------:R-:W-:Y:S01]  /*ecd0*/  @P1 SHF.R.U32.HI R2, RZ, c[0x0][0x4f0], R4 ;  /* 0x00013c00ff021a19 */ /* 0x000fe20000011604 */
[----:B------:R-:W-:Y:S01]  /*ece0*/  IMAD.IADD R5, R11, 0x1, R15 ;  /* 0x000000010b057824 */ /* 0x000fe200078e020f */
[----:B------:R-:W-:Y:S01]  /*ecf0*/  MOV R4, R10 ;  /* 0x0000000a00047202 */ /* 0x000fe20000000f00 */
[----:B------:R-:W-:Y:S01]  /*ed00*/  IMAD R8, R7, c[0x0][0x448], RZ ;  /* 0x0001120007087a24 */ /* 0x000fe200078e02ff */
[----:B------:R-:W-:Y:S01]  /*ed10*/  IADD3.X R7, R13, R9, R12, P0, !PT ;  /* 0x000000090d077210 */ /* 0x000fe200007fe40c */
[----:B------:R-:W-:Y:S01]  /*ed20*/  IMAD R9, R14, c[0x0][0x4c8], RZ ;  /* 0x000132000e097a24 */ /* 0x000fe200078e02ff */
[----:B------:R2:W5:Y:S01]  /*ed30*/  LDL R15, [R1+0x90] ;  /* 0x00009000010f7983 */ /* 0x0005620000100800 */
[----:B------:R-:W-:-:S02]  /*ed40*/  IMAD R10, R19, c[0x0][0x44c], R8 ;  /* 0x00011300130a7a24 */ /* 0x000fc400078e0208 */
[----:B------:R-:W-:Y:S01]  /*ed50*/  IMAD.WIDE.U32 R4, R19, c[0x0][0x448], R4 ;  /* 0x0001120013047a25 */ /* 0x000fe200078e0004 */
[----:B-1----:R-:W-:Y:S01]  /*ed60*/  SHF.R.S32.HI R19, RZ, 0x1f, R22 ;  /* 0x0000001fff137819 */ /* 0x002fe20000011416 */
[----:B------:R2:W5:Y:S01]  /*ed70*/  LDL R14, [R1+0x54] ;  /* 0x00005400010e7983 */ /* 0x0005620000100800 */
[----:B------:R-:W-:Y:S01]  /*ed80*/  IADD3 R8, -R2, RZ, RZ ;  /* 0x000000ff02087210 */ /* 0x000fe20007ffe1ff */
[C---:B------:R-:W-:Y:S02]  /*ed90*/  IMAD R9, R3.reuse, c[0x0][0x4cc], R9 ;  /* 0x0001330003097a24 */ /* 0x040fe400078e0209 */
[----:B------:R-:W-:Y:S01]  /*eda0*/  IMAD.WIDE.U32 R6, R3, c[0x0][0x4c8], R6 ;  /* 0x0001320003067a25 */ /* 0x000fe200078e0006 */
[----:B------:R-:W-:Y:S01]  /*edb0*/  SHF.R.S32.HI R3, RZ, 0x1f, R2 ;  /* 0x0000001fff037819 */ /* 0x000fe20000011402 */
[----:B------:R2:W5:Y:S01]  /*edc0*/  LDL R13, [R1+0x8c] ;  /* 0x00008c00010d7983 */ /* 0x0005620000100800 */
[----:B------:R-:W-:Y:S01]  /*edd0*/  LEA.HI R19, R19, R22, RZ, 0x5 ;  /* 0x0000001613137211 */ /* 0x000fe200078f28ff */
[----:B------:R-:W-:-:S02]  /*ede0*/  IMAD R8, R8, c[0x0][0x4e8], R0 ;  /* 0x00013a0008087a24 */ /* 0x000fc400078e0200 */
[----:B------:R-:W-:Y:S01]  /*edf0*/  IMAD R0, R3, c[0x0][0x430], RZ ;  /* 0x00010c0003007a24 */ /* 0x000fe200078e02ff */
[----:B------:R-:W-:Y:S01]  /*ee00*/  LOP3.LUT R19, R19, 0xffffffe0, RZ, 0xc0, !PT ;  /* 0xffffffe013137812 */ /* 0x000fe200078ec0ff */
[----:B------:R-:W-:Y:S01]  /*ee10*/  IMAD.IADD R5, R5, 0x1, R10 ;  /* 0x0000000105057824 */ /* 0x000fe200078e020a */
[----:B------:R2:W5:Y:S01]  /*ee20*/  LDL R12, [R1+0x50] ;  /* 0x00005000010c7983 */ /* 0x0005620000100800 */
[C---:B------:R-:W-:Y:S01]  /*ee30*/  IMAD R0, R2.reuse, c[0x0][0x434], R0 ;  /* 0x00010d0002007a24 */ /* 0x040fe200078e0200 */
[----:B------:R-:W-:Y:S01]  /*ee40*/  IADD3 R19, -R19, R22, RZ ;  /* 0x0000001613137210 */ /* 0x000fe20007ffe1ff */
[----:B------:R-:W-:Y:S01]  /*ee50*/  IMAD.WIDE.U32 R2, R2, c[0x0][0x430], R4 ;  /* 0x00010c0002027a25 */ /* 0x000fe200078e0004 */
[----:B------:R2:W5:Y:S02]  /*ee60*/  LDL R22, [R1+0x98] ;  /* 0x0000980001167983 */ /* 0x0005640000100800 */
[----:B------:R-:W-:Y:S01]  /*ee70*/  LOP3.LUT P1, RZ, R19, 0x3, RZ, 0xc0, !PT ;  /* 0x0000000313ff7812 */ /* 0x000fe2000782c0ff */
[----:B------:R-:W-:Y:S01]  /*ee80*/  IMAD.IADD R3, R3, 0x1, R0 ;  /* 0x0000000103037824 */ /* 0x000fe200078e0200 */
[----:B------:R-:W-:Y:S01]  /*ee90*/  IADD3 R0, R20, R21, RZ ;  /* 0x0000001514007210 */ /* 0x000fe20007ffe0ff */
[----:B------:R2:W5:Y:S04]  /*eea0*/  LDL R19, [R1+0x58] ;  /* 0x0000580001137983 */ /* 0x0005680000100800 */
[----:B------:R2:W5:Y:S04]  /*eeb0*/  LDL R21, [R1+0x5c] ;  /* 0x00005c0001157983 */ /* 0x0005680000100800 */
[----:B------:R2:W5:Y:S01]  /*eec0*/  LDL R20, [R1+0x94] ;  /* 0x0000940001147983 */ /* 0x0005620000100800 */
[----:B------:R-:W-:-:S02]  /*eed0*/  IADD3 R7, R7, R9, RZ ;  /* 0x0000000907077210 */ /* 0x000fc40007ffe0ff */
[----:B------:R-:W-:-:S04]  /*eee0*/  LEA R9, P0, R6, c[0x0][0x4a8], 0x2 ;  /* 0x00012a0006097a11 */ /* 0x000fc800078010ff */
[----:B------:R-:W-:Y:S01]  /*eef0*/  LEA.HI.X R7, R6, c[0x0][0x4ac], R7, 0x2, P0 ;  /* 0x00012b0006077a11 */ /* 0x000fe200000f1407 */
[----:B------:R-:W-:Y:S01]  /*ef00*/  SHFL.IDX PT, R4, R9, RZ, 0x1c1f ;  /* 0x001c1fff09047589 */ /* 0x000fe200000e0000 */
[----:B------:R-:W-:-:S03]  /*ef10*/  ULDC UR5, c[0x0][0x4e8] ;  /* 0x00013a0000057ab9 */ /* 0x000fc60000000800 */
[----:B------:R-:W1:Y:S01]  /*ef20*/  SHFL.IDX PT, R5, R7, RZ, 0x1c1f ;  /* 0x001c1fff07057589 */ /* 0x000e6200000e0000 */
[----:B------:R-:W-:-:S03]  /*ef30*/  ULDC UR4, c[0x0][0x388] ;  /* 0x0000e20000047ab9 */ /* 0x000fc60000000800 */
[----:B------:R3:W-:Y:S04]  /*ef40*/  SHFL.IDX PT, R6, R9, 0x1, 0x1c1f ;  /* 0x003c1f0009067f89 */ /* 0x0007e800000e0000 */
[----:B------:R-:W4:Y:S01]  /*ef50*/  SHFL.IDX PT, R7, R7, 0x1, 0x1c1f ;  /* 0x003c1f0007077f89 */ /* 0x000f2200000e0000 */
[----:B------:R-:W-:-:S06]  /*ef60*/  UIMAD UR4, UR5, UR4, URZ ;  /* 0x00000004050472a4 */ /* 0x000fcc000f8e023f */
[----:B------:R-:W-:Y:S02]  /*ef70*/  ISETP.GE.OR P2, PT, R0, UR4, P1 ;  /* 0x0000000400007c0c */ /* 0x000fe40008f46670 */
[----:B---3--:R-:W-:-:S05]  /*ef80*/  SHF.R.S32.HI R9, RZ, 0x1f, R8 ;  /* 0x0000001fff097819 */ /* 0x008fca0000011408 */
[----:B------:R-:W-:Y:S01]  /*ef90*/  IMAD R10, R9, c[0x0][0x428], RZ ;  /* 0x00010a00090a7a24 */ /* 0x000fe200078e02ff */
[----:B------:R-:W-:-:S04]  /*efa0*/  IADD3 R9, R0, 0x8, RZ ;  /* 0x0000000800097810 */ /* 0x000fc80007ffe0ff */
[----:B------:R-:W-:Y:S01]  /*efb0*/  ISETP.GE.OR P1, PT, R9, UR4, P1 ;  /* 0x0000000409007c0c */ /* 0x000fe20008f26670 */
[C---:B------:R-:W-:Y:S01]  /*efc0*/  IMAD R10, R8.reuse, c[0x0][0x42c], R10 ;  /* 0x00010b00080a7a24 */ /* 0x040fe200078e020a */
[----:B-1----:R2:W-:Y:S01]  /*efd0*/  @!P2 ST.E [R4.64], R17 ;  /* 0x000000110400a985 */ /* 0x0025e2000c101906 */
[----:B------:R-:W-:-:S05]  /*efe0*/  IMAD.WIDE.U32 R2, R8, c[0x0][0x428], R2 ;  /* 0x00010a0008027a25 */ /* 0x000fca00078e0002 */
[----:B------:R-:W-:-:S05]  /*eff0*/  IADD3 R3, R3, R10, RZ ;  /* 0x0000000a03037210 */ /* 0x000fca0007ffe0ff */
[----:B----4-:R2:W-:Y:S01]  /*f000*/  @!P1 ST.E [R6.64], R16 ;  /* 0x0000001006009985 */ /* 0x0105e2000c101906 */
[----:B------:R-:W-:Y:S02]  /*f010*/  ISETP.GE.AND P1, PT, R0, UR4, PT ;  /* 0x0000000400007c0c */ /* 0x000fe4000bf26270 */
[----:B------:R-:W-:-:S04]  /*f020*/  LEA R11, P0, R2, c[0x0][0x400], 0x2 ;  /* 0x00010000020b7a11 */ /* 0x000fc800078010ff */
[----:B------:R-:W-:Y:S01]  /*f030*/  LEA.HI.X R10, R2, c[0x0][0x404], R3, 0x2, P0 ;  /* 0x00010100020a7a11 */ /* 0x000fe200000f1403 */
[----:B------:R-:W-:Y:S01]  /*f040*/  BSSY B0, `(.L_x_108) ;  /* 0x0000044000007945 */ /* 0x000fe20003800000 */
[----:B------:R2:W1:Y:S01]  /*f050*/  SHFL.IDX PT, R2, R11, RZ, 0x1c1f ;  /* 0x001c1fff0b027589 */ /* 0x00046200000e0000 */
[----:B------:R-:W-:-:S03]  /*f060*/  ISETP.GE.AND P0, PT, R9, UR4, PT ;  /* 0x0000000409007c0c */ /* 0x000fc6000bf06270 */
[----:B------:R2:W3:Y:S01]  /*f070*/  SHFL.IDX PT, R3, R10, RZ, 0x1c1f ;  /* 0x001c1fff0a037589 */ /* 0x0004e200000e0000 */
[----:B------:R-:W-:Y:S05]  /*f080*/  @P1 BRA `(.L_x_109) ;  /* 0x000003f000001947 */ /* 0x000fea0003800000 */
[----:B-----5:R-:W-:Y:S02]  /*f090*/  ISETP.GE.AND P5, PT, R45, c[0x0][0x3c8], PT ;  /* 0x0000f2002d007a0c */ /* 0x020fe40003fa6270 */
[----:B------:R-:W-:Y:S02]  /*f0a0*/  ISETP.GE.AND P1, PT, R43, c[0x0][0x3c8], PT ;  /* 0x0000f2002b007a0c */ /* 0x000fe40003f26270 */
[----:B------:R-:W-:Y:S02]  /*f0b0*/  ISETP.GE.AND P4, PT, R41, c[0x0][0x3c8], PT ;  /* 0x0000f20029007a0c */ /* 0x000fe40003f86270 */
[----:B------:R-:W-:-:S07]  /*f0c0*/  ISETP.GE.AND P2, PT, R39, c[0x0][0x3c8], PT ;  /* 0x0000f20027007a0c */ /* 0x000fce0003f46270 */
[----:B-123--:R-:W-:Y:S02]  /*f0d0*/  @!P5 IMAD.WIDE R6, R45, 0x4, R2 ;  /* 0x000000042d06d825 */ /* 0x00efe400078e0202 */
[----:B------:R-:W-:-:S03]  /*f0e0*/  @!P1 LEA R4, P3, R43, R2, 0x2 ;  /* 0x000000022b049211 */ /* 0x000fc600078610ff */
[----:B------:R1:W-:Y:S01]  /*f0f0*/  @!P5 ST.E.64 [R6.64], R132 ;  /* 0x000000840600d985 */ /* 0x0003e2000c101b06 */
[----:B------:R-:W-:Y:S02]  /*f100*/  @!P1 LEA.HI.X R5, R43, R3, R44, 0x2, P3 ;  /* 0x000000032b059211 */ /* 0x000fe400018f142c */
[----:B------:R-:W-:-:S03]  /*f110*/  ISETP.GE.AND P5, PT, R37, c[0x0][0x3c8], PT ;  /* 0x0000f20025007a0c */ /* 0x000fc60003fa6270 */
[----:B------:R2:W-:Y:S01]  /*f120*/  @!P1 ST.E.64 [R4.64], R128 ;  /* 0x0000008004009985 */ /* 0x0005e2000c101b06 */
[----:B------:R-:W-:Y:S02]  /*f130*/  ISETP.GE.AND P1, PT, R35, c[0x0][0x3c8], PT ;  /* 0x0000f20023007a0c */ /* 0x000fe40003f26270 */
[----:B-1----:R-:W-:-:S04]  /*f140*/  @!P4 LEA R6, P3, R41, R2, 0x2 ;  /* 0x000000022906c211 */ /* 0x002fc800078610ff */
[----:B------:R-:W-:Y:S02]  /*f150*/  @!P4 LEA.HI.X R7, R41, R3, R42, 0x2, P3 ;  /* 0x000000032907c211 */ /* 0x000fe400018f142a */
[----:B--2---:R-:W-:-:S03]  /*f160*/  @!P2 LEA R4, P3, R39, R2, 0x2 ;  /* 0x000000022704a211 */ /* 0x004fc600078610ff */
        /* <DEDUP_REMOVED lines=28> */
[----:B-1----:R-:W-:-:S04]  /*f330*/  @!P3 LEA R6, P4, R25, R2, 0x2 ;  /* 0x000000021906b211 */ /* 0x002fc800078810ff */
[-C--:B------:R-:W-:Y:S02]  /*f340*/  @!P3 LEA.HI.X R7, R25, R3.reuse, R26, 0x2, P4 ;  /* 0x000000031907b211 */ /* 0x080fe400020f141a */
[-C--:B--2---:R-:W-:Y:S02]  /*f350*/  @!P2 LEA R4, P1, R23, R2.reuse, 0x2 ;  /* 0x000000021704a211 */ /* 0x084fe400078210ff */
[----:B------:R-:W-:Y:S01]  /*f360*/  ISETP.GE.AND P4, PT, R19, c[0x0][0x3c8], PT ;  /* 0x0000f20013007a0c */ /* 0x000fe20003f86270 */
[----:B------:R1:W-:Y:S01]  /*f370*/  @!P3 ST.E.64 [R6.64], R92 ;  /* 0x0000005c0600b985 */ /* 0x0003e2000c101b06 */
[----:B------:R-:W-:Y:S02]  /*f380*/  @!P2 LEA.HI.X R5, R23, R3, R24, 0x2, P1 ;  /* 0x000000031705a211 */ /* 0x000fe400008f1418 */
[----:B------:R-:W-:Y:S02]  /*f390*/  ISETP.GE.AND P3, PT, R14, c[0x0][0x3c8], PT ;  /* 0x0000f2000e007a0c */ /* 0x000fe40003f66270 */
[----:B------:R-:W-:Y:S01]  /*f3a0*/  @!P5 LEA R8, P1, R21, R2, 0x2 ;  /* 0x000000021508d211 */ /* 0x000fe200078210ff */
[----:B------:R2:W-:Y:S01]  /*f3b0*/  @!P2 ST.E.64 [R4.64], R88 ;  /* 0x000000580400a985 */ /* 0x0005e2000c101b06 */
[----:B------:R-:W-:-:S02]  /*f3c0*/  ISETP.GE.AND P2, PT, R12, c[0x0][0x3c8], PT ;  /* 0x0000f2000c007a0c */ /* 0x000fc40003f46270 */
[----:B------:R-:W-:-:S05]  /*f3d0*/  @!P5 LEA.HI.X R9, R21, R3, R22, 0x2, P1 ;  /* 0x000000031509d211 */ /* 0x000fca00008f1416 */
[----:B------:R3:W-:Y:S01]  /*f3e0*/  @!P5 ST.E.64 [R8.64], R84 ;  /* 0x000000540800d985 */ /* 0x0007e2000c101b06 */
[----:B-1----:R-:W-:-:S04]  /*f3f0*/  @!P4 LEA R6, P1, R19, R2, 0x2 ;  /* 0x000000021306c211 */ /* 0x002fc800078210ff */
[----:B------:R-:W-:Y:S02]  /*f400*/  @!P4 LEA.HI.X R7, R19, R3, R20, 0x2, P1 ;  /* 0x000000031307c211 */ /* 0x000fe400008f1414 */
[----:B--2---:R-:W-:-:S03]  /*f410*/  @!P3 LEA R4, P1, R14, R2, 0x2 ;  /* 0x000000020e04b211 */ /* 0x004fc600078210ff */
[----:B------:R3:W-:Y:S01]  /*f420*/  @!P4 ST.E.64 [R6.64], R80 ;  /* 0x000000500600c985 */ /* 0x0007e2000c101b06 */
[----:B------:R-:W-:Y:S02]  /*f430*/  @!P3 LEA.HI.X R5, R14, R3, R15, 0x2, P1 ;  /* 0x000000030e05b211 */ /* 0x000fe400008f140f */
[----:B------:R-:W-:-:S03]  /*f440*/  @!P2 LEA R2, P1, R12, R2, 0x2 ;  /* 0x000000020c02a211 */ /* 0x000fc600078210ff */
[----:B------:R3:W-:Y:S01]  /*f450*/  @!P3 ST.E.64 [R4.64], R76 ;  /* 0x0000004c0400b985 */ /* 0x0007e2000c101b06 */
[----:B------:R-:W-:-:S05]  /*f460*/  @!P2 LEA.HI.X R3, R12, R3, R13, 0x2, P1 ;  /* 0x000000030c03a211 */ /* 0x000fca00008f140d */
[----:B------:R3:W-:Y:S04]  /*f470*/  @!P2 ST.E.64 [R2.64], R72 ;  /* 0x000000480200a985 */ /* 0x0007e8000c101b06 */
.L_x_109:
[----:B------:R-:W-:Y:S05]  /*f480*/  BSYNC B0 ;  /* 0x0000000000007941 */ /* 0x000fea0003800000 */
.L_x_108:
[----:B---3--:R3:W4:Y:S04]  /*f490*/  SHFL.IDX PT, R3, R10, 0x1, 0x1c1f ;  /* 0x003c1f000a037f89 */ /* 0x00872800000e0000 */
[----:B-1----:R3:W1:Y:S01]  /*f4a0*/  SHFL.IDX PT, R2, R11, 0x1, 0x1c1f ;  /* 0x003c1f000b027f89 */ /* 0x00266200000e0000 */
[----:B------:R-:W-:Y:S05]  /*f4b0*/  @P0 BRA `(.L_x_110) ;  /* 0x000006d000000947 */ /* 0x000fea0003800000 */
[----:B-----5:R-:W-:Y:S02]  /*f4c0*/  ISETP.GE.AND P1, PT, R45, c[0x0][0x3c8], PT ;  /* 0x0000f2002d007a0c */ /* 0x020fe40003f26270 */
[----:B------:R-:W-:Y:S02]  /*f4d0*/  ISETP.GE.AND P2, PT, R43, c[0x0][0x3c8], PT ;  /* 0x0000f2002b007a0c */ /* 0x000fe40003f46270 */
[----:B------:R-:W-:Y:S02]  /*f4e0*/  ISETP.GE.AND P3, PT, R41, c[0x0][0x3c8], PT ;  /* 0x0000f20029007a0c */ /* 0x000fe40003f66270 */
[----:B------:R-:W-:-:S07]  /*f4f0*/  ISETP.GE.AND P0, PT, R39, c[0x0][0x3c8], PT ;  /* 0x0000f20027007a0c */ /* 0x000fce0003f06270 */
[----:B-12-4-:R-:W-:Y:S02]  /*f500*/  @!P1 IMAD.WIDE R6, R45, 0x4, R2 ;  /* 0x000000042d069825 */ /* 0x016fe400078e0202 */
[----:B------:R-:W-:-:S03]  /*f510*/  @!P2 LEA R4, P5, R43, R2, 0x2 ;  /* 0x000000022b04a211 */ /* 0x000fc600078a10ff */
[----:B------:R1:W-:Y:S01]  /*f520*/  @!P1 ST.E.64 [R6.64], R134 ;  /* 0x0000008606009985 */ /* 0x0003e2000c101b06 */
[----:B------:R-:W-:Y:S02]  /*f530*/  ISETP.GE.AND P1, PT, R37, c[0x0][0x3c8], PT ;  /* 0x0000f20025007a0c */ /* 0x000fe40003f26270 */
[----:B------:R-:W-:-:S05]  /*f540*/  @!P2 LEA.HI.X R5, R43, R3, R44, 0x2, P5 ;  /* 0x000000032b05a211 */ /* 0x000fca00028f142c */
[----:B------:R2:W-:Y:S01]  /*f550*/  @!P2 ST.E.64 [R4.64], R130 ;  /* 0x000000820400a985 */ /* 0x0005e2000c101b06 */
[----:B------:R-:W-:Y:S02]  /*f560*/  ISETP.GE.AND P2, PT, R35, c[0x0][0x3c8], PT ;  /* 0x0000f20023007a0c */ /* 0x000fe40003f46270 */
[----:B-1----:R-:W-:-:S04]  /*f570*/  @!P3 LEA R6, P4, R41, R2, 0x2 ;  /* 0x000000022906b211 */ /* 0x002fc800078810ff */
[-C--:B------:R-:W-:Y:S02]  /*f580*/  @!P3 LEA.HI.X R7, R41, R3.reuse, R42, 0x2, P4 ;  /* 0x000000032907b211 */ /* 0x080fe400020f142a */
[----:B------:R-:W-:Y:S02]  /*f590*/  ISETP.GE.AND P4, PT, R33, c[0x0][0x3c8], PT ;  /* 0x0000f20021007a0c */ /* 0x000fe40003f86270 */
[-C--:B--2---:R-:W-:Y:S01]  /*f5a0*/  @!P0 LEA R4, P5, R39, R2.reuse, 0x2 ;  /* 0x0000000227048211 */ /* 0x084fe200078a10ff */
[----:B------:R1:W-:Y:S01]  /*f5b0*/  @!P3 ST.E.64 [R6.64], R126 ;  /* 0x0000007e0600b985 */ /* 0x0003e2000c101b06 */
[----:B------:R-:W-:Y:S02]  /*f5c0*/  @!P1 LEA R8, P3, R37, R2, 0x2 ;  /* 0x0000000225089211 */ /* 0x000fe400078610ff */
[-C--:B------:R-:W-:Y:S02]  /*f5d0*/  @!P0 LEA.HI.X R5, R39, R3.reuse, R40, 0x2, P5 ;  /* 0x0000000327058211 */ /* 0x080fe400028f1428 */
[----:B------:R-:W-:-:S02]  /*f5e0*/  @!P1 LEA.HI.X R9, R37, R3, R38, 0x2, P3 ;  /* 0x0000000325099211 */ /* 0x000fc400018f1426 */
[----:B------:R-:W-:Y:S01]  /*f5f0*/  ISETP.GE.AND P3, PT, R31, c[0x0][0x3c8], PT ;  /* 0x0000f2001f007a0c */ /* 0x000fe20003f66270 */
[----:B------:R2:W-:Y:S04]  /*f600*/  @!P0 ST.E.64 [R4.64], R122 ;  /* 0x0000007a04008985 */ /* 0x0005e8000c101b06 */
[----:B------:R4:W-:Y:S01]  /*f610*/  @!P1 ST.E.64 [R8.64], R118 ;  /* 0x0000007608009985 */ /* 0x0009e2000c101b06 */
[----:B------:R-:W-:Y:S02]  /*f620*/  ISETP.GE.AND P1, PT, R29, c[0x0][0x3c8], PT ;  /* 0x0000f2001d007a0c */ /* 0x000fe40003f26270 */
[----:B-1----:R-:W-:-:S04]  /*f630*/  @!P2 LEA R6, P0, R35, R2, 0x2 ;  /* 0x000000022306a211 */ /* 0x002fc800078010ff */
[-C--:B------:R-:W-:Y:S02]  /*f640*/  @!P2 LEA.HI.X R7, R35, R3.reuse, R36, 0x2, P0 ;  /* 0x000000032307a211 */ /* 0x080fe400000f1424 */
[----:B------:R-:W-:Y:S02]  /*f650*/  ISETP.GE.AND P0, PT, R27, c[0x0][0x3c8], PT ;  /* 0x0000f2001b007a0c */ /* 0x000fe40003f06270 */
[CC--:B--2---:R-:W-:Y:S01]  /*f660*/  @!P4 LEA R4, P5, R33.reuse, R2.reuse, 0x2 ;  /* 0x000000022104c211 */ /* 0x0c4fe200078a10ff */
[----:B------:R1:W-:Y:S03]  /*f670*/  @!P2 ST.E.64 [R6.64], R114 ;  /* 0x000000720600a985 */ /* 0x0003e6000c101b06 */
[----:B------:R-:W-:Y:S02]  /*f680*/  @!P4 LEA.HI.X R5, R33, R3, R34, 0x2, P5 ;  /* 0x000000032105c211 */ /* 0x000fe400028f1422 */
[----:B----4-:R-:W-:-:S03]  /*f690*/  @!P3 LEA R8, P2, R31, R2, 0x2 ;  /* 0x000000021f08b211 */ /* 0x010fc600078410ff */
[----:B------:R2:W-:Y:S01]  /*f6a0*/  @!P4 ST.E.64 [R4.64], R110 ;  /* 0x0000006e0400c985 */ /* 0x0005e2000c101b06 */
[----:B------:R-:W-:Y:S02]  /*f6b0*/  ISETP.GE.AND P4, PT, R25, c[0x0][0x3c8], PT ;  /* 0x0000f20019007a0c */ /* 0x000fe40003f86270 */
[----:B------:R-:W-:-:S05]  /*f6c0*/  @!P3 LEA.HI.X R9, R31, R3, R32, 0x2, P2 ;  /* 0x000000031f09b211 */ /* 0x000fca00010f1420 */
[----:B------:R-:W-:Y:S01]  /*f6d0*/  @!P3 ST.E.64 [R8.64], R106 ;  /* 0x0000006a0800b985 */ /* 0x000fe2000c101b06 */
[----:B------:R-:W-:Y:S02]  /*f6e0*/  ISETP.GE.AND P3, PT, R23, c[0x0][0x3c8], PT ;  /* 0x0000f20017007a0c */ /* 0x000fe40003f66270 */
[----:B-1----:R-:W-:-:S04]  /*f6f0*/  @!P0 LEA R6, P2, R27, R2, 0x2 ;  /* 0x000000021b068211 */ /* 0x002fc800078410ff */
[----:B------:R-:W-:Y:S02]  /*f700*/  @!P0 LEA.HI.X R7, R27, R3, R28, 0x2, P2 ;  /* 0x000000031b078211 */ /* 0x000fe400010f141c */
[----:B------:R-:W-:Y:S02]  /*f710*/  ISETP.GE.AND P2, PT, R21, c[0x0][0x3c8], PT ;  /* 0x0000f20015007a0c */ /* 0x000fe40003f46270 */
[----:B--2---:R-:W-:-:S04]  /*f720*/  @!P1 LEA R4, P5, R29, R2, 0x2 ;  /* 0x000000021d049211 */ /* 0x004fc800078a10ff */
[----:B------:R-:W-:-:S05]  /*f730*/  @!P1 LEA.HI.X R5, R29, R3, R30, 0x2, P5 ;  /* 0x000000031d059211 */ /* 0x000fca00028f141e */
[----:B------:R1:W-:Y:S01]  /*f740*/  @!P1 ST.E.64 [R4.64], R102 ;  /* 0x0000006604009985 */ /* 0x0003e2000c101b06 */
[----:B------:R-:W-:-:S03]  /*f750*/  ISETP.GE.AND P1, PT, R19, c[0x0][0x3c8], PT ;  /* 0x0000f20013007a0c */ /* 0x000fc60003f26270 */
[----:B------:R2:W-:Y:S01]  /*f760*/  @!P0 ST.E.64 [R6.64], R98 ;  /* 0x0000006206008985 */ /* 0x0005e2000c101b06 */
[----:B------:R-:W-:Y:S02]  /*f770*/  ISETP.GE.AND P0, PT, R14, c[0x0][0x3c8], PT ;  /* 0x0000f2000e007a0c */ /* 0x000fe40003f06270 */
[----:B-1----:R-:W-:-:S04]  /*f780*/  @!P4 LEA R4, P5, R25, R2, 0x2 ;  /* 0x000000021904c211 */ /* 0x002fc800078a10ff */
[----:B------:R-:W-:Y:S02]  /*f790*/  @!P4 LEA.HI.X R5, R25, R3, R26, 0x2, P5 ;  /* 0x000000031905c211 */ /* 0x000fe400028f141a */
[----:B---3--:R-:W-:-:S03]  /*f7a0*/  @!P3 LEA R10, P5, R23, R2, 0x2 ;  /* 0x00000002170ab211 */ /* 0x008fc600078a10ff */
[----:B------:R1:W-:Y:S01]  /*f7b0*/  @!P4 ST.E.64 [R4.64], R94 ;  /* 0x0000005e0400c985 */ /* 0x0003e2000c101b06 */
[-C--:B------:R-:W-:Y:S02]  /*f7c0*/  @!P2 LEA R8, P4, R21, R2.reuse, 0x2 ;  /* 0x000000021508a211 */ /* 0x080fe400078810ff */
[-C--:B------:R-:W-:Y:S02]  /*f7d0*/  @!P3 LEA.HI.X R11, R23, R3.reuse, R24, 0x2, P5 ;  /* 0x00000003170bb211 */ /* 0x080fe400028f1418 */
[----:B--2---:R-:W-:Y:S02]  /*f7e0*/  @!P1 LEA R6, P5, R19, R2, 0x2 ;  /* 0x0000000213069211 */ /* 0x004fe400078a10ff */
[-C--:B------:R-:W-:Y:S01]  /*f7f0*/  @!P2 LEA.HI.X R9, R21, R3.reuse, R22, 0x2, P4 ;  /* 0x000000031509a211 */ /* 0x080fe200020f1416 */
[----:B------:R2:W-:Y:S01]  /*f800*/  @!P3 ST.E.64 [R10.64], R90 ;  /* 0x0000005a0a00b985 */ /* 0x0005e2000c101b06 */
[----:B------:R-:W-:-:S03]  /*f810*/  @!P1 LEA.HI.X R7, R19, R3, R20, 0x2, P5 ;  /* 0x0000000313079211 */ /* 0x000fc600028f1414 */
[----:B------:R2:W-:Y:S04]  /*f820*/  @!P2 ST.E.64 [R8.64], R86 ;  /* 0x000000560800a985 */ /* 0x0005e8000c101b06 */
[----:B------:R2:W-:Y:S01]  /*f830*/  @!P1 ST.E.64 [R6.64], R82 ;  /* 0x0000005206009985 */ /* 0x0005e2000c101b06 */
[----:B-1----:R-:W-:-:S04]  /*f840*/  @!P0 LEA R4, P4, R14, R2, 0x2 ;  /* 0x000000020e048211 */ /* 0x002fc800078810ff */
[----:B------:R-:W-:-:S05]  /*f850*/  @!P0 LEA.HI.X R5, R14, R3, R15, 0x2, P4 ;  /* 0x000000030e058211 */ /* 0x000fca00020f140f */
[----:B------:R2:W-:Y:S01]  /*f860*/  @!P0 ST.E.64 [R4.64], R78 ;  /* 0x0000004e04008985 */ /* 0x0005e2000c101b06 */
[----:B------:R-:W-:-:S13]  /*f870*/  ISETP.GE.AND P0, PT, R12, c[0x0][0x3c8], PT ;  /* 0x0000f2000c007a0c */ /* 0x000fda0003f06270 */
[----:B------:R-:W-:Y:S05]  /*f880*/  @P0 BRA `(.L_x_110) ;  /* 0x0000030000000947 */ /* 0x000fea0003800000 */
[----:B------:R-:W-:-:S04]  /*f890*/  LEA R2, P0, R12, R2, 0x2 ;  /* 0x000000020c027211 */ /* 0x000fc800078010ff */
[----:B------:R-:W-:-:S05]  /*f8a0*/  LEA.HI.X R3, R12, R3, R13, 0x2, P0 ;  /* 0x000000030c037211 */ /* 0x000fca00000f140d */
[----:B------:R1:W-:Y:S01]  /*f8b0*/  ST.E.64 [R2.64], R74 ;  /* 0x0000004a02007985 */ /* 0x0003e2000c101b06 */
[----:B------:R-:W-:Y:S05]  /*f8c0*/  BRA `(.L_x_110) ;  /* 0x000002c000007947 */ /* 0x000fea0003800000 */
.L_x_106:
[----:B------:R-:W2:Y:S02]  /*f8d0*/  S2R R4, SR_TID.X ;  /* 0x0000000000047919 */ /* 0x000ea40000002100 */
[----:B--2---:R-:W-:-:S13]  /*f8e0*/  ISETP.GT.AND P0, PT, R4, 0x7f, PT ;  /* 0x0000007f0400780c */ /* 0x004fda0003f04270 */
[----:B------:R-:W-:Y:S05]  /*f8f0*/  @P0 BRA `(.L_x_110) ;  /* 0x0000029000000947 */ /* 0x000fea0003800000 */
[----:B------:R-:W2:Y:S01]  /*f900*/  LDL.LU R3, [R1+0x48] ;  /* 0x0000480001037983 */ /* 0x000ea20000300800 */
[----:B------:R-:W-:-:S05]  /*f910*/  MOV R2, c[0x0][0x4e8] ;  /* 0x00013a0000027a02 */ /* 0x000fca0000000f00 */
[----:B------:R-:W-:Y:S01]  /*f920*/  IMAD R0, R2, c[0x0][0x388], RZ ;  /* 0x0000e20002007a24 */ /* 0x000fe200078e02ff */
[----:B--2---:R-:W-:-:S04]  /*f930*/  IADD3 R6, R3, R4, RZ ;  /* 0x0000000403067210 */ /* 0x004fc80007ffe0ff */
[----:B------:R-:W-:-:S13]  /*f940*/  ISETP.GE.AND P0, PT, R6, R0, PT ;  /* 0x000000000600720c */ /* 0x000fda0003f06270 */
[----:B------:R-:W-:Y:S05]  /*f950*/  @P0 BRA `(.L_x_110) ;  /* 0x0000023000000947 */ /* 0x000fea0003800000 */
[----:B------:R-:W2:Y:S04]  /*f960*/  LDL.LU R3, [R1+0x40] ;  /* 0x0000400001037983 */ /* 0x000ea80000300800 */
[----:B------:R-:W3:Y:S04]  /*f970*/  LDL.LU R9, [R1+0x3c] ;  /* 0x00003c0001097983 */ /* 0x000ee80000300800 */
[----:B------:R-:W4:Y:S01]  /*f980*/  LDL.LU R8, [R1+0x44] ;  /* 0x0000440001087983 */ /* 0x000f220000300800 */
[----:B------:R-:W-:-:S13]  /*f990*/  ISETP.NE.AND P0, PT, R2, 0x1, PT ;  /* 0x000000010200780c */ /* 0x000fda0003f05270 */
[----:B------:R-:W-:Y:S01]  /*f9a0*/  @P0 IMAD.HI.U32 R7, R6, c[0x0][0x4ec], RZ ;  /* 0x00013b0006070a27 */ /* 0x000fe200078e00ff */
[----:B--2---:R-:W-:Y:S02]  /*f9b0*/  SHF.R.S32.HI R0, RZ, 0x1f, R3 ;  /* 0x0000001fff007819 */ /* 0x004fe40000011403 */
[----:B---3--:R-:W-:-:S03]  /*f9c0*/  SHF.R.S32.HI R5, RZ, 0x1f, R9 ;  /* 0x0000001fff057819 */ /* 0x008fc60000011409 */
[----:B------:R-:W-:-:S04]  /*f9d0*/  IMAD R0, R0, c[0x0][0x4d0], RZ ;  /* 0x0001340000007a24 */ /* 0x000fc800078e02ff */
[C---:B------:R-:W-:Y:S01]  /*f9e0*/  IMAD R4, R3.reuse, c[0x0][0x4d4], R0 ;  /* 0x0001350003047a24 */ /* 0x040fe200078e0200 */
[----:B------:R-:W-:Y:S01]  /*f9f0*/  MOV R0, R6 ;  /* 0x0000000600007202 */ /* 0x000fe20000000f00 */
[----:B------:R-:W-:Y:S01]  /*fa00*/  IMAD.WIDE.U32 R2, R3, c[0x0][0x4d0], RZ ;  /* 0x0001340003027a25 */ /* 0x000fe200078e00ff */
[----:B------:R-:W-:-:S03]  /*fa10*/  @P0 SHF.R.U32.HI R0, RZ, c[0x0][0x4f0], R7 ;  /* 0x00013c00ff000a19 */ /* 0x000fc60000011607 */
[----:B------:R-:W-:Y:S01]  /*fa20*/  IMAD R5, R5, c[0x0][0x4d8], RZ ;  /* 0x0001360005057a24 */ /* 0x000fe200078e02ff */
[----:B------:R-:W-:Y:S02]  /*fa30*/  IADD3 R3, R3, R4, RZ ;  /* 0x0000000403037210 */ /* 0x000fe40007ffe0ff */
[----:B----4-:R-:W-:Y:S01]  /*fa40*/  SHF.R.S32.HI R4, RZ, 0x1f, R8 ;  /* 0x0000001fff047819 */ /* 0x010fe20000011408 */
[C---:B------:R-:W-:Y:S01]  /*fa50*/  IMAD R7, R9.reuse, c[0x0][0x4dc], R5 ;  /* 0x0001370009077a24 */ /* 0x040fe200078e0205 */
[----:B------:R-:W-:Y:S01]  /*fa60*/  IADD3 R5, -R0, RZ, RZ ;  /* 0x000000ff00057210 */ /* 0x000fe20007ffe1ff */
[----:B------:R-:W-:-:S05]  /*fa70*/  IMAD.WIDE.U32 R2, R9, c[0x0][0x4d8], R2 ;  /* 0x0001360009027a25 */ /* 0x000fca00078e0002 */
[----:B------:R-:W-:Y:S01]  /*fa80*/  IADD3 R3, R3, R7, RZ ;  /* 0x0000000703037210 */ /* 0x000fe20007ffe0ff */
[----:B------:R-:W-:Y:S02]  /*fa90*/  IMAD R7, R4, c[0x0][0x4e0], RZ ;  /* 0x0001380004077a24 */ /* 0x000fe400078e02ff */
[----:B------:R-:W-:Y:S02]  /*faa0*/  IMAD R4, R5, c[0x0][0x4e8], R6 ;  /* 0x00013a0005047a24 */ /* 0x000fe400078e0206 */
[----:B------:R-:W-:-:S03]  /*fab0*/  IMAD.WIDE.U32 R2, R8, c[0x0][0x4e0], R2 ;  /* 0x0001380008027a25 */ /* 0x000fc600078e0002 */
[----:B------:R-:W-:Y:S01]  /*fac0*/  SHF.R.S32.HI R5, RZ, 0x1f, R4 ;  /* 0x0000001fff057819 */ /* 0x000fe20000011404 */
[----:B------:R-:W-:Y:S01]  /*fad0*/  IMAD R6, R8, c[0x0][0x4e4], R7 ;  /* 0x0001390008067a24 */ /* 0x000fe200078e0207 */
[----:B------:R-:W-:Y:S02]  /*fae0*/  SHF.R.S32.HI R7, RZ, 0x1f, R0 ;  /* 0x0000001fff077819 */ /* 0x000fe40000011400 */
[----:B------:R-:W-:Y:S01]  /*faf0*/  IADD3 R2, P0, R0, R2, RZ ;  /* 0x0000000200027210 */ /* 0x000fe20007f1e0ff */
[----:B------:R-:W-:-:S03]  /*fb00*/  IMAD R0, R5, c[0x0][0x4c8], RZ ;  /* 0x0001320005007a24 */ /* 0x000fc600078e02ff */
[----:B------:R-:W-:Y:S01]  /*fb10*/  IADD3.X R3, R7, R3, R6, P0, !PT ;  /* 0x0000000307037210 */ /* 0x000fe200007fe406 */
[----:B------:R-:W-:-:S04]  /*fb20*/  IMAD R0, R4, c[0x0][0x4cc], R0 ;  /* 0x0001330004007a24 */ /* 0x000fc800078e0200 */
[----:B------:R-:W-:-:S05]  /*fb30*/  IMAD.WIDE.U32 R2, R4, c[0x0][0x4c8], R2 ;  /* 0x0001320004027a25 */ /* 0x000fca00078e0002 */
[----:B------:R-:W-:Y:S02]  /*fb40*/  IADD3 R0, R3, R0, RZ ;  /* 0x0000000003007210 */ /* 0x000fe40007ffe0ff */
[----:B------:R-:W-:-:S04]  /*fb50*/  LEA R4, P0, R2, c[0x0][0x4a8], 0x2 ;  /* 0x00012a0002047a11 */ /* 0x000fc800078010ff */
[----:B------:R-:W-:Y:S02]  /*fb60*/  LEA.HI.X R5, R2, c[0x0][0x4ac], R0, 0x2, P0 ;  /* 0x00012b0002057a11 */ /* 0x000fe400000f1400 */
[----:B------:R-:W-:-:S05]  /*fb70*/  MOV R0, 0xff800000 ;  /* 0xff80000000007802 */ /* 0x000fca0000000f00 */
[----:B------:R2:W-:Y:S02]  /*fb80*/  STG.E [R4.64], R0 ;  /* 0x0000000004007986 */ /* 0x0005e4000c101906 */
.L_x_110:
[----:B------:R-:W-:Y:S05]  /*fb90*/  BSYNC B1 ;  /* 0x0000000000017941 */ /* 0x000fea0003800000 */
.L_x_105:
[----:B--2---:R-:W2:Y:S02]  /*fba0*/  LDL R0, [R1+0xcc] ;  /* 0x0000cc0001007983 */ /* 0x004ea40000100800 */
[----:B--2---:R-:W-:-:S13]  /*fbb0*/  ISETP.NE.AND P0, PT, R0, RZ, PT ;  /* 0x000000ff0000720c */ /* 0x004fda0003f05270 */
[----:B------:R-:W-:Y:S01]  /*fbc0*/  @P0 WARPSYNC 0xffffffff ;  /* 0xffffffff00000948 */ /* 0x000fe20003800000 */
[----:B------:R-:W-:Y:S06]  /*fbd0*/  @P0 BAR.SYNC.DEFER_BLOCKING 0x5, 0x100 ;  /* 0x0144000000000b1d */ /* 0x000fec0000010000 */
[----:B------:R-:W2:Y:S04]  /*fbe0*/  @P0 LDS R0, [0x10100] ;  /* 0x01010000ff000984 */ /* 0x000ea80000000800 */
[----:B--2---:R2:W-:Y:S04]  /*fbf0*/  @P0 STL [R1+0x4c], R0 ;  /* 0x00004c0001000387 */ /* 0x0045e80000100800 */
[----:B------:R-:W-:Y:S06]  /*fc00*/  @P0 BAR.ARV 0x4, 0x100 ;  /* 0x0104000000000b1d */ /* 0x000fec0000002000 */
[----:B------:R-:W-:Y:S05]  /*fc10*/  @P0 BRA `(.L_x_111) ;  /* 0x0000007000000947 */ /* 0x000fea0003800000 */
[----:B------:R-:W-:Y:S05]  /*fc20*/  BRA.DIV ~URZ, `(.L_x_112) ;  /* 0x00002da27f007947 */ /* 0x000fea000b800000 */
[----:B--2---:R2:W3:Y:S02]  /*fc30*/  SHFL.IDX PT, R0, R18, RZ, 0x1f ;  /* 0x00001fff12007589 */ /* 0x0044e400000e0000 */
.L_x_131:
[----:B------:R-:W-:Y:S01]  /*fc40*/  WARPSYNC 0xffffffff ;  /* 0xffffffff00007948 */ /* 0x000fe20003800000 */
[----:B------:R-:W-:Y:S06]  /*fc50*/  BAR.SYNC.DEFER_BLOCKING 0x4, 0x100 ;  /* 0x0104000000007b1d */ /* 0x000fec0000010000 */
[----:B---3--:R3:W-:Y:S04]  /*fc60*/  STL [R1+0x4c], R0 ;  /* 0x00004c0001007387 */ /* 0x0087e80000100800 */
[----:B------:R3:W-:Y:S04]  /*fc70*/  @!P6 STS [0x10100], R18 ;  /* 0x01010012ff00e388 */ /* 0x0007e80000000800 */
[----:B------:R-:W-:Y:S06]  /*fc80*/  BAR.ARV 0x5, 0x100 ;  /* 0x0144000000007b1d */ /* 0x000fec0000002000 */
.L_x_111:
[----:B--23--:R-:W2:Y:S02]  /*fc90*/  LDL R0, [R1+0x4c] ;  /* 0x00004c0001007983 */ /* 0x00cea40000100800 */
[----:B--2---:R-:W-:-:S13]  /*fca0*/  ISETP.GE.AND P0, PT, R0, c[0x0][0x538], PT ;  /* 0x00014e0000007a0c */ /* 0x004fda0003f06270 */
[----:B-1--45:R-:W-:Y:S01]  /*fcb0*/  @P0 CALL.REL.NOINC `(.L_x_113) ;  /* 0x0000001000000944 */ /* 0x032fe20003c00000 */
[----:B------:R-:W-:Y:S05]  /*fcc0*/  BRA `(.L_x_114) ;  /* 0xffff0d5000007947 */ /* 0x000fea000383ffff */
.L_x_113:
[----:B------:R-:W-:Y:S05]  /*fcd0*/  EXIT ;  /* 0x000000000000794d */ /* 0x000fea0003800000 */
.L_x_77:
[----:B------:R-:W-:Y:S01]  /*fce0*/  IMAD.MOV.U32 R235, RZ, RZ, R0 ;  /* 0x000000ffffeb7224 */ /* 0x000fe200078e0000 */
[----:B------:R-:W-:Y:S01]  /*fcf0*/  MOV R236, RZ ;  /* 0x000000ff00ec7202 */ /* 0x000fe20000000f00 */
[----:B------:R-:W-:Y:S01]  /*fd00*/  IMAD.MOV.U32 R3, RZ, RZ, 0x181f ;  /* 0x0000181fff037424 */ /* 0x000fe200078e00ff */
[----:B------:R-:W-:Y:S02]  /*fd10*/  MOV R2, 0xfd30 ;  /* 0x0000fd3000027802 */ /* 0x000fe40000000f00 */
[----:B------:R-:W-:Y:S05]  /*fd20*/  CALL.REL.NOINC `($__internal_1_$__cuda_sm70_shflsync_idx_p) ;  /* 0x00002d7000007944 */ /* 0x000fea0003c00000 */
[----:B------:R-:W-:Y:S01]  /*fd30*/  MOV R10, R236 ;  /* 0x000000ec000a7202 */ /* 0x000fe20000000f00 */
[----:B------:R-:W-:Y:S05]  /*fd40*/  BRA `(.L_x_115) ;  /* 0xffff363000007947 */ /* 0x000fea000383ffff */
.L_x_78:
[----:B------:R-:W-:Y:S01]  /*fd50*/  IMAD.MOV.U32 R235, RZ, RZ, R6 ;  /* 0x000000ffffeb7224 */ /* 0x000fe200078e0006 */
[----:B------:R-:W-:Y:S01]  /*fd60*/  MOV R236, RZ ;  /* 0x000000ff00ec7202 */ /* 0x000fe20000000f00 */
[----:B------:R-:W-:Y:S01]  /*fd70*/  IMAD.MOV.U32 R3, RZ, RZ, 0x181f ;  /* 0x0000181fff037424 */ /* 0x000fe200078e00ff */
[----:B------:R-:W-:Y:S02]  /*fd80*/  MOV R2, 0xfda0 ;  /* 0x0000fda000027802 */ /* 0x000fe40000000f00 */
[----:B-12---:R-:W-:Y:S05]  /*fd90*/  CALL.REL.NOINC `($__internal_1_$__cuda_sm70_shflsync_idx_p) ;  /* 0x00002d0000007944 */ /* 0x006fea0003c00000 */
[----:B------:R-:W-:Y:S01]  /*fda0*/  ISETP.GE.AND P2, PT, R233, c[0x0][0x1d4], PT ;  /* 0x00007500e9007a0c */ /* 0x000fe20003f46270 */
[----:B------:R-:W-:Y:S01]  /*fdb0*/  IMAD.MOV.U32 R235, RZ, RZ, R0 ;  /* 0x000000ffffeb7224 */ /* 0x000fe200078e0000 */
[----:B------:R-:W-:Y:S02]  /*fdc0*/  IADD3 R2, P0, R236, R163, RZ ;  /* 0x000000a3ec027210 */ /* 0x000fe40007f1e0ff */
[----:B------:R-:W-:-:S03]  /*fdd0*/  SEL R8, RZ, 0x10, P2 ;  /* 0x00000010ff087807 */ /* 0x000fc60001000000 */
[----:B------:R-:W-:Y:S01]  /*fde0*/  IMAD.X R3, R10, 0x1, R4, P0 ;  /* 0x000000010a037824 */ /* 0x000fe200000e0604 */
[----:B------:R-:W-:-:S04]  /*fdf0*/  ISETP.GE.AND P0, PT, R234, c[0x0][0x1d4], PT ;  /* 0x00007500ea007a0c */ /* 0x000fc80003f06270 */
[----:B------:R-:W-:Y:S01]  /*fe00*/  SEL R7, RZ, 0x10, P0 ;  /* 0x00000010ff077807 */ /* 0x000fe20000000000 */
[----:B------:R-:W-:Y:S01]  /*fe10*/  @!PT LDS RZ, [RZ] ;  /* 0x00000000fffff984 */ /* 0x000fe20000000800 */
[----:B------:R-:W-:Y:S01]  /*fe20*/  @!PT LDS RZ, [RZ] ;  /* 0x00000000fffff984 */ /* 0x000fe20000000800 */
[----:B------:R-:W-:Y:S01]  /*fe30*/  @!PT LDS RZ, [RZ] ;  /* 0x00000000fffff984 */ /* 0x000fe20000000800 */
[----:B------:R1:W-:Y:S02]  /*fe40*/  LDGSTS.E.BYPASS.LTC128B.128 [R229+0x8100], [R2.64], !P2 ;  /* 0x0810000002e57fae */ /* 0x0003e4000d101d46 */
[----:B-1----:R-:W-:Y:S01]  /*fe50*/  IADD3 R2, P5, R236, R164, RZ ;  /* 0x000000a4ec027210 */ /* 0x002fe20007fbe0ff */
[----:B------:R-:W-:-:S04]  /*fe60*/  IMAD.MOV.U32 R236, RZ, RZ, 0x1 ;  /* 0x00000001ffec7424 */ /* 0x000fc800078e00ff */
[----:B------:R-:W-:-:S05]  /*fe70*/  IMAD.X R3, R10, 0x1, R5, P5 ;  /* 0x000000010a037824 */ /* 0x000fca00028e0605 */
[----:B------:R1:W-:Y:S02]  /*fe80*/  LDGSTS.E.BYPASS.LTC128B.128 [R229+0xc100], [R2.64], !P0 ;  /* 0x0c10000002e57fae */ /* 0x0003e4000c101d46 */
[----:B-1----:R-:W-:Y:S01]  /*fe90*/  IMAD.MOV.U32 R3, RZ, RZ, 0x181f ;  /* 0x0000181fff037424 */ /* 0x002fe200078e00ff */
[----:B------:R-:W-:Y:S02]  /*fea0*/  MOV R2, 0xfec0 ;  /* 0x0000fec000027802 */ /* 0x000fe40000000f00 */
[----:B------:R-:W-:Y:S05]  /*feb0*/  CALL.REL.NOINC `($__internal_1_$__cuda_sm70_shflsync_idx_p) ;  /* 0x00002be000007944 */ /* 0x000fea0003c00000 */
[----:B------:R-:W-:Y:S01]  /*fec0*/  IMAD.MOV.U32 R9, RZ, RZ, R236 ;  /* 0x000000ffff097224 */ /* 0x000fe200078e00ec */
[----:B------:R-:W-:Y:S01]  /*fed0*/  MOV R236, 0x1 ;  /* 0x0000000100ec7802 */ /* 0x000fe20000000f00 */
[----:B------:R-:W-:Y:S01]  /*fee0*/  IMAD.MOV.U32 R235, RZ, RZ, R6 ;  /* 0x000000ffffeb7224 */ /* 0x000fe200078e0006 */
[----:B------:R-:W-:Y:S02]  /*fef0*/  MOV R3, 0x181f ;  /* 0x0000181f00037802 */ /* 0x000fe40000000f00 */
[----:B------:R-:W-:Y:S02]  /*ff00*/  MOV R2, 0xff20 ;  /* 0x0000ff2000027802 */ /* 0x000fe40000000f00 */
[----:B------:R-:W-:Y:S05]  /*ff10*/  CALL.REL.NOINC `($__internal_1_$__cuda_sm70_shflsync_idx_p) ;  /* 0x00002b8000007944 */ /* 0x000fea0003c00000 */
[----:B------:R-:W-:Y:S01]  /*ff20*/  IADD3 R10, -R8, 0x10, RZ ;  /* 0x00000010080a7810 */ /* 0x000fe20007ffe1ff */
[----:B------:R-:W-:Y:S01]  /*ff30*/  IMAD.MOV.U32 R235, RZ, RZ, R0 ;  /* 0x000000ffffeb7224 */ /* 0x000fe200078e0000 */
[----:B------:R-:W-:-:S02]  /*ff40*/  IADD3 R2, -R7, 0x10, RZ ;  /* 0x0000001007027810 */ /* 0x000fc40007ffe1ff */
[----:B------:R-:W-:Y:S02]  /*ff50*/  LOP3.LUT R10, R10, 0xf, RZ, 0xc0, !PT ;  /* 0x0000000f0a0a7812 */ /* 0x000fe400078ec0ff */
[----:B------:R-:W-:Y:S02]  /*ff60*/  ISETP.NE.U32.AND P6, PT, R8, RZ, PT ;  /* 0x000000ff0800720c */ /* 0x000fe40003fc5070 */
[----:B------:R-:W-:Y:S02]  /*ff70*/  IADD3 R10, P2, P0, R10, R236, R163 ;  /* 0x000000ec0a0a7210 */ /* 0x000fe4000785e0a3 */
[----:B------:R-:W-:Y:S02]  /*ff80*/  ISETP.NE.U32.AND P5, PT, R7, RZ, PT ;  /* 0x000000ff0700720c */ /* 0x000fe40003fa5070 */
[----:B------:R-:W-:Y:S02]  /*ff90*/  LOP3.LUT R2, R2, 0xf, RZ, 0xc0, !PT ;  /* 0x0000000f02027812 */ /* 0x000fe400078ec0ff */
[----:B------:R-:W-:-:S02]  /*ffa0*/  IADD3.X R11, RZ, R9, R4, P2, P0 ;  /* 0x00000009ff0b7210 */ /* 0x000fc400017e0404 */
[----:B------:R-:W-:Y:S01]  /*ffb0*/  IADD3 R2, P2, P0, R2, R236, R164 ;  /* 0x000000ec02027210 */ /* 0x000fe2000785e0a4 */
[----:B------:R-:W-:Y:S02]  /*ffc0*/  IMAD.MOV.U32 R236, RZ, RZ, 0x2 ;  /* 0x00000002ffec7424 */ /* 0x000fe400078e00ff */
[----:B------:R-:W-:Y:S01]  /*ffd0*/  @!PT LDS RZ, [RZ] ;  /* 0x00000000fffff984 */ /* 0x000fe20000000800 */
[----:B------:R-:W-:Y:S01]  /*ffe0*/  @!PT LDS RZ, [RZ] ;  /* 0x00000000fffff984 */ /* 0x000fe20000000800 */
[----:B------:R-:W-:Y:S01]  /*fff0*/  @!PT LDS RZ, [RZ] ;  /* 0x00000000fffff984 */ /* 0x000fe20000000800 */
[----:B------:R1:W-:Y:S01]  /*10000*/  LDGSTS.E.BYPASS.LTC128B.128.ZFILL [R229+0x9100], [R10.64], P6 ;  /* 0x091000000ae57fae */ /* 0x0003e2000b141d46 */
[----:B------:R-:W-:-:S05]  /*10010*/  IADD3.X R3, RZ, R9, R5, P2, P0 ;  /* 0x00000009ff037210 */ /* 0x000fca00017e0405 */
[----:B------:R2:W-:Y:S02]  /*10020*/  LDGSTS.E.BYPASS.LTC128B.128.ZFILL [R229+0xd100], [R2.64], P5 ;  /* 0x0d10000002e57fae */ /* 0x0005e4000a941d46 */
[----:B--2---:R-:W-:Y:S01]  /*10030*/  IMAD.MOV.U32 R3, RZ, RZ, 0x181f ;  /* 0x0000181fff037424 */ /* 0x004fe200078e00ff */
[----:B------:R-:W-:Y:S02]  /*10040*/  MOV R2, 0x10060 ;  /* 0x0001006000027802 */ /* 0x000fe40000000f00 */
[----:B-1----:R-:W-:Y:S05]  /*10050*/  CALL.REL.NOINC `($__internal_1_$__cuda_sm70_shflsync_idx_p) ;  /* 0x00002a4000007944 */ /* 0x002fea0003c00000 */
        /* <DEDUP_REMOVED lines=32> */
[----:B------:R-:W-:Y:S01]  /*10260*/  MOV R2, R236 ;  /* 0x000000ec00027202 */ /* 0x000fe20000000f00 */
[----:B------:R-:W-:Y:S05]  /*10270*/  BRA `(.L_x_116) ;  /* 0xffff32e000007947 */ /* 0x000fea000383ffff */
.L_x_79:
[----:B------:R-:W-:Y:S01]  /*10280*/  IMAD.MOV.U32 R235, RZ, RZ, R4 ;  /* 0x000000ffffeb7224 */ /* 0x000fe200078e0004 */
[----:B------:R-:W-:Y:S01]  /*10290*/  MOV R236, RZ ;  /* 0x000000ff00ec7202 */ /* 0x000fe20000000f00 */
[----:B------:R-:W-:Y:S01]  /*102a0*/  IMAD.MOV.U32 R3, RZ, RZ, 0x1c1f ;  /* 0x00001c1fff037424 */ /* 0x000fe200078e00ff */
[----:B------:R-:W-:-:S02]  /*102b0*/  MOV R2, 0x102d0 ;  /* 0x000102d000027802 */ /* 0x000fc40000000f00 */
[----:B------:R-:W-:Y:S05]  /*102c0*/  CALL.REL.NOINC `($__internal_1_$__cuda_sm70_shflsync_idx_p) ;  /* 0x000027d000007944 */ /* 0x000fea0003c00000 */
[----:B------:R-:W-:Y:S01]  /*102d0*/  MOV R0, R236 ;  /* 0x000000ec00007202 */ /* 0x000fe20000000f00 */
[----:B------:R-:W-:Y:S05]  /*102e0*/  BRA `(.L_x_117) ;  /* 0xffff347000007947 */ /* 0x000fea000383ffff */
.L_x_80:
[----:B------:R-:W-:Y:S01]  /*102f0*/  IMAD.MOV.U32 R235, RZ, RZ, R4 ;  /* 0x000000ffffeb7224 */ /* 0x000fe200078e0004 */
[----:B------:R-:W-:Y:S01]  /*10300*/  MOV R236, 0x1 ;  /* 0x0000000100ec7802 */ /* 0x000fe20000000f00 */
[----:B------:R-:W-:Y:S01]  /*10310*/  IMAD.MOV.U32 R3, RZ, RZ, 0x1c1f ;  /* 0x00001c1fff037424 */ /* 0x000fe200078e00ff */
[----:B------:R-:W-:-:S02]  /*10320*/  MOV R2, 0x10340 ;  /* 0x0001034000027802 */ /* 0x000fc40000000f00 */
[----:B-1----:R-:W-:Y:S05]  /*10330*/  CALL.REL.NOINC `($__internal_1_$__cuda_sm70_shflsync_idx_p) ;  /* 0x0000276000007944 */ /* 0x002fea0003c00000 */
[----:B------:R-:W-:Y:S01]  /*10340*/  IMAD.IADD R5, R5, 0x1, R236 ;  /* 0x0000000105057824 */ /* 0x000fe200078e02ec */
[----:B------:R-:W-:Y:S01]  /*10350*/  FMNMX.FTZ R69, R7, R9, !PT ;  /* 0x0000000907457209 */ /* 0x000fe20007810000 */
[----:B------:R-:W-:Y:S01]  /*10360*/  IMAD.MOV.U32 R0, RZ, RZ, 0x2 ;  /* 0x00000002ff007424 */ /* 0x000fe200078e00ff */
[----:B------:R-:W-:-:S02]  /*10370*/  MOV R2, 0x10b80 ;  /* 0x00010b8000027802 */ /* 0x000fc40000000f00 */
[----:B------:R-:W-:Y:S02]  /*10380*/  IMNMX R6, R6, R5, PT ;  /* 0x0000000506067217 */ /* 0x000fe40003800200 */
[----:B------:R-:W-:Y:S02]  /*10390*/  FMNMX.FTZ R69, R11, R69, !PT ;  /* 0x000000450b457209 */ /* 0x000fe40007810000 */
[C---:B------:R-:W-:Y:S02]  /*103a0*/  ISETP.GT.AND P5, PT, R6.reuse, RZ, PT ;  /* 0x000000ff0600720c */ /* 0x040fe40003fa4270 */
[C---:B------:R-:W-:Y:S02]  /*103b0*/  ISETP.GT.AND P2, PT, R6.reuse, 0x1, PT ;  /* 0x000000010600780c */ /* 0x040fe40003f44270 */
[----:B------:R-:W-:Y:S02]  /*103c0*/  ISETP.GT.AND P0, PT, R6, 0x8, PT ;  /* 0x000000080600780c */ /* 0x000fe40003f04270 */
[----:B------:R-:W-:-:S02]  /*103d0*/  FSEL R4, R118, -INF , P5 ;  /* 0xff80000076047808 */ /* 0x000fc40002800000 */
[----:B------:R-:W-:Y:S02]  /*103e0*/  FSEL R8, R119, -INF , P2 ;  /* 0xff80000077087808 */ /* 0x000fe40001000000 */
[----:B------:R-:W-:Y:S02]  /*103f0*/  ISETP.GT.AND P2, PT, R6, 0x9, PT ;  /* 0x000000090600780c */ /* 0x000fe40003f44270 */
[----:B------:R-:W-:Y:S02]  /*10400*/  FSEL R10, R110, -INF , P0 ;  /* 0xff8000006e0a7808 */ /* 0x000fe40000000000 */
[----:B------:R-:W-:Y:S02]  /*10410*/  FMNMX.FTZ R12, R4, R8, !PT ;  /* 0x00000008040c7209 */ /* 0x000fe40007810000 */
[----:B------:R-:W-:Y:S02]  /*10420*/  FSEL R15, R111, -INF , P2 ;  /* 0xff8000006f0f7808 */ /* 0x000fe40001000000 */
[----:B------:R-:W-:-:S02]  /*10430*/  FMNMX.FTZ R69, R13, R69, !PT ;  /* 0x000000450d457209 */ /* 0x000fc40007810000 */
[----:B------:R-:W-:Y:S02]  /*10440*/  ISETP.GT.AND P2, PT, R6, 0x10, PT ;  /* 0x000000100600780c */ /* 0x000fe40003f44270 */
[----:B------:R-:W-:Y:S02]  /*10450*/  FMNMX.FTZ R12, R10, R12, !PT ;  /* 0x0000000c0a0c7209 */ /* 0x000fe40007810000 */
[----:B------:R-:W-:Y:S02]  /*10460*/  FMNMX.FTZ R69, R16, R69, !PT ;  /* 0x0000004510457209 */ /* 0x000fe40007810000 */
[----:B------:R-:W-:Y:S02]  /*10470*/  ISETP.GT.AND P0, PT, R6, 0x11, PT ;  /* 0x000000110600780c */ /* 0x000fe40003f04270 */
[----:B------:R-:W-:Y:S02]  /*10480*/  FSEL R14, R102, -INF , P2 ;  /* 0xff800000660e7808 */ /* 0x000fe40001000000 */
[----:B------:R-:W-:-:S02]  /*10490*/  FMNMX.FTZ R12, R15, R12, !PT ;  /* 0x0000000c0f0c7209 */ /* 0x000fc40007810000 */
[----:B------:R-:W-:Y:S02]  /*104a0*/  FMNMX.FTZ R69, R17, R69, !PT ;  /* 0x0000004511457209 */ /* 0x000fe40007810000 */
[----:B------:R-:W-:Y:S02]  /*104b0*/  FSEL R19, R103, -INF , P0 ;  /* 0xff80000067137808 */ /* 0x000fe40000000000 */
[----:B------:R-:W-:Y:S02]  /*104c0*/  ISETP.GT.AND P2, PT, R6, 0x18, PT ;  /* 0x000000180600780c */ /* 0x000fe40003f44270 */
[----:B------:R-:W-:Y:S02]  /*104d0*/  FMNMX.FTZ R12, R14, R12, !PT ;  /* 0x0000000c0e0c7209 */ /* 0x000fe40007810000 */
[----:B------:R-:W-:Y:S02]  /*104e0*/  FMNMX.FTZ R69, R18, R69, !PT ;  /* 0x0000004512457209 */ /* 0x000fe40007810000 */
[----:B------:R-:W-:-:S02]  /*104f0*/  ISETP.GT.AND P0, PT, R6, 0x19, PT ;  /* 0x000000190600780c */ /* 0x000fc40003f04270 */
[----:B------:R-:W-:Y:S02]  /*10500*/  FSEL R20, R90, -INF , P2 ;  /* 0xff8000005a147808 */ /* 0x000fe40001000000 */
[----:B------:R-:W-:Y:S02]  /*10510*/  FMNMX.FTZ R12, R19, R12, !PT ;  /* 0x0000000c130c7209 */ /* 0x000fe40007810000 */
[----:B------:R-:W-:Y:S02]  /*10520*/  FMNMX.FTZ R69, R21, R69, !PT ;  /* 0x0000004515457209 */ /* 0x000fe40007810000 */
[----:B------:R-:W-:Y:S02]  /*10530*/  FSEL R32, R91, -INF , P0 ;  /* 0xff8000005b207808 */ /* 0x000fe40000000000 */
[----:B------:R-:W-:Y:S02]  /*10540*/  ISETP.GT.AND P2, PT, R6, 0x20, PT ;  /* 0x000000200600780c */ /* 0x000fe40003f44270 */
[----:B------:R-:W-:-:S02]  /*10550*/  FMNMX.FTZ R12, R20, R12, !PT ;  /* 0x0000000c140c7209 */ /* 0x000fc40007810000 */
[----:B------:R-:W-:Y:S02]  /*10560*/  FMNMX.FTZ R69, R121, R69, !PT ;  /* 0x0000004579457209 */ /* 0x000fe40007810000 */
[----:B------:R-:W-:Y:S02]  /*10570*/  ISETP.GT.AND P0, PT, R6, 0x21, PT ;  /* 0x000000210600780c */ /* 0x000fe40003f04270 */
[----:B------:R-:W-:Y:S02]  /*10580*/  FSEL R71, R78, -INF , P2 ;  /* 0xff8000004e477808 */ /* 0x000fe40001000000 */
[----:B------:R-:W-:Y:S02]  /*10590*/  FMNMX.FTZ R12, R32, R12, !PT ;  /* 0x0000000c200c7209 */ /* 0x000fe40007810000 */
[----:B------:R-:W-:Y:S02]  /*105a0*/  FMNMX.FTZ R69, R120, R69, !PT ;  /* 0x0000004578457209 */ /* 0x000fe40007810000 */
[----:B------:R-:W-:-:S02]  /*105b0*/  FSEL R70, R79, -INF , P0 ;  /* 0xff8000004f467808 */ /* 0x000fc40000000000 */
[C---:B------:R-:W-:Y:S02]  /*105c0*/  ISETP.GT.AND P2, PT, R6.reuse, 0x28, PT ;  /* 0x000000280600780c */ /* 0x040fe40003f44270 */
[----:B------:R-:W-:Y:S02]  /*105d0*/  FMNMX.FTZ R12, R71, R12, !PT ;  /* 0x0000000c470c7209 */ /* 0x000fe40007810000 */
[----:B------:R-:W-:Y:S02]  /*105e0*/  FMNMX.FTZ R69, R117, R69, !PT ;  /* 0x0000004575457209 */ /* 0x000fe40007810000 */
[----:B------:R-:W-:Y:S02]  /*105f0*/  ISETP.GT.AND P0, PT, R6, 0x29, PT ;  /* 0x000000290600780c */ /* 0x000fe40003f04270 */
[----:B------:R-:W-:Y:S02]  /*10600*/  FSEL R57, R74, -INF , P2 ;  /* 0xff8000004a397808 */ /* 0x000fe40001000000 */
[----:B------:R-:W-:-:S02]  /*10610*/  FMNMX.FTZ R12, R70, R12, !PT ;  /* 0x0000000c460c7209 */ /* 0x000fc40007810000 */
[----:B------:R-:W-:Y:S02]  /*10620*/  FMNMX.FTZ R69, R116, R69, !PT ;  /* 0x0000004574457209 */ /* 0x000fe40007810000 */
[----:B------:R-:W-:Y:S02]  /*10630*/  FSEL R56, R75, -INF , P0 ;  /* 0xff8000004b387808 */ /* 0x000fe40000000000 */
[C---:B------:R-:W-:Y:S02]  /*10640*/  ISETP.GT.AND P2, PT, R6.reuse, 0x30, PT ;  /* 0x000000300600780c */ /* 0x040fe40003f44270 */
        /* <DEDUP_REMOVED lines=79> */
[----:B------:R-:W-:Y:S01]  /*10b40*/  FMNMX.FTZ R12, R166, R12, !PT ;  /* 0x0000000ca60c7209 */ /* 0x000fe20007810000 */
[----:B------:R-:W-:-:S03]  /*10b50*/  IMAD.MOV.U32 R68, RZ, RZ, R69 ;  /* 0x000000ffff447224 */ /* 0x000fc600078e0045 */
[----:B------:R-:W-:Y:S02]  /*10b60*/  FMNMX.FTZ R12, R171, R12, !PT ;  /* 0x0000000cab0c7209 */ /* 0x000fe40007810000 */
[----:B------:R-:W-:Y:S05]  /*10b70*/  CALL.REL.NOINC `($__internal_0_$__cuda_sm70_shflsync_bfly_p) ;  /* 0x00001ec000007944 */ /* 0x000fea0003c00000 */
[----:B------:R-:W-:Y:S01]  /*10b80*/  FMNMX.FTZ R69, R69, R0, !PT ;  /* 0x0000000045457209 */ /* 0x000fe20007810000 */
[----:B------:R-:W-:Y:S01]  /*10b90*/  IMAD.MOV.U32 R0, RZ, RZ, 0x1 ;  /* 0x00000001ff007424 */ /* 0x000fe200078e00ff */
[----:B------:R-:W-:-:S03]  /*10ba0*/  MOV R2, 0x10bd0 ;  /* 0x00010bd000027802 */ /* 0x000fc60000000f00 */
[----:B------:R-:W-:Y:S02]  /*10bb0*/  IMAD.MOV.U32 R68, RZ, RZ, R69 ;  /* 0x000000ffff447224 */ /* 0x000fe400078e0045 */
[----:B------:R-:W-:Y:S05]  /*10bc0*/  CALL.REL.NOINC `($__internal_0_$__cuda_sm70_shflsync_bfly_p) ;  /* 0x00001e7000007944 */ /* 0x000fea0003c00000 */
[----:B------:R-:W-:Y:S01]  /*10bd0*/  FMNMX.FTZ R69, R69, R0, !PT ;  /* 0x0000000045457209 */ /* 0x000fe20007810000 */
[----:B------:R-:W-:Y:S01]  /*10be0*/  IMAD.MOV.U32 R68, RZ, RZ, R12 ;  /* 0x000000ffff447224 */ /* 0x000fe200078e000c */
[----:B------:R-:W-:Y:S01]  /*10bf0*/  MOV R2, 0x10c20 ;  /* 0x00010c2000027802 */ /* 0x000fe20000000f00 */
[----:B------:R-:W-:Y:S02]  /*10c00*/  IMAD.MOV.U32 R0, RZ, RZ, 0x2 ;  /* 0x00000002ff007424 */ /* 0x000fe400078e00ff */
[----:B------:R-:W-:Y:S05]  /*10c10*/  CALL.REL.NOINC `($__internal_0_$__cuda_sm70_shflsync_bfly_p) ;  /* 0x00001e2000007944 */ /* 0x000fea0003c00000 */
[----:B------:R-:W-:Y:S01]  /*10c20*/  FMNMX.FTZ R12, R12, R0, !PT ;  /* 0x000000000c0c7209 */ /* 0x000fe20007810000 */
[----:B------:R-:W-:Y:S01]  /*10c30*/  IMAD.MOV.U32 R0, RZ, RZ, 0x1 ;  /* 0x00000001ff007424 */ /* 0x000fe200078e00ff */
[----:B------:R-:W-:-:S03]  /*10c40*/  MOV R2, 0x10c70 ;  /* 0x00010c7000027802 */ /* 0x000fc60000000f00 */
[----:B------:R-:W-:Y:S02]  /*10c50*/  IMAD.MOV.U32 R68, RZ, RZ, R12 ;  /* 0x000000ffff447224 */ /* 0x000fe400078e000c */
[----:B------:R-:W-:Y:S05]  /*10c60*/  CALL.REL.NOINC `($__internal_0_$__cuda_sm70_shflsync_bfly_p) ;  /* 0x00001dd000007944 */ /* 0x000fea0003c00000 */
[----:B------:R-:W-:Y:S01]  /*10c70*/  MOV R3, R0 ;  /* 0x0000000000037202 */ /* 0x000fe20000000f00 */
[----:B------:R-:W-:Y:S05]  /*10c80*/  BRA `(.L_x_118) ;  /* 0xffff378000007947 */ /* 0x000fea000383ffff */
.L_x_84:
[----:B------:R-:W-:Y:S01]  /*10c90*/  MOV R236, RZ ;  /* 0x000000ff00ec7202 */ /* 0x000fe20000000f00 */
[----:B------:R-:W-:Y:S01]  /*10ca0*/  IMAD.MOV.U32 R235, RZ, RZ, R0 ;  /* 0x000000ffffeb7224 */ /* 0x000fe200078e0000 */
[----:B------:R-:W-:Y:S01]  /*10cb0*/  MOV R2, 0x10ce0 ;  /* 0x00010ce000027802 */ /* 0x000fe20000000f00 */
[----:B------:R-:W-:Y:S02]  /*10cc0*/  IMAD.MOV.U32 R3, RZ, RZ, 0x181f ;  /* 0x0000181fff037424 */ /* 0x000fe400078e00ff */
[----:B------:R-:W-:Y:S05]  /*10cd0*/  CALL.REL.NOINC `($__internal_1_$__cuda_sm70_shflsync_idx_p) ;  /* 0x00001dc000007944 */ /* 0x000fea0003c00000 */
[----:B------:R-:W-:Y:S01]  /*10ce0*/  MOV R7, R236 ;  /* 0x000000ec00077202 */ /* 0x000fe20000000f00 */
[----:B------:R-:W-:-:S05]  /*10cf0*/  BRA `(.L_x_119) ;  /* 0xffff561000007947 */ /* 0x000fca000383ffff */
.L_x_85:
[----:B------:R-:W-:Y:S01]  /*10d00*/  MOV R236, RZ ;  /* 0x000000ff00ec7202 */ /* 0x000fe20000000f00 */
[----:B------:R-:W-:Y:S01]  /*10d10*/  IMAD.MOV.U32 R235, RZ, RZ, R4 ;  /* 0x000000ffffeb7224 */ /* 0x000fe200078e0004 */
[----:B------:R-:W-:Y:S01]  /*10d20*/  MOV R2, 0x10d50 ;  /* 0x00010d5000027802 */ /* 0x000fe20000000f00 */
[----:B------:R-:W-:Y:S02]  /*10d30*/  IMAD.MOV.U32 R3, RZ, RZ, 0x181f ;  /* 0x0000181fff037424 */ /* 0x000fe400078e00ff */
[----:B-12---:R-:W-:Y:S05]  /*10d40*/  CALL.REL.NOINC `($__internal_1_$__cuda_sm70_shflsync_idx_p) ;  /* 0x00001d5000007944 */ /* 0x006fea0003c00000 */
[----:B------:R-:W-:Y:S01]  /*10d50*/  ISETP.GE.AND P5, PT, R233, c[0x0][0x1d4], PT ;  /* 0x00007500e9007a0c */ /* 0x000fe20003fa6270 */
[----:B------:R-:W-:Y:S01]  /*10d60*/  IMAD.MOV.U32 R235, RZ, RZ, R0 ;  /* 0x000000ffffeb7224 */ /* 0x000fe200078e0000 */
[----:B------:R-:W-:Y:S02]  /*10d70*/  IADD3 R12, P2, R236, R20, RZ ;  /* 0x00000014ec0c7210 */ /* 0x000fe40007f5e0ff */
[----:B------:R-:W-:Y:S03]  /*10d80*/  ISETP.GE.AND P0, PT, R234, c[0x0][0x1d4], PT ;  /* 0x00007500ea007a0c */ /* 0x000fe60003f06270 */
[C---:B------:R-:W-:Y:S01]  /*10d90*/  IMAD.X R13, R7.reuse, 0x1, R5, P2 ;  /* 0x00000001070d7824 */ /* 0x040fe200010e0605 */
[----:B------:R-:W-:Y:S01]  /*10da0*/  IADD3 R2, P2, R236, R21, RZ ;  /* 0x00000015ec027210 */ /* 0x000fe20007f5e0ff */
[----:B------:R-:W-:Y:S04]  /*10db0*/  IMAD.MOV.U32 R236, RZ, RZ, 0x1 ;  /* 0x00000001ffec7424 */ /* 0x000fe800078e00ff */
[----:B------:R-:W-:Y:S01]  /*10dc0*/  @!PT LDS RZ, [RZ] ;  /* 0x00000000fffff984 */ /* 0x000fe20000000800 */
[----:B------:R-:W-:Y:S01]  /*10dd0*/  @!PT LDS RZ, [RZ] ;  /* 0x00000000fffff984 */ /* 0x000fe20000000800 */
[----:B------:R-:W-:Y:S01]  /*10de0*/  @!PT LDS RZ, [RZ] ;  /* 0x00000000fffff984 */ /* 0x000fe20000000800 */
[----:B------:R1:W-:Y:S01]  /*10df0*/  LDGSTS.E.BYPASS.LTC128B.128 [R229+0x100], [R12.64], !P5 ;  /* 0x001000000ce57fae */ /* 0x0003e2000e901d46 */
[----:B------:R-:W-:Y:S01]  /*10e00*/  IMAD.X R3, R7, 0x1, R6, P2 ;  /* 0x0000000107037824 */ /* 0x000fe200010e0606 */
[----:B------:R-:W-:Y:S04]  /*10e10*/  SEL R7, RZ, 0x10, P5 ;  /* 0x00000010ff077807 */ /* 0x000fe80002800000 */
[----:B------:R2:W-:Y:S01]  /*10e20*/  LDGSTS.E.BYPASS.LTC128B.128 [R229+0x4100], [R2.64], !P0 ;  /* 0x0410000002e57fae */ /* 0x0005e2000c101d46 */
[----:B-1----:R-:W-:Y:S02]  /*10e30*/  SEL R12, RZ, 0x10, P0 ;  /* 0x00000010ff0c7807 */ /* 0x002fe40000000000 */
[----:B--2---:R-:W-:Y:S01]  /*10e40*/  MOV R2, 0x10e70 ;  /* 0x00010e7000027802 */ /* 0x004fe20000000f00 */
[----:B------:R-:W-:Y:S02]  /*10e50*/  IMAD.MOV.U32 R3, RZ, RZ, 0x181f ;  /* 0x0000181fff037424 */ /* 0x000fe400078e00ff */
[----:B------:R-:W-:Y:S05]  /*10e60*/  CALL.REL.NOINC `($__internal_1_$__cuda_sm70_shflsync_idx_p) ;  /* 0x00001c3000007944 */ /* 0x000fea0003c00000 */
[----:B------:R-:W-:Y:S01]  /*10e70*/  MOV R3, 0x181f ;  /* 0x0000181f00037802 */ /* 0x000fe20000000f00 */
[----:B------:R-:W-:Y:S01]  /*10e80*/  IMAD.MOV.U32 R13, RZ, RZ, R236 ;  /* 0x000000ffff0d7224 */ /* 0x000fe200078e00ec */
[----:B------:R-:W-:Y:S01]  /*10e90*/  MOV R236, 0x1 ;  /* 0x0000000100ec7802 */ /* 0x000fe20000000f00 */
[----:B------:R-:W-:Y:S01]  /*10ea0*/  IMAD.MOV.U32 R235, RZ, RZ, R4 ;  /* 0x000000ffffeb7224 */ /* 0x000fe200078e0004 */
[----:B------:R-:W-:Y:S02]  /*10eb0*/  MOV R2, 0x10ed0 ;  /* 0x00010ed000027802 */ /* 0x000fe40000000f00 */
[----:B------:R-:W-:Y:S05]  /*10ec0*/  CALL.REL.NOINC `($__internal_1_$__cuda_sm70_shflsync_idx_p) ;  /* 0x00001bd000007944 */ /* 0x000fea0003c00000 */
[C---:B------:R-:W-:Y:S01]  /*10ed0*/  IADD3 R2, -R7.reuse, 0x10, RZ ;  /* 0x0000001007027810 */ /* 0x040fe20007ffe1ff */
[----:B------:R-:W-:Y:S01]  /*10ee0*/  IMAD.MOV.U32 R235, RZ, RZ, R0 ;  /* 0x000000ffffeb7224 */ /* 0x000fe200078e0000 */
[----:B------:R-:W-:Y:S02]  /*10ef0*/  ISETP.NE.U32.AND P5, PT, R7, RZ, PT ;  /* 0x000000ff0700720c */ /* 0x000fe40003fa5070 */
[----:B------:R-:W-:Y:S04]  /*10f00*/  LOP3.LUT R2, R2, 0xf, RZ, 0xc0, !PT ;  /* 0x0000000f02027812 */ /* 0x000fe800078ec0ff */
[-C--:B------:R-:W-:Y:S04]  /*10f10*/  IADD3 R2, P2, P0, R2, R236.reuse, R20 ;  /* 0x000000ec02027210 */ /* 0x080fe8000785e014 */
[-C--:B------:R-:W-:Y:S05]  /*10f20*/  IADD3.X R3, RZ, R13.reuse, R5, P2, P0 ;  /* 0x0000000dff037210 */ /* 0x080fea00017e0405 */
[----:B------:R-:W-:Y:S01]  /*10f30*/  @!PT LDS RZ, [RZ] ;  /* 0x00000000fffff984 */ /* 0x000fe20000000800 */
[----:B------:R-:W-:Y:S01]  /*10f40*/  @!PT LDS RZ, [RZ] ;  /* 0x00000000fffff984 */ /* 0x000fe20000000800 */
[----:B------:R-:W-:Y:S01]  /*10f50*/  @!PT LDS RZ, [RZ] ;  /* 0x00000000fffff984 */ /* 0x000fe20000000800 */
[----:B------:R1:W-:Y:S01]  /*10f60*/  LDGSTS.E.BYPASS.LTC128B.128.ZFILL [R229+0x1100], [R2.64], P5 ;  /* 0x0110000002e57fae */ /* 0x0003e2000a941d46 */
[C---:B------:R-:W-:Y:S02]  /*10f70*/  ISETP.NE.U32.AND P5, PT, R12.reuse, RZ, PT ;  /* 0x000000ff0c00720c */ /* 0x040fe40003fa5070 */
[----:B-1----:R-:W-:Y:S04]  /*10f80*/  IADD3 R2, -R12, 0x10, RZ ;  /* 0x000000100c027810 */ /* 0x002fe80007ffe1ff */
[----:B------:R-:W-:Y:S04]  /*10f90*/  LOP3.LUT R2, R2, 0xf, RZ, 0xc0, !PT ;  /* 0x0000000f02027812 */ /* 0x000fe800078ec0ff */
[----:B------:R-:W-:Y:S01]  /*10fa0*/  IADD3 R2, P2, P0, R2, R236, R21 ;  /* 0x000000ec02027210 */ /* 0x000fe2000785e015 */
[----:B------:R-:W-:Y:S03]  /*10fb0*/  IMAD.MOV.U32 R236, RZ, RZ, 0x2 ;  /* 0x00000002ffec7424 */ /* 0x000fe600078e00ff */
[----:B------:R-:W-:Y:S05]  /*10fc0*/  IADD3.X R3, RZ, R13, R6, P2, P0 ;  /* 0x0000000dff037210 */ /* 0x000fea00017e0406 */
[----:B------:R1:W-:Y:S02]  /*10fd0*/  LDGSTS.E.BYPASS.LTC128B.128.ZFILL [R229+0x5100], [R2.64], P5 ;  /* 0x0510000002e57fae */ /* 0x0003e4000a941d46 */
[----:B-1----:R-:W-:Y:S01]  /*10fe0*/  MOV R2, 0x11010 ;  /* 0x0001101000027802 */ /* 0x002fe20000000f00 */
[----:B------:R-:W-:Y:S03]  /*10ff0*/  IMAD.MOV.U32 R3, RZ, RZ, 0x181f ;  /* 0x0000181fff037424 */ /* 0x000fe600078e00ff */
        /* <DEDUP_REMOVED lines=33> */
[----:B------:R-:W-:Y:S01]  /*11210*/  MOV R4, R236 ;  /* 0x000000ec00047202 */ /* 0x000fe20000000f00 */
[----:B------:R-:W-:-:S05]  /*11220*/  BRA `(.L_x_120) ;  /* 0xffff52d000007947 */ /* 0x000fca000383ffff */
.L_x_88:
[----:B------:R-:W-:Y:S01]  /*11230*/  MOV R236, RZ ;  /* 0x000000ff00ec7202 */ /* 0x000fe20000000f00 */
[----:B------:R-:W-:Y:S01]  /*11240*/  IMAD.MOV.U32 R235, RZ, RZ, R0 ;  /* 0x000000ffffeb7224 */ /* 0x000fe200078e0000 */
[----:B------:R-:W-:Y:S01]  /*11250*/  MOV R2, 0x11280 ;  /* 0x0001128000027802 */ /* 0x000fe20000000f00 */
[----:B------:R-:W-:Y:S02]  /*11260*/  IMAD.MOV.U32 R3, RZ, RZ, 0x181f ;  /* 0x0000181fff037424 */ /* 0x000fe400078e00ff */
[----:B------:R-:W-:Y:S05]  /*11270*/  CALL.REL.NOINC `($__internal_1_$__cuda_sm70_shflsync_idx_p) ;  /* 0x0000182000007944 */ /* 0x000fea0003c00000 */
[----:B------:R-:W-:Y:S01]  /*11280*/  MOV R145, R236 ;  /* 0x000000ec00917202 */ /* 0x000fe20000000f00 */
[----:B------:R-:W-:-:S05]  /*11290*/  BRA `(.L_x_121) ;  /* 0xffff61f000007947 */ /* 0x000fca000383ffff */
.L_x_89:
        /* <DEDUP_REMOVED lines=83> */
.L_x_90:
[----:B------:R-:W-:Y:S01]  /*117d0*/  MOV R236, RZ ;  /* 0x000000ff00ec7202 */ /* 0x000fe20000000f00 */
[----:B------:R-:W-:Y:S01]  /*117e0*/  IMAD.MOV.U32 R235, RZ, RZ, R68 ;  /* 0x000000ffffeb7224 */ /* 0x000fe200078e0044 */
[----:B------:R-:W-:Y:S01]  /*117f0*/  MOV R2, 0x11820 ;  /* 0x0001182000027802 */ /* 0x000fe20000000f00 */
[----:B------:R-:W-:Y:S02]  /*11800*/  IMAD.MOV.U32 R3, RZ, RZ, 0x1c1f ;  /* 0x00001c1fff037424 */ /* 0x000fe400078e00ff */
[----:B------:R-:W-:Y:S05]  /*11810*/  CALL.REL.NOINC `($__internal_1_$__cuda_sm70_shflsync_idx_p) ;  /* 0x0000128000007944 */ /* 0x000fea0003c00000 */
[----:B------:R-:W-:Y:S01]  /*11820*/  MOV R0, R236 ;  /* 0x000000ec00007202 */ /* 0x000fe20000000f00 */
[----:B------:R-:W-:-:S05]  /*11830*/  BRA `(.L_x_123) ;  /* 0xffff602000007947 */ /* 0x000fca000383ffff */
.L_x_91:
[----:B------:R-:W-:Y:S01]  /*11840*/  MOV R236, 0x1 ;  /* 0x0000000100ec7802 */ /* 0x000fe20000000f00 */
[----:B------:R-:W-:Y:S01]  /*11850*/  IMAD.MOV.U32 R235, RZ, RZ, R68 ;  /* 0x000000ffffeb7224 */ /* 0x000fe200078e0044 */
[----:B------:R-:W-:Y:S01]  /*11860*/  MOV R2, 0x11890 ;  /* 0x0001189000027802 */ /* 0x000fe20000000f00 */
[----:B------:R-:W-:Y:S02]  /*11870*/  IMAD.MOV.U32 R3, RZ, RZ, 0x1c1f ;  /* 0x00001c1fff037424 */ /* 0x000fe400078e00ff */
[----:B-1----:R-:W-:Y:S05]  /*11880*/  CALL.REL.NOINC `($__internal_1_$__cuda_sm70_shflsync_idx_p) ;  /* 0x0000121000007944 */ /* 0x002fea0003c00000 */
[----:B------:R-:W-:Y:S01]  /*11890*/  FMNMX.FTZ R0, R4, R70, !PT ;  /* 0x0000004604007209 */ /* 0x000fe20007810000 */
[----:B------:R-:W-:Y:S03]  /*118a0*/  IMAD.IADD R69, R69, 0x1, R236 ;  /* 0x0000000145457824 */ /* 0x000fe600078e02ec */
[----:B------:R-:W-:Y:S02]  /*118b0*/  FMNMX.FTZ R0, R5, R0, !PT ;  /* 0x0000000005007209 */ /* 0x000fe40007810000 */
[C---:B------:R-:W-:Y:S02]  /*118c0*/  ISETP.GT.AND P6, PT, R69.reuse, RZ, PT ;  /* 0x000000ff4500720c */ /* 0x040fe40003fc4270 */
[C---:B------:R-:W-:Y:S02]  /*118d0*/  ISETP.GT.AND P5, PT, R69.reuse, 0x1, PT ;  /* 0x000000014500780c */ /* 0x040fe40003fa4270 */
[----:B------:R-:W-:Y:S02]  /*118e0*/  FSEL R9, R6, -INF , P6 ;  /* 0xff80000006097808 */ /* 0x000fe40003000000 */
[----:B------:R-:W-:Y:S02]  /*118f0*/  ISETP.GT.AND P2, PT, R69, 0x8, PT ;  /* 0x000000084500780c */ /* 0x000fe40003f44270 */
[----:B------:R-:W-:Y:S02]  /*11900*/  FSEL R12, R7, -INF , P5 ;  /* 0xff800000070c7808 */ /* 0x000fe40002800000 */
[----:B------:R-:W-:Y:S02]  /*11910*/  FMNMX.FTZ R2, R9, R71, !PT ;  /* 0x0000004709027209 */ /* 0x000fe40007810000 */
[----:B------:R-:W-:Y:S02]  /*11920*/  ISETP.GT.AND P0, PT, R69, 0x9, PT ;  /* 0x000000094500780c */ /* 0x000fe40003f04270 */
[----:B------:R-:W-:Y:S02]  /*11930*/  FSEL R10, R10, -INF , P2 ;  /* 0xff8000000a0a7808 */ /* 0x000fe40001000000 */
[----:B------:R-:W-:Y:S02]  /*11940*/  FMNMX.FTZ R2, R12, R2, !PT ;  /* 0x000000020c027209 */ /* 0x000fe40007810000 */
[----:B------:R-:W-:Y:S02]  /*11950*/  FSEL R11, R11, -INF , P0 ;  /* 0xff8000000b0b7808 */ /* 0x000fe40000000000 */
[----:B------:R-:W-:Y:S02]  /*11960*/  ISETP.GT.AND P6, PT, R69, 0x10, PT ;  /* 0x000000104500780c */ /* 0x000fe40003fc4270 */
[----:B------:R-:W-:Y:S02]  /*11970*/  FMNMX.FTZ R0, R145, R0, !PT ;  /* 0x0000000091007209 */ /* 0x000fe40007810000 */
[----:B------:R-:W-:Y:S02]  /*11980*/  FMNMX.FTZ R2, R10, R2, !PT ;  /* 0x000000020a027209 */ /* 0x000fe40007810000 */
[----:B------:R-:W-:Y:S02]  /*11990*/  ISETP.GT.AND P5, PT, R69, 0x11, PT ;  /* 0x000000114500780c */ /* 0x000fe40003fa4270 */
[----:B------:R-:W-:Y:S02]  /*119a0*/  FSEL R14, R14, -INF , P6 ;  /* 0xff8000000e0e7808 */ /* 0x000fe40003000000 */
        /* <DEDUP_REMOVED lines=10> */
[----:B------:R-:W-:Y:S02]  /*11a50*/  FSEL R19, R19, -INF , P0 ;  /* 0xff80000013137808 */ /* 0x000fe40000000000 */
[C---:B------:R-:W-:Y:S02]  /*11a60*/  ISETP.GT.AND P6, PT, R69.reuse, 0x20, PT ;  /* 0x000000204500780c */ /* 0x040fe40003fc4270 */
        /* <DEDUP_REMOVED lines=83> */
[----:B------:R-:W-:Y:S02]  /*11fa0*/  FMNMX.FTZ R0, R57, R0, !PT ;  /* 0x0000000039007209 */ /* 0x000fe40007810000 */
[----:B------:R-:W-:Y:S02]  /*11fb0*/  FSEL R62, R62, -INF , P6 ;  /* 0xff8000003e3e7808 */ /* 0x000fe40003000000 */
[----:B------:R-:W-:Y:S02]  /*11fc0*/  FMNMX.FTZ R6, R59, R2, !PT ;  /* 0x000000023b067209 */ /* 0x000fe40007810000 */
[----:B------:R-:W-:Y:S02]  /*11fd0*/  ISETP.GT.AND P2, PT, R69, 0x78, PT ;  /* 0x000000784500780c */ /* 0x000fe40003f44270 */
[----:B------:R-:W-:Y:S01]  /*11fe0*/  FMNMX.FTZ R68, R60, R0, !PT ;  /* 0x000000003c447209 */ /* 0x000fe20007810000 */
[----:B------:R-:W-:Y:S01]  /*11ff0*/  IMAD.MOV.U32 R0, RZ, RZ, 0x2 ;  /* 0x00000002ff007424 */ /* 0x000fe200078e00ff */
[----:B------:R-:W-:Y:S02]  /*12000*/  FSEL R63, R63, -INF , P5 ;  /* 0xff8000003f3f7808 */ /* 0x000fe40002800000 */
[----:B------:R-:W-:Y:S02]  /*12010*/  FMNMX.FTZ R6, R62, R6, !PT ;  /* 0x000000063e067209 */ /* 0x000fe40007810000 */
[----:B------:R-:W-:Y:S02]  /*12020*/  ISETP.GT.AND P0, PT, R69, 0x79, PT ;  /* 0x000000794500780c */ /* 0x000fe40003f04270 */
[----:B------:R-:W-:Y:S02]  /*12030*/  FMNMX.FTZ R68, R61, R68, !PT ;  /* 0x000000443d447209 */ /* 0x000fe40007810000 */
[----:B------:R-:W-:Y:S02]  /*12040*/  FSEL R66, R66, -INF , P2 ;  /* 0xff80000042427808 */ /* 0x000fe40001000000 */
[----:B------:R-:W-:Y:S02]  /*12050*/  FMNMX.FTZ R6, R63, R6, !PT ;  /* 0x000000063f067209 */ /* 0x000fe40007810000 */
[----:B------:R-:W-:Y:S02]  /*12060*/  FMNMX.FTZ R68, R64, R68, !PT ;  /* 0x0000004440447209 */ /* 0x000fe40007810000 */
[----:B------:R-:W-:Y:S02]  /*12070*/  FSEL R67, R67, -INF , P0 ;  /* 0xff80000043437808 */ /* 0x000fe40000000000 */
[----:B------:R-:W-:Y:S02]  /*12080*/  FMNMX.FTZ R6, R66, R6, !PT ;  /* 0x0000000642067209 */ /* 0x000fe40007810000 */
[----:B------:R-:W-:Y:S02]  /*12090*/  FMNMX.FTZ R68, R65, R68, !PT ;  /* 0x0000004441447209 */ /* 0x000fe40007810000 */
[----:B------:R-:W-:Y:S02]  /*120a0*/  FMNMX.FTZ R6, R67, R6, !PT ;  /* 0x0000000643067209 */ /* 0x000fe40007810000 */
[----:B------:R-:W-:Y:S02]  /*120b0*/  MOV R2, 0x120d0 ;  /* 0x000120d000027802 */ /* 0x000fe40000000f00 */
[----:B------:R-:W-:Y:S05]  /*120c0*/  CALL.REL.NOINC `($__internal_0_$__cuda_sm70_shflsync_bfly_p) ;  /* 0x0000097000007944 */ /* 0x000fea0003c00000 */
[----:B------:R-:W-:Y:S01]  /*120d0*/  FMNMX.FTZ R68, R68, R0, !PT ;  /* 0x0000000044447209 */ /* 0x000fe20007810000 */
[----:B------:R-:W-:Y:S01]  /*120e0*/  IMAD.MOV.U32 R0, RZ, RZ, 0x1 ;  /* 0x00000001ff007424 */ /* 0x000fe200078e00ff */
[----:B------:R-:W-:Y:S02]  /*120f0*/  MOV R2, 0x12110 ;  /* 0x0001211000027802 */ /* 0x000fe40000000f00 */
        /* <DEDUP_REMOVED lines=8> */
[----:B------:R-:W-:Y:S02]  /*12180*/  MOV R2, 0x121a0 ;  /* 0x000121a000027802 */ /* 0x000fe40000000f00 */
[----:B------:R-:W-:Y:S05]  /*12190*/  CALL.REL.NOINC `($__internal_0_$__cuda_sm70_shflsync_bfly_p) ;  /* 0x000008a000007944 */ /* 0x000fea0003c00000 */
[----:B------:R-:W-:-:S05]  /*121a0*/  BRA `(.L_x_124) ;  /* 0xffff636000007947 */ /* 0x000fca000383ffff */
.L_x_94:
[----:B-1--4-:R-:W-:Y:S01]  /*121b0*/  MOV R236, RZ ;  /* 0x000000ff00ec7202 */ /* 0x012fe20000000f00 */
[----:B------:R-:W-:Y:S01]  /*121c0*/  IMAD.MOV.U32 R235, RZ, RZ, R36 ;  /* 0x000000ffffeb7224 */ /* 0x000fe200078e0024 */
[----:B------:R-:W-:Y:S01]  /*121d0*/  MOV R2, 0x12200 ;  /* 0x0001220000027802 */ /* 0x000fe20000000f00 */
[----:B------:R-:W-:Y:S02]  /*121e0*/  IMAD.MOV.U32 R3, RZ, RZ, 0x181f ;  /* 0x0000181fff037424 */ /* 0x000fe400078e00ff */
[----:B------:R-:W-:Y:S05]  /*121f0*/  CALL.REL.NOINC `($__internal_1_$__cuda_sm70_shflsync_idx_p) ;  /* 0x000008a000007944 */ /* 0x000fea0003c00000 */
[----:B------:R-:W-:Y:S01]  /*12200*/  MOV R28, R236 ;  /* 0x000000ec001c7202 */ /* 0x000fe20000000f00 */
[----:B------:R-:W-:-:S05]  /*12210*/  BRA `(.L_x_125) ;  /* 0xffff862000007947 */ /* 0x000fca000383ffff */
.L_x_97:
[----:B------:R-:W-:Y:S01]  /*12220*/  MOV R236, RZ ;  /* 0x000000ff00ec7202 */ /* 0x000fe20000000f00 */
[----:B------:R-:W-:Y:S01]  /*12230*/  IMAD.MOV.U32 R235, RZ, RZ, R0 ;  /* 0x000000ffffeb7224 */ /* 0x000fe200078e0000 */
[----:B------:R-:W-:Y:S01]  /*12240*/  MOV R2, 0x12270 ;  /* 0x0001227000027802 */ /* 0x000fe20000000f00 */
[----:B------:R-:W-:Y:S02]  /*12250*/  IMAD.MOV.U32 R3, RZ, RZ, 0x181f ;  /* 0x0000181fff037424 */ /* 0x000fe400078e00ff */
[----:B------:R-:W-:Y:S05]  /*12260*/  CALL.REL.NOINC `($__internal_1_$__cuda_sm70_shflsync_idx_p) ;  /* 0x0000083000007944 */ /* 0x000fea0003c00000 */
[----:B------:R-:W-:Y:S01]  /*12270*/  MOV R145, R236 ;  /* 0x000000ec00917202 */ /* 0x000fe20000000f00 */
[----:B------:R-:W-:-:S05]  /*12280*/  BRA `(.L_x_126) ;  /* 0xffff96c000007947 */ /* 0x000fca000383ffff */
.L_x_98:
[----:B------:R-:W-:Y:S01]  /*12290*/  MOV R236, RZ ;  /* 0x000000ff00ec7202 */ /* 0x000fe20000000f00 */
[----:B------:R-:W-:Y:S01]  /*122a0*/  IMAD.MOV.U32 R235, RZ, RZ, R68 ;  /* 0x000000ffffeb7224 */ /* 0x000fe200078e0044 */
[----:B------:R-:W-:Y:S01]  /*122b0*/  MOV R2, 0x122e0 ;  /* 0x000122e000027802 */ /* 0x000fe20000000f00 */
[----:B------:R-:W-:Y:S02]  /*122c0*/  IMAD.MOV.U32 R3, RZ, RZ, 0x181f ;  /* 0x0000181fff037424 */ /* 0x000fe400078e00ff */
[----:B-12---:R-:W-:Y:S05]  /*122d0*/  CALL.REL.NOINC `($__internal_1_$__cuda_sm70_shflsync_idx_p) ;  /* 0x000007c000007944 */ /* 0x006fea0003c00000 */
[C---:B------:R-:W-:Y:S01]  /*122e0*/  IADD3 R146, -R228.reuse, 0x10, RZ ;  /* 0x00000010e4927810 */ /* 0x040fe20007ffe1ff */
[----:B------:R-:W-:Y:S01]  /*122f0*/  IMAD.MOV.U32 R235, RZ, RZ, R0 ;  /* 0x000000ffffeb7224 */ /* 0x000fe200078e0000 */
[----:B------:R-:W-:Y:S02]  /*12300*/  ISETP.NE.U32.AND P2, PT, R228, RZ, PT ;  /* 0x000000ffe400720c */ /* 0x000fe40003f45070 */
[----:B------:R-:W-:Y:S04]  /*12310*/  LOP3.LUT R146, R146, 0xf, RZ, 0xc0, !PT ;  /* 0x0000000f92927812 */ /* 0x000fe800078ec0ff */
[----:B------:R-:W-:Y:S04]  /*12320*/  IADD3 R146, P5, P4, R146, R236, R150 ;  /* 0x000000ec92927210 */ /* 0x000fe80007cbe096 */
[----:B------:R-:W-:Y:S02]  /*12330*/  IADD3.X R147, RZ, R145, R69, P5, P4 ;  /* 0x00000091ff937210 */ /* 0x000fe40002fe8445 */
[----:B------:R-:W-:Y:S01]  /*12340*/  IADD3 R2, P4, R236, R151, RZ ;  /* 0x00000097ec027210 */ /* 0x000fe20007f9e0ff */
[----:B------:R-:W-:Y:S02]  /*12350*/  IMAD.MOV.U32 R236, RZ, RZ, 0x1 ;  /* 0x00000001ffec7424 */ /* 0x000fe400078e00ff */
[----:B------:R-:W-:Y:S01]  /*12360*/  @!PT LDS RZ, [RZ] ;  /* 0x00000000fffff984 */ /* 0x000fe20000000800 */
[----:B------:R-:W-:Y:S01]  /*12370*/  @!PT LDS RZ, [RZ] ;  /* 0x00000000fffff984 */ /* 0x000fe20000000800 */
[----:B------:R-:W-:Y:S01]  /*12380*/  @!PT LDS RZ, [RZ] ;  /* 0x00000000fffff984 */ /* 0x000fe20000000800 */
[----:B------:R1:W-:Y:S02]  /*12390*/  LDGSTS.E.BYPASS.LTC128B.128.ZFILL [R229+0x8100], [R146.64], P2 ;  /* 0x0810000092e57fae */ /* 0x0003e40009141d46 */
[----:B------:R-:W-:Y:S05]  /*123a0*/  IMAD.X R3, R145, 0x1, R144, P4 ;  /* 0x0000000191037824 */ /* 0x000fea00020e0690 */
[----:B------:R2:W-:Y:S02]  /*123b0*/  LDGSTS.E.BYPASS.LTC128B.128 [R229+0xc100], [R2.64], !P0 ;  /* 0x0c10000002e57fae */ /* 0x0005e4000c101d46 */
[----:B--2---:R-:W-:Y:S01]  /*123c0*/  MOV R2, 0x123f0 ;  /* 0x000123f000027802 */ /* 0x004fe20000000f00 */
[----:B------:R-:W-:Y:S02]  /*123d0*/  IMAD.MOV.U32 R3, RZ, RZ, 0x181f ;  /* 0x0000181fff037424 */ /* 0x000fe400078e00ff */
[----:B-1----:R-:W-:Y:S05]  /*123e0*/  CALL.REL.NOINC `($__internal_1_$__cuda_sm70_shflsync_idx_p) ;  /* 0x000006b000007944 */ /* 0x002fea0003c00000 */
        /* <DEDUP_REMOVED lines=54> */
.L_x_99:
[----:B------:R-:W-:Y:S02]  /*12750*/  MOV R0, 0x2 ;  /* 0x0000000200007802 */ /* 0x000fe40000000f00 */
        /* <DEDUP_REMOVED lines=16> */
.L_x_101:
[----:B------:R-:W-:Y:S01]  /*12860*/  IMAD.MOV.U32 R68, RZ, RZ, R247 ;  /* 0x000000ffff447224 */ /* 0x000fe200078e00f7 */
[----:B------:R-:W-:-:S02]  /*12870*/  MOV R0, 0x2 ;  /* 0x0000000200007802 */ /* 0x000fc40000000f00 */
[----:B------:R-:W-:Y:S02]  /*12880*/  MOV R2, 0x128a0 ;  /* 0x000128a000027802 */ /* 0x000fe40000000f00 */
[----:B------:R-:W-:Y:S05]  /*12890*/  CALL.REL.NOINC `($__internal_0_$__cuda_sm70_shflsync_bfly_p) ;  /* 0x000001a000007944 */ /* 0x000fea0003c00000 */
[----:B------:R-:W-:Y:S01]  /*128a0*/  MOV R4, R0 ;  /* 0x0000000000047202 */ /* 0x000fe20000000f00 */
[----:B------:R-:W-:Y:S05]  /*128b0*/  BRA `(.L_x_129) ;  /* 0xffffb80000007947 */ /* 0x000fea000383ffff */
.L_x_102:
[----:B------:R-:W-:Y:S01]  /*128c0*/  IMAD.MOV.U32 R68, RZ, RZ, R4 ;  /* 0x000000ffff447224 */ /* 0x000fe200078e0004 */
[----:B------:R-:W-:Y:S02]  /*128d0*/  MOV R0, 0x1 ;  /* 0x0000000100007802 */ /* 0x000fe40000000f00 */
[----:B------:R-:W-:Y:S02]  /*128e0*/  MOV R2, 0x12900 ;  /* 0x0001290000027802 */ /* 0x000fe40000000f00 */
[----:B-1----:R-:W-:Y:S05]  /*128f0*/  CALL.REL.NOINC `($__internal_0_$__cuda_sm70_shflsync_bfly_p) ;  /* 0x0000014000007944 */ /* 0x002fea0003c00000 */
[----:B------:R1:W5:Y:S01]  /*12900*/  LDL R68, [R1] ;  /* 0x0000000001447983 */ /* 0x0003620000100800 */
[----:B------:R-:W-:Y:S01]  /*12910*/  FADD.FTZ R4, R4, R0 ;  /* 0x0000000004047221 */ /* 0x000fe20000010000 */
[----:B------:R-:W-:Y:S02]  /*12920*/  MOV R0, 0x2 ;  /* 0x0000000200007802 */ /* 0x000fe40000000f00 */
[----:B------:R-:W-:Y:S02]  /*12930*/  MOV R2, 0x12950 ;  /* 0x0001295000027802 */ /* 0x000fe40000000f00 */
[----:B-1---5:R-:W-:Y:S05]  /*12940*/  CALL.REL.NOINC `($__internal_0_$__cuda_sm70_shflsync_bfly_p) ;  /* 0x000000f000007944 */ /* 0x022fea0003c00000 */
[----:B------:R-:W2:Y:S02]  /*12950*/  LDL.LU R2, [R1] ;  /* 0x0000000001027983 */ /* 0x000ea40000300800 */
[----:B--2---:R-:W-:Y:S01]  /*12960*/  FADD.FTZ R5, R2, R0 ;  /* 0x0000000002057221 */ /* 0x004fe20000010000 */
[----:B------:R-:W-:-:S02]  /*12970*/  MOV R0, 0x1 ;  /* 0x0000000100007802 */ /* 0x000fc40000000f00 */
[----:B------:R-:W-:Y:S02]  /*12980*/  MOV R2, 0x129b0 ;  /* 0x000129b000027802 */ /* 0x000fe40000000f00 */
[----:B------:R-:W-:Y:S02]  /*12990*/  MOV R68, R5 ;  /* 0x0000000500447202 */ /* 0x000fe40000000f00 */
[----:B------:R-:W-:Y:S05]  /*129a0*/  CALL.REL.NOINC `($__internal_0_$__cuda_sm70_shflsync_bfly_p) ;  /* 0x0000009000007944 */ /* 0x000fea0003c00000 */
[----:B------:R-:W-:Y:S01]  /*129b0*/  MOV R3, R0 ;  /* 0x0000000000037202 */ /* 0x000fe20000000f00 */
[----:B------:R-:W-:Y:S05]  /*129c0*/  BRA `(.L_x_130) ;  /* 0xffffb77000007947 */ /* 0x000fea000383ffff */
.L_x_112:
[----:B------:R-:W-:Y:S01]  /*129d0*/  IMAD.MOV.U32 R235, RZ, RZ, R18 ;  /* 0x000000ffffeb7224 */ /* 0x000fe200078e0012 */
[----:B------:R-:W-:Y:S01]  /*129e0*/  MOV R236, RZ ;  /* 0x000000ff00ec7202 */ /* 0x000fe20000000f00 */
[----:B-1--4-:R-:W-:Y:S01]  /*129f0*/  IMAD.MOV.U32 R3, RZ, RZ, 0x1f ;  /* 0x0000001fff037424 */ /* 0x012fe200078e00ff */
[----:B------:R-:W-:Y:S02]  /*12a00*/  MOV R2, 0x12a20 ;  /* 0x00012a2000027802 */ /* 0x000fe40000000f00 */
[----:B--23-5:R-:W-:Y:S05]  /*12a10*/  CALL.REL.NOINC `($__internal_1_$__cuda_sm70_shflsync_idx_p) ;  /* 0x0000008000007944 */ /* 0x02cfea0003c00000 */
[----:B------:R-:W-:Y:S01]  /*12a20*/  MOV R0, R236 ;  /* 0x000000ec00007202 */ /* 0x000fe20000000f00 */
[----:B------:R-:W-:Y:S05]  /*12a30*/  BRA `(.L_x_131) ;  /* 0xffffd20000007947 */ /* 0x000fea000383ffff */
        .weak           $__internal_0_$__cuda_sm70_shflsync_bfly_p
        .type           $__internal_0_$__cuda_sm70_shflsync_bfly_p,@function
        .size           $__internal_0_$__cuda_sm70_shflsync_bfly_p,($__internal_1_$__cuda_sm70_shflsync_idx_p - $__internal_0_$__cuda_sm70_shflsync_bfly_p)
$__internal_0_$__cuda_sm70_shflsync_bfly_p:
[----:B------:R-:W-:Y:S02]  /*12a40*/  MOV R172, 0xffffffff ;  /* 0xffffffff00ac7802 */ /* 0x000fe40000000f00 */
[----:B------:R-:W-:Y:S02]  /*12a50*/  MOV R3, 0x1f ;  /* 0x0000001f00037802 */ /* 0x000fe40000000f00 */
[----:B------:R-:W-:Y:S04]  /*12a60*/  WARPSYNC R172 ;  /* 0x000000ac00007348 */ /* 0x000fe80003800000 */
[----:B------:R1:W2:Y:S02]  /*12a70*/  SHFL.BFLY PT, R0, R68, R0, R3 ;  /* 0x0c00000044007389 */ /* 0x0002a400000e0003 */
[----:B-1----:R-:W-:-:S04]  /*12a80*/  MOV R3, 0x0 ;  /* 0x0000000000037802 */ /* 0x002fc80000000f00 */
[----:B--2---:R-:W-:Y:S05]  /*12a90*/  RET.REL.NODEC R2 `(_ZN7cutlass13device_kernelIN5flash19enable_sm80_to_sm89INS1_16FlashAttnFwdSm80INS1_25CollectiveMainloopFwdSm80ILi8ELi1ELb1EN4cute5tupleIJNS5_1CILi128EEES8_S8_EEELi128ENS_10bfloat16_tEfNS_4arch4Sm80ELb1ELb0ELb0ELb0ELb1ELb0ELb1ELb1EEENS1_21CollectiveEpilogueFwdIS9_NS6_IJNS7_ILi1EEESF_SF_EEESA_SC_Li256ELb0ELb1ELb1ELb0EEENS1_30DynamicPersistentTileSchedulerILi256ELi256ELb1ELb1ELb0EEEEEEEEEvNT_6ParamsE) ;  /* 0xfffed56002007950 */ /* 0x004fea0003c3ffff */
        .weak           $__internal_1_$__cuda_sm70_shflsync_idx_p
        .type           $__internal_1_$__cuda_sm70_shflsync_idx_p,@function
        .size           $__internal_1_$__cuda_sm70_shflsync_idx_p,(.L_x_1786 - $__internal_1_$__cuda_sm70_shflsync_idx_p)
$__internal_1_$__cuda_sm70_shflsync_idx_p:
[----:B------:R-:W-:-:S04]  /*12aa0*/  MOV R239, 0xffffffff ;  /* 0xffffffff00ef7802 */ /* 0x000fc80000000f00 */
[----:B------:R-:W-:Y:S04]  /*12ab0*/  WARPSYNC R239 ;  /* 0x000000ef00007348 */ /* 0x000fe80003800000 */
[----:B------:R1:W2:Y:S02]  /*12ac0*/  SHFL.IDX PT, R236, R235, R236, R3 ;  /* 0x000000ecebec7389 */ /* 0x0002a400000e0003 */
[----:B-1----:R-:W-:-:S04]  /*12ad0*/  MOV R3, 0x0 ;  /* 0x0000000000037802 */ /* 0x002fc80000000f00 */
[----:B--2---:R-:W-:Y:S05]  /*12ae0*/  RET.REL.NODEC R2 `(_ZN7cutlass13device_kernelIN5flash19enable_sm80_to_sm89INS1_16FlashAttnFwdSm80INS1_25CollectiveMainloopFwdSm80ILi8ELi1ELb1EN4cute5tupleIJNS5_1CILi128EEES8_S8_EEELi128ENS_10bfloat16_tEfNS_4arch4Sm80ELb1ELb0ELb0ELb0ELb1ELb0ELb1ELb1EEENS1_21CollectiveEpilogueFwdIS9_NS6_IJNS7_ILi1EEESF_SF_EEESA_SC_Li256ELb0ELb1ELb1ELb0EEENS1_30DynamicPersistentTileSchedulerILi256ELi256ELb1ELb1ELb0EEEEEEEEEvNT_6ParamsE) ;  /* 0xfffed51002007950 */ /* 0x004fea0003c3ffff */
.L_x_132:
        /* <DEDUP_REMOVED lines=9> */
.L_x_1786:


//--------------------- .text._ZN7cutlass13device_kernelIN5flash19enable_sm80_to_sm89INS1_16FlashAttnFwdSm80INS1_25CollectiveMainloopFwdSm80ILi4ELi1ELb0EN4cute5tupleIJNS5_1CILi128EEENS7_ILi64EEES8_EEELi128ENS_10bfloat16_tEfNS_4arch4Sm80ELb0ELb0ELb0ELb0ELb1ELb0ELb1ELb1EEENS1_21CollectiveEpilogueFwdINS6_IJS8_S8_S9_EEENS6_IJNS7_ILi1EEESH_SH_EEESB_SD_Li128ELb0ELb1ELb1ELb0EEENS1_19SingleTileSchedulerILb0ELb1ELb1ELi128EEEEEEEEEvNT_6ParamsE --------------------------
	.section	.text._ZN7cutlass13device_kernelIN5flash19enable_sm80_to_sm89INS1_16FlashAttnFwdSm80INS1_25CollectiveMainloopFwdSm80ILi4ELi1ELb0EN4cute5tupleIJNS5_1CILi128EEENS7_ILi64EEES8_EEELi128ENS_10bfloat16_tEfNS_4arch4Sm80ELb0ELb0ELb0ELb0ELb1ELb0ELb1ELb1EEENS1_21CollectiveEpilogueFwdINS6_IJS8_S8_S9_EEENS6_IJNS7_ILi1EEESH_SH_EEESB_SD_Li128ELb0ELb1ELb1ELb0EEENS1_19SingleTileSchedulerILb0ELb1ELb1ELi128EEEEEEEEEvNT_6ParamsE,"ax",@progbits
	.sectioninfo	@"SHI_REGISTERS=255"
	.align	128
.text._ZN7cutlass13device_kernelIN5flash19enable_sm80_to_sm89INS1_16FlashAttnFwdSm80INS1_25CollectiveMainloopFwdSm80ILi4ELi1ELb0EN4cute5tupleIJNS5_1CILi128EEENS7_ILi64EEES8_EEELi128ENS_10bfloat16_tEfNS_4arch4Sm80ELb0ELb0ELb0ELb0ELb1ELb0ELb1ELb1EEENS1_21CollectiveEpilogueFwdINS6_IJS8_S8_S9_EEENS6_IJNS7_ILi1EEESH_SH_EEESB_SD_Li128ELb0ELb1ELb1ELb0EEENS1_19SingleTileSchedulerILb0ELb1ELb1ELi128EEEEEEEEEvNT_6ParamsE:
        .type           _ZN7cutlass13device_kernelIN5flash19enable_sm80_to_sm89INS1_16FlashAttnFwdSm80INS1_25CollectiveMainloopFwdSm80ILi4ELi1ELb0EN4cute5tupleIJNS5_1CILi128EEENS7_ILi64EEES8_EEELi128ENS_10bfloat16_tEfNS_4arch4Sm80ELb0ELb0ELb0ELb0ELb1ELb0ELb1ELb1EEENS1_21CollectiveEpilogueFwdINS6_IJS8_S8_S9_EEENS6_IJNS7_ILi1EEESH_SH_EEESB_SD_Li128ELb0ELb1ELb1ELb0EEENS1_19SingleTileSchedulerILb0ELb1ELb1ELi128EEEEEEEEEvNT_6ParamsE,@function
        .size           _ZN7cutlass13device_kernelIN5flash19enable_sm80_to_sm89INS1_16FlashAttnFwdSm80INS1_25CollectiveMainloopFwdSm80ILi4ELi1ELb0EN4cute5tupleIJNS5_1CILi128EEENS7_ILi64EEES8_EEELi128ENS_10bfloat16_tEfNS_4arch4Sm80ELb0ELb0ELb0ELb0ELb1ELb0ELb1ELb1EEENS1_21CollectiveEpilogueFwdINS6_IJS8_S8_S9_EEENS6_IJNS7_ILi1EEESH_SH_EEESB_SD_Li128ELb0ELb1ELb1ELb0EEENS1_19SingleTileSchedulerILb0ELb1ELb1ELi128EEEEEEEEEvNT_6ParamsE,(.L_x_1789 - _ZN7cutlass13device_kernelIN5flash19enable_sm80_to_sm89INS1_16FlashAttnFwdSm80INS1_25CollectiveMainloopFwdSm80ILi4ELi1ELb0EN4cute5tupleIJNS5_1CILi128EEENS7_ILi64EEES8_EEELi128ENS_10bfloat16_tEfNS_4arch4Sm80ELb0ELb0ELb0ELb0ELb1ELb0ELb1ELb1EEENS1_21CollectiveEpilogueFwdINS6_IJS8_S8_S9_EEENS6_IJNS7_ILi1EEESH_SH_EEESB_SD_Li128ELb0ELb1ELb1ELb0EEENS1_19SingleTileSchedulerILb0ELb1ELb1ELi128EEEEEEEEEvNT_6ParamsE)
        .other          _ZN7cutlass13device_kernelIN5flash19enable_sm80_to_sm89INS1_16FlashAttnFwdSm80INS1_25CollectiveMainloopFwdSm80ILi4ELi1ELb0EN4cute5tupleIJNS5_1CILi128EEENS7_ILi64EEES8_EEELi128ENS_10bfloat16_tEfNS_4arch4Sm80ELb0ELb0ELb0ELb0ELb1ELb0ELb1ELb1EEENS1_21CollectiveEpilogueFwdINS6_IJS8_S8_S9_EEENS6_IJNS7_ILi1EEESH_SH_EEESB_SD_Li128ELb0ELb1ELb1ELb0EEENS1_19SingleTileSchedulerILb0ELb1ELb1ELi128EEEEEEEEEvNT_6ParamsE,@"STO_CUDA_ENTRY STV_DEFAULT"
_ZN7cutlass13device_kernelIN5flash19enable_sm80_to_sm89INS1_16FlashAttnFwdSm80INS1_25CollectiveMainloopFwdSm80ILi4ELi1ELb0EN4cute5tupleIJNS5_1CILi128EEENS7_ILi64EEES8_EEELi128ENS_10bfloat16_tEfNS_4arch4Sm80ELb0ELb0ELb0ELb0ELb1ELb0ELb1ELb1EEENS1_21CollectiveEpilogueFwdINS6_IJS8_S8_S9_EEENS6_IJNS7_ILi1EEESH_SH_EEESB_SD_Li128ELb0ELb1ELb1ELb0EEENS1_19SingleTileSchedulerILb0ELb1ELb1ELi128EEEEEEEEEvNT_6ParamsE:
[----:B------:R-:W-:Y:S02]  /*0000*/  MOV R1, c[0x0][0x28] ;  /* 0x00000a0000017a02 */ /* 0x000fe40000000f00 */
[----:B------:R-:W1:Y:S01]  /*0010*/  S2R R2, SR_TID.X ;  /* 0x0000000000027919 */ /* 0x000e620000002100 */
[----:B------:R-:W2:Y:S01]  /*0020*/  S2UR UR6, SR_CTAID.Y ;  /* 0x00000000000679c3 */ /* 0x000ea20000002600 */
[----:B------:R-:W-:-:S07]  /*0030*/  IADD3 R1, R1, -0x28, RZ ;  /* 0xffffffd801017810 */ /* 0x000fce0007ffe0ff */
        /* <DEDUP_REMOVED lines=14> */
.L_x_133:
[----:B------:R-:W-:Y:S02]  /*0120*/  ULDC.64 UR4, c[0x0][0x550] ;  /* 0x0001540000047ab9 */ /* 0x000fe40000000a00 */
[----:B------:R-:W-:Y:S02]  /*0130*/  UISETP.NE.AND UP0, UPT, UR4, 0x1, UPT ;  /* 0x000000010400788c */ /* 0x000fe4000bf05270 */
[----:B------:R-:W-:-:S02]  /*0140*/  UIMAD.WIDE.U32 UR8, UR6, UR5, URZ ;  /* 0x00000005060872a5 */ /* 0x000fc4000f8e003f */
[----:B------:R-:W-:Y:S02]  /*0150*/  ULDC UR4, c[0x0][0x558] ;  /* 0x0001560000047ab9 */ /* 0x000fe40000000800 */
[----:B------:R-:W-:-:S05]  /*0160*/  UMOV UR10, UR6 ;  /* 0x00000006000a7c82 */ /* 0x000fca0008000000 */
[----:B------:R-:W-:-:S03]  /*0170*/  @UP0 USHF.R.U32.HI UR10, URZ, UR4, UR9 ;  /* 0x000000043f0a0299 */ /* 0x000fc60008011609 */
.L_x_134:
        /* <DEDUP_REMOVED lines=28> */
[----:B------:R-:W-:Y:S05]  /*0340*/  @!P0 BRA `(.L_x_135) ;  /* 0x0000023000008947 */ /* 0x000fea0003800000 */
        /* <DEDUP_REMOVED lines=9> */
[----:B------:R-:W3:Y:S03]  /*03e0*/  R2UR UR16, R3 ;  /* 0x00000000031073c2 */ /* 0x000ee600000e0000 */
[----:B------:R-:W-:-:S05]  /*03f0*/  IMAD.MOV R0, RZ, RZ, -R0 ;  /* 0x000000ffff007224 */ /* 0x000fca00078e0a00 */
[----:B------:R-:W4:Y:S01]  /*0400*/  R2UR UR14, R0 ;  /* 0x00000000000e73c2 */ /* 0x000f2200000e0000 */
[----:B---3--:R-:W3:Y:S08]  /*0410*/  I2F.RP R3, UR16 ;  /* 0x0000001000037d06 */ /* 0x008ef00008209400 */
[----:B---3--:R-:W3:Y:S02]  /*0420*/  MUFU.RCP R3, R3 ;  /* 0x0000000300037308 */ /* 0x008ee40000001000 */
[----:B---3--:R-:W-:-:S06]  /*0430*/  IADD3 R3, R3, 0xffffffe, RZ ;  /* 0x0ffffffe03037810 */ /* 0x008fcc0007ffe0ff */
[----:B------:R-:W3:Y:S02]  /*0440*/  F2I.FTZ.U32.TRUNC.NTZ R3, R3 ;  /* 0x0000000300037305 */ /* 0x000ee4000021f000 */
[----:B---3--:R3:W5:Y:S02]  /*0450*/  R2UR UR19, R3 ;  /* 0x00000000031373c2 */ /* 0x00876400000e0000 */
[----:B---3--:R-:W-:Y:S01]  /*0460*/  IMAD.U32 R3, RZ, RZ, UR17 ;  /* 0x00000011ff037e24 */ /* 0x008fe2000f8e00ff */
[----:B-----5:R-:W-:Y:S02]  /*0470*/  UIADD3 UR4, URZ, -UR19, URZ ;  /* 0x800000133f047290 */ /* 0x020fe4000fffe03f */
[----:B------:R-:W-:Y:S02]  /*0480*/  ULOP3.LUT UR17, UR17, UR5, URZ, 0x3c, !UPT ;  /* 0x0000000511117292 */ /* 0x000fe4000f8e3c3f */
[----:B------:R-:W-:Y:S01]  /*0490*/  IABS R3, R3 ;  /* 0x0000000300037213 */ /* 0x000fe20000000000 */
[----:B------:R-:W-:-:S03]  /*04a0*/  UIMAD UR4, UR4, UR16, URZ ;  /* 0x00000010040472a4 */ /* 0x000fc6000f8e023f */
[----:B------:R-:W3:Y:S01]  /*04b0*/  R2UR UR15, R3 ;  /* 0x00000000030f73c2 */ /* 0x000ee200000e0000 */
[----:B------:R-:W-:-:S04]  /*04c0*/  UIMAD.WIDE.U32 UR18, UR19, UR4, UR18 ;  /* 0x00000004131272a5 */ /* 0x000fc8000f8e0012 */
[----:B---3--:R-:W-:-:S04]  /*04d0*/  UIMAD.WIDE.U32 UR18, UR19, UR15, URZ ;  /* 0x0000000f131272a5 */ /* 0x008fc8000f8e003f */
[----:B----4-:R-:W-:-:S04]  /*04e0*/  UIMAD UR14, UR19, UR14, UR15 ;  /* 0x0000000e130e72a4 */ /* 0x010fc8000f8e020f */
        /* <DEDUP_REMOVED lines=9> */
.L_x_135:
[----:B------:R-:W-:Y:S01]  /*0580*/  ULOP3.LUT UR7, UR7, 0xffff, URZ, 0xc0, !UPT ;  /* 0x0000ffff07077892 */ /* 0x000fe2000f8ec03f */
[----:B------:R-:W-:Y:S01]  /*0590*/  PLOP3.LUT P4, PT, PT, PT, PT, 0x80, 0x0 ;  /* 0x000000000000781c */ /* 0x000fe20003f8f070 */
[----:B------:R-:W-:Y:S01]  /*05a0*/  CS2R R8, SRZ ;  /* 0x0000000000087805 */ /* 0x000fe2000001ff00 */
[----:B-1----:R-:W-:Y:S01]  /*05b0*/  CS2R R4, SRZ ;  /* 0x0000000000047805 */ /* 0x002fe2000001ff00 */
[----:B------:R-:W-:Y:S01]  /*05c0*/  UIMAD UR7, UR7, UR19, URZ ;  /* 0x00000013070772a4 */ /* 0x000fe2000f8e023f */
[----:B------:R-:W-:Y:S01]  /*05d0*/  CS2R R166, SRZ ;  /* 0x0000000000a67805 */ /* 0x000fe2000001ff00 */
        /* <DEDUP_REMOVED lines=78> */
[----:B------:R-:W1:Y:S01]  /*0ac0*/  S2R R11, SR_CTAID.X ;  /* 0x00000000000b7919 */ /* 0x000e620000002500 */
[----:B------:R-:W-:Y:S01]  /*0ad0*/  SHF.R.S32.HI R9, RZ, 0x1f, R2 ;  /* 0x0000001fff097819 */ /* 0x000fe20000011402 */
[----:B------:R-:W-:Y:S01]  /*0ae0*/  IMAD.MOV.U32 R0, RZ, RZ, c[0x0][0x2c4] ;  /* 0x0000b100ff007624 */ /* 0x000fe200078e00ff */
[----:B------:R-:W-:Y:S01]  /*0af0*/  USHF.R.S32.HI UR14, URZ, 0x1f, UR10 ;  /* 0x0000001f3f0e7899 */ /* 0x000fe2000801140a */
[----:B------:R3:W4:Y:S01]  /*0b00*/  @P0 LDG.E R4, [R4.64] ;  /* 0x0000000c04040981 */ /* 0x000722000c1e1900 */
[CC--:B------:R-:W-:Y:S01]  /*0b10*/  LEA.HI R6, R9.reuse, R2.reuse, RZ, 0x3 ;  /* 0x0000000209067211 */ /* 0x0c0fe200078f18ff */
[----:B------:R-:W-:Y:S01]  /*0b20*/  ULDC.64 UR4, c[0x0][0x1b8] ;  /* 0x00006e0000047ab9 */ /* 0x000fe20000000a00 */
[----:B------:R-:W-:Y:S01]  /*0b30*/  ISETP.NE.AND P1, PT, R0, 0x1, PT ;  /* 0x000000010000780c */ /* 0x000fe20003f25270 */
[----:B------:R-:W-:Y:S01]  /*0b40*/  UIMAD UR14, UR14, UR4, URZ ;  /* 0x000000040e0e72a4 */ /* 0x000fe2000f8e023f */
[----:B------:R-:W-:Y:S01]  /*0b50*/  LOP3.LUT R46, R6, 0xfffffff8, RZ, 0xc0, !PT ;  /* 0xfffffff8062e7812 */ /* 0x000fe200078ec0ff */
[----:B------:R-:W-:Y:S01]  /*0b60*/  UIMAD.WIDE.U32 UR16, UR10, UR4, URZ ;  /* 0x000000040a1072a5 */ /* 0x000fe2000f8e003f */
[----:B------:R-:W-:Y:S01]  /*0b70*/  SHF.R.S32.HI R6, RZ, 0x3, R6 ;  /* 0x00000003ff067819 */ /* 0x000fe20000011406 */
[----:B------:R-:W-:Y:S01]  /*0b80*/  UIMAD UR14, UR10, UR5, UR14 ;  /* 0x000000050a0e72a4 */ /* 0x000fe2000f8e020e */
[CC--:B------:R-:W-:Y:S01]  /*0b90*/  LEA.HI R15, R9.reuse, R2.reuse, RZ, 0x4 ;  /* 0x00000002090f7211 */ /* 0x0c0fe200078f20ff */
[----:B------:R-:W-:Y:S01]  /*0ba0*/  IMAD.IADD R46, R2, 0x1, -R46 ;  /* 0x00000001022e7824 */ /* 0x000fe200078e0a2e */
[----:B------:R-:W-:Y:S01]  /*0bb0*/  USHF.R.S32.HI UR15, URZ, 0x1f, UR11 ;  /* 0x0000001f3f0f7899 */ /* 0x000fe2000801140b */
[----:B------:R-:W-:Y:S01]  /*0bc0*/  LEA.HI R250, R9, R2, RZ, 0x6 ;  /* 0x0000000209fa7211 */ /* 0x000fe200078f30ff */
[----:B------:R-:W-:Y:S01]  /*0bd0*/  ULDC.64 UR4, c[0x0][0x1c0] ;  /* 0x0000700000047ab9 */ /* 0x000fe20000000a00 */
[C---:B------:R-:W-:Y:S01]  /*0be0*/  IMAD R124, R46.reuse, 0x10, R6 ;  /* 0x000000102e7c7824 */ /* 0x040fe200078e0206 */
[----:B------:R-:W-:Y:S01]  /*0bf0*/  UIADD3 UR17, UR17, UR14, URZ ;  /* 0x0000000e11117290 */ /* 0x000fe2000fffe03f */
[----:B------:R-:W-:Y:S01]  /*0c00*/  IMAD.SHL.U32 R45, R46, 0x8, RZ ;  /* 0x000000082e2d7824 */ /* 0x000fe200078e00ff */
[----:B------:R-:W-:Y:S01]  /*0c10*/  UIMAD UR15, UR15, UR4, URZ ;  /* 0x000000040f0f72a4 */ /* 0x000fe2000f8e023f */
[----:B------:R-:W-:Y:S01]  /*0c20*/  IMAD.SHL.U32 R250, R250, 0x8, RZ ;  /* 0x00000008fafa7824 */ /* 0x000fe200078e00ff */
[----:B------:R-:W-:Y:S01]  /*0c30*/  UIMAD.WIDE.U32 UR16, UR11, UR4, UR16 ;  /* 0x000000040b1072a5 */ /* 0x000fe2000f8e0010 */
[----:B-1----:R-:W-:Y:S01]  /*0c40*/  IMAD R7, R11, 0x80, R124 ;  /* 0x000000800b077824 */ /* 0x002fe200078e027c */
[----:B------:R-:W-:Y:S01]  /*0c50*/  UIMAD UR5, UR11, UR5, UR15 ;  /* 0x000000050b0572a4 */ /* 0x000fe2000f8e020f */
[----:B------:R1:W-:Y:S01]  /*0c60*/  STL [R1], R124 ;  /* 0x0000007c01007387 */ /* 0x0003e20000100800 */
[----:B------:R-:W-:Y:S01]  /*0c70*/  ULDC UR4, c[0x0][0x2c4] ;  /* 0x0000b10000047ab9 */ /* 0x000fe20000000800 */
[----:B------:R-:W-:Y:S01]  /*0c80*/  @P1 IMAD.HI.U32 R0, R7, c[0x0][0x2c8], RZ ;  /* 0x0000b20007001a27 */ /* 0x000fe200078e00ff */
[----:B------:R-:W-:Y:S01]  /*0c90*/  UIADD3 UR5, UR17, UR5, URZ ;  /* 0x0000000511057290 */ /* 0x000fe2000fffe03f */
[C---:B------:R-:W-:Y:S01]  /*0ca0*/  IADD3 R40, R45.reuse, 0x40, RZ ;  /* 0x000000402d287810 */ /* 0x040fe20007ffe0ff */
[----:B------:R-:W-:Y:S01]  /*0cb0*/  ULDC UR14, c[0x0][0x168] ;  /* 0x00005a00000e7ab9 */ /* 0x000fe20000000800 */
[----:B---3--:R-:W-:Y:S01]  /*0cc0*/  IMAD.MOV.U32 R5, RZ, RZ, R7 ;  /* 0x000000ffff057224 */ /* 0x008fe200078e0007 */
[----:B------:R-:W-:Y:S01]  /*0cd0*/  @P1 SHF.R.U32.HI R5, RZ, c[0x0][0x2cc], R0 ;  /* 0x0000b300ff051a19 */ /* 0x000fe20000011600 */
[----:B------:R-:W-:Y:S01]  /*0ce0*/  IMAD.U32 R13, RZ, RZ, UR17 ;  /* 0x00000011ff0d7e24 */ /* 0x000fe2000f8e00ff */
[----:B------:R-:W-:Y:S01]  /*0cf0*/  UIMAD UR14, UR4, UR14, URZ ;  /* 0x0000000e040e72a4 */ /* 0x000fe2000f8e023f */
[----:B------:R-:W-:Y:S01]  /*0d00*/  IMAD.U32 R12, RZ, RZ, UR16 ;  /* 0x00000010ff0c7e24 */ /* 0x000fe2000f8e00ff */
[--C-:B------:R-:W-:Y:S01]  /*0d10*/  SHF.R.S32.HI R3, RZ, 0x1f, R5.reuse ;  /* 0x0000001fff037819 */ /* 0x100fe20000011405 */
[----:B------:R-:W-:Y:S01]  /*0d20*/  IMAD.U32 R13, RZ, RZ, UR5 ;  /* 0x00000005ff0d7e24 */ /* 0x000fe2000f8e00ff */
[----:B------:R-:W-:Y:S01]  /*0d30*/  ISETP.GE.AND P3, PT, R45, c[0x0][0x198], PT ;  /* 0x000066002d007a0c */ /* 0x000fe20003f66270 */
[----:B------:R-:W-:Y:S01]  /*0d40*/  IMAD.MOV R0, RZ, RZ, -R5 ;  /* 0x000000ffff007224 */ /* 0x000fe200078e0a05 */
[----:B------:R-:W-:Y:S01]  /*0d50*/  BSSY B0, `(.L_x_137) ;  /* 0x000002f000007945 */ /* 0x000fe20003800000 */
[----:B------:R-:W-:-:S02]  /*0d60*/  IMAD R3, R3, c[0x0][0x1b0], RZ ;  /* 0x00006c0003037a24 */ /* 0x000fc400078e02ff */
[----:B------:R-:W-:-:S04]  /*0d70*/  IMAD.WIDE.U32 R12, R5, c[0x0][0x1b0], R12 ;  /* 0x00006c00050c7a25 */ /* 0x000fc800078e000c */
[----:B------:R-:W-:Y:S02]  /*0d80*/  IMAD R3, R5, c[0x0][0x1b4], R3 ;  /* 0x00006d0005037a24 */ /* 0x000fe400078e0203 */
[----:B------:R-:W-:Y:S02]  /*0d90*/  IMAD R0, R0, c[0x0][0x2c4], R7 ;  /* 0x0000b10000007a24 */ /* 0x000fe400078e0207 */
[----:B------:R-:W-:Y:S01]  /*0da0*/  IMAD.IADD R13, R13, 0x1, R3 ;  /* 0x000000010d0d7824 */ /* 0x000fe200078e0203 */
[----:B------:R-:W-:Y:S01]  /*0db0*/  LOP3.LUT R3, R15, 0xfffffff0, RZ, 0xc0, !PT ;  /* 0xfffffff00f037812 */ /* 0x000fe200078ec0ff */
[----:B------:R-:W-:Y:S01]  /*0dc0*/  IMAD R11, R11, 0x80, R6 ;  /* 0x000000800b0b7824 */ /* 0x000fe200078e0206 */
[----:B------:R-:W-:Y:S01]  /*0dd0*/  SHF.R.S32.HI R8, RZ, 0x1f, R0 ;  /* 0x0000001fff087819 */ /* 0x000fe20000011400 */
[----:B------:R-:W-:-:S03]  /*0de0*/  IMAD.WIDE.U32 R16, R0, c[0x0][0x1a8], R12 ;  /* 0x00006a0000107a25 */ /* 0x000fc600078e000c */
[----:B------:R-:W-:Y:S01]  /*0df0*/  ISETP.GE.AND P4, PT, R11, UR14, PT ;  /* 0x0000000e0b007c0c */ /* 0x000fe2000bf86270 */
[----:B------:R-:W-:Y:S01]  /*0e00*/  IMAD.IADD R3, R2, 0x1, -R3 ;  /* 0x0000000102037824 */ /* 0x000fe200078e0a03 */
[----:B------:R-:W-:Y:S01]  /*0e10*/  LEA R12, P1, R16, c[0x0][0x160], 0x1 ;  /* 0x00005800100c7a11 */ /* 0x000fe200078208ff */
[----:B------:R-:W-:-:S03]  /*0e20*/  IMAD R8, R8, c[0x0][0x1a8], RZ ;  /* 0x00006a0008087a24 */ /* 0x000fc600078e02ff */
[----:B------:R-:W-:Y:S01]  /*0e30*/  SHF.R.S32.HI R5, RZ, 0x1f, R3 ;  /* 0x0000001fff057819 */ /* 0x000fe20000011403 */
[----:B------:R-:W-:Y:S02]  /*0e40*/  IMAD R8, R0, c[0x0][0x1ac], R8 ;  /* 0x00006b0000087a24 */ /* 0x000fe400078e0208 */
[----:B------:R-:W-:Y:S01]  /*0e50*/  IMAD.SHL.U32 R0, R6, 0x40, RZ ;  /* 0x0000004006007824 */ /* 0x000fe200078e00ff */
[----:B------:R-:W-:Y:S01]  /*0e60*/  LEA.HI R5, R5, R3, RZ, 0x3 ;  /* 0x0000000305057211 */ /* 0x000fe200078f18ff */
[----:B------:R-:W-:-:S03]  /*0e70*/  IMAD.IADD R8, R17, 0x1, R8 ;  /* 0x0000000111087824 */ /* 0x000fc600078e0208 */
[----:B------:R-:W-:Y:S02]  /*0e80*/  LOP3.LUT R0, R0, 0x1c0, RZ, 0xc0, !PT ;  /* 0x000001c000007812 */ /* 0x000fe400078ec0ff */
[----:B------:R-:W-:Y:S02]  /*0e90*/  LOP3.LUT R7, R5, 0xfffffff8, RZ, 0xc0, !PT ;  /* 0xfffffff805077812 */ /* 0x000fe400078ec0ff */
[----:B------:R-:W-:Y:S02]  /*0ea0*/  LEA.HI.X R8, R16, c[0x0][0x164], R8, 0x1, P1 ;  /* 0x0000590010087a11 */ /* 0x000fe400008f0c08 */
[----:B------:R1:W3:Y:S01]  /*0eb0*/  SHFL.IDX PT, R16, R12, RZ, 0x181f ;  /* 0x00181fff0c107589 */ /* 0x0002e200000e0000 */
[----:B------:R-:W-:Y:S02]  /*0ec0*/  IMAD.IADD R7, R3, 0x1, -R7 ;  /* 0x0000000103077824 */ /* 0x000fe400078e0a07 */
[----:B------:R-:W-:Y:S01]  /*0ed0*/  IMAD.MOV.U32 R3, RZ, RZ, 0x20 ;  /* 0x00000020ff037424 */ /* 0x000fe200078e00ff */
[----:B------:R1:W2:Y:S01]  /*0ee0*/  SHFL.IDX PT, R17, R8, RZ, 0x181f ;  /* 0x00181fff08117589 */ /* 0x0002a200000e0000 */
[----:B----4-:R4:W5:Y:S01]  /*0ef0*/  @P0 R2UR UR15, R4 ;  /* 0x00000000040f03c2 */ /* 0x01096200000e0000 */
[----:B------:R-:W-:Y:S01]  /*0f00*/  ISETP.GE.AND P0, PT, R40, c[0x0][0x198], PT ;  /* 0x0000660028007a0c */ /* 0x000fe20003f06270 */
[----:B-----5:R-:W-:-:S03]  /*0f10*/  @!UP0 UMOV UR15, UR11 ;  /* 0x0000000b000f8c82 */ /* 0x020fc60008000000 */
[----:B------:R-:W-:-:S05]  /*0f20*/  R2P PR, R7, 0x6 ;  /* 0x0000000607007804 */ /* 0x000fca0000000000 */
[----:B------:R-:W-:Y:S02]  /*0f30*/  SEL R3, R3, 0xffffffe0, !P2 ;  /* 0xffffffe003037807 */ /* 0x000fe40005000000 */
[----:B----4-:R-:W-:Y:S02]  /*0f40*/  SHF.R.U32.HI R4, RZ, 0x3, R0 ;  /* 0x00000003ff047819 */ /* 0x010fe40000011600 */
[----:B------:R-:W-:-:S04]  /*0f50*/  LOP3.LUT R0, R0, 0x38, R45, 0xf8, !PT ;  /* 0x0000003800007812 */ /* 0x000fc800078ef82d */
[----:B------:R-:W-:Y:S01]  /*0f60*/  LOP3.LUT R0, R0, R4, RZ, 0x3c, !PT ;  /* 0x0000000400007212 */ /* 0x000fe200078e3cff */
[----:B------:R-:W-:-:S03]  /*0f70*/  IMAD.MOV.U32 R4, RZ, RZ, 0x10 ;  /* 0x00000010ff047424 */ /* 0x000fc600078e00ff */
[----:B------:R-:W-:Y:S02]  /*0f80*/  LOP3.LUT R250, R0, 0xfffffe00, R250, 0xf8, !PT ;  /* 0xfffffe0000fa7812 */ /* 0x000fe400078ef8fa */
[----:B------:R-:W-:Y:S01]  /*0f90*/  SEL R4, R4, 0xfffffff0, !P1 ;  /* 0xfffffff004047807 */ /* 0x000fe20004800000 */
[----:B------:R-:W-:Y:S05]  /*0fa0*/  @P4 BRA `(.L_x_138) ;  /* 0x0000009000004947 */ /* 0x000fea0003800000 */
[----:B-123--:R-:W-:Y:S01]  /*0fb0*/  SHF.R.S32.HI R0, RZ, 0x1f, R40 ;  /* 0x0000001fff007819 */ /* 0x00efe20000011428 */
[----:B------:R-:W-:Y:S01]  /*0fc0*/  IMAD.WIDE R18, R45, 0x2, R16 ;  /* 0x000000022d127825 */ /* 0x000fe200078e0210 */
[----:B------:R-:W-:Y:S02]  /*0fd0*/  SHF.L.U32 R10, R250, 0x1, RZ ;  /* 0x00000001fa0a7819 */ /* 0x000fe400000006ff */
[----:B------:R-:W-:-:S03]  /*0fe0*/  LEA.HI R0, R0, R40, RZ, 0x3 ;  /* 0x0000002800007211 */ /* 0x000fc600078f18ff */
[----:B------:R-:W-:Y:S01]  /*0ff0*/  @!PT LDS RZ, [RZ] ;  /* 0x00000000fffff984 */ /* 0x000fe20000000800 */
[----:B------:R1:W-:Y:S01]  /*1000*/  LDGSTS.E.BYPASS.LTC128B.128 [R10+0x8100], [R18.64], !P3 ;  /* 0x08100000120a7fae */ /* 0x0003e2000d901d4c */
[----:B------:R-:W-:-:S05]  /*1010*/  LOP3.LUT R0, R0, 0xfffffff8, RZ, 0xc0, !PT ;  /* 0xfffffff800007812 */ /* 0x000fca00078ec0ff */
[----:B------:R-:W-:-:S05]  /*1020*/  IMAD.WIDE R16, R0, 0x2, R16 ;  /* 0x0000000200107825 */ /* 0x000fca00078e0210 */
[----:B------:R1:W-:Y:S02]  /*1030*/  LDGSTS.E.BYPASS.LTC128B.128 [R10+0xc100], [R16.64], !P0 ;  /* 0x0c100000100a7fae */ /* 0x0003e4000c101d4c */
.L_x_138:
[----:B-123--:R-:W-:Y:S05]  /*1040*/  BSYNC B0 ;  /* 0x0000000000007941 */ /* 0x00efea0003800000 */
.L_x_137:
[----:B------:R-:W-:Y:S01]  /*1050*/  IADD3 R0, R11, 0x10, RZ ;  /* 0x000000100b007810 */ /* 0x000fe20007ffe0ff */
[----:B------:R1:W2:Y:S01]  /*1060*/  SHFL.IDX PT, R17, R8, 0x1, 0x181f ;  /* 0x00381f0008117f89 */ /* 0x0002a200000e0000 */
[----:B------:R-:W-:Y:S02]  /*1070*/  BSSY B0, `(.L_x_139) ;  /* 0x000000d000007945 */ /* 0x000fe40003800000 */
[----:B------:R-:W-:Y:S01]  /*1080*/  ISETP.GE.AND P1, PT, R0, UR14, PT ;  /* 0x0000000e00007c0c */ /* 0x000fe2000bf26270 */
[----:B------:R1:W3:-:S12]  /*1090*/  SHFL.IDX PT, R16, R12, 0x1, 0x181f ;  /* 0x00381f000c107f89 */ /* 0x0002d800000e0000 */
[----:B------:R-:W-:Y:S05]  /*10a0*/  @P1 BRA `(.L_x_140) ;  /* 0x0000009000001947 */ /* 0x000fea0003800000 */
[----:B------:R-:W-:Y:S01]  /*10b0*/  SHF.R.S32.HI R0, RZ, 0x1f, R40 ;  /* 0x0000001fff007819 */ /* 0x000fe20000011428 */
[----:B--23--:R-:W-:Y:S01]  /*10c0*/  IMAD.WIDE R18, R45, 0x2, R16 ;  /* 0x000000022d127825 */ /* 0x00cfe200078e0210 */
[----:B------:R-:W-:Y:S02]  /*10d0*/  SHF.L.U32 R10, R250, 0x1, RZ ;  /* 0x00000001fa0a7819 */ /* 0x000fe400000006ff */
[----:B------:R-:W-:-:S03]  /*10e0*/  LEA.HI R0, R0, R40, RZ, 0x3 ;  /* 0x0000002800007211 */ /* 0x000fc600078f18ff */
[----:B------:R-:W-:Y:S01]  /*10f0*/  @!PT LDS RZ, [RZ] ;  /* 0x00000000fffff984 */ /* 0x000fe20000000800 */
[----:B------:R2:W-:Y:S01]  /*1100*/  LDGSTS.E.BYPASS.LTC128B.128 [R10+0x8900], [R18.64], !P3 ;  /* 0x08900000120a7fae */ /* 0x0005e2000d901d4c */
[----:B------:R-:W-:-:S05]  /*1110*/  LOP3.LUT R0, R0, 0xfffffff8, RZ, 0xc0, !PT ;  /* 0xfffffff800007812 */ /* 0x000fca00078ec0ff */
[----:B------:R-:W-:-:S05]  /*1120*/  IMAD.WIDE R16, R0, 0x2, R16 ;  /* 0x0000000200107825 */ /* 0x000fca00078e0210 */
[----:B------:R2:W-:Y:S02]  /*1130*/  LDGSTS.E.BYPASS.LTC128B.128 [R10+0xc900], [R16.64], !P0 ;  /* 0x0c900000100a7fae */ /* 0x0005e4000c101d4c */
.L_x_140:
[----:B------:R-:W-:Y:S05]  /*1140*/  BSYNC B0 ;  /* 0x0000000000007941 */ /* 0x000fea0003800000 */
.L_x_139:
[----:B------:R-:W-:Y:S01]  /*1150*/  IADD3 R0, R11, 0x20, RZ ;  /* 0x000000200b007810 */ /* 0x000fe20007ffe0ff */
[----:B--2---:R2:W4:Y:S01]  /*1160*/  SHFL.IDX PT, R17, R8, 0x2, 0x181f ;  /* 0x00581f0008117f89 */ /* 0x00452200000e0000 */
[----:B------:R-:W-:Y:S02]  /*1170*/  BSSY B0, `(.L_x_141) ;  /* 0x000000d000007945 */ /* 0x000fe40003800000 */
[----:B------:R-:W-:Y:S01]  /*1180*/  ISETP.GE.AND P1, PT, R0, UR14, PT ;  /* 0x0000000e00007c0c */ /* 0x000fe2000bf26270 */
[----:B---3--:R2:W3:-:S12]  /*1190*/  SHFL.IDX PT, R16, R12, 0x2, 0x181f ;  /* 0x00581f000c107f89 */ /* 0x0084d800000e0000 */
[----:B------:R-:W-:Y:S05]  /*11a0*/  @P1 BRA `(.L_x_142) ;  /* 0x0000009000001947 */ /* 0x000fea0003800000 */
[----:B------:R-:W-:Y:S01]  /*11b0*/  SHF.R.S32.HI R0, RZ, 0x1f, R40 ;  /* 0x0000001fff007819 */ /* 0x000fe20000011428 */
[----:B---34-:R-:W-:Y:S01]  /*11c0*/  IMAD.WIDE R18, R45, 0x2, R16 ;  /* 0x000000022d127825 */ /* 0x018fe200078e0210 */
[----:B------:R-:W-:Y:S02]  /*11d0*/  SHF.L.U32 R10, R250, 0x1, RZ ;  /* 0x00000001fa0a7819 */ /* 0x000fe400000006ff */
[----:B------:R-:W-:-:S03]  /*11e0*/  LEA.HI R0, R0, R40, RZ, 0x3 ;  /* 0x0000002800007211 */ /* 0x000fc600078f18ff */
[----:B------:R-:W-:Y:S01]  /*11f0*/  @!PT LDS RZ, [RZ] ;  /* 0x00000000fffff984 */ /* 0x000fe20000000800 */
[----:B------:R3:W-:Y:S01]  /*1200*/  LDGSTS.E.BYPASS.LTC128B.128 [R10+0x9100], [R18.64], !P3 ;  /* 0x09100000120a7fae */ /* 0x0007e2000d901d4c */
[----:B------:R-:W-:-:S05]  /*1210*/  LOP3.LUT R0, R0, 0xfffffff8, RZ, 0xc0, !PT ;  /* 0xfffffff800007812 */ /* 0x000fca00078ec0ff */
[----:B------:R-:W-:-:S05]  /*1220*/  IMAD.WIDE R16, R0, 0x2, R16 ;  /* 0x0000000200107825 */ /* 0x000fca00078e0210 */
[----:B------:R3:W-:Y:S02]  /*1230*/  LDGSTS.E.BYPASS.LTC128B.128 [R10+0xd100], [R16.64], !P0 ;  /* 0x0d100000100a7fae */ /* 0x0007e4000c101d4c */
.L_x_142:
[----:B------:R-:W-:Y:S05]  /*1240*/  BSYNC B0 ;  /* 0x0000000000007941 */ /* 0x000fea0003800000 */
.L_x_141:
[----:B------:R-:W-:Y:S01]  /*1250*/  IADD3 R0, R11, 0x30, RZ ;  /* 0x000000300b007810 */ /* 0x000fe20007ffe0ff */
[----:B---34-:R3:W4:Y:S01]  /*1260*/  SHFL.IDX PT, R17, R8, 0x3, 0x181f ;  /* 0x00781f0008117f89 */ /* 0x01872200000e0000 */
[----:B------:R-:W-:Y:S02]  /*1270*/  BSSY B0, `(.L_x_143) ;  /* 0x000000d000007945 */ /* 0x000fe40003800000 */
[----:B------:R-:W-:Y:S01]  /*1280*/  ISETP.GE.AND P1, PT, R0, UR14, PT ;  /* 0x0000000e00007c0c */ /* 0x000fe2000bf26270 */
[----:B------:R3:W1:-:S12]  /*1290*/  SHFL.IDX PT, R16, R12, 0x3, 0x181f ;  /* 0x00781f000c107f89 */ /* 0x00065800000e0000 */
[----:B------:R-:W-:Y:S05]  /*12a0*/  @P1 BRA `(.L_x_144) ;  /* 0x0000009000001947 */ /* 0x000fea0003800000 */
[----:B------:R-:W-:Y:S01]  /*12b0*/  SHF.R.S32.HI R0, RZ, 0x1f, R40 ;  /* 0x0000001fff007819 */ /* 0x000fe20000011428 */
[----:B-1--4-:R-:W-:Y:S01]  /*12c0*/  IMAD.WIDE R18, R45, 0x2, R16 ;  /* 0x000000022d127825 */ /* 0x012fe200078e0210 */
[----:B------:R-:W-:Y:S02]  /*12d0*/  SHF.L.U32 R10, R250, 0x1, RZ ;  /* 0x00000001fa0a7819 */ /* 0x000fe400000006ff */
[----:B------:R-:W-:-:S03]  /*12e0*/  LEA.HI R0, R0, R40, RZ, 0x3 ;  /* 0x0000002800007211 */ /* 0x000fc600078f18ff */
[----:B------:R-:W-:Y:S01]  /*12f0*/  @!PT LDS RZ, [RZ] ;  /* 0x00000000fffff984 */ /* 0x000fe20000000800 */
[----:B------:R1:W-:Y:S01]  /*1300*/  LDGSTS.E.BYPASS.LTC128B.128 [R10+0x9900], [R18.64], !P3 ;  /* 0x09900000120a7fae */ /* 0x0003e2000d901d4c */
[----:B------:R-:W-:-:S05]  /*1310*/  LOP3.LUT R0, R0, 0xfffffff8, RZ, 0xc0, !PT ;  /* 0xfffffff800007812 */ /* 0x000fca00078ec0ff */
[----:B------:R-:W-:-:S05]  /*1320*/  IMAD.WIDE R16, R0, 0x2, R16 ;  /* 0x0000000200107825 */ /* 0x000fca00078e0210 */
[----:B------:R1:W-:Y:S02]  /*1330*/  LDGSTS.E.BYPASS.LTC128B.128 [R10+0xd900], [R16.64], !P0 ;  /* 0x0d900000100a7fae */ /* 0x0003e4000c101d4c */
.L_x_144:
[----:B------:R-:W-:Y:S05]  /*1340*/  BSYNC B0 ;  /* 0x0000000000007941 */ /* 0x000fea0003800000 */
.L_x_143:
[----:B------:R-:W-:Y:S01]  /*1350*/  IADD3 R0, R11, 0x40, RZ ;  /* 0x000000400b007810 */ /* 0x000fe20007ffe0ff */
[----:B-1--4-:R1:W4:Y:S01]  /*1360*/  SHFL.IDX PT, R17, R8, 0x4, 0x181f ;  /* 0x00981f0008117f89 */ /* 0x01232200000e0000 */
[----:B------:R-:W-:Y:S02]  /*1370*/  BSSY B0, `(.L_x_145) ;  /* 0x000000d000007945 */ /* 0x000fe40003800000 */
[----:B------:R-:W-:Y:S01]  /*1380*/  ISETP.GE.AND P1, PT, R0, UR14, PT ;  /* 0x0000000e00007c0c */ /* 0x000fe2000bf26270 */
[----:B------:R1:W2:-:S12]  /*1390*/  SHFL.IDX PT, R16, R12, 0x4, 0x181f ;  /* 0x00981f000c107f89 */ /* 0x00029800000e0000 */
[----:B------:R-:W-:Y:S05]  /*13a0*/  @P1 BRA `(.L_x_146) ;  /* 0x0000009000001947 */ /* 0x000fea0003800000 */
[----:B------:R-:W-:Y:S01]  /*13b0*/  SHF.R.S32.HI R0, RZ, 0x1f, R40 ;  /* 0x0000001fff007819 */ /* 0x000fe20000011428 */
[----:B--2-4-:R-:W-:Y:S01]  /*13c0*/  IMAD.WIDE R18, R45, 0x2, R16 ;  /* 0x000000022d127825 */ /* 0x014fe200078e0210 */
[----:B------:R-:W-:Y:S02]  /*13d0*/  SHF.L.U32 R10, R250, 0x1, RZ ;  /* 0x00000001fa0a7819 */ /* 0x000fe400000006ff */
[----:B------:R-:W-:-:S03]  /*13e0*/  LEA.HI R0, R0, R40, RZ, 0x3 ;  /* 0x0000002800007211 */ /* 0x000fc600078f18ff */
[----:B------:R-:W-:Y:S01]  /*13f0*/  @!PT LDS RZ, [RZ] ;  /* 0x00000000fffff984 */ /* 0x000fe20000000800 */
[----:B------:R2:W-:Y:S01]  /*1400*/  LDGSTS.E.BYPASS.LTC128B.128 [R10+0xa100], [R18.64], !P3 ;  /* 0x0a100000120a7fae */ /* 0x0005e2000d901d4c */
[----:B------:R-:W-:-:S05]  /*1410*/  LOP3.LUT R0, R0, 0xfffffff8, RZ, 0xc0, !PT ;  /* 0xfffffff800007812 */ /* 0x000fca00078ec0ff */
[----:B------:R-:W-:-:S05]  /*1420*/  IMAD.WIDE R16, R0, 0x2, R16 ;  /* 0x0000000200107825 */ /* 0x000fca00078e0210 */
[----:B------:R2:W-:Y:S02]  /*1430*/  LDGSTS.E.BYPASS.LTC128B.128 [R10+0xe100], [R16.64], !P0 ;  /* 0x0e100000100a7fae */ /* 0x0005e4000c101d4c */
.L_x_146:
[----:B------:R-:W-:Y:S05]  /*1440*/  BSYNC B0 ;  /* 0x0000000000007941 */ /* 0x000fea0003800000 */
.L_x_145:
[----:B------:R-:W-:Y:S01]  /*1450*/  IADD3 R0, R11, 0x50, RZ ;  /* 0x000000500b007810 */ /* 0x000fe20007ffe0ff */
[----:B--2-4-:R2:W4:Y:S01]  /*1460*/  SHFL.IDX PT, R17, R8, 0x5, 0x181f ;  /* 0x00b81f0008117f89 */ /* 0x01452200000e0000 */
        /* <DEDUP_REMOVED lines=13> */
.L_x_148:
[----:B------:R-:W-:Y:S05]  /*1540*/  BSYNC B0 ;  /* 0x0000000000007941 */ /* 0x000fea0003800000 */
.L_x_147:
        /* <DEDUP_REMOVED lines=15> */
.L_x_150:
[----:B------:R-:W-:Y:S05]  /*1640*/  BSYNC B0 ;  /* 0x0000000000007941 */ /* 0x000fea0003800000 */
.L_x_149:
[----:B-123--:R-:W-:Y:S01]  /*1650*/  SHFL.IDX PT, R12, R12, 0x7, 0x181f ;  /* 0x00f81f000c0c7f89 */ /* 0x00efe200000e0000 */
[----:B------:R-:W-:Y:S01]  /*1660*/  IADD3 R11, R11, 0x70, RZ ;  /* 0x000000700b0b7810 */ /* 0x000fe20007ffe0ff */
[----:B------:R-:W-:Y:S01]  /*1670*/  UIADD3 UR11, UR6, -0x1, URZ ;  /* 0xffffffff060b7890 */ /* 0x000fe2000fffe03f */
[----:B------:R-:W-:Y:S01]  /*1680*/  SHF.R.S32.HI R44, RZ, 0x1f, R40 ;  /* 0x0000001fff2c7819 */ /* 0x000fe20000011428 */
[----:B------:R1:W2:Y:S01]  /*1690*/  SHFL.IDX PT, R13, R8, 0x7, 0x181f ;  /* 0x00f81f00080d7f89 */ /* 0x0002a200000e0000 */
[----:B------:R-:W-:Y:S01]  /*16a0*/  ISETP.GE.AND P4, PT, R11, UR14, PT ;  /* 0x0000000e0b007c0c */ /* 0x000fe2000bf86270 */
[----:B------:R-:W-:Y:S01]  /*16b0*/  IMAD.MOV.U32 R10, RZ, RZ, c[0x0][0x2b8] ;  /* 0x0000ae00ff0a7624 */ /* 0x000fe200078e00ff */
[----:B------:R-:W-:Y:S01]  /*16c0*/  LEA.HI R44, R44, R40, RZ, 0x3 ;  /* 0x000000282c2c7211 */ /* 0x000fe200078f18ff */
[----:B------:R-:W-:Y:S01]  /*16d0*/  IMAD.U32 R0, RZ, RZ, UR11 ;  /* 0x0000000bff007e24 */ /* 0x000fe2000f8e00ff */
[----:B------:R-:W-:Y:S01]  /*16e0*/  USHF.R.S32.HI UR18, URZ, 0x1f, UR15 ;  /* 0x0000001f3f127899 */ /* 0x000fe2000801140f */
[----:B------:R-:W-:Y:S01]  /*16f0*/  IMAD.SHL.U32 R250, R250, 0x2, RZ ;  /* 0x00000002fafa7824 */ /* 0x000fe200078e00ff */
[----:B------:R-:W-:Y:S01]  /*1700*/  ISETP.NE.AND P1, PT, R10, 0x1, PT ;  /* 0x000000010a00780c */ /* 0x000fe20003f25270 */
[----:B------:R-:W-:Y:S01]  /*1710*/  IMAD R0, R0, 0x40, R124 ;  /* 0x0000004000007824 */ /* 0x000fe200078e027c */
[----:B------:R-:W-:Y:S01]  /*1720*/  LOP3.LUT R44, R44, 0xfffffff8, RZ, 0xc0, !PT ;  /* 0xfffffff82c2c7812 */ /* 0x000fe200078ec0ff */
[----:B------:R-:W-:Y:S01]  /*1730*/  ULDC.64 UR4, c[0x0][0x2b0] ;  /* 0x0000ac0000047ab9 */ /* 0x000fe20000000a00 */
[----:B------:R-:W-:Y:S01]  /*1740*/  IMAD.MOV.U32 R251, RZ, RZ, RZ ;  /* 0x000000fffffb7224 */ /* 0x000fe200078e00ff */
[----:B------:R-:W-:Y:S01]  /*1750*/  UIMAD UR18, UR18, UR4, URZ ;  /* 0x00000004121272a4 */ /* 0x000fe2000f8e023f */
[C---:B------:R-:W-:Y:S01]  /*1760*/  ISETP.GE.AND P5, PT, R0.reuse, UR9, PT ;  /* 0x0000000900007c0c */ /* 0x040fe2000bfa6270 */
[----:B------:R-:W-:Y:S01]  /*1770*/  UIMAD.WIDE.U32 UR16, UR15, UR4, URZ ;  /* 0x000000040f1072a5 */ /* 0x000fe2000f8e003f */
[----:B------:R-:W-:Y:S01]  /*1780*/  IADD3 R252, R0, UR8, RZ ;  /* 0x0000000800fc7c10 */ /* 0x000fe2000fffe0ff */
[----:B------:R-:W-:Y:S01]  /*1790*/  UIMAD UR15, UR15, UR5, UR18 ;  /* 0x000000050f0f72a4 */ /* 0x000fe2000f8e0212 */
[----:B------:R-:W-:Y:S01]  /*17a0*/  ISETP.GT.OR P5, PT, R124, 0x3f, P5 ;  /* 0x0000003f7c00780c */ /* 0x000fe20002fa4670 */
[----:B------:R-:W-:-:S02]  /*17b0*/  USHF.R.S32.HI UR14, URZ, 0x1f, UR10 ;  /* 0x0000001f3f0e7899 */ /* 0x000fc4000801140a */
[----:B------:R-:W-:Y:S01]  /*17c0*/  IMAD.MOV.U32 R0, RZ, RZ, R252 ;  /* 0x000000ffff007224 */ /* 0x000fe200078e00fc */
[----:B------:R-:W-:Y:S01]  /*17d0*/  UIADD3 UR15, UR17, UR15, URZ ;  /* 0x0000000f110f7290 */ /* 0x000fe2000fffe03f */
[----:B-1----:R-:W-:Y:S01]  /*17e0*/  @P1 IMAD.HI.U32 R8, R252, c[0x0][0x2bc], RZ ;  /* 0x0000af00fc081a27 */ /* 0x002fe200078e00ff */
[----:B------:R-:W-:-:S03]  /*17f0*/  ULDC.64 UR4, c[0x0][0x1e8] ;  /* 0x00007a0000047ab9 */ /* 0x000fc60000000a00 */
[----:B--2-4-:R-:W-:Y:S01]  /*1800*/  @!P4 IMAD.WIDE R16, R45, 0x2, R12 ;  /* 0x000000022d10c825 */ /* 0x014fe200078e020c */
[----:B------:R-:W-:-:S03]  /*1810*/  @P1 SHF.R.U32.HI R0, RZ, c[0x0][0x2c0], R8 ;  /* 0x0000b000ff001a19 */ /* 0x000fc60000011608 */
[----:B------:R-:W-:Y:S01]  /*1820*/  @!P4 IMAD.WIDE R12, R44, 0x2, R12 ;  /* 0x000000022c0cc825 */ /* 0x000fe200078e020c */
[----:B------:R-:W-:Y:S01]  /*1830*/  @!PT LDS RZ, [RZ] ;  /* 0x00000000fffff984 */ /* 0x000fe20000000800 */
[----:B------:R1:W-:Y:S01]  /*1840*/  @!P4 LDGSTS.E.BYPASS.LTC128B.128 [R250+0xb900], [R16.64], !P3 ;  /* 0x0b90000010facfae */ /* 0x0003e2000d901d4c */
[----:B------:R-:W-:-:S03]  /*1850*/  @!P5 IADD3 R11, P2, R0, UR16, RZ ;  /* 0x00000010000bdc10 */ /* 0x000fc6000ff5e0ff */
[----:B------:R2:W-:Y:S01]  /*1860*/  @!P4 LDGSTS.E.BYPASS.LTC128B.128 [R250+0xf900], [R12.64], !P0 ;  /* 0x0f9000000cfacfae */ /* 0x0005e2000c101d4c */
[----:B------:R-:W-:Y:S02]  /*1870*/  @!P5 LEA.HI.X.SX32 R8, R0, UR15, 0x1, P2 ;  /* 0x0000000f0008dc11 */ /* 0x000fe400090f0eff */
[C---:B------:R-:W-:Y:S01]  /*1880*/  @!P5 LEA R10, P2, R11.reuse, c[0x0][0x2a0], 0x2 ;  /* 0x0000a8000b0ada11 */ /* 0x040fe200078410ff */
[----:B------:R-:W0:Y:S03]  /*1890*/  LDGDEPBAR ;  /* 0x00000000000079af */ /* 0x000e260000000000 */
[----:B------:R-:W-:Y:S01]  /*18a0*/  @!P5 LEA.HI.X R11, R11, c[0x0][0x2a4], R8, 0x2, P2 ;  /* 0x0000a9000b0bda11 */ /* 0x000fe200010f1408 */
[----:B------:R-:W-:Y:S06]  /*18b0*/  BAR.SYNC.DEFER_BLOCKING 0x0 ;  /* 0x0000000000007b1d */ /* 0x000fec0000010000 */
[----:B------:R3:W2:Y:S01]  /*18c0*/  @!P5 LDG.E R251, [R10.64] ;  /* 0x0000000c0afbd981 */ /* 0x0006a2000c1e1900 */
[----:B------:R-:W-:Y:S01]  /*18d0*/  IMAD.MOV R0, RZ, RZ, -R0 ;  /* 0x000000ffff007224 */ /* 0x000fe200078e0a00 */
[----:B------:R-:W-:Y:S01]  /*18e0*/  UIMAD UR18, UR14, UR4, URZ ;  /* 0x000000040e1272a4 */ /* 0x000fe2000f8e023f */
[C---:B------:R-:W-:Y:S01]  /*18f0*/  ISETP.GE.AND P4, PT, R45.reuse, c[0x0][0x1d4], PT ;  /* 0x000075002d007a0c */ /* 0x040fe20003f86270 */
[----:B------:R-:W-:Y:S01]  /*1900*/  UIMAD.WIDE.U32 UR20, UR10, UR4, URZ ;  /* 0x000000040a1472a5 */ /* 0x000fe2000f8e003f */
[----:B------:R-:W-:Y:S01]  /*1910*/  IMAD R252, R0, c[0x0][0x2b8], R252 ;  /* 0x0000ae0000fc7a24 */ /* 0x000fe200078e02fc */
[----:B------:R-:W-:Y:S01]  /*1920*/  UIMAD UR18, UR10, UR5, UR18 ;  /* 0x000000050a1272a4 */ /* 0x000fe2000f8e0212 */
[----:B------:R-:W-:Y:S01]  /*1930*/  ISETP.GE.AND P3, PT, R40, c[0x0][0x1d4], PT ;  /* 0x0000750028007a0c */ /* 0x000fe20003f66270 */
[----:B------:R-:W-:Y:S01]  /*1940*/  UIMAD UR9, UR11, -0x40, UR9 ;  /* 0xffffffc00b0978a4 */ /* 0x000fe2000f8e0209 */
[----:B-1----:R-:W-:Y:S01]  /*1950*/  IMAD.WIDE.U32 R16, R252, c[0x0][0x1e0], RZ ;  /* 0x00007800fc107a25 */ /* 0x002fe200078e00ff */
[----:B------:R-:W-:Y:S01]  /*1960*/  SHF.R.S32.HI R8, RZ, 0x1f, R252 ;  /* 0x0000001fff087819 */ /* 0x000fe200000114fc */
[----:B------:R-:W-:Y:S01]  /*1970*/  UIADD3 UR18, UR21, UR18, URZ ;  /* 0x0000001215127290 */ /* 0x000fe2000fffe03f */
[----:B------:R-:W-:Y:S01]  /*1980*/  SHF.R.S32.HI R248, RZ, 0x4, R15 ;  /* 0x00000004fff87819 */ /* 0x000fe2000001140f */
[----:B------:R-:W-:Y:S01]  /*1990*/  ULDC.64 UR4, c[0x0][0x210] ;  /* 0x0000840000047ab9 */ /* 0x000fe20000000a00 */
[----:B------:R-:W-:Y:S01]  /*19a0*/  IMAD.WIDE R42, R45, 0x2, RZ ;  /* 0x000000022d2a7825 */ /* 0x000fe200078e02ff */
[----:B------:R-:W-:Y:S01]  /*19b0*/  UIMAD UR14, UR14, UR4, URZ ;  /* 0x000000040e0e72a4 */ /* 0x000fe2000f8e023f */
[----:B------:R-:W-:Y:S01]  /*19c0*/  SHF.R.S32.HI R47, RZ, 0x1f, R45 ;  /* 0x0000001fff2f7819 */ /* 0x000fe2000001142d */
[----:B------:R-:W-:-:S02]  /*19d0*/  UIMAD.WIDE.U32 UR22, UR10, UR4, URZ ;  /* 0x000000040a1672a5 */ /* 0x000fc4000f8e003f */
[----:B------:R-:W-:Y:S02]  /*19e0*/  UIMAD UR4, UR10, UR5, UR14 ;  /* 0x000000050a0472a4 */ /* 0x000fe4000f8e020e */
[----:B------:R-:W-:Y:S02]  /*19f0*/  UISETP.GT.AND UP0, UPT, UR11, UR7, UPT ;  /* 0x000000070b00728c */ /* 0x000fe4000bf04270 */
[----:B------:R-:W-:Y:S01]  /*1a00*/  UIADD3 UR4, UR23, UR4, URZ ;  /* 0x0000000417047290 */ /* 0x000fe2000fffe03f */
[C---:B---3--:R-:W-:Y:S02]  /*1a10*/  IMAD R10, R8.reuse, c[0x0][0x1e0], RZ ;  /* 0x00007800080a7a24 */ /* 0x048fe400078e02ff */
[----:B------:R-:W-:Y:S02]  /*1a20*/  IMAD R8, R8, c[0x0][0x208], RZ ;  /* 0x0000820008087a24 */ /* 0x000fe400078e02ff */
[C---:B------:R-:W-:Y:S02]  /*1a30*/  IMAD R10, R252.reuse, c[0x0][0x1e4], R10 ;  /* 0x00007900fc0a7a24 */ /* 0x040fe400078e020a */
[----:B------:R-:W-:-:S02]  /*1a40*/  IMAD R8, R252, c[0x0][0x20c], R8 ;  /* 0x00008300fc087a24 */ /* 0x000fc400078e0208 */
[----:B------:R-:W-:Y:S02]  /*1a50*/  IMAD.IADD R11, R17, 0x1, R10 ;  /* 0x00000001110b7824 */ /* 0x000fe400078e020a */
[----:B------:R-:W-:Y:S01]  /*1a60*/  IMAD.MOV.U32 R10, RZ, RZ, R16 ;  /* 0x000000ffff0a7224 */ /* 0x000fe200078e0010 */
[----:B--2---:R-:W-:-:S03]  /*1a70*/  SHF.R.S32.HI R12, RZ, 0x1f, R251 ;  /* 0x0000001fff0c7819 */ /* 0x004fc600000114fb */
[----:B------:R-:W-:-:S04]  /*1a80*/  IMAD.WIDE.U32 R10, R251, c[0x0][0x1f0], R10 ;  /* 0x00007c00fb0a7a25 */ /* 0x000fc800078e000a */
[----:B------:R-:W-:Y:S01]  /*1a90*/  IMAD R0, R12, c[0x0][0x1f0], RZ ;  /* 0x00007c000c007a24 */ /* 0x000fe200078e02ff */
[----:B------:R-:W-:Y:S01]  /*1aa0*/  IADD3 R13, P0, R10, UR20, RZ ;  /* 0x000000140a0d7c10 */ /* 0x000fe2000ff1e0ff */
[----:B------:R-:W-:Y:S02]  /*1ab0*/  IMAD R12, R12, c[0x0][0x218], RZ ;  /* 0x000086000c0c7a24 */ /* 0x000fe400078e02ff */
[C---:B------:R-:W-:Y:S02]  /*1ac0*/  IMAD R0, R251.reuse, c[0x0][0x1f4], R0 ;  /* 0x00007d00fb007a24 */ /* 0x040fe400078e0200 */
[----:B------:R-:W-:-:S03]  /*1ad0*/  IMAD R12, R251, c[0x0][0x21c], R12 ;  /* 0x00008700fb0c7a24 */ /* 0x000fc600078e020c */
[----:B------:R-:W-:Y:S02]  /*1ae0*/  IADD3.X R0, R11, UR18, R0, P0, !PT ;  /* 0x000000120b007c10 */ /* 0x000fe400087fe400 */
[----:B------:R-:W-:-:S04]  /*1af0*/  LEA R14, P0, R13, c[0x0][0x1c8], 0x1 ;  /* 0x000072000d0e7a11 */ /* 0x000fc800078008ff */
[----:B------:R-:W-:Y:S01]  /*1b00*/  LEA.HI.X R13, R13, c[0x0][0x1cc], R0, 0x1, P0 ;  /* 0x000073000d0d7a11 */ /* 0x000fe200000f0c00 */
[----:B------:R-:W-:Y:S01]  /*1b10*/  SHFL.IDX PT, R20, R14, RZ, 0x181f ;  /* 0x00181fff0e147589 */ /* 0x000fe200000e0000 */
[----:B------:R-:W-:-:S03]  /*1b20*/  IADD3 R0, -R6, UR9, RZ ;  /* 0x0000000906007c10 */ /* 0x000fc6000fffe1ff */
[----:B------:R-:W1:Y:S01]  /*1b30*/  SHFL.IDX PT, R21, R13, RZ, 0x181f ;  /* 0x00181fff0d157589 */ /* 0x000e6200000e0000 */
[C---:B------:R-:W-:Y:S02]  /*1b40*/  ISETP.GE.AND P6, PT, R0.reuse, 0x1, PT ;  /* 0x000000010000780c */ /* 0x040fe40003fc6270 */
[C---:B------:R-:W-:Y:S01]  /*1b50*/  ISETP.GE.AND P5, PT, R0.reuse, 0x11, PT ;  /* 0x000000110000780c */ /* 0x040fe20003fa6270 */
[----:B------:R-:W-:Y:S01]  /*1b60*/  SHFL.IDX PT, R16, R14, 0x1, 0x181f ;  /* 0x00381f000e107f89 */ /* 0x000fe200000e0000 */
[C---:B------:R-:W-:Y:S02]  /*1b70*/  ISETP.GE.AND P2, PT, R0.reuse, 0x21, PT ;  /* 0x000000210000780c */ /* 0x040fe40003f46270 */
[----:B------:R-:W-:Y:S01]  /*1b80*/  ISETP.GT.AND P0, PT, R0, 0x30, PT ;  /* 0x000000300000780c */ /* 0x000fe20003f04270 */
[----:B------:R-:W2:Y:S04]  /*1b90*/  SHFL.IDX PT, R17, R13, 0x1, 0x181f ;  /* 0x00381f000d117f89 */ /* 0x000ea800000e0000 */
[----:B------:R-:W-:Y:S04]  /*1ba0*/  SHFL.IDX PT, R10, R14, 0x2, 0x181f ;  /* 0x00581f000e0a7f89 */ /* 0x000fe800000e0000 */
[----:B------:R-:W3:Y:S04]  /*1bb0*/  SHFL.IDX PT, R11, R13, 0x2, 0x181f ;  /* 0x00581f000d0b7f89 */ /* 0x000ee800000e0000 */
[----:B------:R-:W-:Y:S04]  /*1bc0*/  SHFL.IDX PT, R18, R14, 0x3, 0x181f ;  /* 0x00781f000e127f89 */ /* 0x000fe800000e0000 */
[----:B------:R4:W5:Y:S01]  /*1bd0*/  SHFL.IDX PT, R19, R13, 0x3, 0x181f ;  /* 0x00781f000d137f89 */ /* 0x00096200000e0000 */
[----:B-1----:R-:W-:Y:S01]  /*1be0*/  @P6 IMAD.WIDE R22, R44, 0x2, R20 ;  /* 0x000000022c166825 */ /* 0x002fe200078e0214 */
[----:B----4-:R-:W-:-:S03]  /*1bf0*/  LEA.HI R13, R15, R248, RZ, 0x1 ;  /* 0x000000f80f0d7211 */ /* 0x010fc600078f08ff */
[----:B------:R-:W-:Y:S01]  /*1c00*/  @P6 IMAD.WIDE R14, R45, 0x2, R20 ;  /* 0x000000022d0e6825 */ /* 0x000fe200078e0214 */
[----:B------:R-:W-:-:S03]  /*1c10*/  LOP3.LUT R13, R13, 0xfffffffe, RZ, 0xc0, !PT ;  /* 0xfffffffe0d0d7812 */ /* 0x000fc600078ec0ff */
[--C-:B--2---:R-:W-:Y:S01]  /*1c20*/  @P5 IMAD.WIDE R20, R45, 0x2, R16.reuse ;  /* 0x000000022d145825 */ /* 0x104fe200078e0210 */
[----:B------:R3:W-:Y:S03]  /*1c30*/  @P6 LDGSTS.E.BYPASS.LTC128B.128 [R250+0x4100], [R14.64], !P4 ;  /* 0x041000000efa6fae */ /* 0x0007e6000e101d4c */
[----:B------:R-:W-:Y:S01]  /*1c40*/  @P5 IMAD.WIDE R16, R44, 0x2, R16 ;  /* 0x000000022c105825 */ /* 0x000fe200078e0210 */
[----:B------:R1:W-:Y:S03]  /*1c50*/  @P6 LDGSTS.E.BYPASS.LTC128B.128 [R250+0x6100], [R22.64], !P3 ;  /* 0x0610000016fa6fae */ /* 0x0003e6000d901d4c */
[----:B------:R-:W-:Y:S01]  /*1c60*/  IMAD.IADD R248, R248, 0x1, -R13 ;  /* 0x00000001f8f87824 */ /* 0x000fe200078e0a0d */
[----:B------:R2:W-:Y:S01]  /*1c70*/  @P5 LDGSTS.E.BYPASS.LTC128B.128 [R250+0x4900], [R20.64], !P4 ;  /* 0x0490000014fa5fae */ /* 0x0005e2000e101d4c */
[----:B------:R-:W-:-:S03]  /*1c80*/  IMAD.SHL.U32 R13, R5, 0x40, RZ ;  /* 0x00000040050d7824 */ /* 0x000fc600078e00ff */
[----:B------:R4:W-:Y:S01]  /*1c90*/  @P5 LDGSTS.E.BYPASS.LTC128B.128 [R250+0x6900], [R16.64], !P3 ;  /* 0x0690000010fa5fae */ /* 0x0009e2000d901d4c */
[----:B------:R-:W-:Y:S01]  /*1ca0*/  ISETP.GE.AND P5, PT, R40, c[0x0][0x1d4], PT ;  /* 0x0000750028007a0c */ /* 0x000fe20003fa6270 */
[----:B---3--:R-:W-:-:S05]  /*1cb0*/  @P2 IMAD.WIDE R14, R45, 0x2, R10 ;  /* 0x000000022d0e2825 */ /* 0x008fca00078e020a */
[----:B------:R3:W-:Y:S01]  /*1cc0*/  @P2 LDGSTS.E.BYPASS.LTC128B.128 [R250+0x5100], [R14.64], !P4 ;  /* 0x051000000efa2fae */ /* 0x0007e2000e101d4c */
[----:B--2---:R-:W-:-:S04]  /*1cd0*/  @P2 IMAD.WIDE R20, R44, 0x2, R10 ;  /* 0x000000022c142825 */ /* 0x004fc800078e020a */
[--C-:B-----5:R-:W-:Y:S01]  /*1ce0*/  @P0 IMAD.WIDE R10, R45, 0x2, R18.reuse ;  /* 0x000000022d0a0825 */ /* 0x120fe200078e0212 */
[----:B------:R1:W-:Y:S03]  /*1cf0*/  @P2 LDGSTS.E.BYPASS.LTC128B.128 [R250+0x7100], [R20.64], !P3 ;  /* 0x0710000014fa2fae */ /* 0x0003e6000d901d4c */
[----:B------:R-:W-:Y:S01]  /*1d00*/  @P0 IMAD.WIDE R18, R44, 0x2, R18 ;  /* 0x000000022c120825 */ /* 0x000fe200078e0212 */
[----:B------:R2:W-:Y:S04]  /*1d10*/  @P0 LDGSTS.E.BYPASS.LTC128B.128 [R250+0x5900], [R10.64], !P4 ;  /* 0x059000000afa0fae */ /* 0x0005e8000e101d4c */
[----:B------:R4:W-:Y:S04]  /*1d20*/  @P0 LDGSTS.E.BYPASS.LTC128B.128 [R250+0x7900], [R18.64], !P3 ;  /* 0x0790000012fa0fae */ /* 0x0009e8000d901d4c */
[----:B------:R-:W0:Y:S01]  /*1d30*/  LDGDEPBAR ;  /* 0x00000000000079af */ /* 0x000e220000000000 */
[----:B---3--:R-:W-:-:S05]  /*1d40*/  IMAD.SHL.U32 R14, R46, 0x40, RZ ;  /* 0x000000402e0e7824 */ /* 0x008fca00078e00ff */
[----:B------:R-:W-:Y:S01]  /*1d50*/  LOP3.LUT R14, R14, 0x1c0, RZ, 0xc0, !PT ;  /* 0x000001c00e0e7812 */ /* 0x000fe200078ec0ff */
[----:B--2---:R-:W-:Y:S01]  /*1d60*/  IMAD.SHL.U32 R10, R6, 0x8, RZ ;  /* 0x00000008060a7824 */ /* 0x004fe200078e00ff */
[----:B------:R-:W-:Y:S01]  /*1d70*/  LEA.HI R6, R9, R2, RZ, 0x5 ;  /* 0x0000000209067211 */ /* 0x000fe200078f28ff */
[----:B------:R-:W-:Y:S02]  /*1d80*/  IMAD.SHL.U32 R11, R7, 0x40, RZ ;  /* 0x00000040070b7824 */ /* 0x000fe400078e00ff */
[----:B------:R-:W-:Y:S01]  /*1d90*/  IMAD.SHL.U32 R7, R248, 0x8, RZ ;  /* 0x00000008f8077824 */ /* 0x000fe200078e00ff */
[----:B------:R-:W-:Y:S01]  /*1da0*/  LOP3.LUT R9, R14, 0x8, R10, 0xf8, !PT ;  /* 0x000000080e097812 */ /* 0x000fe200078ef80a */
[----:B------:R-:W-:-:S04]  /*1db0*/  DEPBAR.LE SB0, 0x1 ;  /* 0x000080400000791a */ /* 0x000fc80000000000 */
[----:B------:R-:W-:Y:S01]  /*1dc0*/  SHF.R.U32.HI R14, RZ, 0x3, R14 ;  /* 0x00000003ff0e7819 */ /* 0x000fe2000001160e */
[----:B------:R-:W-:-:S04]  /*1dd0*/  DEPBAR.LE SB0, 0x0 ;  /* 0x000080000000791a */ /* 0x000fc80000000000 */
[----:B------:R-:W-:Y:S01]  /*1de0*/  LOP3.LUT R9, R9, R14, RZ, 0x3c, !PT ;  /* 0x0000000e09097212 */ /* 0x000fe200078e3cff */
[----:B------:R-:W-:Y:S01]  /*1df0*/  IMAD.WIDE.U32 R14, R252, c[0x0][0x208], RZ ;  /* 0x00008200fc0e7a25 */ /* 0x000fe200078e00ff */
[----:B------:R-:W-:-:S03]  /*1e00*/  LOP3.LUT R11, R11, 0x1c0, RZ, 0xc0, !PT ;  /* 0x000001c00b0b7812 */ /* 0x000fc600078ec0ff */
[----:B------:R-:W-:Y:S01]  /*1e10*/  IMAD.IADD R15, R15, 0x1, R8 ;  /* 0x000000010f0f7824 */ /* 0x000fe200078e0208 */
[----:B------:R-:W-:Y:S01]  /*1e20*/  LOP3.LUT R7, R11, 0x8, R7, 0xf8, !PT ;  /* 0x000000080b077812 */ /* 0x000fe200078ef807 */
[----:B------:R-:W-:Y:S01]  /*1e30*/  IMAD R248, R248, 0x200, R9 ;  /* 0x00000200f8f87824 */ /* 0x000fe200078e0209 */
[----:B------:R-:W-:Y:S01]  /*1e40*/  SHF.R.U32.HI R11, RZ, 0x3, R11 ;  /* 0x00000003ff0b7819 */ /* 0x000fe2000001160b */
[----:B------:R-:W-:-:S03]  /*1e50*/  IMAD.WIDE.U32 R14, R251, c[0x0][0x218], R14 ;  /* 0x00008600fb0e7a25 */ /* 0x000fc600078e000e */
[----:B------:R-:W-:Y:S01]  /*1e60*/  LOP3.LUT R5, R7, R11, RZ, 0x3c, !PT ;  /* 0x0000000b07057212 */ /* 0x000fe200078e3cff */
[----:B------:R-:W-:Y:S01]  /*1e70*/  IMAD.SHL.U32 R248, R248, 0x2, RZ ;  /* 0x00000002f8f87824 */ /* 0x000fe200078e00ff */
[----:B------:R-:W-:Y:S01]  /*1e80*/  BAR.SYNC.DEFER_BLOCKING 0x0 ;  /* 0x0000000000007b1d */ /* 0x000fe20000010000 */
[----:B------:R-:W-:Y:S01]  /*1e90*/  IADD3 R36, P0, R14, UR22, RZ ;  /* 0x000000160e247c10 */ /* 0x000fe2000ff1e0ff */
[----:B------:R-:W-:Y:S01]  /*1ea0*/  IMAD.SHL.U32 R10, R6, 0x20, RZ ;  /* 0x00000020060a7824 */ /* 0x000fe200078e00ff */
[----:B------:R-:W-:Y:S02]  /*1eb0*/  LOP3.LUT R7, R13, 0xfffffe00, RZ, 0xc0, !PT ;  /* 0xfffffe000d077812 */ /* 0x000fe400078ec0ff */
[----:B------:R-:W-:Y:S02]  /*1ec0*/  IADD3.X R12, R15, UR4, R12, P0, !PT ;  /* 0x000000040f0c7c10 */ /* 0x000fe400087fe40c */
[----:B------:R-:W-:Y:S02]  /*1ed0*/  LEA R106, P0, R36, c[0x0][0x1f8], 0x1 ;  /* 0x00007e00246a7a11 */ /* 0x000fe400078008ff */
[----:B------:R-:W-:-:S02]  /*1ee0*/  IADD3 R41, R248, 0x4100, RZ ;  /* 0x00004100f8297810 */ /* 0x000fc40007ffe0ff */
[----:B------:R-:W-:Y:S01]  /*1ef0*/  LEA.HI.X R36, R36, c[0x0][0x1fc], R12, 0x1, P0 ;  /* 0x00007f0024247a11 */ /* 0x000fe200000f0c0c */
[----:B------:R-:W2:Y:S01]  /*1f00*/  SHFL.IDX PT, R110, R106, 0x2, 0x181f ;  /* 0x00581f006a6e7f89 */ /* 0x000ea200000e0000 */
[----:B------:R-:W-:Y:S02]  /*1f10*/  LOP3.LUT P0, RZ, R46, 0x2, RZ, 0xc0, !PT ;  /* 0x000000022eff7812 */ /* 0x000fe4000780c0ff */
[----:B------:R-:W-:Y:S01]  /*1f20*/  IADD3 R247, R248, 0x4120, RZ ;  /* 0x00004120f8f77810 */ /* 0x000fe20007ffe0ff */
[----:B------:R-:W3:Y:S01]  /*1f30*/  SHFL.IDX PT, R74, R106, RZ, 0x181f ;  /* 0x00181fff6a4a7589 */ /* 0x000ee200000e0000 */
[----:B------:R-:W-:-:S03]  /*1f40*/  LOP3.LUT R10, R10, 0x7ffffc00, RZ, 0xc0, !PT ;  /* 0x7ffffc000a0a7812 */ /* 0x000fc600078ec0ff */
[----:B------:R-:W5:Y:S01]  /*1f50*/  SHFL.IDX PT, R37, R36, 0x2, 0x181f ;  /* 0x00581f0024257f89 */ /* 0x000f6200000e0000 */
[CC--:B------:R-:W-:Y:S02]  /*1f60*/  IADD3 R249, R5.reuse, R7.reuse, R10 ;  /* 0x0000000705f97210 */ /* 0x0c0fe40007ffe00a */
[----:B------:R-:W-:Y:S01]  /*1f70*/  LOP3.LUT R5, R5, R7, RZ, 0xfc, !PT ;  /* 0x0000000705057212 */ /* 0x000fe200078efcff */
[----:B------:R-:W1:Y:S02]  /*1f80*/  SHFL.IDX PT, R112, R106, 0x1, 0x181f ;  /* 0x00381f006a707f89 */ /* 0x000e6400000e0000 */
[----:B------:R-:W-:Y:S01]  /*1f90*/  @P0 IADD3 R247, R41, -0x20, RZ ;  /* 0xffffffe029f70810 */ /* 0x000fe20007ffe0ff */
[----:B------:R-:W-:Y:S01]  /*1fa0*/  IMAD.WIDE R40, R44, 0x2, RZ ;  /* 0x000000022c287825 */ /* 0x000fe200078e02ff */
[----:B------:R-:W4:Y:S02]  /*1fb0*/  SHFL.IDX PT, R39, R36, RZ, 0x181f ;  /* 0x00181fff24277589 */ /* 0x000f2400000e0000 */
[----:B------:R-:W-:Y:S01]  /*1fc0*/  IADD3 R237, R247, 0x800, RZ ;  /* 0x00000800f7ed7810 */ /* 0x000fe20007ffe0ff */
[----:B------:R-:W-:Y:S01]  /*1fd0*/  IMAD.SHL.U32 R249, R249, 0x2, RZ ;  /* 0x00000002f9f97824 */ /* 0x000fe200078e00ff */
[----:B------:R-:W4:Y:S01]  /*1fe0*/  SHFL.IDX PT, R106, R106, 0x3, 0x181f ;  /* 0x00781f006a6a7f89 */ /* 0x000f2200000e0000 */
[----:B------:R-:W-:-:S02]  /*1ff0*/  IADD3 R236, R247, 0x1000, RZ ;  /* 0x00001000f7ec7810 */ /* 0x000fc40007ffe0ff */
[--C-:B------:R-:W-:Y:S01]  /*2000*/  IMAD R245, R4, 0x2, R249.reuse ;  /* 0x0000000204f57824 */ /* 0x100fe200078e02f9 */
[----:B------:R-:W4:Y:S01]  /*2010*/  SHFL.IDX PT, R38, R36, 0x1, 0x181f ;  /* 0x00381f0024267f89 */ /* 0x000f2200000e0000 */
[----:B--2---:R-:W-:Y:S01]  /*2020*/  IADD3 R108, P2, R42, R110, RZ ;  /* 0x0000006e2a6c7210 */ /* 0x004fe20007f5e0ff */
[----:B------:R-:W-:Y:S01]  /*2030*/  IMAD R244, R3, 0x2, R249 ;  /* 0x0000000203f47824 */ /* 0x000fe200078e02f9 */
[----:B------:R-:W-:Y:S01]  /*2040*/  IADD3 R235, R247, 0x1800, RZ ;  /* 0x00001800f7eb7810 */ /* 0x000fe20007ffe0ff */
[----:B------:R-:W2:Y:S01]  /*2050*/  SHFL.IDX PT, R36, R36, 0x3, 0x181f ;  /* 0x00781f0024247f89 */ /* 0x000ea200000e0000 */
[C---:B---3--:R-:W-:Y:S01]  /*2060*/  IADD3 R72, P0, R74.reuse, R42, RZ ;  /* 0x0000002a4a487210 */ /* 0x048fe20007f1e0ff */
[----:B------:R-:W-:Y:S01]  /*2070*/  IMAD R242, R3, 0x2, R245 ;  /* 0x0000000203f27824 */ /* 0x000fe200078e02f5 */
[----:B------:R-:W-:Y:S01]  /*2080*/  IADD3 R233, R247, 0x2000, RZ ;  /* 0x00002000f7e97810 */ /* 0x000fe20007ffe0ff */
[----:B-----5:R-:W-:Y:S01]  /*2090*/  IMAD.X R109, R43, 0x1, R37, P2 ;  /* 0x000000012b6d7824 */ /* 0x020fe200010e0625 */
[----:B------:R-:W-:Y:S01]  /*20a0*/  IADD3 R74, P2, R74, R40, RZ ;  /* 0x000000284a4a7210 */ /* 0x000fe20007f5e0ff */
[----:B------:R-:W-:Y:S01]  /*20b0*/  LDSM.16.M88.4 R68, [R249+0xa100] ;  /* 0x00a10000f944783b */ /* 0x000fe20000000200 */
[----:B------:R-:W-:Y:S01]  /*20c0*/  IMAD R241, R4, 0x2, R244 ;  /* 0x0000000204f17824 */ /* 0x000fe200078e02f4 */
[----:B-1----:R-:W-:-:S02]  /*20d0*/  IADD3 R114, P6, R42, R112, RZ ;  /* 0x000000702a727210 */ /* 0x002fc40007fde0ff */
[----:B------:R-:W1:Y:S01]  /*20e0*/  LDSM.16.M88.4 R92, [R248+0x4100] ;  /* 0x00410000f85c783b */ /* 0x000e620000000200 */
[----:B------:R-:W-:Y:S01]  /*20f0*/  IADD3 R232, R247, 0x2800, RZ ;  /* 0x00002800f7e87810 */ /* 0x000fe20007ffe0ff */
[----:B----4-:R-:W-:Y:S01]  /*2100*/  IMAD.X R73, R39, 0x1, R43, P0 ;  /* 0x0000000127497824 */ /* 0x010fe200000e062b */
[----:B------:R-:W-:Y:S01]  /*2110*/  IADD3 R203, R247, 0x3000, RZ ;  /* 0x00003000f7cb7810 */ /* 0x000fe20007ffe0ff */
[----:B------:R-:W-:Y:S01]  /*2120*/  IMAD.X R75, R39, 0x1, R41, P2 ;  /* 0x00000001274b7824 */ /* 0x000fe200010e0629 */
[----:B------:R-:W-:Y:S01]  /*2130*/  IADD3 R110, P2, R40, R110, RZ ;  /* 0x0000006e286e7210 */ /* 0x000fe20007f5e0ff */
[----:B------:R-:W3:Y:S01]  /*2140*/  LDSM.16.M88.4 R84, [R248+0x4900] ;  /* 0x00490000f854783b */ /* 0x000ee20000000200 */
[----:B------:R-:W-:Y:S02]  /*2150*/  IADD3 R104, P0, R42, R106, RZ ;  /* 0x0000006a2a687210 */ /* 0x000fe40007f1e0ff */
[----:B------:R-:W-:Y:S01]  /*2160*/  IADD3 R202, R247, 0x3800, RZ ;  /* 0x00003800f7ca7810 */ /* 0x000fe20007ffe0ff */
[----:B------:R-:W-:Y:S01]  /*2170*/  IMAD.X R115, R43, 0x1, R38, P6 ;  /* 0x000000012b737824 */ /* 0x000fe200030e0626 */
[----:B------:R-:W-:Y:S01]  /*2180*/  ISETP.GE.AND P6, PT, R45, c[0x0][0x1d4], PT ;  /* 0x000075002d007a0c */ /* 0x000fe20003fc6270 */
[----:B------:R-:W-:Y:S01]  /*2190*/  IMAD.X R111, R41, 0x1, R37, P2 ;  /* 0x00000001296f7824 */ /* 0x000fe200010e0625 */
[----:B------:R-:W4:Y:S01]  /*21a0*/  LDSM.16.M88.4 R76, [R248+0x5100] ;  /* 0x00510000f84c783b */ /* 0x000f220000000200 */
[----:B--2---:R-:W-:Y:S01]  /*21b0*/  IMAD.X R105, R43, 0x1, R36, P0 ;  /* 0x000000012b697824 */ /* 0x004fe200000e0624 */
[----:B------:R-:W-:-:S02]  /*21c0*/  IADD3 R112, P0, R40, R112, RZ ;  /* 0x0000007028707210 */ /* 0x000fc40007f1e0ff */
[----:B------:R-:W-:Y:S01]  /*21d0*/  ISETP.LT.OR P2, PT, R0, 0x1, P6 ;  /* 0x000000010000780c */ /* 0x000fe20003741670 */
[----:B------:R-:W2:Y:S02]  /*21e0*/  LDSM.16.M88.4 R64, [R249+0x8100] ;  /* 0x00810000f940783b */ /* 0x000ea40000000200 */
[C---:B------:R-:W-:Y:S01]  /*21f0*/  IMAD.X R113, R41.reuse, 0x1, R38, P0 ;  /* 0x0000000129717824 */ /* 0x040fe200000e0626 */
[----:B------:R-:W-:Y:S01]  /*2200*/  IADD3 R106, P0, R40, R106, RZ ;  /* 0x0000006a286a7210 */ /* 0x000fe20007f1e0ff */
[----:B------:R-:W5:Y:S04]  /*2210*/  LDSM.16.M88.4 R100, [R248+0x5900] ;  /* 0x00590000f864783b */ /* 0x000f680000000200 */
[----:B------:R-:W-:Y:S01]  /*2220*/  IMAD.X R107, R41, 0x1, R36, P0 ;  /* 0x00000001296b7824 */ /* 0x000fe200000e0624 */
[C---:B------:R-:W-:Y:S01]  /*2230*/  ISETP.LT.OR P0, PT, R0.reuse, 0x1, P5 ;  /* 0x000000010000780c */ /* 0x040fe20002f01670 */
[----:B------:R-:W-:Y:S04]  /*2240*/  LDSM.16.M88.4 R60, [R245+0xa100] ;  /* 0x00a10000f53c783b */ /* 0x000fe80000000200 */
[----:B------:R-:W-:Y:S04]  /*2250*/  LDSM.16.M88.4 R56, [R247] ;  /* 0x00000000f738783b */ /* 0x000fe80000000200 */
[----:B------:R-:W-:Y:S04]  /*2260*/  LDSM.16.M88.4 R52, [R247+0x800] ;  /* 0x00080000f734783b */ /* 0x000fe80000000200 */
[----:B------:R-:W-:Y:S01]  /*2270*/  LDSM.16.M88.4 R36, [R245+0x8100] ;  /* 0x00810000f524783b */ /* 0x000fe20000000200 */
[C---:B-1----:R-:W-:Y:S03]  /*2280*/  HMMA.16816.F32.BF16 R32, R68.reuse, R92, RZ ;  /* 0x0000005c4420723c */ /* 0x042fe600000418ff */
[----:B------:R-:W-:Y:S04]  /*2290*/  LDSM.16.M88.4 R48, [R247+0x1000] ;  /* 0x00100000f730783b */ /* 0x000fe80000000200 */
[----:B------:R-:W1:Y:S01]  /*22a0*/  LDSM.16.M88.4 R40, [R247+0x1800] ;  /* 0x00180000f728783b */ /* 0x000e620000000200 */
[----:B---3--:R-:W-:Y:S03]  /*22b0*/  HMMA.16816.F32.BF16 R24, R68, R84, RZ ;  /* 0x000000544418723c */ /* 0x008fe600000418ff */
[----:B------:R-:W-:Y:S01]  /*22c0*/  @!PT LDS RZ, [RZ] ;  /* 0x00000000fffff984 */ /* 0x000fe20000000800 */
[----:B------:R-:W-:Y:S01]  /*22d0*/  @!PT LDS RZ, [RZ] ;  /* 0x00000000fffff984 */ /* 0x000fe20000000800 */
[----:B------:R-:W-:Y:S01]  /*22e0*/  @!PT LDS RZ, [RZ] ;  /* 0x00000000fffff984 */ /* 0x000fe20000000800 */
[----:B------:R3:W-:Y:S01]  /*22f0*/  LDGSTS.E.BYPASS.LTC128B.128 [R250+0x100], [R72.64], !P2 ;  /* 0x0010000048fa7fae */ /* 0x0007e2000d101d4c */
[----:B------:R-:W-:-:S03]  /*2300*/  ISETP.LT.OR P2, PT, R0, 0x11, P6 ;  /* 0x000000110000780c */ /* 0x000fc60003741670 */
[----:B------:R3:W-:Y:S01]  /*2310*/  LDGSTS.E.BYPASS.LTC128B.128 [R250+0x2100], [R74.64], !P0 ;  /* 0x021000004afa7fae */ /* 0x0007e2000c101d4c */
[C---:B------:R-:W-:Y:S01]  /*2320*/  ISETP.LT.OR P0, PT, R0.reuse, 0x11, P5 ;  /* 0x000000110000780c */ /* 0x040fe20002f01670 */
[C---:B----4-:R-:W-:Y:S08]  /*2330*/  HMMA.16816.F32.BF16 R16, R68.reuse, R76, RZ ;  /* 0x0000004c4410723c */ /* 0x050ff000000418ff */
[----:B------:R4:W-:Y:S01]  /*2340*/  LDGSTS.E.BYPASS.LTC128B.128 [R250+0x900], [R114.64], !P2 ;  /* 0x0090000072fa7fae */ /* 0x0009e2000d101d4c */
[C---:B------:R-:W-:Y:S01]  /*2350*/  ISETP.LT.OR P2, PT, R0.reuse, 0x21, P6 ;  /* 0x000000210000780c */ /* 0x040fe20003741670 */
[----:B------:R-:W-:Y:S01]  /*2360*/  HMMA.16816.F32.BF16 R28, R68, R94, RZ ;  /* 0x0000005e441c723c */ /* 0x000fe200000418ff */
[C---:B------:R-:W-:Y:S01]  /*2370*/  ISETP.LT.OR P6, PT, R0.reuse, 0x31, P6 ;  /* 0x000000310000780c */ /* 0x040fe200037c1670 */
[----:B------:R4:W-:Y:S01]  /*2380*/  LDGSTS.E.BYPASS.LTC128B.128 [R250+0x2900], [R112.64], !P0 ;  /* 0x0290000070fa7fae */ /* 0x0009e2000c101d4c */
[----:B------:R-:W-:-:S02]  /*2390*/  ISETP.LT.OR P0, PT, R0, 0x21, P5 ;  /* 0x000000210000780c */ /* 0x000fc40002f01670 */
[----:B------:R-:W-:Y:S01]  /*23a0*/  ISETP.LT.OR P5, PT, R0, 0x31, P5 ;  /* 0x000000310000780c */ /* 0x000fe20002fa1670 */
[----:B------:R-:W-:Y:S02]  /*23b0*/  IMAD.MOV.U32 R0, RZ, RZ, 0x40 ;  /* 0x00000040ff007424 */ /* 0x000fe400078e00ff */
[C---:B------:R-:W-:Y:S04]  /*23c0*/  HMMA.16816.F32.BF16 R20, R68.reuse, R86, RZ ;  /* 0x000000564414723c */ /* 0x040fe800000418ff */
[----:B------:R1:W-:Y:S01]  /*23d0*/  LDGSTS.E.BYPASS.LTC128B.128 [R250+0x1100], [R108.64], !P2 ;  /* 0x011000006cfa7fae */ /* 0x0003e2000d101d4c */
[----:B------:R-:W-:Y:S02]  /*23e0*/  LOP3.LUT P2, RZ, R46, 0x4, RZ, 0xc0, !PT ;  /* 0x000000042eff7812 */ /* 0x000fe4000784c0ff */
[----:B------:R-:W-:Y:S01]  /*23f0*/  SHF.R.S32.HI R46, RZ, 0x1f, R44 ;  /* 0x0000001fff2e7819 */ /* 0x000fe2000001142c */
[----:B------:R-:W-:Y:S01]  /*2400*/  HMMA.16816.F32.BF16 R12, R68, R78, RZ ;  /* 0x0000004e440c723c */ /* 0x000fe200000418ff */
[----:B------:R-:W-:Y:S01]  /*2410*/  SEL R0, R0, 0xffffffc0, !P2 ;  /* 0xffffffc000007807 */ /* 0x000fe20005000000 */
[----:B------:R1:W-:Y:S01]  /*2420*/  LDGSTS.E.BYPASS.LTC128B.128 [R250+0x3100], [R110.64], !P0 ;  /* 0x031000006efa7fae */ /* 0x0003e2000c101d4c */
[----:B------:R-:W-:-:S02]  /*2430*/  PLOP3.LUT P2, PT, PT, PT, UP0, 0x80, 0x0 ;  /* 0x000000000000781c */ /* 0x000fc40003f4f008 */
[----:B------:R-:W-:Y:S01]  /*2440*/  ISETP.GT.AND P0, PT, R124, 0x3f, PT ;  /* 0x0000003f7c00780c */ /* 0x000fe20003f04270 */
[----:B------:R-:W-:Y:S01]  /*2450*/  IMAD.IADD R243, R248, 0x1, R0 ;  /* 0x00000001f8f37824 */ /* 0x000fe200078e0200 */
[----:B------:R3:W-:Y:S01]  /*2460*/  LDGSTS.E.BYPASS.LTC128B.128 [R250+0x1900], [R104.64], !P6 ;  /* 0x0190000068fa7fae */ /* 0x0007e2000f101d4c */
[C---:B--2---:R-:W-:Y:S01]  /*2470*/  HMMA.16816.F32.BF16 R96, R64.reuse, R92, RZ ;  /* 0x0000005c4060723c */ /* 0x044fe200000418ff */
[----:B------:R-:W-:Y:S01]  /*2480*/  IMAD.IADD R234, R0, 0x1, R247 ;  /* 0x0000000100ea7824 */ /* 0x000fe200078e02f7 */
[----:B------:R-:W-:Y:S01]  /*2490*/  IADD3 R0, R250, 0x100, RZ ;  /* 0x00000100fa007810 */ /* 0x000fe20007ffe0ff */
[----:B------:R3:W-:Y:S04]  /*24a0*/  LDGSTS.E.BYPASS.LTC128B.128 [R250+0x3900], [R106.64], !P5 ;  /* 0x039000006afa7fae */ /* 0x0007e8000e901d4c */
[----:B------:R-:W-:Y:S01]  /*24b0*/  LDSM.16.M88.4 R120, [R244+0xa100] ;  /* 0x00a10000f478783b */ /* 0x000fe20000000200 */
[C---:B------:R-:W-:Y:S03]  /*24c0*/  HMMA.16816.F32.BF16 R88, R64.reuse, R84, RZ ;  /* 0x000000544058723c */ /* 0x040fe600000418ff */
[----:B------:R-:W-:Y:S04]  /*24d0*/  LDSM.16.M88.4 R116, [R243+0x4100] ;  /* 0x00410000f374783b */ /* 0x000fe80000000200 */
[----:B----4-:R-:W-:Y:S01]  /*24e0*/  LDSM.16.M88.4 R112, [R243+0x4900] ;  /* 0x00490000f370783b */ /* 0x010fe20000000200 */
[----:B------:R-:W-:Y:S03]  /*24f0*/  HMMA.16816.F32.BF16 R80, R64, R76, RZ ;  /* 0x0000004c4050723c */ /* 0x000fe600000418ff */
[----:B------:R-:W0:Y:S04]  /*2500*/  LDGDEPBAR ;  /* 0x00000000000079af */ /* 0x000e280000000000 */
[----:B-1----:R-:W-:Y:S01]  /*2510*/  LDSM.16.M88.4 R108, [R243+0x5100] ;  /* 0x00510000f36c783b */ /* 0x002fe20000000200 */
[----:B-----5:R-:W-:Y:S03]  /*2520*/  HMMA.16816.F32.BF16 R8, R68, R100, RZ ;  /* 0x000000644408723c */ /* 0x020fe600000418ff */
[----:B---3--:R-:W1:Y:S05]  /*2530*/  LDSM.16.M88.4 R104, [R243+0x5900] ;  /* 0x00590000f368783b */ /* 0x008e6a0000000200 */
[C---:B------:R-:W-:Y:S08]  /*2540*/  HMMA.16816.F32.BF16 R92, R64.reuse, R94, RZ ;  /* 0x0000005e405c723c */ /* 0x040ff000000418ff */
[C---:B------:R-:W-:Y:S08]  /*2550*/  HMMA.16816.F32.BF16 R84, R64.reuse, R86, RZ ;  /* 0x000000564054723c */ /* 0x040ff000000418ff */
[C---:B------:R-:W-:Y:S08]  /*2560*/  HMMA.16816.F32.BF16 R76, R64.reuse, R78, RZ ;  /* 0x0000004e404c723c */ /* 0x040ff000000418ff */
[----:B------:R-:W-:Y:S08]  /*2570*/  HMMA.16816.F32.BF16 R72, R64, R100, RZ ;  /* 0x000000644048723c */ /* 0x000ff000000418ff */
[-C--:B------:R-:W-:Y:S08]  /*2580*/  HMMA.16816.F32.BF16 R68, R68, R102.reuse, RZ ;  /* 0x000000664444723c */ /* 0x080ff000000418ff */
[----:B------:R-:W-:Y:S01]  /*2590*/  HMMA.16816.F32.BF16 R64, R64, R102, RZ ;  /* 0x000000664040723c */ /* 0x000fe200000418ff */
[----:B------:R-:W2:Y:S07]  /*25a0*/  LDSM.16.M88.4 R100, [R244+0x8100] ;  /* 0x00810000f464783b */ /* 0x000eae0000000200 */
        /* <DEDUP_REMOVED lines=8> */
[----:B------:R-:W-:Y:S07]  /*2630*/  LDSM.16.M88.4 R60, [R242+0xa100] ;  /* 0x00a10000f23c783b */ /* 0x000fee0000000200 */
[C---:B------:R-:W-:Y:S08]  /*2640*/  HMMA.16816.F32.BF16 R96, R36.reuse, R56, R96 ;  /* 0x000000382460723c */ /* 0x040ff00000041860 */
[C---:B------:R-:W-:Y:S08]  /*2650*/  HMMA.16816.F32.BF16 R88, R36.reuse, R52, R88 ;  /* 0x000000342458723c */ /* 0x040ff00000041858 */
[C---:B------:R-:W-:Y:S08]  /*2660*/  HMMA.16816.F32.BF16 R80, R36.reuse, R48, R80 ;  /* 0x000000302450723c */ /* 0x040ff00000041850 */
[C---:B------:R-:W-:Y:S08]  /*2670*/  HMMA.16816.F32.BF16 R72, R36.reuse, R40, R72 ;  /* 0x000000282448723c */ /* 0x040ff00000041848 */
[C---:B------:R-:W-:Y:S01]  /*2680*/  HMMA.16816.F32.BF16 R92, R36.reuse, R58, R92 ;  /* 0x0000003a245c723c */ /* 0x040fe2000004185c */
[----:B------:R-:W-:Y:S07]  /*2690*/  LDSM.16.M88.4 R56, [R234] ;  /* 0x00000000ea38783b */ /* 0x000fee0000000200 */
[C---:B------:R-:W-:Y:S01]  /*26a0*/  HMMA.16816.F32.BF16 R84, R36.reuse, R54, R84 ;  /* 0x000000362454723c */ /* 0x040fe20000041854 */
[----:B------:R-:W-:Y:S07]  /*26b0*/  LDSM.16.M88.4 R52, [R234+0x800] ;  /* 0x00080000ea34783b */ /* 0x000fee0000000200 */
[C---:B------:R-:W-:Y:S01]  /*26c0*/  HMMA.16816.F32.BF16 R76, R36.reuse, R50, R76 ;  /* 0x00000032244c723c */ /* 0x040fe2000004184c */
[----:B------:R-:W-:Y:S07]  /*26d0*/  LDSM.16.M88.4 R48, [R234+0x1000] ;  /* 0x00100000ea30783b */ /* 0x000fee0000000200 */
[----:B------:R-:W-:Y:S01]  /*26e0*/  HMMA.16816.F32.BF16 R64, R36, R42, R64 ;  /* 0x0000002a2440723c */ /* 0x000fe20000041840 */
[----:B------:R-:W3:Y:S04]  /*26f0*/  LDSM.16.M88.4 R40, [R234+0x1800] ;  /* 0x00180000ea28783b */ /* 0x000ee80000000200 */
[----:B------:R-:W4:Y:S03]  /*2700*/  LDSM.16.M88.4 R36, [R242+0x8100] ;  /* 0x00810000f224783b */ /* 0x000f260000000200 */
[C---:B-1----:R-:W-:Y:S08]  /*2710*/  HMMA.16816.F32.BF16 R8, R120.reuse, R104, R8 ;  /* 0x000000687808723c */ /* 0x042ff00000041808 */
        /* <DEDUP_REMOVED lines=8> */
[C---:B--2---:R-:W-:Y:S08]  /*27a0*/  HMMA.16816.F32.BF16 R96, R100.reuse, R116, R96 ;  /* 0x000000746460723c */ /* 0x044ff00000041860 */
        /* <DEDUP_REMOVED lines=9> */
[----:B------:R-:W-:Y:S01]  /*2840*/  HMMA.16816.F32.BF16 R64, R100, R106, R64 ;  /* 0x0000006a6440723c */ /* 0x000fe20000041840 */
[----:B------:R-:W1:Y:S04]  /*2850*/  LDSM.16.M88.4 R104, [R248+0x7900] ;  /* 0x00790000f868783b */ /* 0x000e680000000200 */
[----:B------:R-:W2:Y:S03]  /*2860*/  LDSM.16.M88.4 R100, [R249+0xc100] ;  /* 0x00c10000f964783b */ /* 0x000ea60000000200 */
[C---:B---3--:R-:W-:Y:S08]  /*2870*/  HMMA.16816.F32.BF16 R8, R60.reuse, R40, R8 ;  /* 0x000000283c08723c */ /* 0x048ff00000041808 */
        /* <DEDUP_REMOVED lines=8> */
[C---:B----4-:R-:W-:Y:S08]  /*2900*/  HMMA.16816.F32.BF16 R96, R36.reuse, R56, R96 ;  /* 0x000000382460723c */ /* 0x050ff00000041860 */
        /* <DEDUP_REMOVED lines=55> */
[----:B------:R-:W4:Y:S01]  /*2c80*/  LDSM.16.M88.4 R40, [R234+0x3000] ;  /* 0x00300000ea28783b */ /* 0x000f220000000200 */
[----:B------:R-:W-:-:S04]  /*2c90*/  DEPBAR.LE SB0, 0x0 ;  /* 0x000080000000791a */ /* 0x000fc80000000000 */
[C---:B-1----:R-:W-:Y:S08]  /*2ca0*/  HMMA.16816.F32.BF16 R8, R116.reuse, R100, R8 ;  /* 0x000000647408723c */ /* 0x042ff00000041808 */
[C---:B------:R-:W-:Y:S08]  /*2cb0*/  HMMA.16816.F32.BF16 R32, R116.reuse, R112, R32 ;  /* 0x000000707420723c */ /* 0x040ff00000041820 */
[C---:B------:R-:W-:Y:S08]  /*2cc0*/  HMMA.16816.F32.BF16 R28, R116.reuse, R114, R28 ;  /* 0x00000072741c723c */ /* 0x040ff0000004181c */
[C---:B------:R-:W-:Y:S08]  /*2cd0*/  HMMA.16816.F32.BF16 R24, R116.reuse, R108, R24 ;  /* 0x0000006c7418723c */ /* 0x040ff00000041818 */
[C---:B------:R-:W-:Y:S08]  /*2ce0*/  HMMA.16816.F32.BF16 R20, R116.reuse, R110, R20 ;  /* 0x0000006e7414723c */ /* 0x040ff00000041814 */
[C---:B--2---:R-:W-:Y:S08]  /*2cf0*/  HMMA.16816.F32.BF16 R16, R116.reuse, R104, R16 ;  /* 0x000000687410723c */ /* 0x044ff00000041810 */
[C---:B------:R-:W-:Y:S08]  /*2d00*/  HMMA.16816.F32.BF16 R12, R116.reuse, R106, R12 ;  /* 0x0000006a740c723c */ /* 0x040ff0000004180c */
        /* <DEDUP_REMOVED lines=13> */
[C---:B------:R-:W-:Y:S08]  /*2de0*/  HMMA.16816.F32.BF16 R20, R56.reuse, R50, R20 ;  /* 0x000000323814723c */ /* 0x040ff00000041814 */
[C---:B----4-:R-:W-:Y:S08]  /*2df0*/  HMMA.16816.F32.BF16 R16, R56.reuse, R40, R16 ;  /* 0x000000283810723c */ /* 0x050ff00000041810 */
        /* <DEDUP_REMOVED lines=58> */
[----:B--2---:R-:W-:Y:S02]  /*31a0*/  IADD3.X R55, RZ, R39, R38, P5, P2 ;  /* 0x00000027ff377210 */ /* 0x004fe40002fe4426 */
[----:B------:R-:W-:Y:S02]  /*31b0*/  IADD3 R52, P5, P2, R52, R53, R0 ;  /* 0x0000003534347210 */ /* 0x000fe40007abe000 */
[C---:B---3--:R-:W-:Y:S02]  /*31c0*/  IADD3 R56, P6, R48.reuse, R37, RZ ;  /* 0x0000002530387210 */ /* 0x048fe40007fde0ff */
[--C-:B------:R-:W-:Y:S02]  /*31d0*/  IADD3.X R53, RZ, R39, R7.reuse, P5, P2 ;  /* 0x00000027ff357210 */ /* 0x100fe40002fe4407 */
[-C--:B------:R-:W-:Y:S02]  /*31e0*/  IADD3 R58, P5, R48, R0.reuse, RZ ;  /* 0x00000000303a7210 */ /* 0x080fe40007fbe0ff */
[CC--:B----4-:R-:W-:Y:S01]  /*31f0*/  IADD3 R48, P2, R42.reuse, R37.reuse, RZ ;  /* 0x000000252a307210 */ /* 0x0d0fe20007f5e0ff */
        /* <DEDUP_REMOVED lines=19> */
.L_x_151:
[----:B------:R-:W-:Y:S01]  /*3330*/  LOP3.LUT R6, R6, 0xffffffe0, RZ, 0xc0, !PT ;  /* 0xffffffe006067812 */ /* 0x000fe200078ec0ff */
[----:B------:R-:W-:Y:S01]  /*3340*/  IMAD.SHL.U32 R246, R5, 0x2, RZ ;  /* 0x0000000205f67824 */ /* 0x000fe200078e00ff */
[----:B------:R-:W-:Y:S01]  /*3350*/  UIADD3 UR6, UR6, -0x2, URZ ;  /* 0xfffffffe06067890 */ /* 0x000fe2000fffe03f */
[----:B------:R-:W0:Y:S02]  /*3360*/  LDGDEPBAR ;  /* 0x00000000000079af */ /* 0x000e240000000000 */
[----:B------:R-:W-:Y:S01]  /*3370*/  IMAD.IADD R2, R2, 0x1, -R6 ;  /* 0x0000000102027824 */ /* 0x000fe200078e0a06 */
[----:B------:R-:W-:Y:S01]  /*3380*/  UISETP.GE.AND UP0, UPT, UR6, UR7, UPT ;  /* 0x000000070600728c */ /* 0x000fe2000bf06270 */
[----:B------:R-:W-:Y:S01]  /*3390*/  IMAD.U32 R6, RZ, RZ, UR9 ;  /* 0x00000009ff067e24 */ /* 0x000fe2000f8e00ff */
[----:B------:R-:W-:Y:S01]  /*33a0*/  LDSM.16.MT88.4 R180, [R246+0x100] ;  /* 0x00010000f6b4783b */ /* 0x000fe20000004200 */
[----:B------:R-:W-:Y:S01]  /*33b0*/  IMAD R240, R4, 0x2, R246 ;  /* 0x0000000204f07824 */ /* 0x000fe200078e02f6 */
[----:B------:R-:W-:Y:S01]  /*33c0*/  SHF.R.S32.HI R0, RZ, 0x1f, R2 ;  /* 0x0000001fff007819 */ /* 0x000fe20000011402 */
[C---:B------:R-:W-:Y:S01]  /*33d0*/  IMAD R239, R3.reuse, 0x2, R246 ;  /* 0x0000000203ef7824 */ /* 0x040fe200078e02f6 */
[----:B------:R-:W-:Y:S01]  /*33e0*/  LDSM.16.MT88.4 R128, [R246+0x2100] ;  /* 0x00210000f680783b */ /* 0x000fe20000004200 */
[----:B------:R-:W-:Y:S01]  /*33f0*/  IMAD R238, R3, 0x2, R240 ;  /* 0x0000000203ee7824 */ /* 0x000fe200078e02f0 */
[----:B------:R-:W-:-:S02]  /*3400*/  LEA.HI R0, R0, R2, RZ, 0x2 ;  /* 0x0000000200007211 */ /* 0x000fc400078f10ff */
[----:B------:R-:W-:Y:S02]  /*3410*/  LDSM.16.MT88.4 R144, [R240+0x2100] ;  /* 0x00210000f090783b */ /* 0x000fe40000004200 */
[----:B------:R-:W-:Y:S02]  /*3420*/  LOP3.LUT R0, R0, 0x7ffffffc, RZ, 0xc0, !PT ;  /* 0x7ffffffc00007812 */ /* 0x000fe400078ec0ff */
[----:B------:R-:W-:Y:S03]  /*3430*/  LDSM.16.MT88.4 R112, [R238+0x100] ;  /* 0x00010000ee70783b */ /* 0x000fe60000004200 */
[----:B------:R-:W-:Y:S01]  /*3440*/  IMAD.IADD R0, R2, 0x1, -R0 ;  /* 0x0000000102007824 */ /* 0x000fe200078e0a00 */
[----:B------:R-:W-:Y:S03]  /*3450*/  LDSM.16.MT88.4 R156, [R239+0x2100] ;  /* 0x00210000ef9c783b */ /* 0x000fe60000004200 */
[----:B------:R-:W-:Y:S01]  /*3460*/  IMAD R6, R0, -0x2, R6 ;  /* 0xfffffffe00067824 */ /* 0x000fe200078e0206 */
[----:B--2---:R-:W-:Y:S04]  /*3470*/  LDSM.16.MT88.4 R40, [R246+0x900] ;  /* 0x00090000f628783b */ /* 0x004fe80000004200 */
[----:B------:R-:W-:-:S02]  /*3480*/  ISETP.GT.AND P5, PT, R6, RZ, PT ;  /* 0x000000ff0600720c */ /* 0x000fc40003fa4270 */
[----:B------:R-:W-:Y:S02]  /*3490*/  ISETP.GT.AND P6, PT, R6, 0x1, PT ;  /* 0x000000010600780c */ /* 0x000fe40003fc4270 */
[----:B------:R-:W-:Y:S02]  /*34a0*/  FSEL R32, R32, -INF , P5 ;  /* 0xff80000020207808 */ /* 0x000fe40002800000 */
[----:B------:R-:W-:Y:S02]  /*34b0*/  FSEL R33, R33, -INF , P6 ;  /* 0xff80000021217808 */ /* 0x000fe40003000000 */
[----:B------:R-:W-:Y:S02]  /*34c0*/  ISETP.GT.AND P2, PT, R6, 0x8, PT ;  /* 0x000000080600780c */ /* 0x000fe40003f44270 */
[----:B------:R-:W-:Y:S02]  /*34d0*/  FSEL R34, R34, -INF , P5 ;  /* 0xff80000022227808 */ /* 0x000fe40002800000 */
[----:B------:R-:W-:-:S02]  /*34e0*/  FSEL R119, R98, -INF , P5 ;  /* 0xff80000062777808 */ /* 0x000fc40002800000 */
[----:B------:R-:W-:Y:S02]  /*34f0*/  FSEL R65, R96, -INF , P5 ;  /* 0xff80000060417808 */ /* 0x000fe40002800000 */
[----:B------:R-:W-:Y:S02]  /*3500*/  ISETP.GT.AND P5, PT, R6, 0x9, PT ;  /* 0x000000090600780c */ /* 0x000fe40003fa4270 */
[----:B------:R-:W-:Y:S02]  /*3510*/  FSEL R28, R28, -INF , P2 ;  /* 0xff8000001c1c7808 */ /* 0x000fe40001000000 */
[----:B------:R-:W-:Y:S02]  /*3520*/  FMNMX.FTZ R0, R32, R33, !PT ;  /* 0x0000002120007209 */ /* 0x000fe40007810000 */
[----:B------:R-:W-:Y:S02]  /*3530*/  FSEL R35, R35, -INF , P6 ;  /* 0xff80000023237808 */ /* 0x000fe40003000000 */
[----:B------:R-:W-:-:S02]  /*3540*/  FSEL R67, R99, -INF , P6 ;  /* 0xff80000063437808 */ /* 0x000fc40003000000 */
[----:B------:R-:W-:Y:S02]  /*3550*/  FSEL R60, R97, -INF , P6 ;  /* 0xff800000613c7808 */ /* 0x000fe40003000000 */
[----:B------:R-:W-:Y:S01]  /*3560*/  FSEL R29, R29, -INF , P5 ;  /* 0xff8000001d1d7808 */ /* 0x000fe20002800000 */
[----:B------:R-:W-:Y:S01]  /*3570*/  LDSM.16.MT88.4 R96, [R239+0x100] ;  /* 0x00010000ef60783b */ /* 0x000fe20000004200 */
[----:B------:R-:W-:Y:S02]  /*3580*/  ISETP.GT.AND P6, PT, R6, 0x10, PT ;  /* 0x000000100600780c */ /* 0x000fe40003fc4270 */
[----:B------:R-:W-:Y:S02]  /*3590*/  FMNMX.FTZ R0, R28, R0, !PT ;  /* 0x000000001c007209 */ /* 0x000fe40007810000 */
        /* <DEDUP_REMOVED lines=9> */
[----:B------:R-:W-:Y:S02]  /*3630*/  FSEL R25, R25, -INF , P2 ;  /* 0xff80000019197808 */ /* 0x000fe40001000000 */
        /* <DEDUP_REMOVED lines=39> */
[----:B------:R-:W-:Y:S01]  /*38b0*/  FSEL R177, R79, -INF , P5 ;  /* 0xff8000004fb17808 */ /* 0x000fe20002800000 */
[----:B------:R-:W-:Y:S01]  /*38c0*/  LDSM.16.MT88.4 R12, [R239+0x2900] ;  /* 0x00290000ef0c783b */ /* 0x000fe20000004200 */
[----:B------:R-:W-:-:S02]  /*38d0*/  FSEL R7, R77, -INF , P5 ;  /* 0xff8000004d077808 */ /* 0x000fc40002800000 */
[----:B------:R-:W-:Y:S02]  /*38e0*/  ISETP.GT.AND P5, PT, R6, 0x31, PT ;  /* 0x000000310600780c */ /* 0x000fe40003fa4270 */
[----:B------:R-:W-:Y:S01]  /*38f0*/  FSEL R215, R100, -INF , P2 ;  /* 0xff80000064d77808 */ /* 0x000fe20001000000 */
[----:B------:R-:W-:Y:S01]  /*3900*/  IMAD.MOV.U32 R100, RZ, RZ, R36 ;  /* 0x000000ffff647224 */ /* 0x000fe200078e0024 */
[----:B------:R-:W-:Y:S01]  /*3910*/  FMNMX.FTZ R0, R135, R0, !PT ;  /* 0x0000000087007209 */ /* 0x000fe20007810000 */
[----:B------:R-:W-:Y:S01]  /*3920*/  LDSM.16.MT88.4 R36, [R238+0x2100] ;  /* 0x00210000ee24783b */ /* 0x000fe20000004200 */
[----:B------:R-:W-:Y:S02]  /*3930*/  FSEL R132, R18, -INF , P6 ;  /* 0xff80000012847808 */ /* 0x000fe40003000000 */
[----:B------:R-:W-:Y:S01]  /*3940*/  FSEL R179, R82, -INF , P6 ;  /* 0xff80000052b37808 */ /* 0x000fe20003000000 */
[----:B------:R-:W-:Y:S01]  /*3950*/  LDSM.16.MT88.4 R16, [R240+0x2900] ;  /* 0x00290000f010783b */ /* 0x000fe20000004200 */
[----:B------:R-:W-:-:S02]  /*3960*/  FSEL R230, R80, -INF , P6 ;  /* 0xff80000050e67808 */ /* 0x000fc40003000000 */
[C---:B------:R-:W-:Y:S01]  /*3970*/  ISETP.GT.AND P6, PT, R6.reuse, 0x38, PT ;  /* 0x000000380600780c */ /* 0x040fe20003fc4270 */
[----:B------:R-:W-:Y:S01]  /*3980*/  LDSM.16.MT88.4 R80, [R240+0x100] ;  /* 0x00010000f050783b */ /* 0x000fe20000004200 */
[----:B------:R-:W-:Y:S02]  /*3990*/  FSEL R214, R101, -INF , P5 ;  /* 0xff80000065d67808 */ /* 0x000fe40002800000 */
[----:B------:R-:W-:Y:S02]  /*39a0*/  FMNMX.FTZ R0, R215, R0, !PT ;  /* 0x00000000d7007209 */ /* 0x000fe40007810000 */
[----:B------:R-:W-:Y:S02]  /*39b0*/  ISETP.GT.AND P5, PT, R6, 0x39, PT ;  /* 0x000000390600780c */ /* 0x000fe40003fa4270 */
[----:B------:R-:W-:Y:S02]  /*39c0*/  FSEL R213, R68, -INF , P6 ;  /* 0xff80000044d57808 */ /* 0x000fe40003000000 */
[----:B------:R-:W-:-:S02]  /*39d0*/  FMNMX.FTZ R0, R214, R0, !PT ;  /* 0x00000000d6007209 */ /* 0x000fc40007810000 */
[----:B------:R-:W-:Y:S02]  /*39e0*/  FSEL R212, R69, -INF , P5 ;  /* 0xff80000045d47808 */ /* 0x000fe40002800000 */
[----:B------:R-:W-:Y:S02]  /*39f0*/  FMNMX.FTZ R0, R213, R0, !PT ;  /* 0x00000000d5007209 */ /* 0x000fe40007810000 */
[----:B------:R-:W-:Y:S02]  /*3a00*/  FSEL R220, R216, -INF , P2 ;  /* 0xff800000d8dc7808 */ /* 0x000fe40001000000 */
[----:B------:R-:W-:Y:S02]  /*3a10*/  FMNMX.FTZ R0, R212, R0, !PT ;  /* 0x00000000d4007209 */ /* 0x000fe40007810000 */
[----:B------:R-:W-:Y:S01]  /*3a20*/  FSEL R211, R102, -INF , P2 ;  /* 0xff80000066d37808 */ /* 0x000fe20001000000 */
[----:B------:R-:W-:Y:S01]  /*3a30*/  IMAD.MOV.U32 R102, RZ, RZ, R7 ;  /* 0x000000ffff667224 */ /* 0x000fe200078e0007 */
[----:B------:R-:W-:Y:S01]  /*3a40*/  FSEL R218, R218, -INF , P2 ;  /* 0xff800000dada7808 */ /* 0x000fe20001000000 */
[----:B------:R-:W1:Y:S01]  /*3a50*/  SHFL.BFLY PT, R2, R0, 0x2, 0x1f ;  /* 0x0c401f0000027f89 */ /* 0x000e6200000e0000 */
[----:B------:R-:W-:-:S02]  /*3a60*/  FSEL R209, R70, -INF , P6 ;  /* 0xff80000046d17808 */ /* 0x000fc40003000000 */
[----:B------:R-:W-:Y:S02]  /*3a70*/  FSEL R207, R71, -INF , P5 ;  /* 0xff80000047cf7808 */ /* 0x000fe40002800000 */
[----:B------:R-:W-:Y:S02]  /*3a80*/  FMNMX.FTZ R196, R65, R60, !PT ;  /* 0x0000003c41c47209 */ /* 0x000fe40007810000 */
[----:B------:R-:W-:Y:S02]  /*3a90*/  FMNMX.FTZ R4, R119, R67, !PT ;  /* 0x0000004377047209 */ /* 0x000fe40007810000 */
[----:B------:R-:W-:Y:S02]  /*3aa0*/  FMNMX.FTZ R196, R63, R196, !PT ;  /* 0x000000c43fc47209 */ /* 0x000fe40007810000 */
[----:B------:R-:W-:Y:S02]  /*3ab0*/  FSEL R225, R8, -INF , P6 ;  /* 0xff80000008e17808 */ /* 0x000fe40003000000 */
[----:B------:R-:W-:-:S02]  /*3ac0*/  FMNMX.FTZ R196, R62, R196, !PT ;  /* 0x000000c43ec47209 */ /* 0x000fc40007810000 */
[----:B------:R-:W-:Y:S02]  /*3ad0*/  FMNMX.FTZ R4, R118, R4, !PT ;  /* 0x0000000476047209 */ /* 0x000fe40007810000 */
[----:B------:R-:W-:Y:S02]  /*3ae0*/  FMNMX.FTZ R196, R64, R196, !PT ;  /* 0x000000c440c47209 */ /* 0x000fe40007810000 */
[----:B------:R-:W-:Y:S02]  /*3af0*/  FSEL R226, R9, -INF , P5 ;  /* 0xff80000009e27808 */ /* 0x000fe40002800000 */
[----:B------:R-:W-:Y:S02]  /*3b00*/  FMNMX.FTZ R196, R61, R196, !PT ;  /* 0x000000c43dc47209 */ /* 0x000fe40007810000 */
[----:B------:R-:W-:Y:S02]  /*3b10*/  FMNMX.FTZ R4, R66, R4, !PT ;  /* 0x0000000442047209 */ /* 0x000fe40007810000 */
[----:B-1----:R-:W-:-:S02]  /*3b20*/  FMNMX.FTZ R0, R0, R2, !PT ;  /* 0x0000000200007209 */ /* 0x002fc40007810000 */
[----:B------:R-:W-:Y:S02]  /*3b30*/  FMNMX.FTZ R196, R84, R196, !PT ;  /* 0x000000c454c47209 */ /* 0x000fe40007810000 */
[----:B------:R-:W-:Y:S01]  /*3b40*/  FMNMX.FTZ R4, R117, R4, !PT ;  /* 0x0000000475047209 */ /* 0x000fe20007810000 */
[----:B------:R-:W1:Y:S01]  /*3b50*/  SHFL.BFLY PT, R2, R0, 0x1, 0x1f ;  /* 0x0c201f0000027f89 */ /* 0x000e6200000e0000 */
[----:B------:R-:W-:Y:S02]  /*3b60*/  FMNMX.FTZ R196, R85, R196, !PT ;  /* 0x000000c455c47209 */ /* 0x000fe40007810000 */
[----:B------:R-:W-:Y:S02]  /*3b70*/  FMNMX.FTZ R4, R116, R4, !PT ;  /* 0x0000000474047209 */ /* 0x000fe40007810000 */
[----:B------:R-:W-:Y:S02]  /*3b80*/  FMNMX.FTZ R196, R230, R196, !PT ;  /* 0x000000c4e6c47209 */ /* 0x000fe40007810000 */
[----:B------:R-:W-:-:S02]  /*3b90*/  FMNMX.FTZ R4, R86, R4, !PT ;  /* 0x0000000456047209 */ /* 0x000fc40007810000 */
[----:B------:R-:W-:Y:S02]  /*3ba0*/  FMNMX.FTZ R196, R231, R196, !PT ;  /* 0x000000c4e7c47209 */ /* 0x000fe40007810000 */
[----:B------:R-:W-:Y:S02]  /*3bb0*/  FMNMX.FTZ R4, R87, R4, !PT ;  /* 0x0000000457047209 */ /* 0x000fe40007810000 */
[----:B------:R-:W-:Y:S02]  /*3bc0*/  FMNMX.FTZ R196, R100, R196, !PT ;  /* 0x000000c464c47209 */ /* 0x000fe40007810000 */
[----:B------:R-:W-:Y:S02]  /*3bd0*/  FMNMX.FTZ R4, R179, R4, !PT ;  /* 0x00000004b3047209 */ /* 0x000fe40007810000 */
[----:B------:R-:W-:Y:S02]  /*3be0*/  FMNMX.FTZ R196, R102, R196, !PT ;  /* 0x000000c466c47209 */ /* 0x000fe40007810000 */
[----:B------:R-:W-:-:S02]  /*3bf0*/  FMNMX.FTZ R4, R178, R4, !PT ;  /* 0x00000004b2047209 */ /* 0x000fc40007810000 */
[----:B------:R-:W-:Y:S02]  /*3c00*/  FMNMX.FTZ R196, R220, R196, !PT ;  /* 0x000000c4dcc47209 */ /* 0x000fe40007810000 */
[----:B------:R-:W-:Y:S02]  /*3c10*/  FMNMX.FTZ R4, R176, R4, !PT ;  /* 0x00000004b0047209 */ /* 0x000fe40007810000 */
[----:B-1----:R-:W-:Y:S02]  /*3c20*/  FMNMX.FTZ R2, R0, R2, !PT ;  /* 0x0000000200027209 */ /* 0x002fe40007810000 */
[----:B------:R-:W-:Y:S02]  /*3c30*/  FMNMX.FTZ R0, R34, R35, !PT ;  /* 0x0000002322007209 */ /* 0x000fe40007810000 */
[C---:B------:R-:W-:Y:S01]  /*3c40*/  FSETP.NEU.FTZ.AND P2, PT, R2.reuse, -INF , PT ;  /* 0xff8000000200780b */ /* 0x040fe20003f5d000 */
[----:B------:R-:W-:Y:S01]  /*3c50*/  FMUL.FTZ R216, R2, c[0x0][0x2d0] ;  /* 0x0000b40002d87a20 */ /* 0x000fe20000410000 */
[----:B------:R-:W-:-:S02]  /*3c60*/  FMNMX.FTZ R0, R30, R0, !PT ;  /* 0x000000001e007209 */ /* 0x000fc40007810000 */
[----:B------:R-:W-:Y:S02]  /*3c70*/  FSEL R221, R10, -INF , P6 ;  /* 0xff8000000add7808 */ /* 0x000fe40003000000 */
[----:B------:R-:W-:Y:S02]  /*3c80*/  FMNMX.FTZ R0, R31, R0, !PT ;  /* 0x000000001f007209 */ /* 0x000fe40007810000 */
[----:B------:R-:W-:Y:S02]  /*3c90*/  FSEL R216, R216, RZ, P2 ;  /* 0x000000ffd8d87208 */ /* 0x000fe40001000000 */
[----:B------:R-:W-:Y:S02]  /*3ca0*/  FMNMX.FTZ R0, R26, R0, !PT ;  /* 0x000000001a007209 */ /* 0x000fe40007810000 */
[----:B------:R-:W-:Y:S01]  /*3cb0*/  ISETP.GT.AND P2, PT, R6, 0x31, PT ;  /* 0x000000310600780c */ /* 0x000fe20003f44270 */
[--C-:B------:R-:W-:Y:S01]  /*3cc0*/  FFMA.FTZ R205, R32, c[0x0][0x2d0], -R216.reuse ;  /* 0x0000b40020cd7a23 */ /* 0x100fe200000108d8 */
[----:B------:R-:W-:Y:S01]  /*3cd0*/  FMNMX.FTZ R0, R27, R0, !PT ;  /* 0x000000001b007209 */ /* 0x000fe20007810000 */
[--C-:B------:R-:W-:Y:S01]  /*3ce0*/  FFMA.FTZ R204, R33, c[0x0][0x2d0], -R216.reuse ;  /* 0x0000b40021cc7a23 */ /* 0x100fe200000108d8 */
[----:B------:R-:W-:Y:S01]  /*3cf0*/  FSEL R210, R103, -INF , P2 ;  /* 0xff80000067d27808 */ /* 0x000fe20001000000 */
[--C-:B------:R-:W-:Y:S01]  /*3d00*/  FFMA.FTZ R58, R28, c[0x0][0x2d0], -R216.reuse ;  /* 0x0000b4001c3a7a23 */ /* 0x100fe200000108d8 */
[----:B------:R-:W-:Y:S01]  /*3d10*/  FMNMX.FTZ R0, R22, R0, !PT ;  /* 0x0000000016007209 */ /* 0x000fe20007810000 */
[--C-:B------:R-:W-:Y:S01]  /*3d20*/  FFMA.FTZ R54, R29, c[0x0][0x2d0], -R216.reuse ;  /* 0x0000b4001d367a23 */ /* 0x100fe200000108d8 */
[----:B------:R-:W-:Y:S01]  /*3d30*/  FSEL R222, R11, -INF , P5 ;  /* 0xff8000000bde7808 */ /* 0x000fe20002800000 */
[----:B------:R-:W-:Y:S01]  /*3d40*/  MUFU.EX2 R205, R205 ;  /* 0x000000cd00cd7308 */ /* 0x000fe20000000800 */
[----:B------:R-:W-:Y:S01]  /*3d50*/  FMNMX.FTZ R0, R23, R0, !PT ;  /* 0x0000000017007209 */ /* 0x000fe20007810000 */
[----:B------:R-:W-:-:S02]  /*3d60*/  FFMA.FTZ R57, R24, c[0x0][0x2d0], -R216 ;  /* 0x0000b40018397a23 */ /* 0x000fc400000108d8 */
[--C-:B------:R-:W-:Y:S01]  /*3d70*/  FFMA.FTZ R53, R25, c[0x0][0x2d0], -R216.reuse ;  /* 0x0000b40019357a23 */ /* 0x100fe200000108d8 */
[----:B------:R-:W-:Y:S01]  /*3d80*/  FMNMX.FTZ R0, R132, R0, !PT ;  /* 0x0000000084007209 */ /* 0x000fe20007810000 */
[--C-:B------:R-:W-:Y:S02]  /*3d90*/  FFMA.FTZ R52, R20, c[0x0][0x2d0], -R216.reuse ;  /* 0x0000b40014347a23 */ /* 0x100fe400000108d8 */
[----:B------:R-:W1:Y:S01]  /*3da0*/  MUFU.EX2 R204, R204 ;  /* 0x000000cc00cc7308 */ /* 0x000e620000000800 */
[----:B------:R-:W-:Y:S01]  /*3db0*/  FMNMX.FTZ R0, R133, R0, !PT ;  /* 0x0000000085007209 */ /* 0x000fe20007810000 */
[--C-:B------:R-:W-:Y:S02]  /*3dc0*/  FFMA.FTZ R51, R21, c[0x0][0x2d0], -R216.reuse ;  /* 0x0000b40015337a23 */ /* 0x100fe400000108d8 */
[--C-:B------:R-:W-:Y:S01]  /*3dd0*/  FFMA.FTZ R215, R215, c[0x0][0x2d0], -R216.reuse ;  /* 0x0000b400d7d77a23 */ /* 0x100fe200000108d8 */
[----:B------:R-:W-:Y:S01]  /*3de0*/  FMNMX.FTZ R0, R174, R0, !PT ;  /* 0x00000000ae007209 */ /* 0x000fe20007810000 */
[----:B------:R-:W-:-:S02]  /*3df0*/  FFMA.FTZ R214, R214, c[0x0][0x2d0], -R216 ;  /* 0x0000b400d6d67a23 */ /* 0x000fc400000108d8 */
[----:B------:R-:W2:Y:S01]  /*3e00*/  MUFU.EX2 R58, R58 ;  /* 0x0000003a003a7308 */ /* 0x000ea20000000800 */
[----:B------:R-:W-:Y:S01]  /*3e10*/  FMNMX.FTZ R0, R175, R0, !PT ;  /* 0x00000000af007209 */ /* 0x000fe20007810000 */
[--C-:B------:R-:W-:Y:S02]  /*3e20*/  FFMA.FTZ R213, R213, c[0x0][0x2d0], -R216.reuse ;  /* 0x0000b400d5d57a23 */ /* 0x100fe400000108d8 */
[----:B------:R-:W-:Y:S01]  /*3e30*/  FFMA.FTZ R212, R212, c[0x0][0x2d0], -R216 ;  /* 0x0000b400d4d47a23 */ /* 0x000fe200000108d8 */
[----:B------:R-:W-:-:S03]  /*3e40*/  FMNMX.FTZ R0, R211, R0, !PT ;  /* 0x00000000d3007209 */ /* 0x000fc60007810000 */
[----:B------:R-:W3:Y:S01]  /*3e50*/  MUFU.EX2 R54, R54 ;  /* 0x0000003600367308 */ /* 0x000ee20000000800 */
[----:B------:R-:W-:Y:S02]  /*3e60*/  FMNMX.FTZ R0, R210, R0, !PT ;  /* 0x00000000d2007209 */ /* 0x000fe40007810000 */
[----:B-1----:R-:W-:Y:S01]  /*3e70*/  F2FP.BF16.PACK_AB R164, R204, R205 ;  /* 0x000000cdcca4723e */ /* 0x002fe200000010ff */
[----:B------:R-:W-:Y:S01]  /*3e80*/  FADD.FTZ R204, R205, R204 ;  /* 0x000000cccdcc7221 */ /* 0x000fe20000010000 */
[----:B------:R-:W-:-:S03]  /*3e90*/  FMNMX.FTZ R0, R209, R0, !PT ;  /* 0x00000000d1007209 */ /* 0x000fc60007810000 */
[----:B------:R-:W1:Y:S01]  /*3ea0*/  MUFU.EX2 R57, R57 ;  /* 0x0000003900397308 */ /* 0x000e620000000800 */
[----:B------:R-:W-:Y:S01]  /*3eb0*/  FMNMX.FTZ R7, R207, R0, !PT ;  /* 0x00000000cf077209 */ /* 0x000fe20007810000 */
[----:B--2---:R-:W-:-:S04]  /*3ec0*/  FADD.FTZ R204, R58, R204 ;  /* 0x000000cc3acc7221 */ /* 0x004fc80000010000 */
[----:B------:R-:W2:Y:S01]  /*3ed0*/  SHFL.BFLY PT, R0, R7, 0x2, 0x1f ;  /* 0x0c401f0007007f89 */ /* 0x000ea200000e0000 */
[C---:B---3--:R-:W-:Y:S01]  /*3ee0*/  F2FP.BF16.PACK_AB R166, R54.reuse, R58 ;  /* 0x0000003a36a6723e */ /* 0x048fe200000010ff */
[----:B------:R-:W3:Y:S01]  /*3ef0*/  MUFU.EX2 R53, R53 ;  /* 0x0000003500357308 */ /* 0x000ee20000000800 */
[----:B------:R-:W-:-:S04]  /*3f00*/  FADD.FTZ R204, R54, R204 ;  /* 0x000000cc36cc7221 */ /* 0x000fc80000010000 */
[----:B-1----:R-:W-:-:S03]  /*3f10*/  FADD.FTZ R204, R57, R204 ;  /* 0x000000cc39cc7221 */ /* 0x002fc60000010000 */
[----:B------:R-:W1:Y:S08]  /*3f20*/  MUFU.EX2 R52, R52 ;  /* 0x0000003400347308 */ /* 0x000e700000000800 */
[----:B------:R-:W4:Y:S01]  /*3f30*/  MUFU.EX2 R51, R51 ;  /* 0x0000003300337308 */ /* 0x000f220000000800 */
[----:B---3--:R-:W-:Y:S01]  /*3f40*/  FADD.FTZ R204, R53, R204 ;  /* 0x000000cc35cc7221 */ /* 0x008fe20000010000 */
[----:B--2---:R-:W-:-:S06]  /*3f50*/  FMNMX.FTZ R7, R7, R0, !PT ;  /* 0x0000000007077209 */ /* 0x004fcc0007810000 */
[----:B------:R-:W-:Y:S01]  /*3f60*/  MUFU.EX2 R215, R215 ;  /* 0x000000d700d77308 */ /* 0x000fe20000000800 */
[----:B-1----:R-:W-:Y:S01]  /*3f70*/  FADD.FTZ R204, R52, R204 ;  /* 0x000000cc34cc7221 */ /* 0x002fe20000010000 */
[----:B------:R-:W1:Y:S06]  /*3f80*/  SHFL.BFLY PT, R0, R7, 0x1, 0x1f ;  /* 0x0c201f0007007f89 */ /* 0x000e6c00000e0000 */
[----:B------:R-:W-:Y:S01]  /*3f90*/  MUFU.EX2 R214, R214 ;  /* 0x000000d600d67308 */ /* 0x000fe20000000800 */
[----:B----4-:R-:W-:-:S07]  /*3fa0*/  FADD.FTZ R204, R51, R204 ;  /* 0x000000cc33cc7221 */ /* 0x010fce0000010000 */
[----:B------:R-:W-:Y:S08]  /*3fb0*/  MUFU.EX2 R213, R213 ;  /* 0x000000d500d57308 */ /* 0x000ff00000000800 */
[----:B------:R-:W-:Y:S01]  /*3fc0*/  MUFU.EX2 R212, R212 ;  /* 0x000000d400d47308 */ /* 0x000fe20000000800 */
[----:B-1----:R-:W-:-:S04]  /*3fd0*/  FMNMX.FTZ R0, R0, R7, !PT ;  /* 0x0000000700007209 */ /* 0x002fc80007810000 */
[C---:B------:R-:W-:Y:S01]  /*3fe0*/  FSETP.NEU.FTZ.AND P2, PT, R0.reuse, -INF , PT ;  /* 0xff8000000000780b */ /* 0x040fe20003f5d000 */
[----:B------:R-:W-:-:S05]  /*3ff0*/  FMUL.FTZ R208, R0, c[0x0][0x2d0] ;  /* 0x0000b40000d07a20 */ /* 0x000fca0000410000 */
[----:B------:R-:W-:Y:S02]  /*4000*/  FSEL R208, R208, RZ, P2 ;  /* 0x000000ffd0d07208 */ /* 0x000fe40001000000 */
[----:B------:R-:W-:Y:S02]  /*4010*/  ISETP.GT.AND P2, PT, R6, 0x31, PT ;  /* 0x000000310600780c */ /* 0x000fe40003f44270 */
[----:B------:R-:W-:Y:S01]  /*4020*/  F2FP.BF16.PACK_AB R6, R51, R52 ;  /* 0x000000343306723e */ /* 0x000fe200000010ff */
[--C-:B------:R-:W-:Y:S01]  /*4030*/  FFMA.FTZ R201, R34, c[0x0][0x2d0], -R208.reuse ;  /* 0x0000b40022c97a23 */ /* 0x100fe200000108d0 */
[----:B------:R-:W-:Y:S01]  /*4040*/  FSEL R223, R217, -INF , P2 ;  /* 0xff800000d9df7808 */ /* 0x000fe20001000000 */
[--C-:B------:R-:W-:Y:S01]  /*4050*/  FFMA.FTZ R206, R35, c[0x0][0x2d0], -R208.reuse ;  /* 0x0000b40023ce7a23 */ /* 0x100fe200000108d0 */
[----:B------:R-:W-:Y:S01]  /*4060*/  FSEL R219, R219, -INF , P2 ;  /* 0xff800000dbdb7808 */ /* 0x000fe20001000000 */
[--C-:B------:R-:W-:Y:S01]  /*4070*/  FFMA.FTZ R59, R30, c[0x0][0x2d0], -R208.reuse ;  /* 0x0000b4001e3b7a23 */ /* 0x100fe200000108d0 */
[----:B------:R-:W-:Y:S01]  /*4080*/  FMNMX.FTZ R196, R223, R196, !PT ;  /* 0x000000c4dfc47209 */ /* 0x000fe20007810000 */
[--C-:B------:R-:W-:Y:S01]  /*4090*/  FFMA.FTZ R55, R31, c[0x0][0x2d0], -R208.reuse ;  /* 0x0000b4001f377a23 */ /* 0x100fe200000108d0 */
[----:B------:R-:W-:Y:S01]  /*40a0*/  MUFU.EX2 R201, R201 ;  /* 0x000000c900c97308 */ /* 0x000fe20000000800 */
[--C-:B------:R-:W-:Y:S01]  /*40b0*/  FFMA.FTZ R56, R26, c[0x0][0x2d0], -R208.reuse ;  /* 0x0000b4001a387a23 */ /* 0x100fe200000108d0 */
[----:B------:R-:W-:Y:S01]  /*40c0*/  FMNMX.FTZ R196, R225, R196, !PT ;  /* 0x000000c4e1c47209 */ /* 0x000fe20007810000 */
[--C-:B------:R-:W-:Y:S01]  /*40d0*/  FFMA.FTZ R50, R27, c[0x0][0x2d0], -R208.reuse ;  /* 0x0000b4001b327a23 */ /* 0x100fe200000108d0 */
[----:B------:R-:W-:Y:S01]  /*40e0*/  LDSM.16.MT88.4 R32, [R240+0x900] ;  /* 0x00090000f020783b */ /* 0x000fe20000004200 */
[--C-:B------:R-:W-:Y:S01]  /*40f0*/  FFMA.FTZ R49, R22, c[0x0][0x2d0], -R208.reuse ;  /* 0x0000b40016317a23 */ /* 0x100fe200000108d0 */
[----:B------:R-:W-:Y:S01]  /*4100*/  FMNMX.FTZ R196, R226, R196, !PT ;  /* 0x000000c4e2c47209 */ /* 0x000fe20007810000 */
[--C-:B------:R-:W-:Y:S01]  /*4110*/  FFMA.FTZ R48, R23, c[0x0][0x2d0], -R208.reuse ;  /* 0x0000b40017307a23 */ /* 0x100fe200000108d0 */
[----:B------:R-:W1:Y:S01]  /*4120*/  MUFU.EX2 R206, R206 ;  /* 0x000000ce00ce7308 */ /* 0x000e620000000800 */
[----:B------:R-:W-:Y:S01]  /*4130*/  LDSM.16.MT88.4 R28, [R239+0x900] ;  /* 0x00090000ef1c783b */ /* 0x000fe20000004200 */
[----:B------:R-:W-:-:S02]  /*4140*/  FFMA.FTZ R211, R211, c[0x0][0x2d0], -R208 ;  /* 0x0000b400d3d37a23 */ /* 0x000fc400000108d0 */
[--C-:B------:R-:W-:Y:S01]  /*4150*/  FFMA.FTZ R210, R210, c[0x0][0x2d0], -R208.reuse ;  /* 0x0000b400d2d27a23 */ /* 0x100fe200000108d0 */
[----:B------:R-:W2:Y:S01]  /*4160*/  SHFL.BFLY PT, R3, R196, 0x2, 0x1f ;  /* 0x0c401f00c4037f89 */ /* 0x000ea200000e0000 */
[----:B------:R-:W-:Y:S02]  /*4170*/  FFMA.FTZ R209, R209, c[0x0][0x2d0], -R208 ;  /* 0x0000b400d1d17a23 */ /* 0x000fe400000108d0 */
[----:B------:R-:W3:Y:S01]  /*4180*/  MUFU.EX2 R59, R59 ;  /* 0x0000003b003b7308 */ /* 0x000ee20000000800 */
[----:B------:R-:W-:Y:S04]  /*4190*/  LDSM.16.MT88.4 R24, [R238+0x900] ;  /* 0x00090000ee18783b */ /* 0x000fe80000004200 */
[----:B------:R-:W-:Y:S03]  /*41a0*/  LDSM.16.MT88.4 R20, [R246+0x2900] ;  /* 0x00290000f614783b */ /* 0x000fe60000004200 */
[----:B------:R-:W4:Y:S01]  /*41b0*/  MUFU.EX2 R55, R55 ;  /* 0x0000003700377308 */ /* 0x000f220000000800 */
[----:B-1----:R-:W-:Y:S01]  /*41c0*/  F2FP.BF16.PACK_AB R165, R206, R201 ;  /* 0x000000c9cea5723e */ /* 0x002fe200000010ff */
[----:B------:R-:W-:-:S06]  /*41d0*/  FADD.FTZ R201, R201, R206 ;  /* 0x000000cec9c97221 */ /* 0x000fcc0000010000 */
[----:B------:R-:W1:Y:S01]  /*41e0*/  MUFU.EX2 R56, R56 ;  /* 0x0000003800387308 */ /* 0x000e620000000800 */
[----:B---3--:R-:W-:Y:S01]  /*41f0*/  FADD.FTZ R201, R59, R201 ;  /* 0x000000c93bc97221 */ /* 0x008fe20000010000 */
[----:B--2---:R-:W-:Y:S02]  /*4200*/  FMNMX.FTZ R196, R196, R3, !PT ;  /* 0x00000003c4c47209 */ /* 0x004fe40007810000 */
[----:B------:R-:W-:-:S04]  /*4210*/  FMNMX.FTZ R3, R177, R4, !PT ;  /* 0x00000004b1037209 */ /* 0x000fc80007810000 */
[----:B------:R-:W2:Y:S01]  /*4220*/  MUFU.EX2 R50, R50 ;  /* 0x0000003200327308 */ /* 0x000ea20000000800 */
[C---:B----4-:R-:W-:Y:S01]  /*4230*/  F2FP.BF16.PACK_AB R167, R55.reuse, R59 ;  /* 0x0000003b37a7723e */ /* 0x050fe200000010ff */
[----:B------:R-:W3:Y:S01]  /*4240*/  SHFL.BFLY PT, R8, R196, 0x1, 0x1f ;  /* 0x0c201f00c4087f89 */ /* 0x000ee200000e0000 */
[----:B------:R-:W-:Y:S01]  /*4250*/  FMNMX.FTZ R3, R218, R3, !PT ;  /* 0x00000003da037209 */ /* 0x000fe20007810000 */
[----:B------:R-:W-:Y:S01]  /*4260*/  FADD.FTZ R201, R55, R201 ;  /* 0x000000c937c97221 */ /* 0x000fe20000010000 */
[----:B------:R-:W-:Y:S02]  /*4270*/  F2FP.BF16.PACK_AB R4, R53, R57 ;  /* 0x000000393504723e */ /* 0x000fe400000010ff */
[----:B------:R-:W-:Y:S01]  /*4280*/  FMNMX.FTZ R3, R219, R3, !PT ;  /* 0x00000003db037209 */ /* 0x000fe20007810000 */
[----:B------:R-:W-:Y:S01]  /*4290*/  HMMA.16816.F32.BF16 R188, R164, R180, RZ ;  /* 0x000000b4a4bc723c */ /* 0x000fe200000418ff */
[----:B------:R-:W4:Y:S01]  /*42a0*/  MUFU.EX2 R49, R49 ;  /* 0x0000003100317308 */ /* 0x000f220000000800 */
[----:B-1----:R-:W-:Y:S01]  /*42b0*/  FADD.FTZ R201, R56, R201 ;  /* 0x000000c938c97221 */ /* 0x002fe20000010000 */
[----:B------:R-:W-:-:S04]  /*42c0*/  FMNMX.FTZ R3, R221, R3, !PT ;  /* 0x00000003dd037209 */ /* 0x000fc80007810000 */
[----:B------:R-:W-:Y:S01]  /*42d0*/  FMNMX.FTZ R3, R222, R3, !PT ;  /* 0x00000003de037209 */ /* 0x000fe20007810000 */
[C---:B------:R-:W-:Y:S01]  /*42e0*/  HMMA.16816.F32.BF16 R72, R164.reuse, R80, RZ ;  /* 0x00000050a448723c */ /* 0x040fe200000418ff */
[----:B------:R-:W1:Y:S01]  /*42f0*/  MUFU.EX2 R48, R48 ;  /* 0x0000003000307308 */ /* 0x000e620000000800 */
[C---:B--2---:R-:W-:Y:S01]  /*4300*/  F2FP.BF16.PACK_AB R5, R50.reuse, R56 ;  /* 0x000000383205723e */ /* 0x044fe200000010ff */
[----:B------:R-:W-:Y:S01]  /*4310*/  FADD.FTZ R201, R50, R201 ;  /* 0x000000c932c97221 */ /* 0x000fe20000010000 */
[----:B------:R-:W2:Y:S04]  /*4320*/  SHFL.BFLY PT, R68, R3, 0x2, 0x1f ;  /* 0x0c401f0003447f89 */ /* 0x000ea800000e0000 */
[C---:B------:R-:W-:Y:S01]  /*4330*/  HMMA.16816.F32.BF16 R88, R164.reuse, R96, RZ ;  /* 0x00000060a458723c */ /* 0x040fe200000418ff */
[----:B------:R-:W-:Y:S01]  /*4340*/  MUFU.EX2 R211, R211 ;  /* 0x000000d300d37308 */ /* 0x000fe20000000800 */
[----:B---3--:R-:W-:Y:S01]  /*4350*/  FMNMX.FTZ R196, R196, R8, !PT ;  /* 0x00000008c4c47209 */ /* 0x008fe20007810000 */
[----:B----4-:R-:W-:Y:S01]  /*4360*/  FADD.FTZ R201, R49, R201 ;  /* 0x000000c931c97221 */ /* 0x010fe20000010000 */
[----:B------:R-:W-:Y:S02]  /*4370*/  LDSM.16.MT88.4 R8, [R238+0x2900] ;  /* 0x00290000ee08783b */ /* 0x000fe40000004200 */
[C---:B------:R-:W-:Y:S01]  /*4380*/  FSETP.NEU.FTZ.AND P2, PT, R196.reuse, -INF , PT ;  /* 0xff800000c400780b */ /* 0x040fe20003f5d000 */
[----:B------:R-:W-:Y:S01]  /*4390*/  FMUL.FTZ R227, R196, c[0x0][0x2d0] ;  /* 0x0000b400c4e37a20 */ /* 0x000fe20000410000 */
[----:B------:R-:W-:Y:S01]  /*43a0*/  HMMA.16816.F32.BF16 R104, R164, R112, RZ ;  /* 0x00000070a468723c */ /* 0x000fe200000418ff */
[C---:B-1----:R-:W-:Y:S01]  /*43b0*/  F2FP.BF16.PACK_AB R7, R48.reuse, R49 ;  /* 0x000000313007723e */ /* 0x042fe200000010ff */
[----:B------:R-:W-:Y:S01]  /*43c0*/  MUFU.EX2 R210, R210 ;  /* 0x000000d200d27308 */ /* 0x000fe20000000800 */
[----:B------:R-:W-:Y:S01]  /*43d0*/  FADD.FTZ R201, R48, R201 ;  /* 0x000000c930c97221 */ /* 0x000fe20000010000 */
[----:B------:R-:W-:-:S04]  /*43e0*/  FSEL R227, R227, RZ, P2 ;  /* 0x000000ffe3e37208 */ /* 0x000fc80001000000 */
[C---:B------:R-:W-:Y:S01]  /*43f0*/  HMMA.16816.F32.BF16 R120, R164.reuse, R128, RZ ;  /* 0x00000080a478723c */ /* 0x040fe200000418ff */
[--C-:B------:R-:W-:Y:S02]  /*4400*/  FFMA.FTZ R217, R65, c[0x0][0x2d0], -R227.reuse ;  /* 0x0000b40041d97a23 */ /* 0x100fe400000108e3 */
[--C-:B------:R-:W-:Y:S01]  /*4410*/  FFMA.FTZ R224, R60, c[0x0][0x2d0], -R227.reuse ;  /* 0x0000b4003ce07a23 */ /* 0x100fe200000108e3 */
[----:B--2---:R-:W-:Y:S01]  /*4420*/  FMNMX.FTZ R3, R3, R68, !PT ;  /* 0x0000004403037209 */ /* 0x004fe20007810000 */
[--C-:B------:R-:W-:Y:S02]  /*4430*/  FFMA.FTZ R60, R63, c[0x0][0x2d0], -R227.reuse ;  /* 0x0000b4003f3c7a23 */ /* 0x100fe400000108e3 */
[--C-:B------:R-:W-:Y:S01]  /*4440*/  FFMA.FTZ R63, R62, c[0x0][0x2d0], -R227.reuse ;  /* 0x0000b4003e3f7a23 */ /* 0x100fe200000108e3 */
[----:B------:R-:W-:Y:S01]  /*4450*/  MUFU.EX2 R217, R217 ;  /* 0x000000d900d97308 */ /* 0x000fe20000000800 */
[----:B------:R-:W1:Y:S01]  /*4460*/  SHFL.BFLY PT, R65, R3, 0x1, 0x1f ;  /* 0x0c201f0003417f89 */ /* 0x000e6200000e0000 */
[----:B------:R-:W-:Y:S01]  /*4470*/  HMMA.16816.F32.BF16 R136, R164, R144, RZ ;  /* 0x00000090a488723c */ /* 0x000fe200000418ff */
[----:B------:R-:W-:-:S02]  /*4480*/  FFMA.FTZ R62, R64, c[0x0][0x2d0], -R227 ;  /* 0x0000b400403e7a23 */ /* 0x000fc400000108e3 */
[--C-:B------:R-:W-:Y:S02]  /*4490*/  FFMA.FTZ R61, R61, c[0x0][0x2d0], -R227.reuse ;  /* 0x0000b4003d3d7a23 */ /* 0x100fe400000108e3 */
[--C-:B------:R-:W-:Y:S01]  /*44a0*/  FFMA.FTZ R64, R84, c[0x0][0x2d0], -R227.reuse ;  /* 0x0000b40054407a23 */ /* 0x100fe200000108e3 */
[----:B------:R-:W2:Y:S01]  /*44b0*/  MUFU.EX2 R224, R224 ;  /* 0x000000e000e07308 */ /* 0x000ea20000000800 */
[--C-:B------:R-:W-:Y:S01]  /*44c0*/  FFMA.FTZ R230, R230, c[0x0][0x2d0], -R227.reuse ;  /* 0x0000b400e6e67a23 */ /* 0x100fe200000108e3 */
[C---:B------:R-:W-:Y:S01]  /*44d0*/  HMMA.16816.F32.BF16 R148, R164.reuse, R156, RZ ;  /* 0x0000009ca494723c */ /* 0x040fe200000418ff */
[--C-:B------:R-:W-:Y:S02]  /*44e0*/  FFMA.FTZ R231, R231, c[0x0][0x2d0], -R227.reuse ;  /* 0x0000b400e7e77a23 */ /* 0x100fe400000108e3 */
[--C-:B------:R-:W-:Y:S02]  /*44f0*/  FFMA.FTZ R220, R220, c[0x0][0x2d0], -R227.reuse ;  /* 0x0000b400dcdc7a23 */ /* 0x100fe400000108e3 */
[--C-:B------:R-:W-:Y:S01]  /*4500*/  FFMA.FTZ R223, R223, c[0x0][0x2d0], -R227.reuse ;  /* 0x0000b400dfdf7a23 */ /* 0x100fe200000108e3 */
[----:B------:R-:W3:Y:S01]  /*4510*/  MUFU.EX2 R60, R60 ;  /* 0x0000003c003c7308 */ /* 0x000ee20000000800 */
[--C-:B------:R-:W-:Y:S01]  /*4520*/  FFMA.FTZ R225, R225, c[0x0][0x2d0], -R227.reuse ;  /* 0x0000b400e1e17a23 */ /* 0x100fe200000108e3 */
[----:B------:R-:W-:Y:S01]  /*4530*/  HMMA.16816.F32.BF16 R168, R164, R36, RZ ;  /* 0x00000024a4a8723c */ /* 0x000fe200000418ff */
[----:B------:R-:W-:-:S05]  /*4540*/  FFMA.FTZ R226, R226, c[0x0][0x2d0], -R227 ;  /* 0x0000b400e2e27a23 */ /* 0x000fca00000108e3 */
[----:B------:R-:W4:Y:S01]  /*4550*/  MUFU.EX2 R63, R63 ;  /* 0x0000003f003f7308 */ /* 0x000f220000000800 */
[----:B-1----:R-:W-:Y:S01]  /*4560*/  FMNMX.FTZ R3, R3, R65, !PT ;  /* 0x0000004103037209 */ /* 0x002fe20007810000 */
[C---:B------:R-:W-:Y:S01]  /*4570*/  HMMA.16816.F32.BF16 R184, R164.reuse, R182, RZ ;  /* 0x000000b6a4b8723c */ /* 0x040fe200000418ff */
[----:B--2---:R-:W-:Y:S01]  /*4580*/  F2FP.BF16.PACK_AB R160, R224, R217 ;  /* 0x000000d9e0a0723e */ /* 0x004fe200000010ff */
[----:B------:R-:W-:Y:S01]  /*4590*/  FADD.FTZ R217, R217, R224 ;  /* 0x000000e0d9d97221 */ /* 0x000fe20000010000 */
[C---:B------:R-:W-:Y:S01]  /*45a0*/  FSETP.NEU.FTZ.AND P2, PT, R3.reuse, -INF , PT ;  /* 0xff8000000300780b */ /* 0x040fe20003f5d000 */
[----:B------:R-:W-:Y:S02]  /*45b0*/  FMUL.FTZ R65, R3, c[0x0][0x2d0] ;  /* 0x0000b40003417a20 */ /* 0x000fe40000410000 */
[----:B------:R-:W1:Y:S01]  /*45c0*/  MUFU.EX2 R62, R62 ;  /* 0x0000003e003e7308 */ /* 0x000e620000000800 */
[----:B---3--:R-:W-:Y:S01]  /*45d0*/  FADD.FTZ R217, R60, R217 ;  /* 0x000000d93cd97221 */ /* 0x008fe20000010000 */
[----:B------:R-:W-:Y:S01]  /*45e0*/  HMMA.16816.F32.BF16 R76, R164, R82, RZ ;  /* 0x00000052a44c723c */ /* 0x000fe200000418ff */
[----:B------:R-:W-:Y:S01]  /*45f0*/  FSEL R200, R65, RZ, P2 ;  /* 0x000000ff41c87208 */ /* 0x000fe20001000000 */
[----:B------:R-:W-:Y:S01]  /*4600*/  FFMA.FTZ R65, R85, c[0x0][0x2d0], -R227 ;  /* 0x0000b40055417a23 */ /* 0x000fe200000108e3 */
[----:B------:R-:W-:-:S03]  /*4610*/  FSETP.NEU.FTZ.AND P2, PT, R3, -INF , PT ;  /* 0xff8000000300780b */ /* 0x000fc60003f5d000 */
[--C-:B------:R-:W-:Y:S01]  /*4620*/  FFMA.FTZ R229, R67, c[0x0][0x2d0], -R200.reuse ;  /* 0x0000b40043e57a23 */ /* 0x100fe200000108c8 */
[----:B----4-:R-:W-:Y:S01]  /*4630*/  F2FP.BF16.PACK_AB R162, R63, R60 ;  /* 0x0000003c3fa2723e */ /* 0x010fe200000010ff */
[--C-:B------:R-:W-:Y:S01]  /*4640*/  FFMA.FTZ R228, R119, c[0x0][0x2d0], -R200.reuse ;  /* 0x0000b40077e47a23 */ /* 0x100fe200000108c8 */
[C---:B------:R-:W-:Y:S01]  /*4650*/  HMMA.16816.F32.BF16 R92, R164.reuse, R98, RZ ;  /* 0x00000062a45c723c */ /* 0x040fe200000418ff */
[--C-:B------:R-:W-:Y:S01]  /*4660*/  FFMA.FTZ R67, R118, c[0x0][0x2d0], -R200.reuse ;  /* 0x0000b40076437a23 */ /* 0x100fe200000108c8 */
[----:B------:R-:W2:Y:S01]  /*4670*/  MUFU.EX2 R61, R61 ;  /* 0x0000003d003d7308 */ /* 0x000ea20000000800 */
[--C-:B------:R-:W-:Y:S02]  /*4680*/  FFMA.FTZ R66, R66, c[0x0][0x2d0], -R200.reuse ;  /* 0x0000b40042427a23 */ /* 0x100fe400000108c8 */
[--C-:B------:R-:W-:Y:S02]  /*4690*/  FFMA.FTZ R197, R117, c[0x0][0x2d0], -R200.reuse ;  /* 0x0000b40075c57a23 */ /* 0x100fe400000108c8 */
[--C-:B------:R-:W-:Y:S01]  /*46a0*/  FFMA.FTZ R199, R116, c[0x0][0x2d0], -R200.reuse ;  /* 0x0000b40074c77a23 */ /* 0x100fe200000108c8 */
[----:B------:R-:W-:Y:S01]  /*46b0*/  HMMA.16816.F32.BF16 R108, R164, R114, RZ ;  /* 0x00000072a46c723c */ /* 0x000fe200000418ff */
[--C-:B------:R-:W-:Y:S01]  /*46c0*/  FFMA.FTZ R198, R86, c[0x0][0x2d0], -R200.reuse ;  /* 0x0000b40056c67a23 */ /* 0x100fe200000108c8 */
[----:B------:R-:W-:Y:S01]  /*46d0*/  MUFU.EX2 R228, R228 ;  /* 0x000000e400e47308 */ /* 0x000fe20000000800 */
[----:B------:R-:W-:-:S02]  /*46e0*/  FFMA.FTZ R200, R87, c[0x0][0x2d0], -R200 ;  /* 0x0000b40057c87a23 */ /* 0x000fc400000108c8 */
[----:B------:R-:W-:-:S03]  /*46f0*/  FADD.FTZ R217, R63, R217 ;  /* 0x000000d93fd97221 */ /* 0x000fc60000010000 */
[----:B------:R-:W-:Y:S01]  /*4700*/  HMMA.16816.F32.BF16 R124, R164, R130, RZ ;  /* 0x00000082a47c723c */ /* 0x000fe200000418ff */
[----:B-1----:R-:W-:Y:S01]  /*4710*/  FADD.FTZ R217, R62, R217 ;  /* 0x000000d93ed97221 */ /* 0x002fe20000010000 */
[----:B------:R-:W1:Y:S03]  /*4720*/  MUFU.EX2 R229, R229 ;  /* 0x000000e500e57308 */ /* 0x000e660000000800 */
[----:B--2---:R-:W-:-:S03]  /*4730*/  FADD.FTZ R217, R61, R217 ;  /* 0x000000d93dd97221 */ /* 0x004fc60000010000 */
[C---:B------:R-:W-:Y:S02]  /*4740*/  HMMA.16816.F32.BF16 R140, R164.reuse, R146, RZ ;  /* 0x00000092a48c723c */ /* 0x040fe400000418ff */
[----:B------:R-:W2:Y:S06]  /*4750*/  MUFU.EX2 R67, R67 ;  /* 0x0000004300437308 */ /* 0x000eac0000000800 */
[----:B------:R-:W-:Y:S02]  /*4760*/  HMMA.16816.F32.BF16 R152, R164, R158, RZ ;  /* 0x0000009ea498723c */ /* 0x000fe400000418ff */
[----:B------:R-:W3:Y:S01]  /*4770*/  MUFU.EX2 R66, R66 ;  /* 0x0000004200427308 */ /* 0x000ee20000000800 */
[----:B-1----:R-:W-:Y:S01]  /*4780*/  F2FP.BF16.PACK_AB R161, R229, R228 ;  /* 0x000000e4e5a1723e */ /* 0x002fe200000010ff */
[----:B------:R-:W-:-:S04]  /*4790*/  FADD.FTZ R228, R228, R229 ;  /* 0x000000e5e4e47221 */ /* 0x000fc80000010000 */
[----:B------:R-:W-:Y:S02]  /*47a0*/  HMMA.16816.F32.BF16 R164, R164, R38, RZ ;  /* 0x00000026a4a4723c */ /* 0x000fe400000418ff */
[----:B------:R-:W1:Y:S01]  /*47b0*/  MUFU.EX2 R64, R64 ;  /* 0x0000004000407308 */ /* 0x000e620000000800 */
[----:B--2---:R-:W-:-:S05]  /*47c0*/  FADD.FTZ R228, R67, R228 ;  /* 0x000000e443e47221 */ /* 0x004fca0000010000 */
[----:B------:R-:W-:Y:S01]  /*47d0*/  HMMA.16816.F32.BF16 R188, R4, R40, R188 ;  /* 0x0000002804bc723c */ /* 0x000fe200000418bc */
[C---:B---3--:R-:W-:Y:S01]  /*47e0*/  F2FP.BF16.PACK_AB R163, R66.reuse, R67 ;  /* 0x0000004342a3723e */ /* 0x048fe200000010ff */
[----:B------:R-:W2:Y:S01]  /*47f0*/  MUFU.EX2 R65, R65 ;  /* 0x0000004100417308 */ /* 0x000ea20000000800 */
[----:B------:R-:W-:-:S05]  /*4800*/  FADD.FTZ R228, R66, R228 ;  /* 0x000000e442e47221 */ /* 0x000fca0000010000 */
[----:B------:R-:W-:Y:S01]  /*4810*/  HMMA.16816.F32.BF16 R72, R4, R32, R72 ;  /* 0x000000200448723c */ /* 0x000fe20000041848 */
[----:B-1----:R-:W-:Y:S01]  /*4820*/  FADD.FTZ R217, R64, R217 ;  /* 0x000000d940d97221 */ /* 0x002fe20000010000 */
[----:B------:R-:W1:Y:S06]  /*4830*/  MUFU.EX2 R197, R197 ;  /* 0x000000c500c57308 */ /* 0x000e6c0000000800 */
[----:B------:R-:W-:Y:S02]  /*4840*/  HMMA.16816.F32.BF16 R192, R160, R180, RZ ;  /* 0x000000b4a0c0723c */ /* 0x000fe400000418ff */
[----:B------:R-:W3:Y:S01]  /*4850*/  MUFU.EX2 R199, R199 ;  /* 0x000000c700c77308 */ /* 0x000ee20000000800 */
[----:B--2---:R-:W-:-:S04]  /*4860*/  FADD.FTZ R217, R65, R217 ;  /* 0x000000d941d97221 */ /* 0x004fc80000010000 */
[----:B------:R-:W-:Y:S01]  /*4870*/  IMAD.MOV.U32 R181, RZ, RZ, R102 ;  /* 0x000000ffffb57224 */ /* 0x000fe200078e0066 */
[----:B------:R-:W-:Y:S01]  /*4880*/  HMMA.16816.F32.BF16 R88, R4, R28, R88 ;  /* 0x0000001c0458723c */ /* 0x000fe20000041858 */
[----:B------:R-:W-:Y:S01]  /*4890*/  IMAD.MOV.U32 R180, RZ, RZ, R100 ;  /* 0x000000ffffb47224 */ /* 0x000fe200078e0064 */
[----:B------:R-:W2:Y:S01]  /*48a0*/  MUFU.EX2 R198, R198 ;  /* 0x000000c600c67308 */ /* 0x000ea20000000800 */
[----:B-1----:R-:W-:-:S05]  /*48b0*/  FADD.FTZ R228, R197, R228 ;  /* 0x000000e4c5e47221 */ /* 0x002fca0000010000 */
[----:B------:R-:W-:Y:S02]  /*48c0*/  HMMA.16816.F32.BF16 R104, R4, R24, R104 ;  /* 0x000000180468723c */ /* 0x000fe40000041868 */
[----:B------:R-:W1:Y:S01]  /*48d0*/  MUFU.EX2 R200, R200 ;  /* 0x000000c800c87308 */ /* 0x000e620000000800 */
[----:B---3--:R-:W-:-:S05]  /*48e0*/  FADD.FTZ R228, R199, R228 ;  /* 0x000000e4c7e47221 */ /* 0x008fca0000010000 */
[----:B------:R-:W-:Y:S02]  /*48f0*/  HMMA.16816.F32.BF16 R120, R4, R20, R120 ;  /* 0x000000140478723c */ /* 0x000fe40000041878 */
[----:B------:R-:W-:Y:S01]  /*4900*/  MUFU.EX2 R220, R220 ;  /* 0x000000dc00dc7308 */ /* 0x000fe20000000800 */
[----:B--2---:R-:W-:-:S05]  /*4910*/  FADD.FTZ R228, R198, R228 ;  /* 0x000000e4c6e47221 */ /* 0x004fca0000010000 */
[----:B------:R-:W-:Y:S02]  /*4920*/  HMMA.16816.F32.BF16 R136, R4, R16, R136 ;  /* 0x000000100488723c */ /* 0x000fe40000041888 */
[----:B------:R-:W-:Y:S01]  /*4930*/  MUFU.EX2 R223, R223 ;  /* 0x000000df00df7308 */ /* 0x000fe20000000800 */
[----:B-1----:R-:W-:-:S05]  /*4940*/  FADD.FTZ R228, R200, R228 ;  /* 0x000000e4c8e47221 */ /* 0x002fca0000010000 */
[C---:B------:R-:W-:Y:S02]  /*4950*/  HMMA.16816.F32.BF16 R148, R4.reuse, R12, R148 ;  /* 0x0000000c0494723c */ /* 0x040fe40000041894 */
[----:B------:R-:W-:Y:S06]  /*4960*/  MUFU.EX2 R225, R225 ;  /* 0x000000e100e17308 */ /* 0x000fec0000000800 */
[C---:B------:R-:W-:Y:S02]  /*4970*/  HMMA.16816.F32.BF16 R168, R4.reuse, R8, R168 ;  /* 0x0000000804a8723c */ /* 0x040fe400000418a8 */
[----:B------:R-:W-:Y:S06]  /*4980*/  MUFU.EX2 R226, R226 ;  /* 0x000000e200e27308 */ /* 0x000fec0000000800 */
[C---:B------:R-:W-:Y:S08]  /*4990*/  HMMA.16816.F32.BF16 R184, R4.reuse, R42, R184 ;  /* 0x0000002a04b8723c */ /* 0x040ff000000418b8 */
        /* <DEDUP_REMOVED lines=8> */
[----:B------:R-:W-:Y:S01]  /*4a20*/  HMMA.16816.F32.BF16 R68, R160, R80, RZ ;  /* 0x00000050a044723c */ /* 0x000fe200000418ff */
[----:B------:R-:W-:-:S02]  /*4a30*/  F2FP.BF16.PACK_AB R5, R199, R197 ;  /* 0x000000c5c705723e */ /* 0x000fc400000010ff */
[----:B------:R-:W-:Y:S02]  /*4a40*/  F2FP.BF16.PACK_AB R6, R65, R64 ;  /* 0x000000404106723e */ /* 0x000fe400000010ff */
[----:B------:R-:W-:Y:S02]  /*4a50*/  F2FP.BF16.PACK_AB R7, R200, R198 ;  /* 0x000000c6c807723e */ /* 0x000fe400000010ff */
[----:B------:R-:W-:Y:S01]  /*4a60*/  IMAD.MOV.U32 R80, RZ, RZ, R179 ;  /* 0x000000ffff507224 */ /* 0x000fe200078e00b3 */
[----:B------:R-:W-:Y:S01]  /*4a70*/  HMMA.16816.F32.BF16 R100, R160, R112, RZ ;  /* 0x00000070a064723c */ /* 0x000fe200000418ff */
[----:B------:R-:W-:-:S06]  /*4a80*/  IMAD.MOV.U32 R81, RZ, RZ, R178 ;  /* 0x000000ffff517224 */ /* 0x000fcc00078e00b2 */
[----:B------:R-:W-:Y:S01]  /*4a90*/  IMAD.MOV.U32 R112, RZ, RZ, R135 ;  /* 0x000000ffff707224 */ /* 0x000fe200078e0087 */
[----:B------:R-:W-:Y:S01]  /*4aa0*/  HMMA.16816.F32.BF16 R192, R4, R40, R192 ;  /* 0x0000002804c0723c */ /* 0x000fe200000418c0 */
[----:B------:R-:W-:-:S06]  /*4ab0*/  IMAD.MOV.U32 R113, RZ, RZ, R134 ;  /* 0x000000ffff717224 */ /* 0x000fcc00078e0086 */
[----:B------:R-:W-:Y:S01]  /*4ac0*/  IMAD.MOV.U32 R40, RZ, RZ, R177 ;  /* 0x000000ffff287224 */ /* 0x000fe200078e00b1 */
[----:B------:R-:W-:Y:S01]  /*4ad0*/  HMMA.16816.F32.BF16 R116, R160, R128, RZ ;  /* 0x00000080a074723c */ /* 0x000fe200000418ff */
[----:B------:R-:W-:-:S06]  /*4ae0*/  IMAD.MOV.U32 R41, RZ, RZ, R176 ;  /* 0x000000ffff297224 */ /* 0x000fcc00078e00b0 */
[----:B------:R-:W-:Y:S01]  /*4af0*/  IMAD.MOV.U32 R128, RZ, RZ, R133 ;  /* 0x000000ffff807224 */ /* 0x000fe200078e0085 */
[----:B------:R-:W-:Y:S01]  /*4b00*/  HMMA.16816.F32.BF16 R176, R160, R156, RZ ;  /* 0x0000009ca0b0723c */ /* 0x000fe200000418ff */
[----:B------:R-:W-:-:S07]  /*4b10*/  IMAD.MOV.U32 R129, RZ, RZ, R132 ;  /* 0x000000ffff817224 */ /* 0x000fce00078e0084 */
[C---:B------:R-:W-:Y:S08]  /*4b20*/  HMMA.16816.F32.BF16 R132, R160.reuse, R144, RZ ;  /* 0x00000090a084723c */ /* 0x040ff000000418ff */
[----:B------:R-:W-:Y:S07]  /*4b30*/  HMMA.16816.F32.BF16 R84, R160, R96, RZ ;  /* 0x00000060a054723c */ /* 0x000fee00000418ff */
[----:B------:R-:W-:Y:S01]  /*4b40*/  IMAD.MOV.U32 R96, RZ, RZ, R173 ;  /* 0x000000ffff607224 */ /* 0x000fe200078e00ad */
[----:B------:R-:W-:Y:S01]  /*4b50*/  HMMA.16816.F32.BF16 R68, R4, R32, R68 ;  /* 0x000000200444723c */ /* 0x000fe20000041844 */
[----:B------:R-:W-:-:S06]  /*4b60*/  IMAD.MOV.U32 R97, RZ, RZ, R172 ;  /* 0x000000ffff617224 */ /* 0x000fcc00078e00ac */
[----:B------:R-:W-:Y:S01]  /*4b70*/  IMAD.MOV.U32 R32, RZ, RZ, R175 ;  /* 0x000000ffff207224 */ /* 0x000fe200078e00af */
[----:B------:R-:W-:Y:S01]  /*4b80*/  HMMA.16816.F32.BF16 R100, R4, R24, R100 ;  /* 0x000000180464723c */ /* 0x000fe20000041864 */
[----:B------:R-:W-:Y:S02]  /*4b90*/  IMAD.MOV.U32 R33, RZ, RZ, R174 ;  /* 0x000000ffff217224 */ /* 0x000fe400078e00ae */
[--C-:B------:R-:W-:Y:S02]  /*4ba0*/  FFMA.FTZ R32, R32, c[0x0][0x2d0], -R208.reuse ;  /* 0x0000b40020207a23 */ /* 0x100fe400000108d0 */
[----:B------:R-:W-:Y:S02]  /*4bb0*/  FFMA.FTZ R33, R33, c[0x0][0x2d0], -R208 ;  /* 0x0000b40021217a23 */ /* 0x000fe400000108d0 */
[----:B------:R-:W-:Y:S01]  /*4bc0*/  IMAD.MOV.U32 R25, RZ, RZ, R128 ;  /* 0x000000ffff197224 */ /* 0x000fe200078e0080 */
[----:B------:R-:W-:Y:S01]  /*4bd0*/  HMMA.16816.F32.BF16 R172, R160, R36, RZ ;  /* 0x00000024a0ac723c */ /* 0x000fe200000418ff */
[----:B------:R-:W-:Y:S01]  /*4be0*/  IMAD.MOV.U32 R24, RZ, RZ, R129 ;  /* 0x000000ffff187224 */ /* 0x000fe200078e0081 */
[----:B------:R-:W-:Y:S05]  /*4bf0*/  MUFU.EX2 R32, R32 ;  /* 0x0000002000207308 */ /* 0x000fea0000000800 */
[----:B------:R-:W-:Y:S01]  /*4c00*/  IMAD.MOV.U32 R36, RZ, RZ, R112 ;  /* 0x000000ffff247224 */ /* 0x000fe200078e0070 */
[----:B------:R-:W-:Y:S01]  /*4c10*/  HMMA.16816.F32.BF16 R116, R4, R20, R116 ;  /* 0x000000140474723c */ /* 0x000fe20000041874 */
[----:B------:R-:W-:Y:S01]  /*4c20*/  IMAD.MOV.U32 R37, RZ, RZ, R113 ;  /* 0x000000ffff257224 */ /* 0x000fe200078e0071 */
[----:B------:R-:W-:Y:S01]  /*4c30*/  MUFU.EX2 R33, R33 ;  /* 0x0000002100217308 */ /* 0x000fe20000000800 */
[----:B------:R-:W-:-:S02]  /*4c40*/  FFMA.FTZ R36, R36, c[0x0][0x2d0], -R216 ;  /* 0x0000b40024247a23 */ /* 0x000fc400000108d8 */
[----:B------:R-:W-:Y:S02]  /*4c50*/  FFMA.FTZ R37, R37, c[0x0][0x2d0], -R216 ;  /* 0x0000b40025257a23 */ /* 0x000fe400000108d8 */
[----:B------:R-:W-:Y:S01]  /*4c60*/  IMAD.MOV.U32 R21, RZ, RZ, R96 ;  /* 0x000000ffff157224 */ /* 0x000fe200078e0060 */
[C---:B------:R-:W-:Y:S01]  /*4c70*/  HMMA.16816.F32.BF16 R132, R4.reuse, R16, R132 ;  /* 0x000000100484723c */ /* 0x040fe20000041884 */
[----:B------:R-:W-:Y:S01]  /*4c80*/  IMAD.MOV.U32 R20, RZ, RZ, R97 ;  /* 0x000000ffff147224 */ /* 0x000fe200078e0061 */
[----:B------:R-:W-:Y:S05]  /*4c90*/  MUFU.EX2 R36, R36 ;  /* 0x0000002400247308 */ /* 0x000fea0000000800 */
[----:B------:R-:W-:Y:S01]  /*4ca0*/  IMAD.MOV.U32 R16, RZ, RZ, R80 ;  /* 0x000000ffff107224 */ /* 0x000fe200078e0050 */
[----:B------:R-:W-:Y:S01]  /*4cb0*/  HMMA.16816.F32.BF16 R176, R4, R12, R176 ;  /* 0x0000000c04b0723c */ /* 0x000fe200000418b0 */
[----:B------:R-:W-:Y:S01]  /*4cc0*/  IMAD.MOV.U32 R17, RZ, RZ, R81 ;  /* 0x000000ffff117224 */ /* 0x000fe200078e0051 */
[----:B------:R-:W-:Y:S05]  /*4cd0*/  MUFU.EX2 R37, R37 ;  /* 0x0000002500257308 */ /* 0x000fea0000000800 */
[----:B------:R-:W-:Y:S01]  /*4ce0*/  IMAD.MOV.U32 R12, RZ, RZ, R180 ;  /* 0x000000ffff0c7224 */ /* 0x000fe200078e00b4 */
[----:B------:R-:W-:Y:S01]  /*4cf0*/  HMMA.16816.F32.BF16 R80, R160, R82, RZ ;  /* 0x00000052a050723c */ /* 0x000fe200000418ff */
[----:B------:R-:W-:-:S07]  /*4d00*/  IMAD.MOV.U32 R13, RZ, RZ, R181 ;  /* 0x000000ffff0d7224 */ /* 0x000fce00078e00b5 */
[C---:B------:R-:W-:Y:S08]  /*4d10*/  HMMA.16816.F32.BF16 R180, R160.reuse, R182, RZ ;  /* 0x000000b6a0b4723c */ /* 0x040ff000000418ff */
[C---:B------:R-:W-:Y:S08]  /*4d20*/  HMMA.16816.F32.BF16 R96, R160.reuse, R98, RZ ;  /* 0x00000062a060723c */ /* 0x040ff000000418ff */
[C---:B------:R-:W-:Y:S08]  /*4d30*/  HMMA.16816.F32.BF16 R112, R160.reuse, R114, RZ ;  /* 0x00000072a070723c */ /* 0x040ff000000418ff */
[C---:B------:R-:W-:Y:S08]  /*4d40*/  HMMA.16816.F32.BF16 R128, R160.reuse, R130, RZ ;  /* 0x00000082a080723c */ /* 0x040ff000000418ff */
[C---:B------:R-:W-:Y:S08]  /*4d50*/  HMMA.16816.F32.BF16 R144, R160.reuse, R146, RZ ;  /* 0x00000092a090723c */ /* 0x040ff000000418ff */
[C---:B------:R-:W-:Y:S08]  /*4d60*/  HMMA.16816.F32.BF16 R156, R160.reuse, R158, RZ ;  /* 0x0000009ea09c723c */ /* 0x040ff000000418ff */
[----:B------:R-:W-:Y:S07]  /*4d70*/  HMMA.16816.F32.BF16 R160, R160, R38, RZ ;  /* 0x00000026a0a0723c */ /* 0x000fee00000418ff */
[--C-:B------:R-:W-:Y:S01]  /*4d80*/  FFMA.FTZ R39, R20, c[0x0][0x2d0], -R216.reuse ;  /* 0x0000b40014277a23 */ /* 0x100fe200000108d8 */
[----:B------:R-:W-:Y:S01]  /*4d90*/  HMMA.16816.F32.BF16 R172, R4, R8, R172 ;  /* 0x0000000804ac723c */ /* 0x000fe200000418ac */
[----:B------:R-:W-:-:S04]  /*4da0*/  FFMA.FTZ R38, R21, c[0x0][0x2d0], -R216 ;  /* 0x0000b40015267a23 */ /* 0x000fc800000108d8 */
[----:B------:R-:W1:Y:S03]  /*4db0*/  MUFU.EX2 R39, R39 ;  /* 0x0000002700277308 */ /* 0x000e660000000800 */
[C---:B------:R-:W-:Y:S05]  /*4dc0*/  HMMA.16816.F32.BF16 R96, R4.reuse, R30, R96 ;  /* 0x0000001e0460723c */ /* 0x040fea0000041860 */
[----:B------:R-:W2:Y:S02]  /*4dd0*/  MUFU.EX2 R38, R38 ;  /* 0x0000002600267308 */ /* 0x000ea40000000800 */
[----:B------:R-:W-:Y:S01]  /*4de0*/  FMUL.FTZ R31, R3, c[0x0][0x2d0] ;  /* 0x0000b400031f7a20 */ /* 0x000fe20000410000 */
[----:B------:R-:W-:Y:S01]  /*4df0*/  HMMA.16816.F32.BF16 R160, R4, R10, R160 ;  /* 0x0000000a04a0723c */ /* 0x000fe200000418a0 */
[----:B------:R-:W3:Y:S01]  /*4e00*/  LDSM.16.MT88.4 R8, [R246+0x1100] ;  /* 0x00110000f608783b */ /* 0x000ee20000004200 */
[----:B------:R-:W-:-:S02]  /*4e10*/  F2FP.BF16.PACK_AB R30, R212, R213 ;  /* 0x000000d5d41e723e */ /* 0x000fc400000010ff */
[----:B------:R-:W-:Y:S01]  /*4e20*/  FSEL R31, R31, RZ, P2 ;  /* 0x000000ff1f1f7208 */ /* 0x000fe20001000000 */
[----:B-1----:R-:W-:Y:S01]  /*4e30*/  FADD.FTZ R204, R39, R204 ;  /* 0x000000cc27cc7221 */ /* 0x002fe20000010000 */
[----:B------:R-:W-:Y:S02]  /*4e40*/  PLOP3.LUT P2, PT, PT, PT, UP0, 0x80, 0x0 ;  /* 0x000000000000781c */ /* 0x000fe40003f4f008 */
[----:B------:R-:W-:Y:S01]  /*4e50*/  HMMA.16816.F32.BF16 R84, R4, R28, R84 ;  /* 0x0000001c0454723c */ /* 0x000fe20000041854 */
[----:B------:R1:W-:Y:S01]  /*4e60*/  MUFU.EX2 R29, R230 ;  /* 0x000000e6001d7308 */ /* 0x0003e20000000800 */
[--C-:B------:R-:W-:Y:S02]  /*4e70*/  FFMA.FTZ R41, R41, c[0x0][0x2d0], -R31.reuse ;  /* 0x0000b40029297a23 */ /* 0x100fe4000001081f */
[--C-:B------:R-:W-:Y:S02]  /*4e80*/  FFMA.FTZ R40, R40, c[0x0][0x2d0], -R31.reuse ;  /* 0x0000b40028287a23 */ /* 0x100fe4000001081f */
[----:B------:R-:W-:-:S02]  /*4e90*/  FFMA.FTZ R218, R218, c[0x0][0x2d0], -R31 ;  /* 0x0000b400dada7a23 */ /* 0x000fc4000001081f */
[C---:B------:R-:W-:Y:S01]  /*4ea0*/  HMMA.16816.F32.BF16 R180, R4.reuse, R42, R180 ;  /* 0x0000002a04b4723c */ /* 0x040fe200000418b4 */
[----:B------:R4:W5:Y:S01]  /*4eb0*/  MUFU.EX2 R28, R231 ;  /* 0x000000e7001c7308 */ /* 0x0009620000000800 */
[--C-:B------:R-:W-:Y:S02]  /*4ec0*/  FFMA.FTZ R219, R219, c[0x0][0x2d0], -R31.reuse ;  /* 0x0000b400dbdb7a23 */ /* 0x100fe4000001081f */
[--C-:B------:R-:W-:Y:S02]  /*4ed0*/  FFMA.FTZ R221, R221, c[0x0][0x2d0], -R31.reuse ;  /* 0x0000b400dddd7a23 */ /* 0x100fe4000001081f */
[----:B------:R-:W-:Y:S02]  /*4ee0*/  FFMA.FTZ R222, R222, c[0x0][0x2d0], -R31 ;  /* 0x0000b400dede7a23 */ /* 0x000fe4000001081f */
[----:B------:R-:W-:Y:S01]  /*4ef0*/  HMMA.16816.F32.BF16 R80, R4, R34, R80 ;  /* 0x000000220450723c */ /* 0x000fe20000041850 */
[----:B-1----:R-:W-:Y:S01]  /*4f00*/  FFMA.FTZ R230, R13, c[0x0][0x2d0], -R227 ;  /* 0x0000b4000de67a23 */ /* 0x002fe200000108e3 */
[----:B------:R-:W-:Y:S01]  /*4f10*/  MUFU.EX2 R41, R41 ;  /* 0x0000002900297308 */ /* 0x000fe20000000800 */
[----:B------:R-:W-:-:S02]  /*4f20*/  FFMA.FTZ R43, R16, c[0x0][0x2d0], -R31 ;  /* 0x0000b400102b7a23 */ /* 0x000fc4000001081f */
[----:B------:R-:W-:Y:S02]  /*4f30*/  FFMA.FTZ R42, R17, c[0x0][0x2d0], -R31 ;  /* 0x0000b400112a7a23 */ /* 0x000fe4000001081f */
[--C-:B------:R-:W-:Y:S01]  /*4f40*/  FFMA.FTZ R35, R24, c[0x0][0x2d0], -R208.reuse ;  /* 0x0000b40018237a23 */ /* 0x100fe200000108d0 */
[C---:B------:R-:W-:Y:S01]  /*4f50*/  HMMA.16816.F32.BF16 R112, R4.reuse, R26, R112 ;  /* 0x0000001a0470723c */ /* 0x040fe20000041870 */
[----:B----4-:R-:W-:Y:S01]  /*4f60*/  FFMA.FTZ R231, R12, c[0x0][0x2d0], -R227 ;  /* 0x0000b4000ce77a23 */ /* 0x010fe200000108e3 */
[----:B------:R-:W-:Y:S01]  /*4f70*/  MUFU.EX2 R230, R230 ;  /* 0x000000e600e67308 */ /* 0x000fe20000000800 */
[--C-:B------:R-:W-:Y:S01]  /*4f80*/  FFMA.FTZ R34, R25, c[0x0][0x2d0], -R208.reuse ;  /* 0x0000b40019227a23 */ /* 0x100fe200000108d0 */
[----:B--2---:R-:W-:Y:S01]  /*4f90*/  F2FP.BF16.PACK_AB R24, R38, R39 ;  /* 0x000000272618723e */ /* 0x004fe200000010ff */
[----:B------:R-:W-:Y:S02]  /*4fa0*/  FFMA.FTZ R208, R207, c[0x0][0x2d0], -R208 ;  /* 0x0000b400cfd07a23 */ /* 0x000fe400000108d0 */
[----:B------:R-:W-:Y:S01]  /*4fb0*/  F2FP.BF16.PACK_AB R26, R36, R37 ;  /* 0x00000025241a723e */ /* 0x000fe200000010ff */
[----:B------:R-:W-:Y:S01]  /*4fc0*/  HMMA.16816.F32.BF16 R128, R4, R22, R128 ;  /* 0x000000160480723c */ /* 0x000fe20000041880 */
[----:B------:R-:W-:Y:S01]  /*4fd0*/  F2FP.BF16.PACK_AB R27, R32, R33 ;  /* 0x00000021201b723e */ /* 0x000fe200000010ff */
[----:B------:R-:W1:Y:S01]  /*4fe0*/  MUFU.EX2 R231, R231 ;  /* 0x000000e700e77308 */ /* 0x000e620000000800 */
[----:B------:R-:W-:Y:S01]  /*4ff0*/  LDSM.16.MT88.4 R20, [R246+0x3100] ;  /* 0x00310000f614783b */ /* 0x000fe20000004200 */
[----:B-----5:R-:W-:-:S02]  /*5000*/  IMAD.MOV.U32 R227, RZ, RZ, R28 ;  /* 0x000000ffffe37224 */ /* 0x020fc400078e001c */
[----:B------:R-:W-:Y:S02]  /*5010*/  IMAD.MOV.U32 R216, RZ, RZ, R29 ;  /* 0x000000ffffd87224 */ /* 0x000fe400078e001d */
[C---:B------:R-:W-:Y:S01]  /*5020*/  HMMA.16816.F32.BF16 R144, R4.reuse, R18, R144 ;  /* 0x000000120490723c */ /* 0x040fe20000041890 */
[----:B------:R-:W2:Y:S01]  /*5030*/  LDSM.16.MT88.4 R16, [R240+0x1100] ;  /* 0x00110000f010783b */ /* 0x000ea20000004200 */
[----:B------:R-:W4:Y:S01]  /*5040*/  MUFU.EX2 R43, R43 ;  /* 0x0000002b002b7308 */ /* 0x000f220000000800 */
[----:B------:R-:W-:Y:S02]  /*5050*/  FADD.FTZ R217, R216, R217 ;  /* 0x000000d9d8d97221 */ /* 0x000fe40000010000 */
[----:B------:R-:W-:Y:S02]  /*5060*/  FADD.FTZ R204, R38, R204 ;  /* 0x000000cc26cc7221 */ /* 0x000fe40000010000 */
[----:B------:R-:W-:Y:S01]  /*5070*/  FADD.FTZ R217, R227, R217 ;  /* 0x000000d9e3d97221 */ /* 0x000fe20000010000 */
[----:B------:R-:W-:Y:S01]  /*5080*/  HMMA.16816.F32.BF16 R156, R4, R14, R156 ;  /* 0x0000000e049c723c */ /* 0x000fe2000004189c */
[----:B------:R-:W5:Y:S01]  /*5090*/  LDSM.16.MT88.4 R12, [R239+0x1100] ;  /* 0x00110000ef0c783b */ /* 0x000f620000004200 */
[----:B------:R-:W3:Y:S01]  /*50a0*/  MUFU.EX2 R42, R42 ;  /* 0x0000002a002a7308 */ /* 0x000ee20000000800 */
[----:B-1----:R-:W-:-:S02]  /*50b0*/  FADD.FTZ R217, R231, R217 ;  /* 0x000000d9e7d97221 */ /* 0x002fc40000010000 */
[----:B------:R-:W-:Y:S02]  /*50c0*/  FADD.FTZ R204, R37, R204 ;  /* 0x000000cc25cc7221 */ /* 0x000fe40000010000 */
[----:B------:R-:W-:Y:S01]  /*50d0*/  F2FP.BF16.PACK_AB R4, R28, R29 ;  /* 0x0000001d1c04723e */ /* 0x000fe200000010ff */
[C---:B------:R-:W-:Y:S01]  /*50e0*/  FADD.FTZ R217, R230.reuse, R217 ;  /* 0x000000d9e6d97221 */ /* 0x040fe20000010000 */
[----:B------:R-:W-:Y:S01]  /*50f0*/  F2FP.BF16.PACK_AB R6, R230, R231 ;  /* 0x000000e7e606723e */ /* 0x000fe200000010ff */
[----:B------:R-:W1:Y:S01]  /*5100*/  MUFU.EX2 R40, R40 ;  /* 0x0000002800287308 */ /* 0x000e620000000800 */
[----:B------:R-:W-:Y:S01]  /*5110*/  F2FP.BF16.PACK_AB R28, R214, R215 ;  /* 0x000000d7d61c723e */ /* 0x000fe200000010ff */
[----:B----4-:R-:W-:Y:S01]  /*5120*/  FADD.FTZ R228, R43, R228 ;  /* 0x000000e42be47221 */ /* 0x010fe20000010000 */
[----:B------:R-:W-:Y:S01]  /*5130*/  F2FP.BF16.PACK_AB R29, R210, R211 ;  /* 0x000000d3d21d723e */ /* 0x000fe200000010ff */
[----:B------:R-:W-:Y:S02]  /*5140*/  FADD.FTZ R217, R220, R217 ;  /* 0x000000d9dcd97221 */ /* 0x000fe40000010000 */
[----:B------:R-:W-:-:S02]  /*5150*/  FADD.FTZ R204, R36, R204 ;  /* 0x000000cc24cc7221 */ /* 0x000fc40000010000 */
[----:B------:R-:W4:Y:S01]  /*5160*/  MUFU.EX2 R35, R35 ;  /* 0x0000002300237308 */ /* 0x000f220000000800 */
[C---:B---3--:R-:W-:Y:S01]  /*5170*/  F2FP.BF16.PACK_AB R5, R42.reuse, R43 ;  /* 0x0000002b2a05723e */ /* 0x048fe200000010ff */
[----:B------:R-:W-:Y:S02]  /*5180*/  FADD.FTZ R228, R42, R228 ;  /* 0x000000e42ae47221 */ /* 0x000fe40000010000 */
[----:B------:R-:W-:Y:S02]  /*5190*/  FADD.FTZ R217, R223, R217 ;  /* 0x000000d9dfd97221 */ /* 0x000fe40000010000 */
[----:B------:R-:W-:Y:S02]  /*51a0*/  FADD.FTZ R228, R41, R228 ;  /* 0x000000e429e47221 */ /* 0x000fe40000010000 */
[----:B------:R-:W3:Y:S01]  /*51b0*/  MUFU.EX2 R34, R34 ;  /* 0x0000002200227308 */ /* 0x000ee20000000800 */
[C---:B-1----:R-:W-:Y:S01]  /*51c0*/  F2FP.BF16.PACK_AB R7, R40.reuse, R41 ;  /* 0x000000292807723e */ /* 0x042fe200000010ff */
[----:B------:R-:W-:-:S02]  /*51d0*/  FADD.FTZ R228, R40, R228 ;  /* 0x000000e428e47221 */ /* 0x000fc40000010000 */
[----:B------:R-:W-:Y:S02]  /*51e0*/  FADD.FTZ R204, R215, R204 ;  /* 0x000000ccd7cc7221 */ /* 0x000fe40000010000 */
[----:B------:R-:W-:Y:S02]  /*51f0*/  FADD.FTZ R217, R225, R217 ;  /* 0x000000d9e1d97221 */ /* 0x000fe40000010000 */
[----:B------:R-:W-:Y:S01]  /*5200*/  HMMA.16816.F32.BF16 R192, R4, R8, R192 ;  /* 0x0000000804c0723c */ /* 0x000fe200000418c0 */
[----:B------:R-:W1:Y:S01]  /*5210*/  MUFU.EX2 R218, R218 ;  /* 0x000000da00da7308 */ /* 0x000e620000000800 */
[----:B----4-:R-:W-:Y:S02]  /*5220*/  FADD.FTZ R201, R35, R201 ;  /* 0x000000c923c97221 */ /* 0x010fe40000010000 */
[----:B------:R-:W-:Y:S01]  /*5230*/  FADD.FTZ R204, R214, R204 ;  /* 0x000000ccd6cc7221 */ /* 0x000fe20000010000 */
[----:B---3--:R-:W-:-:S03]  /*5240*/  F2FP.BF16.PACK_AB R25, R34, R35 ;  /* 0x000000232219723e */ /* 0x008fc600000010ff */
[----:B------:R-:W-:Y:S01]  /*5250*/  HMMA.16816.F32.BF16 R180, R4, R10, R180 ;  /* 0x0000000a04b4723c */ /* 0x000fe200000418b4 */
[----:B------:R-:W3:Y:S01]  /*5260*/  MUFU.EX2 R219, R219 ;  /* 0x000000db00db7308 */ /* 0x000ee20000000800 */
[----:B------:R-:W-:Y:S02]  /*5270*/  FADD.FTZ R201, R34, R201 ;  /* 0x000000c922c97221 */ /* 0x000fe40000010000 */
[----:B------:R-:W-:Y:S02]  /*5280*/  FADD.FTZ R204, R213, R204 ;  /* 0x000000ccd5cc7221 */ /* 0x000fe40000010000 */
[----:B------:R-:W-:Y:S02]  /*5290*/  FADD.FTZ R201, R33, R201 ;  /* 0x000000c921c97221 */ /* 0x000fe40000010000 */
[----:B------:R-:W-:Y:S01]  /*52a0*/  HMMA.16816.F32.BF16 R188, R24, R8, R188 ;  /* 0x0000000818bc723c */ /* 0x000fe200000418bc */
[----:B------:R-:W4:Y:S01]  /*52b0*/  MUFU.EX2 R221, R221 ;  /* 0x000000dd00dd7308 */ /* 0x000f220000000800 */
[----:B------:R-:W-:-:S02]  /*52c0*/  FADD.FTZ R201, R32, R201 ;  /* 0x000000c920c97221 */ /* 0x000fc40000010000 */
[----:B-1----:R-:W-:Y:S02]  /*52d0*/  FADD.FTZ R228, R218, R228 ;  /* 0x000000e4dae47221 */ /* 0x002fe40000010000 */
[----:B------:R-:W-:Y:S02]  /*52e0*/  FADD.FTZ R201, R211, R201 ;  /* 0x000000c9d3c97221 */ /* 0x000fe40000010000 */
[----:B------:R-:W-:Y:S01]  /*52f0*/  HMMA.16816.F32.BF16 R184, R24, R10, R184 ;  /* 0x0000000a18b8723c */ /* 0x000fe200000418b8 */
[----:B------:R-:W1:Y:S01]  /*5300*/  LDSM.16.MT88.4 R8, [R238+0x1100] ;  /* 0x00110000ee08783b */ /* 0x000e620000004200 */
[----:B------:R-:W-:Y:S01]  /*5310*/  MUFU.EX2 R222, R222 ;  /* 0x000000de00de7308 */ /* 0x000fe20000000800 */
[----:B---3--:R-:W-:Y:S02]  /*5320*/  FADD.FTZ R228, R219, R228 ;  /* 0x000000e4dbe47221 */ /* 0x008fe40000010000 */
[----:B------:R-:W-:-:S03]  /*5330*/  FADD.FTZ R201, R210, R201 ;  /* 0x000000c9d2c97221 */ /* 0x000fc60000010000 */
[-C--:B--2---:R-:W-:Y:S01]  /*5340*/  HMMA.16816.F32.BF16 R68, R4, R16.reuse, R68 ;  /* 0x000000100444723c */ /* 0x084fe20000041844 */
[----:B----4-:R-:W-:Y:S01]  /*5350*/  FADD.FTZ R228, R221, R228 ;  /* 0x000000e4dde47221 */ /* 0x010fe20000010000 */
[----:B------:R-:W2:Y:S06]  /*5360*/  MUFU.EX2 R207, R209 ;  /* 0x000000d100cf7308 */ /* 0x000eac0000000800 */
[C---:B------:R-:W-:Y:S02]  /*5370*/  HMMA.16816.F32.BF16 R72, R24.reuse, R16, R72 ;  /* 0x000000101848723c */ /* 0x040fe40000041848 */
[----:B------:R-:W3:Y:S06]  /*5380*/  MUFU.EX2 R208, R208 ;  /* 0x000000d000d07308 */ /* 0x000eec0000000800 */
[----:B------:R-:W-:Y:S01]  /*5390*/  HMMA.16816.F32.BF16 R76, R24, R18, R76 ;  /* 0x00000012184c723c */ /* 0x000fe2000004184c */
[----:B--2---:R-:W-:-:S07]  /*53a0*/  FADD.FTZ R201, R207, R201 ;  /* 0x000000c9cfc97221 */ /* 0x004fce0000010000 */
[----:B------:R-:W-:Y:S01]  /*53b0*/  HMMA.16816.F32.BF16 R80, R4, R18, R80 ;  /* 0x000000120450723c */ /* 0x000fe20000041850 */
[----:B------:R-:W2:Y:S01]  /*53c0*/  LDSM.16.MT88.4 R16, [R240+0x3100] ;  /* 0x00310000f010783b */ /* 0x000ea20000004200 */
[----:B---3--:R-:W-:-:S06]  /*53d0*/  F2FP.BF16.PACK_AB R31, R208, R207 ;  /* 0x000000cfd01f723e */ /* 0x008fcc00000010ff */
[-C--:B-----5:R-:W-:Y:S08]  /*53e0*/  HMMA.16816.F32.BF16 R84, R4, R12.reuse, R84 ;  /* 0x0000000c0454723c */ /* 0x0a0ff00000041854 */
[C---:B------:R-:W-:Y:S08]  /*53f0*/  HMMA.16816.F32.BF16 R88, R24.reuse, R12, R88 ;  /* 0x0000000c1858723c */ /* 0x040ff00000041858 */
[-C--:B------:R-:W-:Y:S08]  /*5400*/  HMMA.16816.F32.BF16 R92, R24, R14.reuse, R92 ;  /* 0x0000000e185c723c */ /* 0x080ff0000004185c */
[C---:B------:R-:W-:Y:S01]  /*5410*/  HMMA.16816.F32.BF16 R96, R4.reuse, R14, R96 ;  /* 0x0000000e0460723c */ /* 0x040fe20000041860 */
[----:B------:R-:W3:Y:S07]  /*5420*/  LDSM.16.MT88.4 R12, [R239+0x3100] ;  /* 0x00310000ef0c783b */ /* 0x000eee0000004200 */
[-C--:B-1----:R-:W-:Y:S08]  /*5430*/  HMMA.16816.F32.BF16 R100, R4, R8.reuse, R100 ;  /* 0x000000080464723c */ /* 0x082ff00000041864 */
[C---:B------:R-:W-:Y:S08]  /*5440*/  HMMA.16816.F32.BF16 R104, R24.reuse, R8, R104 ;  /* 0x000000081868723c */ /* 0x040ff00000041868 */
[-C--:B------:R-:W-:Y:S08]  /*5450*/  HMMA.16816.F32.BF16 R108, R24, R10.reuse, R108 ;  /* 0x0000000a186c723c */ /* 0x080ff0000004186c */
[----:B------:R-:W-:Y:S01]  /*5460*/  HMMA.16816.F32.BF16 R112, R4, R10, R112 ;  /* 0x0000000a0470723c */ /* 0x000fe20000041870 */
[----:B------:R-:W1:Y:S07]  /*5470*/  LDSM.16.MT88.4 R8, [R238+0x3100] ;  /* 0x00310000ee08783b */ /* 0x000e6e0000004200 */
[C---:B--2---:R-:W-:Y:S08]  /*5480*/  HMMA.16816.F32.BF16 R136, R24.reuse, R16, R136 ;  /* 0x000000101888723c */ /* 0x044ff00000041888 */
[C---:B---3--:R-:W-:Y:S08]  /*5490*/  HMMA.16816.F32.BF16 R148, R24.reuse, R12, R148 ;  /* 0x0000000c1894723c */ /* 0x048ff00000041894 */
[C---:B------:R-:W-:Y:S08]  /*54a0*/  HMMA.16816.F32.BF16 R140, R24.reuse, R18, R140 ;  /* 0x00000012188c723c */ /* 0x040ff0000004188c */
[----:B------:R-:W-:Y:S08]  /*54b0*/  HMMA.16816.F32.BF16 R152, R24, R14, R152 ;  /* 0x0000000e1898723c */ /* 0x000ff00000041898 */
[----:B------:R-:W-:Y:S08]  /*54c0*/  HMMA.16816.F32.BF16 R132, R4, R16, R132 ;  /* 0x000000100484723c */ /* 0x000ff00000041884 */
[C---:B-1----:R-:W-:Y:S08]  /*54d0*/  HMMA.16816.F32.BF16 R168, R24.reuse, R8, R168 ;  /* 0x0000000818a8723c */ /* 0x042ff000000418a8 */
[----:B------:R-:W-:Y:S08]  /*54e0*/  HMMA.16816.F32.BF16 R164, R24, R10, R164 ;  /* 0x0000000a18a4723c */ /* 0x000ff000000418a4 */
[C---:B------:R-:W-:Y:S01]  /*54f0*/  HMMA.16816.F32.BF16 R144, R4.reuse, R18, R144 ;  /* 0x000000120490723c */ /* 0x040fe20000041890 */
[----:B------:R-:W1:Y:S07]  /*5500*/  LDSM.16.MT88.4 R16, [R246+0x1900] ;  /* 0x00190000f610783b */ /* 0x000e6e0000004200 */
[C---:B------:R-:W-:Y:S08]  /*5510*/  HMMA.16816.F32.BF16 R176, R4.reuse, R12, R176 ;  /* 0x0000000c04b0723c */ /* 0x040ff000000418b0 */
[C---:B------:R-:W-:Y:S01]  /*5520*/  HMMA.16816.F32.BF16 R156, R4.reuse, R14, R156 ;  /* 0x0000000e049c723c */ /* 0x040fe2000004189c */
[----:B------:R-:W2:Y:S07]  /*5530*/  LDSM.16.MT88.4 R12, [R240+0x1900] ;  /* 0x00190000f00c783b */ /* 0x000eae0000004200 */
[C---:B------:R-:W-:Y:S08]  /*5540*/  HMMA.16816.F32.BF16 R172, R4.reuse, R8, R172 ;  /* 0x0000000804ac723c */ /* 0x040ff000000418ac */
[C---:B------:R-:W-:Y:S01]  /*5550*/  HMMA.16816.F32.BF16 R160, R4.reuse, R10, R160 ;  /* 0x0000000a04a0723c */ /* 0x040fe200000418a0 */
[----:B------:R-:W3:Y:S07]  /*5560*/  LDSM.16.MT88.4 R8, [R239+0x1900] ;  /* 0x00190000ef08783b */ /* 0x000eee0000004200 */
[C---:B------:R-:W-:Y:S08]  /*5570*/  HMMA.16816.F32.BF16 R116, R4.reuse, R20, R116 ;  /* 0x000000140474723c */ /* 0x040ff00000041874 */
[----:B------:R-:W-:Y:S07]  /*5580*/  HMMA.16816.F32.BF16 R128, R4, R22, R128 ;  /* 0x000000160480723c */ /* 0x000fee0000041880 */
[----:B------:R-:W-:Y:S01]  /*5590*/  F2FP.BF16.PACK_AB R4, R223, R220 ;  /* 0x000000dcdf04723e */ /* 0x000fe200000010ff */
[----:B------:R-:W-:Y:S01]  /*55a0*/  HMMA.16816.F32.BF16 R120, R24, R20, R120 ;  /* 0x000000141878723c */ /* 0x000fe20000041878 */
[----:B------:R-:W-:-:S02]  /*55b0*/  F2FP.BF16.PACK_AB R5, R219, R218 ;  /* 0x000000dadb05723e */ /* 0x000fc400000010ff */
[----:B------:R-:W-:Y:S02]  /*55c0*/  F2FP.BF16.PACK_AB R6, R226, R225 ;  /* 0x000000e1e206723e */ /* 0x000fe400000010ff */
[----:B------:R-:W-:-:S03]  /*55d0*/  F2FP.BF16.PACK_AB R7, R222, R221 ;  /* 0x000000ddde07723e */ /* 0x000fc600000010ff */
[----:B------:R-:W-:Y:S01]  /*55e0*/  HMMA.16816.F32.BF16 R124, R24, R22, R124 ;  /* 0x00000016187c723c */ /* 0x000fe2000004187c */
[----:B------:R-:W4:Y:S04]  /*55f0*/  LDSM.16.MT88.4 R24, [R238+0x1900] ;  /* 0x00190000ee18783b */ /* 0x000f280000004200 */
[----:B------:R-:W5:Y:S03]  /*5600*/  LDSM.16.MT88.4 R20, [R246+0x3900] ;  /* 0x00390000f614783b */ /* 0x000f660000004200 */
[-C--:B-1----:R-:W-:Y:S08]  /*5610*/  HMMA.16816.F32.BF16 R192, R4, R16.reuse, R192 ;  /* 0x0000001004c0723c */ /* 0x082ff000000418c0 */
[C---:B------:R-:W-:Y:S08]  /*5620*/  HMMA.16816.F32.BF16 R188, R28.reuse, R16, R188 ;  /* 0x000000101cbc723c */ /* 0x040ff000000418bc */
[-C--:B------:R-:W-:Y:S08]  /*5630*/  HMMA.16816.F32.BF16 R184, R28, R18.reuse, R184 ;  /* 0x000000121cb8723c */ /* 0x080ff000000418b8 */
[C---:B------:R-:W-:Y:S01]  /*5640*/  HMMA.16816.F32.BF16 R180, R4.reuse, R18, R180 ;  /* 0x0000001204b4723c */ /* 0x040fe200000418b4 */
[----:B------:R-:W1:Y:S07]  /*5650*/  LDSM.16.MT88.4 R16, [R240+0x3900] ;  /* 0x00390000f010783b */ /* 0x000e6e0000004200 */
[-C--:B--2---:R-:W-:Y:S08]  /*5660*/  HMMA.16816.F32.BF16 R68, R4, R12.reuse, R68 ;  /* 0x0000000c0444723c */ /* 0x084ff00000041844 */
[C---:B------:R-:W-:Y:S08]  /*5670*/  HMMA.16816.F32.BF16 R72, R28.reuse, R12, R72 ;  /* 0x0000000c1c48723c */ /* 0x040ff00000041848 */
[-C--:B------:R-:W-:Y:S08]  /*5680*/  HMMA.16816.F32.BF16 R76, R28, R14.reuse, R76 ;  /* 0x0000000e1c4c723c */ /* 0x080ff0000004184c */
[C---:B------:R-:W-:Y:S01]  /*5690*/  HMMA.16816.F32.BF16 R80, R4.reuse, R14, R80 ;  /* 0x0000000e0450723c */ /* 0x040fe20000041850 */
[----:B------:R-:W2:Y:S07]  /*56a0*/  LDSM.16.MT88.4 R12, [R239+0x3900] ;  /* 0x00390000ef0c783b */ /* 0x000eae0000004200 */
[-C--:B---3--:R-:W-:Y:S08]  /*56b0*/  HMMA.16816.F32.BF16 R84, R4, R8.reuse, R84 ;  /* 0x000000080454723c */ /* 0x088ff00000041854 */
[C---:B------:R-:W-:Y:S08]  /*56c0*/  HMMA.16816.F32.BF16 R88, R28.reuse, R8, R88 ;  /* 0x000000081c58723c */ /* 0x040ff00000041858 */
[-C--:B------:R-:W-:Y:S08]  /*56d0*/  HMMA.16816.F32.BF16 R92, R28, R10.reuse, R92 ;  /* 0x0000000a1c5c723c */ /* 0x080ff0000004185c */
[C---:B------:R-:W-:Y:S01]  /*56e0*/  HMMA.16816.F32.BF16 R96, R4.reuse, R10, R96 ;  /* 0x0000000a0460723c */ /* 0x040fe20000041860 */
[----:B------:R-:W3:Y:S07]  /*56f0*/  LDSM.16.MT88.4 R8, [R238+0x3900] ;  /* 0x00390000ee08783b */ /* 0x000eee0000004200 */
[C---:B----4-:R-:W-:Y:S08]  /*5700*/  HMMA.16816.F32.BF16 R100, R4.reuse, R24, R100 ;  /* 0x000000180464723c */ /* 0x050ff00000041864 */
[C---:B------:R-:W-:Y:S08]  /*5710*/  HMMA.16816.F32.BF16 R112, R4.reuse, R26, R112 ;  /* 0x0000001a0470723c */ /* 0x040ff00000041870 */
[C---:B-----5:R-:W-:Y:S08]  /*5720*/  HMMA.16816.F32.BF16 R116, R4.reuse, R20, R116 ;  /* 0x000000140474723c */ /* 0x060ff00000041874 */
[C---:B------:R-:W-:Y:S08]  /*5730*/  HMMA.16816.F32.BF16 R128, R4.reuse, R22, R128 ;  /* 0x000000160480723c */ /* 0x040ff00000041880 */
[C---:B-1----:R-:W-:Y:S08]  /*5740*/  HMMA.16816.F32.BF16 R132, R4.reuse, R16, R132 ;  /* 0x000000100484723c */ /* 0x042ff00000041884 */
[C---:B------:R-:W-:Y:S08]  /*5750*/  HMMA.16816.F32.BF16 R144, R4.reuse, R18, R144 ;  /* 0x000000120490723c */ /* 0x040ff00000041890 */
[C---:B--2---:R-:W-:Y:S08]  /*5760*/  HMMA.16816.F32.BF16 R176, R4.reuse, R12, R176 ;  /* 0x0000000c04b0723c */ /* 0x044ff000000418b0 */
[C---:B------:R-:W-:Y:S08]  /*5770*/  HMMA.16816.F32.BF16 R156, R4.reuse, R14, R156 ;  /* 0x0000000e049c723c */ /* 0x040ff0000004189c */
[C---:B---3--:R-:W-:Y:S08]  /*5780*/  HMMA.16816.F32.BF16 R172, R4.reuse, R8, R172 ;  /* 0x0000000804ac723c */ /* 0x048ff000000418ac */
[----:B------:R-:W-:Y:S07]  /*5790*/  HMMA.16816.F32.BF16 R160, R4, R10, R160 ;  /* 0x0000000a04a0723c */ /* 0x000fee00000418a0 */
[----:B------:R-:W-:Y:S01]  /*57a0*/  FADD.FTZ R4, R226, R217 ;  /* 0x000000d9e2047221 */ /* 0x000fe20000010000 */
[----:B------:R-:W-:Y:S01]  /*57b0*/  HMMA.16816.F32.BF16 R104, R28, R24, R104 ;  /* 0x000000181c68723c */ /* 0x000fe20000041868 */
[----:B------:R-:W-:-:S02]  /*57c0*/  FADD.FTZ R6, R222, R228 ;  /* 0x000000e4de067221 */ /* 0x000fc40000010000 */
[----:B------:R-:W-:Y:S01]  /*57d0*/  FADD.FTZ R5, R212, R204 ;  /* 0x000000ccd4057221 */ /* 0x000fe20000010000 */
[----:B------:R1:W-:Y:S04]  /*57e0*/  STL [R1+0x20], R4 ;  /* 0x0000200401007387 */ /* 0x0003e80000100800 */
[----:B------:R2:W-:Y:S01]  /*57f0*/  STL [R1+0x1c], R6 ;  /* 0x00001c0601007387 */ /* 0x0005e20000100800 */
[C---:B------:R-:W-:Y:S08]  /*5800*/  HMMA.16816.F32.BF16 R108, R28.reuse, R26, R108 ;  /* 0x0000001a1c6c723c */ /* 0x040ff0000004186c */
[C---:B------:R-:W-:Y:S08]  /*5810*/  HMMA.16816.F32.BF16 R120, R28.reuse, R20, R120 ;  /* 0x000000141c78723c */ /* 0x040ff00000041878 */
[----:B------:R-:W-:Y:S01]  /*5820*/  HMMA.16816.F32.BF16 R124, R28, R22, R124 ;  /* 0x000000161c7c723c */ /* 0x000fe2000004187c */
[----:B-1----:R-:W-:-:S07]  /*5830*/  FADD.FTZ R4, R208, R201 ;  /* 0x000000c9d0047221 */ /* 0x002fce0000010000 */
[C---:B------:R-:W-:Y:S01]  /*5840*/  HMMA.16816.F32.BF16 R136, R28.reuse, R16, R136 ;  /* 0x000000101c88723c */ /* 0x040fe20000041888 */
[----:B------:R2:W-:Y:S04]  /*5850*/  STL [R1+0x14], R4 ;  /* 0x0000140401007387 */ /* 0x0005e80000100800 */
[----:B------:R2:W-:Y:S03]  /*5860*/  STL [R1+0x18], R5 ;  /* 0x0000180501007387 */ /* 0x0005e60000100800 */
[C---:B------:R-:W-:Y:S08]  /*5870*/  HMMA.16816.F32.BF16 R140, R28.reuse, R18, R140 ;  /* 0x000000121c8c723c */ /* 0x040ff0000004188c */
[C---:B------:R-:W-:Y:S08]  /*5880*/  HMMA.16816.F32.BF16 R148, R28.reuse, R12, R148 ;  /* 0x0000000c1c94723c */ /* 0x040ff00000041894 */
[C---:B------:R-:W-:Y:S08]  /*5890*/  HMMA.16816.F32.BF16 R152, R28.reuse, R14, R152 ;  /* 0x0000000e1c98723c */ /* 0x040ff00000041898 */
[C---:B------:R-:W-:Y:S08]  /*58a0*/  HMMA.16816.F32.BF16 R168, R28.reuse, R8, R168 ;  /* 0x000000081ca8723c */ /* 0x040ff000000418a8 */
[----:B------:R-:W-:Y:S01]  /*58b0*/  HMMA.16816.F32.BF16 R164, R28, R10, R164 ;  /* 0x0000000a1ca4723c */ /* 0x000fe200000418a4 */
[----:B------:R-:W-:Y:S07]  /*58c0*/  @!P2 BRA `(.L_x_152) ;  /* 0x00003c600000a947 */ /* 0x000fee0003800000 */
[C---:B--2---:R-:W-:Y:S01]  /*58d0*/  SHF.L.U64.HI R4, R45.reuse, 0x1, R47 ;  /* 0x000000012d047819 */ /* 0x044fe2000001022f */
[----:B------:R-:W-:Y:S01]  /*58e0*/  IMAD.SHL.U32 R6, R45, 0x2, RZ ;  /* 0x000000022d067824 */ /* 0x000fe200078e00ff */
[----:B------:R-:W-:Y:S01]  /*58f0*/  SHF.L.U64.HI R5, R44, 0x1, R46 ;  /* 0x000000012c057819 */ /* 0x000fe2000001022e */
[----:B------:R-:W-:Y:S01]  /*5900*/  IMAD.MOV.U32 R199, RZ, RZ, R196 ;  /* 0x000000ffffc77224 */ /* 0x000fe200078e00c4 */
[----:B------:R-:W-:Y:S01]  /*5910*/  MOV R200, R3 ;  /* 0x0000000300c87202 */ /* 0x000fe20000000f00 */
[----:B------:R1:W-:Y:S01]  /*5920*/  STL [R1+0x10], R4 ;  /* 0x0000100401007387 */ /* 0x0003e20000100800 */
[----:B------:R-:W-:Y:S01]  /*5930*/  MOV R197, R0 ;  /* 0x0000000000c57202 */ /* 0x000fe20000000f00 */
[----:B------:R-:W-:-:S02]  /*5940*/  IMAD.MOV.U32 R198, RZ, RZ, R2 ;  /* 0x000000ffffc67224 */ /* 0x000fc400078e0002 */
[----:B------:R2:W-:Y:S04]  /*5950*/  STL [R1+0xc], R6 ;  /* 0x00000c0601007387 */ /* 0x0005e80000100800 */
[----:B------:R2:W-:Y:S01]  /*5960*/  STL [R1+0x8], R5 ;  /* 0x0000080501007387 */ /* 0x0005e20000100800 */
[----:B-1----:R-:W-:-:S05]  /*5970*/  IMAD.SHL.U32 R4, R44, 0x2, RZ ;  /* 0x000000022c047824 */ /* 0x002fca00078e00ff */
[----:B------:R2:W-:Y:S01]  /*5980*/  STL [R1+0x4], R4 ;  /* 0x0000040401007387 */ /* 0x0005e20000100800 */
[----:B------:R-:W-:Y:S05]  /*5990*/  BRA `(.L_x_153) ;  /* 0x0000041000007947 */ /* 0x000fea0003800000 */
.L_x_155:
[----:B------:R-:W2:Y:S01]  /*59a0*/  LDL R0, [R1] ;  /* 0x0000000001007983 */ /* 0x000ea20000100800 */
[----:B------:R-:W-:Y:S01]  /*59b0*/  ULEA UR5, UR6, UR8, 0x6 ;  /* 0x0000000806057291 */ /* 0x000fe2000f8e303f */
[----:B------:R-:W-:Y:S02]  /*59c0*/  IMAD.MOV.U32 R251, RZ, RZ, RZ ;  /* 0x000000fffffb7224 */ /* 0x000fe400078e00ff */
[----:B------:R-:W3:Y:S03]  /*59d0*/  LDL R230, [R1+0xc] ;  /* 0x00000c0001e67983 */ /* 0x000ee60000100800 */
[----:B------:R-:W-:Y:S01]  /*59e0*/  IMAD.U32 R252, RZ, RZ, UR5 ;  /* 0x00000005fffc7e24 */ /* 0x000fe2000f8e00ff */
[----:B------:R-:W4:Y:S04]  /*59f0*/  LDL R231, [R1+0x4] ;  /* 0x0000040001e77983 */ /* 0x000f280000100800 */
[----:B------:R-:W5:Y:S04]  /*5a00*/  LDL R228, [R1+0x10] ;  /* 0x0000100001e47983 */ /* 0x000f680000100800 */
[----:B------:R-:W3:Y:S01]  /*5a10*/  LDL R229, [R1+0x8] ;  /* 0x0000080001e57983 */ /* 0x000ee20000100800 */
[----:B--2---:R-:W-:Y:S05]  /*5a20*/  IADD3 R252, R252, -0x40, R0 ;  /* 0xffffffc0fcfc7810 */ /* 0x004fea0007ffe000 */
[----:B------:R-:W-:Y:S04]  /*5a30*/  @P1 IMAD.HI.U32 R2, R252, c[0x0][0x2bc], RZ ;  /* 0x0000af00fc021a27 */ /* 0x000fe800078e00ff */
[----:B------:R-:W-:Y:S01]  /*5a40*/  IMAD.MOV.U32 R0, RZ, RZ, R252 ;  /* 0x000000ffff007224 */ /* 0x000fe200078e00fc */
[----:B------:R-:W-:Y:S04]  /*5a50*/  @P1 SHF.R.U32.HI R0, RZ, c[0x0][0x2c0], R2 ;  /* 0x0000b000ff001a19 */ /* 0x000fe80000011602 */
[C---:B------:R-:W-:Y:S04]  /*5a60*/  @!P0 IADD3 R196, P2, R0.reuse, UR16, RZ ;  /* 0x0000001000c48c10 */ /* 0x040fe8000ff5e0ff */
[----:B------:R-:W-:Y:S01]  /*5a70*/  @!P0 LEA.HI.X.SX32 R3, R0, UR15, 0x1, P2 ;  /* 0x0000000f00038c11 */ /* 0x000fe200090f0eff */
[----:B------:R-:W-:Y:S01]  /*5a80*/  IMAD.MOV R0, RZ, RZ, -R0 ;  /* 0x000000ffff007224 */ /* 0x000fe200078e0a00 */
[----:B------:R-:W-:Y:S03]  /*5a90*/  @!P0 LEA R2, P2, R196, c[0x0][0x2a0], 0x2 ;  /* 0x0000a800c4028a11 */ /* 0x000fe600078410ff */
        /* <DEDUP_REMOVED lines=9> */
[C---:B------:R-:W-:Y:S04]  /*5b30*/  IMAD.WIDE.U32 R204, R251.reuse, c[0x0][0x1f0], R204 ;  /* 0x00007c00fbcc7a25 */ /* 0x040fe800078e00cc */
[----:B------:R-:W-:Y:S01]  /*5b40*/  IMAD R0, R0, c[0x0][0x1f0], RZ ;  /* 0x00007c0000007a24 */ /* 0x000fe200078e02ff */
[----:B------:R-:W-:Y:S03]  /*5b50*/  IADD3 R3, P2, R204, UR20, RZ ;  /* 0x00000014cc037c10 */ /* 0x000fe6000ff5e0ff */
[----:B------:R-:W-:Y:S05]  /*5b60*/  IMAD R0, R251, c[0x0][0x1f4], R0 ;  /* 0x00007d00fb007a24 */ /* 0x000fea00078e0200 */
[----:B------:R-:W-:Y:S02]  /*5b70*/  IADD3.X R0, R205, UR18, R0, P2, !PT ;  /* 0x00000012cd007c10 */ /* 0x000fe400097fe400 */
[C---:B------:R-:W-:Y:S04]  /*5b80*/  LEA R2, P2, R3.reuse, c[0x0][0x1c8], 0x1 ;  /* 0x0000720003027a11 */ /* 0x040fe800078408ff */
[----:B------:R-:W-:Y:S01]  /*5b90*/  LEA.HI.X R0, R3, c[0x0][0x1cc], R0, 0x1, P2 ;  /* 0x0000730003007a11 */ /* 0x000fe200010f0c00 */
[----:B------:R-:W3:Y:S04]  /*5ba0*/  SHFL.IDX PT, R205, R2, RZ, 0x181f ;  /* 0x00181fff02cd7589 */ /* 0x000ee800000e0000 */
[----:B------:R-:W5:Y:S04]  /*5bb0*/  SHFL.IDX PT, R206, R0, RZ, 0x181f ;  /* 0x00181fff00ce7589 */ /* 0x000f6800000e0000 */
[----:B------:R-:W1:Y:S04]  /*5bc0*/  SHFL.IDX PT, R201, R2, 0x1, 0x181f ;  /* 0x00381f0002c97f89 */ /* 0x000e6800000e0000 */
[----:B------:R-:W2:Y:S04]  /*5bd0*/  SHFL.IDX PT, R204, R0, 0x1, 0x181f ;  /* 0x00381f0000cc7f89 */ /* 0x000ea800000e0000 */
[----:B------:R-:W-:Y:S04]  /*5be0*/  SHFL.IDX PT, R3, R2, 0x2, 0x181f ;  /* 0x00581f0002037f89 */ /* 0x000fe800000e0000 */
[----:B------:R-:W-:Y:S04]  /*5bf0*/  SHFL.IDX PT, R196, R0, 0x2, 0x181f ;  /* 0x00581f0000c47f89 */ /* 0x000fe800000e0000 */
[----:B------:R-:W2:Y:S01]  /*5c00*/  SHFL.IDX PT, R2, R2, 0x3, 0x181f ;  /* 0x00781f0002027f89 */ /* 0x000ea200000e0000 */
[CC--:B---3--:R-:W-:Y:S02]  /*5c10*/  IADD3 R208, P6, R205.reuse, R230.reuse, RZ ;  /* 0x000000e6cdd07210 */ /* 0x0c8fe40007fde0ff */
[----:B----4-:R-:W-:Y:S01]  /*5c20*/  IADD3 R212, P5, R205, R231, RZ ;  /* 0x000000e7cdd47210 */ /* 0x010fe20007fbe0ff */
[----:B------:R-:W3:Y:S02]  /*5c30*/  SHFL.IDX PT, R0, R0, 0x3, 0x181f ;  /* 0x00781f0000007f89 */ /* 0x000ee400000e0000 */
[C-C-:B-----5:R-:W-:Y:S01]  /*5c40*/  IMAD.X R209, R206.reuse, 0x1, R228.reuse, P6 ;  /* 0x00000001ced17824 */ /* 0x160fe200030e06e4 */
[----:B------:R-:W-:Y:S02]  /*5c50*/  IADD3.X R213, R206, R229, RZ, P5, !PT ;  /* 0x000000e5ced57210 */ /* 0x000fe40002ffe4ff */
[CC--:B-1----:R-:W-:Y:S02]  /*5c60*/  IADD3 R210, P2, R201.reuse, R230.reuse, RZ ;  /* 0x000000e6c9d27210 */ /* 0x0c2fe40007f5e0ff */
[----:B------:R1:W-:Y:S01]  /*5c70*/  LDGSTS.E.BYPASS.LTC128B.128 [R250+0x4100], [R208.64], !P4 ;  /* 0x04100000d0fa7fae */ /* 0x0003e2000e101d4c */
[-C--:B------:R-:W-:Y:S02]  /*5c80*/  IADD3 R206, P5, R201, R231.reuse, RZ ;  /* 0x000000e7c9ce7210 */ /* 0x080fe40007fbe0ff */
[C-C-:B--2---:R-:W-:Y:S01]  /*5c90*/  IMAD.X R211, R204.reuse, 0x1, R228.reuse, P2 ;  /* 0x00000001ccd37824 */ /* 0x144fe200010e06e4 */
[----:B------:R2:W-:Y:S02]  /*5ca0*/  LDGSTS.E.BYPASS.LTC128B.128 [R250+0x6100], [R212.64], !P3 ;  /* 0x06100000d4fa7fae */ /* 0x0005e4000d901d4c */
[--C-:B------:R-:W-:Y:S02]  /*5cb0*/  IMAD.X R207, R204, 0x1, R229.reuse, P5 ;  /* 0x00000001cccf7824 */ /* 0x100fe400028e06e5 */
[----:B------:R4:W-:Y:S04]  /*5cc0*/  LDGSTS.E.BYPASS.LTC128B.128 [R250+0x4900], [R210.64], !P4 ;  /* 0x04900000d2fa7fae */ /* 0x0009e8000e101d4c */
[----:B------:R2:W-:Y:S01]  /*5cd0*/  LDGSTS.E.BYPASS.LTC128B.128 [R250+0x6900], [R206.64], !P3 ;  /* 0x06900000cefa7fae */ /* 0x0005e2000d901d4c */
[-C--:B------:R-:W-:Y:S05]  /*5ce0*/  IADD3 R204, P5, R2, R230.reuse, RZ ;  /* 0x000000e602cc7210 */ /* 0x080fea0007fbe0ff */
[--C-:B---3--:R-:W-:Y:S01]  /*5cf0*/  IMAD.X R205, R0, 0x1, R228.reuse, P5 ;  /* 0x0000000100cd7824 */ /* 0x108fe200028e06e4 */
[C---:B-1----:R-:W-:Y:S05]  /*5d00*/  IADD3 R208, P2, R3.reuse, R230, RZ ;  /* 0x000000e603d07210 */ /* 0x042fea0007f5e0ff */
        /* <DEDUP_REMOVED lines=10> */
.L_x_153:
[----:B------:R-:W3:Y:S01]  /*5db0*/  LDL R58, [R1+0xc] ;  /* 0x00000c00013a7983 */ /* 0x000ee20000100800 */
[----:B------:R-:W-:Y:S04]  /*5dc0*/  DEPBAR.LE SB0, 0x0 ;  /* 0x000080000000791a */ /* 0x000fe80000000000 */
[----:B------:R-:W-:Y:S01]  /*5dd0*/  SHF.R.S32.HI R0, RZ, 0x1f, R252 ;  /* 0x0000001fff007819 */ /* 0x000fe200000114fc */
[----:B------:R-:W4:Y:S01]  /*5de0*/  LDL R57, [R1+0x10] ;  /* 0x0000100001397983 */ /* 0x000f220000100800 */
[----:B------:R-:W-:Y:S01]  /*5df0*/  IMAD.WIDE.U32 R12, R252, c[0x0][0x208], RZ ;  /* 0x00008200fc0c7a25 */ /* 0x000fe200078e00ff */
[----:B------:R-:W-:Y:S01]  /*5e00*/  IADD3 R54, R250, 0x100, RZ ;  /* 0x00000100fa367810 */ /* 0x000fe20007ffe0ff */
[----:B------:R-:W-:Y:S02]  /*5e10*/  UISETP.GT.AND UP0, UPT, UR6, UR7, UPT ;  /* 0x000000070600728c */ /* 0x000fe4000bf04270 */
[----:B------:R-:W-:Y:S01]  /*5e20*/  IMAD R0, R0, c[0x0][0x208], RZ ;  /* 0x0000820000007a24 */ /* 0x000fe200078e02ff */
[----:B------:R-:W5:Y:S03]  /*5e30*/  LDL R56, [R1+0x4] ;  /* 0x0000040001387983 */ /* 0x000f660000100800 */
[----:B------:R-:W-:Y:S03]  /*5e40*/  IMAD R0, R252, c[0x0][0x20c], R0 ;  /* 0x00008300fc007a24 */ /* 0x000fe600078e0200 */
[----:B--2---:R-:W2:Y:S01]  /*5e50*/  LDL R55, [R1+0x8] ;  /* 0x0000080001377983 */ /* 0x004ea20000100800 */
[----:B------:R-:W-:Y:S01]  /*5e60*/  IMAD.IADD R13, R13, 0x1, R0 ;  /* 0x000000010d0d7824 */ /* 0x000fe200078e0200 */
[----:B------:R-:W-:Y:S03]  /*5e70*/  SHF.R.S32.HI R0, RZ, 0x1f, R251 ;  /* 0x0000001fff007819 */ /* 0x000fe600000114fb */
[C---:B------:R-:W-:Y:S01]  /*5e80*/  IMAD.WIDE.U32 R12, R251.reuse, c[0x0][0x218], R12 ;  /* 0x00008600fb0c7a25 */ /* 0x040fe200078e000c */
[----:B------:R-:W-:Y:S03]  /*5e90*/  BAR.SYNC.DEFER_BLOCKING 0x0 ;  /* 0x0000000000007b1d */ /* 0x000fe60000010000 */
[----:B------:R-:W-:Y:S01]  /*5ea0*/  IMAD R0, R0, c[0x0][0x218], RZ ;  /* 0x0000860000007a24 */ /* 0x000fe200078e02ff */
[----:B------:R-:W-:Y:S03]  /*5eb0*/  IADD3 R3, P2, R12, UR22, RZ ;  /* 0x000000160c037c10 */ /* 0x000fe6000ff5e0ff */
[----:B------:R-:W-:Y:S05]  /*5ec0*/  IMAD R0, R251, c[0x0][0x21c], R0 ;  /* 0x00008700fb007a24 */ /* 0x000fea00078e0200 */
[----:B------:R-:W-:Y:S02]  /*5ed0*/  IADD3.X R0, R13, UR4, R0, P2, !PT ;  /* 0x000000040d007c10 */ /* 0x000fe400097fe400 */
[C---:B------:R-:W-:Y:S04]  /*5ee0*/  LEA R2, P2, R3.reuse, c[0x0][0x1f8], 0x1 ;  /* 0x00007e0003027a11 */ /* 0x040fe800078408ff */
[----:B------:R-:W-:Y:S01]  /*5ef0*/  LEA.HI.X R0, R3, c[0x0][0x1fc], R0, 0x1, P2 ;  /* 0x00007f0003007a11 */ /* 0x000fe200010f0c00 */
[----:B------:R-:W-:Y:S06]  /*5f00*/  LDSM.16.M88.4 R64, [R249+0x8100] ;  /* 0x00810000f940783b */ /* 0x000fec0000000200 */
[----:B------:R-:W1:Y:S06]  /*5f10*/  LDSM.16.M88.4 R16, [R248+0x4100] ;  /* 0x00410000f810783b */ /* 0x000e6c0000000200 */
[----:B------:R-:W1:Y:S06]  /*5f20*/  LDSM.16.M88.4 R60, [R249+0xa100] ;  /* 0x00a10000f93c783b */ /* 0x000e6c0000000200 */
[----:B------:R-:W1:Y:S06]  /*5f30*/  LDSM.16.M88.4 R32, [R248+0x4900] ;  /* 0x00490000f820783b */ /* 0x000e6c0000000200 */
[----:B------:R-:W3:Y:S06]  /*5f40*/  SHFL.IDX PT, R36, R2, RZ, 0x181f ;  /* 0x00181fff02247589 */ /* 0x000eec00000e0000 */
[----:B------:R-:W-:Y:S06]  /*5f50*/  LDSM.16.M88.4 R48, [R248+0x5100] ;  /* 0x00510000f830783b */ /* 0x000fec0000000200 */
[----:B------:R-:W-:Y:S06]  /*5f60*/  LDSM.16.M88.4 R204, [R248+0x5900] ;  /* 0x00590000f8cc783b */ /* 0x000fec0000000200 */
[----:B------:R-:W-:Y:S01]  /*5f70*/  LDSM.16.M88.4 R208, [R245+0x8100] ;  /* 0x00810000f5d0783b */ /* 0x000fe20000000200 */
[-C--:B-1----:R-:W-:Y:S05]  /*5f80*/  HMMA.16816.F32.BF16 R4, R64, R16.reuse, RZ ;  /* 0x000000104004723c */ /* 0x082fea00000418ff */
[----:B------:R-:W4:Y:S03]  /*5f90*/  SHFL.IDX PT, R37, R0, RZ, 0x181f ;  /* 0x00181fff00257589 */ /* 0x000f2600000e0000 */
[C---:B------:R-:W-:Y:S03]  /*5fa0*/  HMMA.16816.F32.BF16 R8, R60.reuse, R16, RZ ;  /* 0x000000103c08723c */ /* 0x040fe600000418ff */
[----:B------:R-:W-:Y:S06]  /*5fb0*/  SHFL.IDX PT, R52, R2, 0x1, 0x181f ;  /* 0x00381f0002347f89 */ /* 0x000fec00000e0000 */
[----:B------:R-:W-:Y:S01]  /*5fc0*/  LDSM.16.M88.4 R212, [R247] ;  /* 0x00000000f7d4783b */ /* 0x000fe20000000200 */
[-C--:B------:R-:W-:Y:S05]  /*5fd0*/  HMMA.16816.F32.BF16 R12, R60, R18.reuse, RZ ;  /* 0x000000123c0c723c */ /* 0x080fea00000418ff */
[----:B------:R-:W-:Y:S03]  /*5fe0*/  SHFL.IDX PT, R3, R0, 0x1, 0x181f ;  /* 0x00381f0000037f89 */ /* 0x000fe600000e0000 */
[C---:B------:R-:W-:Y:S03]  /*5ff0*/  HMMA.16816.F32.BF16 R16, R64.reuse, R18, RZ ;  /* 0x000000124010723c */ /* 0x040fe600000418ff */
[----:B------:R-:W-:Y:S05]  /*6000*/  LDSM.16.M88.4 R216, [R245+0xa100] ;  /* 0x00a10000f5d8783b */ /* 0x000fea0000000200 */
[-C--:B------:R-:W-:Y:S01]  /*6010*/  HMMA.16816.F32.BF16 R20, R64, R32.reuse, RZ ;  /* 0x000000204014723c */ /* 0x080fe200000418ff */
[----:B------:R-:W-:Y:S06]  /*6020*/  LDSM.16.M88.4 R220, [R237] ;  /* 0x00000000eddc783b */ /* 0x000fec0000000200 */
[----:B------:R-:W-:Y:S01]  /*6030*/  LDSM.16.M88.4 R224, [R236] ;  /* 0x00000000ece0783b */ /* 0x000fe20000000200 */
[C---:B------:R-:W-:Y:S05]  /*6040*/  HMMA.16816.F32.BF16 R24, R60.reuse, R32, RZ ;  /* 0x000000203c18723c */ /* 0x040fea00000418ff */
[----:B------:R-:W-:Y:S03]  /*6050*/  LDSM.16.M88.4 R228, [R235] ;  /* 0x00000000ebe4783b */ /* 0x000fe60000000200 */
[-C--:B------:R-:W-:Y:S03]  /*6060*/  HMMA.16816.F32.BF16 R28, R60, R34.reuse, RZ ;  /* 0x000000223c1c723c */ /* 0x080fe600000418ff */
[----:B------:R-:W1:Y:S05]  /*6070*/  SHFL.IDX PT, R44, R2, 0x2, 0x181f ;  /* 0x00581f00022c7f89 */ /* 0x000e6a00000e0000 */
[C---:B------:R-:W-:Y:S01]  /*6080*/  HMMA.16816.F32.BF16 R32, R64.reuse, R34, RZ ;  /* 0x000000224020723c */ /* 0x040fe200000418ff */
[----:B------:R-:W1:Y:S06]  /*6090*/  SHFL.IDX PT, R40, R0, 0x2, 0x181f ;  /* 0x00581f0000287f89 */ /* 0x000e6c00000e0000 */
[----:B------:R-:W1:Y:S06]  /*60a0*/  SHFL.IDX PT, R2, R2, 0x3, 0x181f ;  /* 0x00781f0002027f89 */ /* 0x000e6c00000e0000 */
[----:B------:R-:W1:Y:S01]  /*60b0*/  SHFL.IDX PT, R0, R0, 0x3, 0x181f ;  /* 0x00781f0000007f89 */ /* 0x000e6200000e0000 */
[-C--:B---3--:R-:W-:Y:S05]  /*60c0*/  IADD3 R38, P5, R36, R58.reuse, RZ ;  /* 0x0000003a24267210 */ /* 0x088fea0007fbe0ff */
[C-C-:B----4-:R-:W-:Y:S01]  /*60d0*/  IMAD.X R39, R37.reuse, 0x1, R57.reuse, P5 ;  /* 0x0000000125277824 */ /* 0x150fe200028e0639 */
[----:B-1----:R-:W-:Y:S04]  /*60e0*/  IADD3 R46, P5, R44, R58, RZ ;  /* 0x0000003a2c2e7210 */ /* 0x002fe80007fbe0ff */
[----:B------:R1:W-:Y:S01]  /*60f0*/  LDGSTS.E.BYPASS.LTC128B.128 [R54], [R38.64], !P4 ;  /* 0x0000000026367fae */ /* 0x0003e2000e101d4c */
[----:B-----5:R-:W-:Y:S01]  /*6100*/  IADD3 R36, P2, R36, R56, RZ ;  /* 0x0000003824247210 */ /* 0x020fe20007f5e0ff */
[----:B------:R-:W-:Y:S04]  /*6110*/  IMAD.X R47, R40, 0x1, R57, P5 ;  /* 0x00000001282f7824 */ /* 0x000fe800028e0639 */
[----:B--2---:R-:W-:Y:S01]  /*6120*/  IMAD.X R37, R37, 0x1, R55, P2 ;  /* 0x0000000125257824 */ /* 0x004fe200010e0637 */
[C---:B------:R-:W-:Y:S02]  /*6130*/  IADD3 R42, P2, R52.reuse, R58, RZ ;  /* 0x0000003a342a7210 */ /* 0x040fe40007f5e0ff */
[-C--:B------:R-:W-:Y:S02]  /*6140*/  IADD3 R52, P6, R52, R56.reuse, RZ ;  /* 0x0000003834347210 */ /* 0x080fe40007fde0ff */
[----:B------:R1:W-:Y:S01]  /*6150*/  LDGSTS.E.BYPASS.LTC128B.128 [R54+0x2000], [R36.64], !P3 ;  /* 0x0200000024367fae */ /* 0x0003e2000d901d4c */
[C---:B------:R-:W-:Y:S01]  /*6160*/  IMAD.X R43, R3.reuse, 0x1, R57, P2 ;  /* 0x00000001032b7824 */ /* 0x040fe200010e0639 */
[----:B------:R-:W-:Y:S01]  /*6170*/  IADD3 R44, P2, R44, R56, RZ ;  /* 0x000000382c2c7210 */ /* 0x000fe20007f5e0ff */
[--C-:B------:R-:W-:Y:S03]  /*6180*/  IMAD.X R53, R3, 0x1, R55.reuse, P6 ;  /* 0x0000000103357824 */ /* 0x100fe600030e0637 */
[----:B------:R2:W-:Y:S01]  /*6190*/  LDGSTS.E.BYPASS.LTC128B.128 [R54+0x800], [R42.64], !P4 ;  /* 0x008000002a367fae */ /* 0x0005e2000e101d4c */
[----:B------:R-:W-:Y:S05]  /*61a0*/  IMAD.X R45, R40, 0x1, R55, P2 ;  /* 0x00000001282d7824 */ /* 0x000fea00010e0637 */
[----:B------:R3:W-:Y:S06]  /*61b0*/  LDGSTS.E.BYPASS.LTC128B.128 [R54+0x2800], [R52.64], !P3 ;  /* 0x0280000034367fae */ /* 0x0007ec000d901d4c */
[----:B------:R4:W-:Y:S06]  /*61c0*/  LDGSTS.E.BYPASS.LTC128B.128 [R54+0x1000], [R46.64], !P4 ;  /* 0x010000002e367fae */ /* 0x0009ec000e101d4c */
[----:B------:R4:W-:Y:S01]  /*61d0*/  LDGSTS.E.BYPASS.LTC128B.128 [R54+0x3000], [R44.64], !P3 ;  /* 0x030000002c367fae */ /* 0x0009e2000d901d4c */
[-C--:B-1----:R-:W-:Y:S08]  /*61e0*/  HMMA.16816.F32.BF16 R36, R64, R48.reuse, RZ ;  /* 0x000000304024723c */ /* 0x082ff000000418ff */
[C---:B--2---:R-:W-:Y:S07]  /*61f0*/  HMMA.16816.F32.BF16 R40, R60.reuse, R48, RZ ;  /* 0x000000303c28723c */ /* 0x044fee00000418ff */
[----:B------:R-:W-:Y:S05]  /*6200*/  IADD3 R48, P2, R2, R58, RZ ;  /* 0x0000003a02307210 */ /* 0x000fea0007f5e0ff */
[----:B------:R-:W-:Y:S01]  /*6210*/  IMAD.X R49, R0, 0x1, R57, P2 ;  /* 0x0000000100317824 */ /* 0x000fe200010e0639 */
[----:B------:R-:W-:Y:S01]  /*6220*/  IADD3 R2, P2, R2, R56, RZ ;  /* 0x0000003802027210 */ /* 0x000fe20007f5e0ff */
[-C--:B----4-:R-:W-:Y:S03]  /*6230*/  HMMA.16816.F32.BF16 R44, R60, R50.reuse, RZ ;  /* 0x000000323c2c723c */ /* 0x090fe600000418ff */
[----:B------:R1:W-:Y:S01]  /*6240*/  LDGSTS.E.BYPASS.LTC128B.128 [R54+0x1800], [R48.64], !P4 ;  /* 0x0180000030367fae */ /* 0x0003e2000e101d4c */
[----:B------:R-:W-:Y:S01]  /*6250*/  IMAD.X R3, R0, 0x1, R55, P2 ;  /* 0x0000000100037824 */ /* 0x000fe200010e0637 */
[----:B------:R-:W-:Y:S04]  /*6260*/  PLOP3.LUT P2, PT, PT, PT, UP0, 0x80, 0x0 ;  /* 0x000000000000781c */ /* 0x000fe80003f4f008 */
[----:B------:R3:W-:Y:S06]  /*6270*/  LDGSTS.E.BYPASS.LTC128B.128 [R54+0x3800], [R2.64], !P3 ;  /* 0x0380000002367fae */ /* 0x0007ec000d901d4c */
[----:B------:R-:W0:Y:S01]  /*6280*/  LDGDEPBAR ;  /* 0x00000000000079af */ /* 0x000e220000000000 */
[C---:B-1----:R-:W-:Y:S08]  /*6290*/  HMMA.16816.F32.BF16 R48, R64.reuse, R50, RZ ;  /* 0x000000324030723c */ /* 0x042ff000000418ff */
[-C--:B---3--:R-:W-:Y:S08]  /*62a0*/  HMMA.16816.F32.BF16 R52, R64, R204.reuse, RZ ;  /* 0x000000cc4034723c */ /* 0x088ff000000418ff */
[C---:B------:R-:W-:Y:S08]  /*62b0*/  HMMA.16816.F32.BF16 R56, R60.reuse, R204, RZ ;  /* 0x000000cc3c38723c */ /* 0x040ff000000418ff */
[-C--:B------:R-:W-:Y:S08]  /*62c0*/  HMMA.16816.F32.BF16 R60, R60, R206.reuse, RZ ;  /* 0x000000ce3c3c723c */ /* 0x080ff000000418ff */
[----:B------:R-:W-:Y:S01]  /*62d0*/  HMMA.16816.F32.BF16 R64, R64, R206, RZ ;  /* 0x000000ce4040723c */ /* 0x000fe200000418ff */
[----:B------:R-:W-:Y:S07]  /*62e0*/  LDSM.16.M88.4 R204, [R244+0x8100] ;  /* 0x00810000f4cc783b */ /* 0x000fee0000000200 */
[-C--:B------:R-:W-:Y:S08]  /*62f0*/  HMMA.16816.F32.BF16 R4, R208, R212.reuse, R4 ;  /* 0x000000d4d004723c */ /* 0x080ff00000041804 */
[C---:B------:R-:W-:Y:S08]  /*6300*/  HMMA.16816.F32.BF16 R8, R216.reuse, R212, R8 ;  /* 0x000000d4d808723c */ /* 0x040ff00000041808 */
[-C--:B------:R-:W-:Y:S08]  /*6310*/  HMMA.16816.F32.BF16 R12, R216, R214.reuse, R12 ;  /* 0x000000d6d80c723c */ /* 0x080ff0000004180c */
[C---:B------:R-:W-:Y:S01]  /*6320*/  HMMA.16816.F32.BF16 R16, R208.reuse, R214, R16 ;  /* 0x000000d6d010723c */ /* 0x040fe20000041810 */
[----:B------:R-:W1:Y:S07]  /*6330*/  LDSM.16.M88.4 R212, [R243+0x4100] ;  /* 0x00410000f3d4783b */ /* 0x000e6e0000000200 */
[-C--:B------:R-:W-:Y:S08]  /*6340*/  HMMA.16816.F32.BF16 R20, R208, R220.reuse, R20 ;  /* 0x000000dcd014723c */ /* 0x080ff00000041814 */
[C---:B------:R-:W-:Y:S08]  /*6350*/  HMMA.16816.F32.BF16 R24, R216.reuse, R220, R24 ;  /* 0x000000dcd818723c */ /* 0x040ff00000041818 */
[-C--:B------:R-:W-:Y:S08]  /*6360*/  HMMA.16816.F32.BF16 R28, R216, R222.reuse, R28 ;  /* 0x000000ded81c723c */ /* 0x080ff0000004181c */
[C---:B------:R-:W-:Y:S01]  /*6370*/  HMMA.16816.F32.BF16 R32, R208.reuse, R222, R32 ;  /* 0x000000ded020723c */ /* 0x040fe20000041820 */
[----:B------:R-:W2:Y:S07]  /*6380*/  LDSM.16.M88.4 R220, [R244+0xa100] ;  /* 0x00a10000f4dc783b */ /* 0x000eae0000000200 */
[-C--:B------:R-:W-:Y:S08]  /*6390*/  HMMA.16816.F32.BF16 R36, R208, R224.reuse, R36 ;  /* 0x000000e0d024723c */ /* 0x080ff00000041824 */
[C---:B------:R-:W-:Y:S08]  /*63a0*/  HMMA.16816.F32.BF16 R40, R216.reuse, R224, R40 ;  /* 0x000000e0d828723c */ /* 0x040ff00000041828 */
[-C--:B------:R-:W-:Y:S08]  /*63b0*/  HMMA.16816.F32.BF16 R44, R216, R226.reuse, R44 ;  /* 0x000000e2d82c723c */ /* 0x080ff0000004182c */
[C---:B------:R-:W-:Y:S01]  /*63c0*/  HMMA.16816.F32.BF16 R48, R208.reuse, R226, R48 ;  /* 0x000000e2d030723c */ /* 0x040fe20000041830 */
[----:B------:R-:W-:Y:S07]  /*63d0*/  LDSM.16.M88.4 R224, [R243+0x5900] ;  /* 0x00590000f3e0783b */ /* 0x000fee0000000200 */
[-C--:B------:R-:W-:Y:S08]  /*63e0*/  HMMA.16816.F32.BF16 R52, R208, R228.reuse, R52 ;  /* 0x000000e4d034723c */ /* 0x080ff00000041834 */
[C---:B------:R-:W-:Y:S08]  /*63f0*/  HMMA.16816.F32.BF16 R56, R216.reuse, R228, R56 ;  /* 0x000000e4d838723c */ /* 0x040ff00000041838 */
[-C--:B------:R-:W-:Y:S01]  /*6400*/  HMMA.16816.F32.BF16 R60, R216, R230.reuse, R60 ;  /* 0x000000e6d83c723c */ /* 0x080fe2000004183c */
[----:B------:R-:W-:Y:S07]  /*6410*/  LDSM.16.M88.4 R216, [R243+0x5100] ;  /* 0x00510000f3d8783b */ /* 0x000fee0000000200 */
[----:B------:R-:W-:Y:S01]  /*6420*/  HMMA.16816.F32.BF16 R64, R208, R230, R64 ;  /* 0x000000e6d040723c */ /* 0x000fe20000041840 */
[----:B------:R-:W3:Y:S07]  /*6430*/  LDSM.16.M88.4 R208, [R243+0x4900] ;  /* 0x00490000f3d0783b */ /* 0x000eee0000000200 */
[-C--:B-1----:R-:W-:Y:S08]  /*6440*/  HMMA.16816.F32.BF16 R4, R204, R212.reuse, R4 ;  /* 0x000000d4cc04723c */ /* 0x082ff00000041804 */
[C---:B--2---:R-:W-:Y:S08]  /*6450*/  HMMA.16816.F32.BF16 R8, R220.reuse, R212, R8 ;  /* 0x000000d4dc08723c */ /* 0x044ff00000041808 */
[-C--:B------:R-:W-:Y:S08]  /*6460*/  HMMA.16816.F32.BF16 R12, R220, R214.reuse, R12 ;  /* 0x000000d6dc0c723c */ /* 0x080ff0000004180c */
[C---:B------:R-:W-:Y:S01]  /*6470*/  HMMA.16816.F32.BF16 R16, R204.reuse, R214, R16 ;  /* 0x000000d6cc10723c */ /* 0x040fe20000041810 */
[----:B------:R-:W-:Y:S07]  /*6480*/  LDSM.16.M88.4 R212, [R234] ;  /* 0x00000000ead4783b */ /* 0x000fee0000000200 */
[-C--:B---3--:R-:W-:Y:S08]  /*6490*/  HMMA.16816.F32.BF16 R20, R204, R208.reuse, R20 ;  /* 0x000000d0cc14723c */ /* 0x088ff00000041814 */
        /* <DEDUP_REMOVED lines=11> */
[-C--:B------:R-:W-:Y:S01]  /*6550*/  HMMA.16816.F32.BF16 R60, R220, R226.reuse, R60 ;  /* 0x000000e2dc3c723c */ /* 0x080fe2000004183c */
[----:B------:R-:W-:Y:S07]  /*6560*/  LDSM.16.M88.4 R220, [R234+0x1000] ;  /* 0x00100000eadc783b */ /* 0x000fee0000000200 */
[----:B------:R-:W-:Y:S01]  /*6570*/  HMMA.16816.F32.BF16 R64, R204, R226, R64 ;  /* 0x000000e2cc40723c */ /* 0x000fe20000041840 */
[----:B------:R-:W3:Y:S06]  /*6580*/  LDSM.16.M88.4 R204, [R234+0x800] ;  /* 0x00080000eacc783b */ /* 0x000eec0000000200 */
[----:B------:R-:W4:Y:S01]  /*6590*/  LDSM.16.M88.4 R224, [R234+0x1800] ;  /* 0x00180000eae0783b */ /* 0x000f220000000200 */
[-C--:B-1----:R-:W-:Y:S08]  /*65a0*/  HMMA.16816.F32.BF16 R4, R208, R212.reuse, R4 ;  /* 0x000000d4d004723c */ /* 0x082ff00000041804 */
[C---:B--2---:R-:W-:Y:S08]  /*65b0*/  HMMA.16816.F32.BF16 R8, R216.reuse, R212, R8 ;  /* 0x000000d4d808723c */ /* 0x044ff00000041808 */
[-C--:B------:R-:W-:Y:S08]  /*65c0*/  HMMA.16816.F32.BF16 R12, R216, R214.reuse, R12 ;  /* 0x000000d6d80c723c */ /* 0x080ff0000004180c */
[C---:B------:R-:W-:Y:S01]  /*65d0*/  HMMA.16816.F32.BF16 R16, R208.reuse, R214, R16 ;  /* 0x000000d6d010723c */ /* 0x040fe20000041810 */
[----:B------:R-:W-:Y:S07]  /*65e0*/  LDSM.16.M88.4 R212, [R248+0x6100] ;  /* 0x00610000f8d4783b */ /* 0x000fee0000000200 */
        /* <DEDUP_REMOVED lines=10> */
[-C--:B----4-:R-:W-:Y:S08]  /*6690*/  HMMA.16816.F32.BF16 R52, R208, R224.reuse, R52 ;  /* 0x000000e0d034723c */ /* 0x090ff00000041834 */
        /* <DEDUP_REMOVED lines=24> */
[----:B------:R-:W-:Y:S07]  /*6820*/  LDSM.16.M88.4 R220, [R203] ;  /* 0x00000000cbdc783b */ /* 0x000fee0000000200 */
[----:B------:R-:W-:Y:S01]  /*6830*/  HMMA.16816.F32.BF16 R64, R204, R226, R64 ;  /* 0x000000e2cc40723c */ /* 0x000fe20000041840 */
[----:B------:R-:W3:Y:S06]  /*6840*/  LDSM.16.M88.4 R204, [R232] ;  /* 0x00000000e8cc783b */ /* 0x000eec0000000200 */
[----:B------:R-:W4:Y:S01]  /*6850*/  LDSM.16.M88.4 R224, [R202] ;  /* 0x00000000cae0783b */ /* 0x000f220000000200 */
        /* <DEDUP_REMOVED lines=44> */
[-C--:B-1----:R-:W-:Y:S01]  /*6b20*/  HMMA.16816.F32.BF16 R4, R208, R212.reuse, R4 ;  /* 0x000000d4d004723c */ /* 0x082fe20000041804 */
[----:B------:R-:W-:Y:S04]  /*6b30*/  DEPBAR.LE SB0, 0x0 ;  /* 0x000080000000791a */ /* 0x000fe80000000000 */
[----:B------:R-:W-:Y:S03]  /*6b40*/  BAR.SYNC.DEFER_BLOCKING 0x0 ;  /* 0x0000000000007b1d */ /* 0x000fe60000010000 */
[C---:B--2---:R-:W-:Y:S08]  /*6b50*/  HMMA.16816.F32.BF16 R8, R216.reuse, R212, R8 ;  /* 0x000000d4d808723c */ /* 0x044ff00000041808 */
[-C--:B------:R-:W-:Y:S08]  /*6b60*/  HMMA.16816.F32.BF16 R12, R216, R214.reuse, R12 ;  /* 0x000000d6d80c723c */ /* 0x080ff0000004180c */
[C---:B------:R-:W-:Y:S08]  /*6b70*/  HMMA.16816.F32.BF16 R16, R208.reuse, R214, R16 ;  /* 0x000000d6d010723c */ /* 0x040ff00000041810 */
[-C--:B---3--:R-:W-:Y:S08]  /*6b80*/  HMMA.16816.F32.BF16 R20, R208, R204.reuse, R20 ;  /* 0x000000ccd014723c */ /* 0x088ff00000041814 */
[C---:B------:R-:W-:Y:S08]  /*6b90*/  HMMA.16816.F32.BF16 R24, R216.reuse, R204, R24 ;  /* 0x000000ccd818723c */ /* 0x040ff00000041818 */
[-C--:B------:R-:W-:Y:S08]  /*6ba0*/  HMMA.16816.F32.BF16 R28, R216, R206.reuse, R28 ;  /* 0x000000ced81c723c */ /* 0x080ff0000004181c */
[C---:B------:R-:W-:Y:S08]  /*6bb0*/  HMMA.16816.F32.BF16 R32, R208.reuse, R206, R32 ;  /* 0x000000ced020723c */ /* 0x040ff00000041820 */
[-C--:B------:R-:W-:Y:S08]  /*6bc0*/  HMMA.16816.F32.BF16 R36, R208, R220.reuse, R36 ;  /* 0x000000dcd024723c */ /* 0x080ff00000041824 */
[C---:B------:R-:W-:Y:S08]  /*6bd0*/  HMMA.16816.F32.BF16 R40, R216.reuse, R220, R40 ;  /* 0x000000dcd828723c */ /* 0x040ff00000041828 */
[-C--:B------:R-:W-:Y:S08]  /*6be0*/  HMMA.16816.F32.BF16 R44, R216, R222.reuse, R44 ;  /* 0x000000ded82c723c */ /* 0x080ff0000004182c */
[C---:B------:R-:W-:Y:S08]  /*6bf0*/  HMMA.16816.F32.BF16 R48, R208.reuse, R222, R48 ;  /* 0x000000ded030723c */ /* 0x040ff00000041830 */
[-C--:B----4-:R-:W-:Y:S08]  /*6c00*/  HMMA.16816.F32.BF16 R52, R208, R224.reuse, R52 ;  /* 0x000000e0d034723c */ /* 0x090ff00000041834 */
[C---:B------:R-:W-:Y:S08]  /*6c10*/  HMMA.16816.F32.BF16 R56, R216.reuse, R224, R56 ;  /* 0x000000e0d838723c */ /* 0x040ff00000041838 */
[-C--:B------:R-:W-:Y:S08]  /*6c20*/  HMMA.16816.F32.BF16 R60, R216, R226.reuse, R60 ;  /* 0x000000e2d83c723c */ /* 0x080ff0000004183c */
[----:B------:R-:W-:Y:S01]  /*6c30*/  HMMA.16816.F32.BF16 R64, R208, R226, R64 ;  /* 0x000000e2d040723c */ /* 0x000fe20000041840 */
[----:B------:R-:W-:-:S07]  /*6c40*/  @P2 BRA `(.L_x_155) ;  /* 0xffffed5000002947 */ /* 0x000fce000383ffff */
.L_x_154:
[----:B------:R-:W-:Y:S01]  /*6c50*/  FMNMX.FTZ R201, R8, R198, !PT ;  /* 0x000000c608c97209 */ /* 0x000fe20007810000 */
[----:B------:R-:W0:Y:S01]  /*6c60*/  LDGDEPBAR ;  /* 0x00000000000079af */ /* 0x000e220000000000 */
[----:B--2---:R-:W-:Y:S01]  /*6c70*/  FMNMX.FTZ R205, R4, R199, !PT ;  /* 0x000000c704cd7209 */ /* 0x004fe20007810000 */
[----:B------:R-:W-:Y:S01]  /*6c80*/  UISETP.GT.AND UP0, UPT, UR6, UR7, UPT ;  /* 0x000000070600728c */ /* 0x000fe2000bf04270 */
[----:B------:R-:W-:Y:S01]  /*6c90*/  FMNMX.FTZ R201, R9, R201, !PT ;  /* 0x000000c909c97209 */ /* 0x000fe20007810000 */
[----:B------:R-:W-:Y:S01]  /*6ca0*/  UIADD3 UR6, UR6, -0x1, URZ ;  /* 0xffffffff06067890 */ /* 0x000fe2000fffe03f */
        /* <DEDUP_REMOVED lines=30> */
[----:B------:R-:W1:Y:S01]  /*6e90*/  SHFL.BFLY PT, R2, R201, 0x2, 0x1f ;  /* 0x0c401f00c9027f89 */ /* 0x000e6200000e0000 */
        /* <DEDUP_REMOVED lines=16> */
[----:B-1----:R-:W-:Y:S02]  /*6fa0*/  FMNMX.FTZ R201, R201, R2, !PT ;  /* 0x00000002c9c97209 */ /* 0x002fe40007810000 */
        /* <DEDUP_REMOVED lines=14> */
[----:B------:R-:W2:Y:S01]  /*7090*/  SHFL.BFLY PT, R196, R205, 0x2, 0x1f ;  /* 0x0c401f00cdc47f89 */ /* 0x000ea200000e0000 */
[----:B------:R-:W-:Y:S02]  /*70a0*/  PLOP3.LUT P2, PT, PT, PT, UP0, 0x80, 0x0 ;  /* 0x000000000000781c */ /* 0x000fe40003f4f008 */
[----:B------:R-:W-:Y:S02]  /*70b0*/  FMNMX.FTZ R0, R62, R0, !PT ;  /* 0x000000003e007209 */ /* 0x000fe40007810000 */
[----:B-1----:R-:W-:Y:S02]  /*70c0*/  FMNMX.FTZ R2, R201, R2, !PT ;  /* 0x00000002c9027209 */ /* 0x002fe40007810000 */
[----:B------:R-:W-:Y:S01]  /*70d0*/  FMNMX.FTZ R0, R63, R0, !PT ;  /* 0x000000003f007209 */ /* 0x000fe20007810000 */
[----:B------:R-:W1:Y:S02]  /*70e0*/  SHFL.BFLY PT, R3, R204, 0x2, 0x1f ;  /* 0x0c401f00cc037f89 */ /* 0x000e6400000e0000 */
[C---:B------:R-:W-:Y:S02]  /*70f0*/  FMUL.FTZ R206, R2.reuse, c[0x0][0x2d0] ;  /* 0x0000b40002ce7a20 */ /* 0x040fe40000410000 */
[----:B------:R-:W-:Y:S02]  /*7100*/  FADD.FTZ R198, -R2, R198 ;  /* 0x000000c602c67221 */ /* 0x000fe40000010100 */
[--C-:B------:R-:W-:Y:S02]  /*7110*/  FFMA.FTZ R229, R8, c[0x0][0x2d0], -R206.reuse ;  /* 0x0000b40008e57a23 */ /* 0x100fe400000108ce */
[----:B------:R-:W3:Y:S01]  /*7120*/  SHFL.BFLY PT, R201, R0, 0x2, 0x1f ;  /* 0x0c401f0000c97f89 */ /* 0x000ee200000e0000 */
[--C-:B------:R-:W-:Y:S02]  /*7130*/  FFMA.FTZ R226, R9, c[0x0][0x2d0], -R206.reuse ;  /* 0x0000b40009e27a23 */ /* 0x100fe400000108ce */
[--C-:B------:R-:W-:Y:S01]  /*7140*/  FFMA.FTZ R212, R12, c[0x0][0x2d0], -R206.reuse ;  /* 0x0000b4000cd47a23 */ /* 0x100fe200000108ce */
[----:B------:R-:W-:Y:S01]  /*7150*/  MUFU.EX2 R229, R229 ;  /* 0x000000e500e57308 */ /* 0x000fe20000000800 */
[----:B------:R-:W-:Y:S02]  /*7160*/  FFMA.FTZ R213, R13, c[0x0][0x2d0], -R206 ;  /* 0x0000b4000dd57a23 */ /* 0x000fe400000108ce */
[----:B------:R-:W-:Y:S01]  /*7170*/  FMUL.FTZ R198, R198, c[0x0][0x2d0] ;  /* 0x0000b400c6c67a20 */ /* 0x000fe20000410000 */
[----:B--2---:R-:W-:Y:S05]  /*7180*/  FMNMX.FTZ R205, R205, R196, !PT ;  /* 0x000000c4cdcd7209 */ /* 0x004fea0007810000 */
[----:B------:R-:W2:Y:S01]  /*7190*/  SHFL.BFLY PT, R196, R205, 0x1, 0x1f ;  /* 0x0c201f00cdc47f89 */ /* 0x000ea200000e0000 */
[----:B------:R-:W4:Y:S01]  /*71a0*/  MUFU.EX2 R198, R198 ;  /* 0x000000c600c67308 */ /* 0x000f220000000800 */
[----:B-1----:R-:W-:Y:S06]  /*71b0*/  FMNMX.FTZ R204, R204, R3, !PT ;  /* 0x00000003cccc7209 */ /* 0x002fec0007810000 */
[----:B------:R-:W1:Y:S01]  /*71c0*/  SHFL.BFLY PT, R3, R204, 0x1, 0x1f ;  /* 0x0c201f00cc037f89 */ /* 0x000e6200000e0000 */
[----:B---3--:R-:W-:Y:S02]  /*71d0*/  FMNMX.FTZ R201, R0, R201, !PT ;  /* 0x000000c900c97209 */ /* 0x008fe40007810000 */
[----:B------:R-:W3:Y:S05]  /*71e0*/  MUFU.EX2 R226, R226 ;  /* 0x000000e200e27308 */ /* 0x000eea0000000800 */
[----:B------:R-:W5:Y:S05]  /*71f0*/  SHFL.BFLY PT, R0, R201, 0x1, 0x1f ;  /* 0x0c201f00c9007f89 */ /* 0x000f6a00000e0000 */
[----:B------:R-:W-:Y:S01]  /*7200*/  MUFU.EX2 R212, R212 ;  /* 0x000000d400d47308 */ /* 0x000fe20000000800 */
[----:B--2---:R-:W-:Y:S01]  /*7210*/  FMNMX.FTZ R196, R205, R196, !PT ;  /* 0x000000c4cdc47209 */ /* 0x004fe20007810000 */
[C---:B----4-:R-:W-:Y:S02]  /*7220*/  FMUL.FTZ R8, R198.reuse, R188 ;  /* 0x000000bcc6087220 */ /* 0x050fe40000410000 */
[----:B------:R-:W-:Y:S02]  /*7230*/  FMUL.FTZ R9, R198, R189 ;  /* 0x000000bdc6097220 */ /* 0x000fe40000410000 */
[C---:B------:R-:W-:Y:S02]  /*7240*/  FADD.FTZ R199, -R196.reuse, R199 ;  /* 0x000000c7c4c77221 */ /* 0x040fe40000010100 */
[----:B------:R-:W-:Y:S01]  /*7250*/  FMUL.FTZ R216, R196, c[0x0][0x2d0] ;  /* 0x0000b400c4d87a20 */ /* 0x000fe20000410000 */
[----:B-1----:R-:W-:Y:S01]  /*7260*/  FMNMX.FTZ R3, R204, R3, !PT ;  /* 0x00000003cc037209 */ /* 0x002fe20007810000 */
[----:B------:R-:W-:Y:S01]  /*7270*/  FMUL.FTZ R199, R199, c[0x0][0x2d0] ;  /* 0x0000b400c7c77a20 */ /* 0x000fe20000410000 */
[----:B------:R-:W1:Y:S01]  /*7280*/  LDSM.16.MT88.4 R204, [R246+0x100] ;  /* 0x00010000f6cc783b */ /* 0x000e620000004200 */
[----:B------:R-:W-:Y:S01]  /*7290*/  FFMA.FTZ R208, R16, c[0x0][0x2d0], -R216 ;  /* 0x0000b40010d07a23 */ /* 0x000fe200000108d8 */
[----:B------:R-:W-:Y:S01]  /*72a0*/  MUFU.EX2 R213, R213 ;  /* 0x000000d500d57308 */ /* 0x000fe20000000800 */
[C---:B------:R-:W-:Y:S01]  /*72b0*/  FADD.FTZ R200, -R3.reuse, R200 ;  /* 0x000000c803c87221 */ /* 0x040fe20000010100 */
[----:B---3--:R-:W-:Y:S01]  /*72c0*/  F2FP.BF16.PACK_AB R188, R226, R229 ;  /* 0x000000e5e2bc723e */ /* 0x008fe200000010ff */
[----:B------:R-:W-:Y:S01]  /*72d0*/  FMUL.FTZ R218, R3, c[0x0][0x2d0] ;  /* 0x0000b40003da7a20 */ /* 0x000fe20000410000 */
[----:B-----5:R-:W-:Y:S01]  /*72e0*/  FMNMX.FTZ R0, R0, R201, !PT ;  /* 0x000000c900007209 */ /* 0x020fe20007810000 */
[----:B------:R-:W-:Y:S02]  /*72f0*/  FMUL.FTZ R200, R200, c[0x0][0x2d0] ;  /* 0x0000b400c8c87a20 */ /* 0x000fe40000410000 */
[----:B------:R-:W-:Y:S02]  /*7300*/  FFMA.FTZ R209, R17, c[0x0][0x2d0], -R216 ;  /* 0x0000b40011d17a23 */ /* 0x000fe400000108d8 */
[--C-:B------:R-:W-:Y:S01]  /*7310*/  FFMA.FTZ R210, R18, c[0x0][0x2d0], -R218.reuse ;  /* 0x0000b40012d27a23 */ /* 0x100fe200000108da */
[----:B------:R-:W2:Y:S01]  /*7320*/  MUFU.EX2 R199, R199 ;  /* 0x000000c700c77308 */ /* 0x000ea20000000800 */
[----:B------:R-:W-:Y:S02]  /*7330*/  FFMA.FTZ R211, R19, c[0x0][0x2d0], -R218 ;  /* 0x0000b40013d37a23 */ /* 0x000fe400000108da */
[--C-:B------:R-:W-:Y:S02]  /*7340*/  FFMA.FTZ R224, R4, c[0x0][0x2d0], -R216.reuse ;  /* 0x0000b40004e07a23 */ /* 0x100fe400000108d8 */
[----:B------:R-:W-:Y:S02]  /*7350*/  FFMA.FTZ R225, R5, c[0x0][0x2d0], -R216 ;  /* 0x0000b40005e17a23 */ /* 0x000fe400000108d8 */
[--C-:B------:R-:W-:Y:S02]  /*7360*/  FFMA.FTZ R227, R6, c[0x0][0x2d0], -R218.reuse ;  /* 0x0000b40006e37a23 */ /* 0x100fe400000108da */
[----:B------:R-:W-:Y:S01]  /*7370*/  FFMA.FTZ R223, R7, c[0x0][0x2d0], -R218 ;  /* 0x0000b40007df7a23 */ /* 0x000fe200000108da */
[----:B------:R-:W3:Y:S01]  /*7380*/  MUFU.EX2 R200, R200 ;  /* 0x000000c800c87308 */ /* 0x000ee20000000800 */
[C---:B------:R-:W-:Y:S02]  /*7390*/  FMUL.FTZ R231, R0.reuse, c[0x0][0x2d0] ;  /* 0x0000b40000e77a20 */ /* 0x040fe40000410000 */
[----:B------:R-:W-:Y:S02]  /*73a0*/  FADD.FTZ R197, -R0, R197 ;  /* 0x000000c500c57221 */ /* 0x000fe40000010100 */
[--C-:B------:R-:W-:Y:S02]  /*73b0*/  FFMA.FTZ R230, R10, c[0x0][0x2d0], -R231.reuse ;  /* 0x0000b4000ae67a23 */ /* 0x100fe400000108e7 */
[----:B------:R-:W-:Y:S02]  /*73c0*/  FMUL.FTZ R197, R197, c[0x0][0x2d0] ;  /* 0x0000b400c5c57a20 */ /* 0x000fe40000410000 */
[--C-:B------:R-:W-:Y:S01]  /*73d0*/  FFMA.FTZ R228, R11, c[0x0][0x2d0], -R231.reuse ;  /* 0x0000b4000be47a23 */ /* 0x100fe200000108e7 */
[----:B------:R-:W-:Y:S01]  /*73e0*/  MUFU.EX2 R225, R225 ;  /* 0x000000e100e17308 */ /* 0x000fe20000000800 */
[--C-:B------:R-:W-:Y:S02]  /*73f0*/  FFMA.FTZ R214, R14, c[0x0][0x2d0], -R231.reuse ;  /* 0x0000b4000ed67a23 */ /* 0x100fe400000108e7 */
[--C-:B------:R-:W-:Y:S02]  /*7400*/  FFMA.FTZ R201, R15, c[0x0][0x2d0], -R231.reuse ;  /* 0x0000b4000fc97a23 */ /* 0x100fe400000108e7 */
[C---:B--2---:R-:W-:Y:S02]  /*7410*/  FMUL.FTZ R16, R199.reuse, R180 ;  /* 0x000000b4c7107220 */ /* 0x044fe40000410000 */
[C---:B------:R-:W-:Y:S02]  /*7420*/  FMUL.FTZ R17, R199.reuse, R181 ;  /* 0x000000b5c7117220 */ /* 0x040fe40000410000 */
[C---:B------:R-:W-:Y:S01]  /*7430*/  FMUL.FTZ R4, R199.reuse, R192 ;  /* 0x000000c0c7047220 */ /* 0x040fe20000410000 */
[----:B------:R-:W-:Y:S01]  /*7440*/  MUFU.EX2 R223, R223 ;  /* 0x000000df00df7308 */ /* 0x000fe20000000800 */
[C---:B------:R-:W-:Y:S02]  /*7450*/  FMUL.FTZ R5, R199.reuse, R193 ;  /* 0x000000c1c7057220 */ /* 0x040fe40000410000 */
[----:B------:R-:W-:Y:S02]  /*7460*/  FMUL.FTZ R12, R198, R184 ;  /* 0x000000b8c60c7220 */ /* 0x000fe40000410000 */
[C---:B---3--:R-:W-:Y:S02]  /*7470*/  FMUL.FTZ R18, R200.reuse, R182 ;  /* 0x000000b6c8127220 */ /* 0x048fe40000410000 */
[C---:B------:R-:W-:Y:S02]  /*7480*/  FMUL.FTZ R19, R200.reuse, R183 ;  /* 0x000000b7c8137220 */ /* 0x040fe40000410000 */
[----:B------:R-:W2:Y:S01]  /*7490*/  LDSM.16.MT88.4 R180, [R240+0x100] ;  /* 0x00010000f0b4783b */ /* 0x000ea20000004200 */
[----:B------:R-:W3:Y:S01]  /*74a0*/  MUFU.EX2 R224, R224 ;  /* 0x000000e000e07308 */ /* 0x000ee20000000800 */
[C---:B------:R-:W-:Y:S02]  /*74b0*/  FMUL.FTZ R6, R200.reuse, R194 ;  /* 0x000000c2c8067220 */ /* 0x040fe40000410000 */
[----:B------:R-:W-:Y:S02]  /*74c0*/  FMUL.FTZ R7, R200, R195 ;  /* 0x000000c3c8077220 */ /* 0x000fe40000410000 */
[----:B------:R-:W-:Y:S02]  /*74d0*/  FMUL.FTZ R13, R198, R185 ;  /* 0x000000b9c60d7220 */ /* 0x000fe40000410000 */
[C---:B------:R-:W-:Y:S02]  /*74e0*/  FMUL.FTZ R68, R199.reuse, R68 ;  /* 0x00000044c7447220 */ /* 0x040fe40000410000 */
[C---:B------:R-:W-:Y:S01]  /*74f0*/  FMUL.FTZ R69, R199.reuse, R69 ;  /* 0x00000045c7457220 */ /* 0x040fe20000410000 */
[----:B------:R-:W-:Y:S01]  /*7500*/  MUFU.EX2 R208, R208 ;  /* 0x000000d000d07308 */ /* 0x000fe20000000800 */
[C---:B------:R-:W-:Y:S02]  /*7510*/  FMUL.FTZ R70, R200.reuse, R70 ;  /* 0x00000046c8467220 */ /* 0x040fe40000410000 */
[----:B------:R-:W-:Y:S02]  /*7520*/  FMUL.FTZ R71, R200, R71 ;  /* 0x00000047c8477220 */ /* 0x000fe40000410000 */
[C---:B------:R-:W-:Y:S02]  /*7530*/  FMUL.FTZ R72, R198.reuse, R72 ;  /* 0x00000048c6487220 */ /* 0x040fe40000410000 */
[C---:B------:R-:W-:Y:S02]  /*7540*/  FMUL.FTZ R73, R198.reuse, R73 ;  /* 0x00000049c6497220 */ /* 0x040fe40000410000 */
[C---:B------:R-:W-:Y:S01]  /*7550*/  FMUL.FTZ R76, R198.reuse, R76 ;  /* 0x0000004cc64c7220 */ /* 0x040fe20000410000 */
[----:B------:R-:W4:Y:S01]  /*7560*/  MUFU.EX2 R209, R209 ;  /* 0x000000d100d17308 */ /* 0x000f220000000800 */
[----:B------:R-:W-:Y:S02]  /*7570*/  FMUL.FTZ R77, R198, R77 ;  /* 0x0000004dc64d7220 */ /* 0x000fe40000410000 */
[----:B------:R-:W-:Y:S01]  /*7580*/  FMUL.FTZ R80, R199, R80 ;  /* 0x00000050c7507220 */ /* 0x000fe20000410000 */
[----:B---3--:R-:W-:Y:S01]  /*7590*/  F2FP.BF16.PACK_AB R192, R225, R224 ;  /* 0x000000e0e1c0723e */ /* 0x008fe200000010ff */
[C---:B------:R-:W-:Y:S02]  /*75a0*/  FMUL.FTZ R81, R199.reuse, R81 ;  /* 0x00000051c7517220 */ /* 0x040fe40000410000 */
[C---:B------:R-:W-:Y:S02]  /*75b0*/  FMUL.FTZ R82, R200.reuse, R82 ;  /* 0x00000052c8527220 */ /* 0x040fe40000410000 */
[C---:B------:R-:W-:Y:S01]  /*75c0*/  FMUL.FTZ R83, R200.reuse, R83 ;  /* 0x00000053c8537220 */ /* 0x040fe20000410000 */
[----:B------:R-:W3:Y:S01]  /*75d0*/  MUFU.EX2 R227, R227 ;  /* 0x000000e300e37308 */ /* 0x000ee20000000800 */
[C---:B------:R-:W-:Y:S02]  /*75e0*/  FMUL.FTZ R84, R199.reuse, R84 ;  /* 0x00000054c7547220 */ /* 0x040fe40000410000 */
[----:B------:R-:W-:Y:S02]  /*75f0*/  FMUL.FTZ R85, R199, R85 ;  /* 0x00000055c7557220 */ /* 0x000fe40000410000 */
[C---:B------:R-:W-:Y:S02]  /*7600*/  FMUL.FTZ R86, R200.reuse, R86 ;  /* 0x00000056c8567220 */ /* 0x040fe40000410000 */
[----:B------:R-:W-:Y:S02]  /*7610*/  FMUL.FTZ R87, R200, R87 ;  /* 0x00000057c8577220 */ /* 0x000fe40000410000 */
[C---:B------:R-:W-:Y:S01]  /*7620*/  FMUL.FTZ R88, R198.reuse, R88 ;  /* 0x00000058c6587220 */ /* 0x040fe20000410000 */
[----:B------:R-:W-:Y:S01]  /*7630*/  MUFU.EX2 R210, R210 ;  /* 0x000000d200d27308 */ /* 0x000fe20000000800 */
[C---:B------:R-:W-:Y:S02]  /*7640*/  FMUL.FTZ R89, R198.reuse, R89 ;  /* 0x00000059c6597220 */ /* 0x040fe40000410000 */
[C---:B------:R-:W-:Y:S01]  /*7650*/  FMUL.FTZ R92, R198.reuse, R92 ;  /* 0x0000005cc65c7220 */ /* 0x040fe20000410000 */
[----:B----4-:R-:W-:Y:S01]  /*7660*/  F2FP.BF16.PACK_AB R194, R209, R208 ;  /* 0x000000d0d1c2723e */ /* 0x010fe200000010ff */
[----:B------:R-:W-:Y:S02]  /*7670*/  FMUL.FTZ R93, R198, R93 ;  /* 0x0000005dc65d7220 */ /* 0x000fe40000410000 */
[C---:B------:R-:W-:Y:S02]  /*7680*/  FMUL.FTZ R96, R199.reuse, R96 ;  /* 0x00000060c7607220 */ /* 0x040fe40000410000 */
[----:B------:R-:W-:Y:S01]  /*7690*/  FMUL.FTZ R97, R199, R97 ;  /* 0x00000061c7617220 */ /* 0x000fe20000410000 */
[----:B------:R-:W4:Y:S01]  /*76a0*/  MUFU.EX2 R211, R211 ;  /* 0x000000d300d37308 */ /* 0x000f220000000800 */
[C---:B------:R-:W-:Y:S02]  /*76b0*/  FMUL.FTZ R98, R200.reuse, R98 ;  /* 0x00000062c8627220 */ /* 0x040fe40000410000 */
[C---:B------:R-:W-:Y:S01]  /*76c0*/  FMUL.FTZ R99, R200.reuse, R99 ;  /* 0x00000063c8637220 */ /* 0x040fe20000410000 */
[----:B---3--:R-:W-:Y:S01]  /*76d0*/  F2FP.BF16.PACK_AB R193, R223, R227 ;  /* 0x000000e3dfc1723e */ /* 0x008fe200000010ff */
[C---:B------:R-:W-:Y:S02]  /*76e0*/  FMUL.FTZ R100, R199.reuse, R100 ;  /* 0x00000064c7647220 */ /* 0x040fe40000410000 */
[C---:B------:R-:W-:Y:S02]  /*76f0*/  FMUL.FTZ R101, R199.reuse, R101 ;  /* 0x00000065c7657220 */ /* 0x040fe40000410000 */
[C---:B------:R-:W-:Y:S01]  /*7700*/  FMUL.FTZ R102, R200.reuse, R102 ;  /* 0x00000066c8667220 */ /* 0x040fe20000410000 */
[----:B------:R-:W3:Y:S01]  /*7710*/  MUFU.EX2 R197, R197 ;  /* 0x000000c500c57308 */ /* 0x000ee20000000800 */
[----:B------:R-:W-:Y:S02]  /*7720*/  FMUL.FTZ R103, R200, R103 ;  /* 0x00000067c8677220 */ /* 0x000fe40000410000 */
[C---:B------:R-:W-:Y:S02]  /*7730*/  FMUL.FTZ R104, R198.reuse, R104 ;  /* 0x00000068c6687220 */ /* 0x040fe40000410000 */
[C---:B------:R-:W-:Y:S02]  /*7740*/  FMUL.FTZ R105, R198.reuse, R105 ;  /* 0x00000069c6697220 */ /* 0x040fe40000410000 */
[C---:B------:R-:W-:Y:S02]  /*7750*/  FMUL.FTZ R108, R198.reuse, R108 ;  /* 0x0000006cc66c7220 */ /* 0x040fe40000410000 */
[----:B------:R-:W-:Y:S01]  /*7760*/  FMUL.FTZ R109, R198, R109 ;  /* 0x0000006dc66d7220 */ /* 0x000fe20000410000 */
[----:B------:R-:W-:Y:S01]  /*7770*/  MUFU.EX2 R230, R230 ;  /* 0x000000e600e67308 */ /* 0x000fe20000000800 */
[C---:B------:R-:W-:Y:S02]  /*7780*/  FMUL.FTZ R112, R199.reuse, R112 ;  /* 0x00000070c7707220 */ /* 0x040fe40000410000 */
[----:B------:R-:W-:Y:S01]  /*7790*/  FMUL.FTZ R113, R199, R113 ;  /* 0x00000071c7717220 */ /* 0x000fe20000410000 */
[----:B----4-:R-:W-:Y:S01]  /*77a0*/  F2FP.BF16.PACK_AB R195, R211, R210 ;  /* 0x000000d2d3c3723e */ /* 0x010fe200000010ff */
[C---:B------:R-:W-:Y:S02]  /*77b0*/  FMUL.FTZ R114, R200.reuse, R114 ;  /* 0x00000072c8727220 */ /* 0x040fe40000410000 */
[----:B------:R-:W-:Y:S02]  /*77c0*/  FMUL.FTZ R115, R200, R115 ;  /* 0x00000073c8737220 */ /* 0x000fe40000410000 */
[----:B------:R-:W-:Y:S01]  /*77d0*/  FMUL.FTZ R116, R199, R116 ;  /* 0x00000074c7747220 */ /* 0x000fe20000410000 */
[----:B------:R-:W4:Y:S01]  /*77e0*/  MUFU.EX2 R228, R228 ;  /* 0x000000e400e47308 */ /* 0x000f220000000800 */
[-C--:B-1----:R-:W-:Y:S05]  /*77f0*/  HMMA.16816.F32.BF16 R4, R192, R204.reuse, R4 ;  /* 0x000000ccc004723c */ /* 0x082fea0000041804 */
[----:B---3--:R-:W-:Y:S01]  /*7800*/  FMUL.FTZ R10, R197, R190 ;  /* 0x000000bec50a7220 */ /* 0x008fe20000410000 */
[----:B------:R-:W-:Y:S01]  /*7810*/  F2FP.BF16.PACK_AB R190, R213, R212 ;  /* 0x000000d4d5be723e */ /* 0x000fe200000010ff */
[C---:B------:R-:W-:Y:S02]  /*7820*/  FMUL.FTZ R11, R197.reuse, R191 ;  /* 0x000000bfc50b7220 */ /* 0x040fe40000410000 */
[----:B------:R-:W-:Y:S03]  /*7830*/  MUFU.EX2 R214, R214 ;  /* 0x000000d600d67308 */ /* 0x000fe60000000800 */
[C---:B------:R-:W-:Y:S02]  /*7840*/  FMUL.FTZ R14, R197.reuse, R186 ;  /* 0x000000bac50e7220 */ /* 0x040fe40000410000 */
[C---:B------:R-:W-:Y:S02]  /*7850*/  FMUL.FTZ R15, R197.reuse, R187 ;  /* 0x000000bbc50f7220 */ /* 0x040fe40000410000 */
[C---:B------:R-:W-:Y:S02]  /*7860*/  FMUL.FTZ R74, R197.reuse, R74 ;  /* 0x0000004ac54a7220 */ /* 0x040fe40000410000 */
[C---:B------:R-:W-:Y:S01]  /*7870*/  FMUL.FTZ R75, R197.reuse, R75 ;  /* 0x0000004bc54b7220 */ /* 0x040fe20000410000 */
[----:B------:R-:W1:Y:S01]  /*7880*/  MUFU.EX2 R201, R201 ;  /* 0x000000c900c97308 */ /* 0x000e620000000800 */
[C---:B------:R-:W-:Y:S02]  /*7890*/  FMUL.FTZ R78, R197.reuse, R78 ;  /* 0x0000004ec54e7220 */ /* 0x040fe40000410000 */
[C---:B------:R-:W-:Y:S01]  /*78a0*/  FMUL.FTZ R79, R197.reuse, R79 ;  /* 0x0000004fc54f7220 */ /* 0x040fe20000410000 */
[----:B----4-:R-:W-:Y:S01]  /*78b0*/  F2FP.BF16.PACK_AB R189, R228, R230 ;  /* 0x000000e6e4bd723e */ /* 0x010fe200000010ff */
[C---:B------:R-:W-:Y:S02]  /*78c0*/  FMUL.FTZ R90, R197.reuse, R90 ;  /* 0x0000005ac55a7220 */ /* 0x040fe40000410000 */
[C---:B------:R-:W-:Y:S02]  /*78d0*/  FMUL.FTZ R91, R197.reuse, R91 ;  /* 0x0000005bc55b7220 */ /* 0x040fe40000410000 */
[C---:B------:R-:W-:Y:S02]  /*78e0*/  FMUL.FTZ R94, R197.reuse, R94 ;  /* 0x0000005ec55e7220 */ /* 0x040fe40000410000 */
[C---:B------:R-:W-:Y:S02]  /*78f0*/  FMUL.FTZ R95, R197.reuse, R95 ;  /* 0x0000005fc55f7220 */ /* 0x040fe40000410000 */
[C---:B------:R-:W-:Y:S02]  /*7900*/  FMUL.FTZ R106, R197.reuse, R106 ;  /* 0x0000006ac56a7220 */ /* 0x040fe40000410000 */
[C---:B------:R-:W-:Y:S02]  /*7910*/  FMUL.FTZ R107, R197.reuse, R107 ;  /* 0x0000006bc56b7220 */ /* 0x040fe40000410000 */
[C---:B------:R-:W-:Y:S02]  /*7920*/  FMUL.FTZ R110, R197.reuse, R110 ;  /* 0x0000006ec56e7220 */ /* 0x040fe40000410000 */
[----:B------:R-:W-:Y:S02]  /*7930*/  FMUL.FTZ R111, R197, R111 ;  /* 0x0000006fc56f7220 */ /* 0x000fe40000410000 */
[----:B------:R-:W-:Y:S02]  /*7940*/  FMUL.FTZ R117, R199, R117 ;  /* 0x00000075c7757220 */ /* 0x000fe40000410000 */
[C---:B------:R-:W-:Y:S01]  /*7950*/  FMUL.FTZ R118, R200.reuse, R118 ;  /* 0x00000076c8767220 */ /* 0x040fe20000410000 */
[----:B-1----:R-:W-:Y:S01]  /*7960*/  F2FP.BF16.PACK_AB R191, R201, R214 ;  /* 0x000000d6c9bf723e */ /* 0x002fe200000010ff */
[----:B------:R-:W-:Y:S02]  /*7970*/  FMUL.FTZ R119, R200, R119 ;  /* 0x00000077c8777220 */ /* 0x000fe40000410000 */
[C---:B------:R-:W-:Y:S02]  /*7980*/  FMUL.FTZ R120, R198.reuse, R120 ;  /* 0x00000078c6787220 */ /* 0x040fe40000410000 */
[C---:B------:R-:W-:Y:S02]  /*7990*/  FMUL.FTZ R121, R198.reuse, R121 ;  /* 0x00000079c6797220 */ /* 0x040fe40000410000 */
[C---:B------:R-:W-:Y:S04]  /*79a0*/  HMMA.16816.F32.BF16 R8, R188.reuse, R204, R8 ;  /* 0x000000ccbc08723c */ /* 0x040fe80000041808 */
[C---:B------:R-:W-:Y:S02]  /*79b0*/  FMUL.FTZ R122, R197.reuse, R122 ;  /* 0x0000007ac57a7220 */ /* 0x040fe40000410000 */
[C---:B------:R-:W-:Y:S02]  /*79c0*/  FMUL.FTZ R123, R197.reuse, R123 ;  /* 0x0000007bc57b7220 */ /* 0x040fe40000410000 */
[-C--:B------:R-:W-:Y:S04]  /*79d0*/  HMMA.16816.F32.BF16 R12, R188, R206.reuse, R12 ;  /* 0x000000cebc0c723c */ /* 0x080fe8000004180c */
[C---:B------:R-:W-:Y:S02]  /*79e0*/  FMUL.FTZ R124, R198.reuse, R124 ;  /* 0x0000007cc67c7220 */ /* 0x040fe40000410000 */
[----:B------:R-:W-:Y:S02]  /*79f0*/  FMUL.FTZ R125, R198, R125 ;  /* 0x0000007dc67d7220 */ /* 0x000fe40000410000 */
[C---:B------:R-:W-:Y:S04]  /*7a00*/  HMMA.16816.F32.BF16 R16, R192.reuse, R206, R16 ;  /* 0x000000cec010723c */ /* 0x040fe80000041810 */
[C---:B------:R-:W-:Y:S02]  /*7a10*/  FMUL.FTZ R126, R197.reuse, R126 ;  /* 0x0000007ec57e7220 */ /* 0x040fe40000410000 */
[----:B------:R-:W-:Y:S02]  /*7a20*/  FMUL.FTZ R127, R197, R127 ;  /* 0x0000007fc57f7220 */ /* 0x000fe40000410000 */
[-C--:B--2---:R-:W-:Y:S04]  /*7a30*/  HMMA.16816.F32.BF16 R68, R192, R180.reuse, R68 ;  /* 0x000000b4c044723c */ /* 0x084fe80000041844 */
        /* <DEDUP_REMOVED lines=8> */
[C---:B------:R-:W-:Y:S01]  /*7ac0*/  HMMA.16816.F32.BF16 R80, R192.reuse, R182, R80 ;  /* 0x000000b6c050723c */ /* 0x040fe20000041850 */
[----:B------:R-:W1:Y:S03]  /*7ad0*/  LDSM.16.MT88.4 R180, [R239+0x100] ;  /* 0x00010000efb4783b */ /* 0x000e660000004200 */
[C---:B------:R-:W-:Y:S02]  /*7ae0*/  FMUL.FTZ R134, R200.reuse, R134 ;  /* 0x00000086c8867220 */ /* 0x040fe40000410000 */
[----:B------:R-:W-:Y:S02]  /*7af0*/  FMUL.FTZ R135, R200, R135 ;  /* 0x00000087c8877220 */ /* 0x000fe40000410000 */
[C---:B------:R-:W-:Y:S04]  /*7b00*/  FMUL.FTZ R136, R198.reuse, R136 ;  /* 0x00000088c6887220 */ /* 0x040fe80000410000 */
[C---:B------:R-:W-:Y:S02]  /*7b10*/  FMUL.FTZ R137, R198.reuse, R137 ;  /* 0x00000089c6897220 */ /* 0x040fe40000410000 */
[C---:B------:R-:W-:Y:S02]  /*7b20*/  FMUL.FTZ R138, R197.reuse, R138 ;  /* 0x0000008ac58a7220 */ /* 0x040fe40000410000 */
[C---:B------:R-:W-:Y:S02]  /*7b30*/  FMUL.FTZ R139, R197.reuse, R139 ;  /* 0x0000008bc58b7220 */ /* 0x040fe40000410000 */
[C---:B------:R-:W-:Y:S02]  /*7b40*/  FMUL.FTZ R140, R198.reuse, R140 ;  /* 0x0000008cc68c7220 */ /* 0x040fe40000410000 */
[----:B------:R-:W-:Y:S02]  /*7b50*/  FMUL.FTZ R141, R198, R141 ;  /* 0x0000008dc68d7220 */ /* 0x000fe40000410000 */
[C---:B------:R-:W-:Y:S02]  /*7b60*/  FMUL.FTZ R142, R197.reuse, R142 ;  /* 0x0000008ec58e7220 */ /* 0x040fe40000410000 */
[----:B------:R-:W-:Y:S02]  /*7b70*/  FMUL.FTZ R143, R197, R143 ;  /* 0x0000008fc58f7220 */ /* 0x000fe40000410000 */
[C---:B------:R-:W-:Y:S02]  /*7b80*/  FMUL.FTZ R144, R199.reuse, R144 ;  /* 0x00000090c7907220 */ /* 0x040fe40000410000 */
[C---:B------:R-:W-:Y:S02]  /*7b90*/  FMUL.FTZ R145, R199.reuse, R145 ;  /* 0x00000091c7917220 */ /* 0x040fe40000410000 */
[C---:B------:R-:W-:Y:S02]  /*7ba0*/  FMUL.FTZ R146, R200.reuse, R146 ;  /* 0x00000092c8927220 */ /* 0x040fe40000410000 */
[----:B------:R-:W-:Y:S02]  /*7bb0*/  FMUL.FTZ R147, R200, R147 ;  /* 0x00000093c8937220 */ /* 0x000fe40000410000 */
[--C-:B------:R-:W-:Y:S02]  /*7bc0*/  FFMA.FTZ R204, R20, c[0x0][0x2d0], -R216.reuse ;  /* 0x0000b40014cc7a23 */ /* 0x100fe400000108d8 */
[----:B------:R-:W-:Y:S02]  /*7bd0*/  FMUL.FTZ R20, R199, R176 ;  /* 0x000000b0c7147220 */ /* 0x000fe40000410000 */
[----:B------:R-:W-:Y:S02]  /*7be0*/  FFMA.FTZ R205, R21, c[0x0][0x2d0], -R216 ;  /* 0x0000b40015cd7a23 */ /* 0x000fe400000108d8 */
[----:B------:R-:W-:Y:S01]  /*7bf0*/  FMUL.FTZ R21, R199, R177 ;  /* 0x000000b1c7157220 */ /* 0x000fe20000410000 */
[-C--:B-1----:R-:W-:Y:S01]  /*7c00*/  HMMA.16816.F32.BF16 R84, R192, R180.reuse, R84 ;  /* 0x000000b4c054723c */ /* 0x082fe20000041854 */
[----:B------:R-:W-:Y:S02]  /*7c10*/  MUFU.EX2 R204, R204 ;  /* 0x000000cc00cc7308 */ /* 0x000fe40000000800 */
[--C-:B------:R-:W-:Y:S02]  /*7c20*/  FFMA.FTZ R206, R22, c[0x0][0x2d0], -R218.reuse ;  /* 0x0000b40016ce7a23 */ /* 0x100fe400000108da */
[C---:B------:R-:W-:Y:S02]  /*7c30*/  FMUL.FTZ R22, R200.reuse, R178 ;  /* 0x000000b2c8167220 */ /* 0x040fe40000410000 */
[----:B------:R-:W-:Y:S01]  /*7c40*/  FFMA.FTZ R207, R23, c[0x0][0x2d0], -R218 ;  /* 0x0000b40017cf7a23 */ /* 0x000fe200000108da */
[C---:B------:R-:W-:Y:S03]  /*7c50*/  HMMA.16816.F32.BF16 R88, R188.reuse, R180, R88 ;  /* 0x000000b4bc58723c */ /* 0x040fe60000041858 */
[----:B------:R-:W1:Y:S01]  /*7c60*/  MUFU.EX2 R205, R205 ;  /* 0x000000cd00cd7308 */ /* 0x000e620000000800 */
[C---:B------:R-:W-:Y:S02]  /*7c70*/  FMUL.FTZ R23, R200.reuse, R179 ;  /* 0x000000b3c8177220 */ /* 0x040fe40000410000 */
[----:B------:R-:W-:Y:S01]  /*7c80*/  LDSM.16.MT88.4 R176, [R238+0x2100] ;  /* 0x00210000eeb0783b */ /* 0x000fe20000004200 */
[C---:B------:R-:W-:Y:S01]  /*7c90*/  FMUL.FTZ R156, R199.reuse, R156 ;  /* 0x0000009cc79c7220 */ /* 0x040fe20000410000 */
[-C--:B------:R-:W-:Y:S04]  /*7ca0*/  HMMA.16816.F32.BF16 R92, R188, R182.reuse, R92 ;  /* 0x000000b6bc5c723c */ /* 0x080fe8000004185c */
[----:B------:R-:W-:Y:S01]  /*7cb0*/  FMUL.FTZ R157, R199, R157 ;  /* 0x0000009dc79d7220 */ /* 0x000fe20000410000 */
[----:B------:R-:W-:Y:S01]  /*7cc0*/  MUFU.EX2 R206, R206 ;  /* 0x000000ce00ce7308 */ /* 0x000fe20000000800 */
[C---:B------:R-:W-:Y:S02]  /*7cd0*/  FMUL.FTZ R158, R200.reuse, R158 ;  /* 0x0000009ec89e7220 */ /* 0x040fe40000410000 */
[C---:B------:R-:W-:Y:S01]  /*7ce0*/  HMMA.16816.F32.BF16 R96, R192.reuse, R182, R96 ;  /* 0x000000b6c060723c */ /* 0x040fe20000041860 */
[----:B------:R-:W2:Y:S03]  /*7cf0*/  LDSM.16.MT88.4 R180, [R238+0x100] ;  /* 0x00010000eeb4783b */ /* 0x000ea60000004200 */
[----:B------:R-:W-:Y:S02]  /*7d00*/  FMUL.FTZ R159, R200, R159 ;  /* 0x0000009fc89f7220 */ /* 0x000fe40000410000 */
[C---:B------:R-:W-:Y:S01]  /*7d10*/  FMUL.FTZ R148, R198.reuse, R148 ;  /* 0x00000094c6947220 */ /* 0x040fe20000410000 */
[----:B------:R-:W-:Y:S01]  /*7d20*/  MUFU.EX2 R207, R207 ;  /* 0x000000cf00cf7308 */ /* 0x000fe20000000800 */
[C---:B------:R-:W-:Y:S04]  /*7d30*/  FMUL.FTZ R149, R198.reuse, R149 ;  /* 0x00000095c6957220 */ /* 0x040fe80000410000 */
[C---:B------:R-:W-:Y:S02]  /*7d40*/  FMUL.FTZ R150, R197.reuse, R150 ;  /* 0x00000096c5967220 */ /* 0x040fe40000410000 */
[C---:B------:R-:W-:Y:S02]  /*7d50*/  FMUL.FTZ R151, R197.reuse, R151 ;  /* 0x00000097c5977220 */ /* 0x040fe40000410000 */
[C---:B------:R-:W-:Y:S02]  /*7d60*/  FMUL.FTZ R152, R198.reuse, R152 ;  /* 0x00000098c6987220 */ /* 0x040fe40000410000 */
[----:B------:R-:W-:Y:S02]  /*7d70*/  FMUL.FTZ R153, R198, R153 ;  /* 0x00000099c6997220 */ /* 0x000fe40000410000 */
[C---:B------:R-:W-:Y:S02]  /*7d80*/  FMUL.FTZ R154, R197.reuse, R154 ;  /* 0x0000009ac59a7220 */ /* 0x040fe40000410000 */
[----:B------:R-:W-:Y:S02]  /*7d90*/  FMUL.FTZ R155, R197, R155 ;  /* 0x0000009bc59b7220 */ /* 0x000fe40000410000 */
[--C-:B------:R-:W-:Y:S02]  /*7da0*/  FFMA.FTZ R215, R32, c[0x0][0x2d0], -R216.reuse ;  /* 0x0000b40020d77a23 */ /* 0x100fe400000108d8 */
[----:B------:R-:W-:Y:S02]  /*7db0*/  FFMA.FTZ R216, R33, c[0x0][0x2d0], -R216 ;  /* 0x0000b40021d87a23 */ /* 0x000fe400000108d8 */
[--C-:B------:R-:W-:Y:S02]  /*7dc0*/  FFMA.FTZ R221, R26, c[0x0][0x2d0], -R231.reuse ;  /* 0x0000b4001add7a23 */ /* 0x100fe400000108e7 */
[C---:B------:R-:W-:Y:S01]  /*7dd0*/  FMUL.FTZ R26, R200.reuse, R174 ;  /* 0x000000aec81a7220 */ /* 0x040fe20000410000 */
[----:B------:R-:W-:Y:S01]  /*7de0*/  MUFU.EX2 R215, R215 ;  /* 0x000000d700d77308 */ /* 0x000fe20000000800 */
[--C-:B------:R-:W-:Y:S02]  /*7df0*/  FFMA.FTZ R222, R27, c[0x0][0x2d0], -R231.reuse ;  /* 0x0000b4001bde7a23 */ /* 0x100fe400000108e7 */
[----:B------:R-:W-:Y:S02]  /*7e00*/  FMUL.FTZ R27, R200, R175 ;  /* 0x000000afc81b7220 */ /* 0x000fe40000410000 */
[--C-:B------:R-:W-:Y:S02]  /*7e10*/  FFMA.FTZ R217, R34, c[0x0][0x2d0], -R218.reuse ;  /* 0x0000b40022d97a23 */ /* 0x100fe400000108da */
[----:B------:R-:W-:Y:S02]  /*7e20*/  FFMA.FTZ R218, R35, c[0x0][0x2d0], -R218 ;  /* 0x0000b40023da7a23 */ /* 0x000fe400000108da */
[C---:B------:R-:W-:Y:S01]  /*7e30*/  FMUL.FTZ R35, R197.reuse, R171 ;  /* 0x000000abc5237220 */ /* 0x040fe20000410000 */
[-C--:B--2---:R-:W-:Y:S01]  /*7e40*/  HMMA.16816.F32.BF16 R100, R192, R180.reuse, R100 ;  /* 0x000000b4c064723c */ /* 0x084fe20000041864 */
[----:B------:R-:W-:Y:S02]  /*7e50*/  MUFU.EX2 R216, R216 ;  /* 0x000000d800d87308 */ /* 0x000fe40000000800 */
[----:B------:R-:W-:Y:S02]  /*7e60*/  FMUL.FTZ R34, R197, R170 ;  /* 0x000000aac5227220 */ /* 0x000fe40000410000 */
[--C-:B------:R-:W-:Y:S02]  /*7e70*/  FFMA.FTZ R170, R31, c[0x0][0x2d0], -R231.reuse ;  /* 0x0000b4001faa7a23 */ /* 0x100fe400000108e7 */
[----:B------:R-:W-:Y:S01]  /*7e80*/  FMUL.FTZ R31, R200, R163 ;  /* 0x000000a3c81f7220 */ /* 0x000fe20000410000 */
[C---:B------:R-:W-:Y:S03]  /*7e90*/  HMMA.16816.F32.BF16 R104, R188.reuse, R180, R104 ;  /* 0x000000b4bc68723c */ /* 0x040fe60000041868 */
[----:B------:R-:W-:Y:S05]  /*7ea0*/  MUFU.EX2 R217, R217 ;  /* 0x000000d900d97308 */ /* 0x000fea0000000800 */
[-C--:B------:R-:W-:Y:S05]  /*7eb0*/  HMMA.16816.F32.BF16 R108, R188, R182.reuse, R108 ;  /* 0x000000b6bc6c723c */ /* 0x080fea000004186c */
[----:B------:R-:W2:Y:S03]  /*7ec0*/  MUFU.EX2 R218, R218 ;  /* 0x000000da00da7308 */ /* 0x000ea60000000800 */
[C---:B------:R-:W-:Y:S01]  /*7ed0*/  HMMA.16816.F32.BF16 R112, R192.reuse, R182, R112 ;  /* 0x000000b6c070723c */ /* 0x040fe20000041870 */
[----:B------:R-:W3:Y:S06]  /*7ee0*/  LDSM.16.MT88.4 R180, [R246+0x2100] ;  /* 0x00210000f6b4783b */ /* 0x000eec0000004200 */
[----:B------:R-:W-:Y:S10]  /*7ef0*/  MUFU.EX2 R221, R221 ;  /* 0x000000dd00dd7308 */ /* 0x000ff40000000800 */
[----:B------:R-:W-:Y:S10]  /*7f00*/  MUFU.EX2 R222, R222 ;  /* 0x000000de00de7308 */ /* 0x000ff40000000800 */
[----:B------:R-:W-:Y:S01]  /*7f10*/  MUFU.EX2 R170, R170 ;  /* 0x000000aa00aa7308 */ /* 0x000fe20000000800 */
[-C--:B---3--:R-:W-:Y:S08]  /*7f20*/  HMMA.16816.F32.BF16 R116, R192, R180.reuse, R116 ;  /* 0x000000b4c074723c */ /* 0x088ff00000041874 */
[C---:B------:R-:W-:Y:S08]  /*7f30*/  HMMA.16816.F32.BF16 R120, R188.reuse, R180, R120 ;  /* 0x000000b4bc78723c */ /* 0x040ff00000041878 */
[-C--:B------:R-:W-:Y:S08]  /*7f40*/  HMMA.16816.F32.BF16 R124, R188, R182.reuse, R124 ;  /* 0x000000b6bc7c723c */ /* 0x080ff0000004187c */
[C---:B------:R-:W-:Y:S01]  /*7f50*/  HMMA.16816.F32.BF16 R128, R192.reuse, R182, R128 ;  /* 0x000000b6c080723c */ /* 0x040fe20000041880 */
[----:B------:R-:W3:Y:S07]  /*7f60*/  LDSM.16.MT88.4 R180, [R240+0x2100] ;  /* 0x00210000f0b4783b */ /* 0x000eee0000004200 */
[-C--:B---3--:R-:W-:Y:S08]  /*7f70*/  HMMA.16816.F32.BF16 R132, R192, R180.reuse, R132 ;  /* 0x000000b4c084723c */ /* 0x088ff00000041884 */
[C---:B------:R-:W-:Y:S08]  /*7f80*/  HMMA.16816.F32.BF16 R136, R188.reuse, R180, R136 ;  /* 0x000000b4bc88723c */ /* 0x040ff00000041888 */
[-C--:B------:R-:W-:Y:S08]  /*7f90*/  HMMA.16816.F32.BF16 R140, R188, R182.reuse, R140 ;  /* 0x000000b6bc8c723c */ /* 0x080ff0000004188c */
[C---:B------:R-:W-:Y:S01]  /*7fa0*/  HMMA.16816.F32.BF16 R144, R192.reuse, R182, R144 ;  /* 0x000000b6c090723c */ /* 0x040fe20000041890 */
[----:B------:R-:W3:Y:S07]  /*7fb0*/  LDSM.16.MT88.4 R180, [R239+0x2100] ;  /* 0x00210000efb4783b */ /* 0x000eee0000004200 */
[-C--:B---3--:R-:W-:Y:S08]  /*7fc0*/  HMMA.16816.F32.BF16 R20, R192, R180.reuse, R20 ;  /* 0x000000b4c014723c */ /* 0x088ff00000041814 */
[C---:B------:R-:W-:Y:S07]  /*7fd0*/  HMMA.16816.F32.BF16 R148, R188.reuse, R180, R148 ;  /* 0x000000b4bc94723c */ /* 0x040fee0000041894 */
[----:B------:R-:W-:Y:S01]  /*7fe0*/  FMUL.FTZ R180, R196, c[0x0][0x2d0] ;  /* 0x0000b400c4b47a20 */ /* 0x000fe20000410000 */
[-C--:B------:R-:W-:Y:S04]  /*7ff0*/  HMMA.16816.F32.BF16 R152, R188, R182.reuse, R152 ;  /* 0x000000b6bc98723c */ /* 0x080fe80000041898 */
[--C-:B------:R-:W-:Y:S02]  /*8000*/  FFMA.FTZ R187, R48, c[0x0][0x2d0], -R180.reuse ;  /* 0x0000b40030bb7a23 */ /* 0x100fe400000108b4 */
[--C-:B------:R-:W-:Y:S02]  /*8010*/  FFMA.FTZ R186, R49, c[0x0][0x2d0], -R180.reuse ;  /* 0x0000b40031ba7a23 */ /* 0x100fe400000108b4 */
[C---:B------:R-:W-:Y:S02]  /*8020*/  HMMA.16816.F32.BF16 R156, R192.reuse, R182, R156 ;  /* 0x000000b6c09c723c */ /* 0x040fe4000004189c */
[----:B------:R-:W-:Y:S02]  /*8030*/  MUFU.EX2 R187, R187 ;  /* 0x000000bb00bb7308 */ /* 0x000fe40000000800 */
[----:B------:R-:W-:Y:S02]  /*8040*/  FFMA.FTZ R33, R36, c[0x0][0x2d0], -R180 ;  /* 0x0000b40024217a23 */ /* 0x000fe400000108b4 */
[----:B------:R-:W-:Y:S02]  /*8050*/  FMUL.FTZ R36, R3, c[0x0][0x2d0] ;  /* 0x0000b40003247a20 */ /* 0x000fe40000410000 */
[----:B------:R-:W-:Y:S01]  /*8060*/  FMUL.FTZ R182, R2, c[0x0][0x2d0] ;  /* 0x0000b40002b67a20 */ /* 0x000fe20000410000 */
[----:B------:R-:W-:Y:S03]  /*8070*/  MOV R174, R33 ;  /* 0x0000002100ae7202 */ /* 0x000fe60000000f00 */
[----:B------:R-:W-:Y:S02]  /*8080*/  FFMA.FTZ R28, R28, c[0x0][0x2d0], -R182 ;  /* 0x0000b4001c1c7a23 */ /* 0x000fe400000108b6 */
[----:B------:R-:W-:Y:S01]  /*8090*/  FFMA.FTZ R171, R51, c[0x0][0x2d0], -R36 ;  /* 0x0000b40033ab7a23 */ /* 0x000fe20000010824 */
[----:B------:R-:W-:Y:S01]  /*80a0*/  MUFU.EX2 R174, R174 ;  /* 0x000000ae00ae7308 */ /* 0x000fe20000000800 */
[----:B------:R-:W-:Y:S02]  /*80b0*/  FFMA.FTZ R185, R52, c[0x0][0x2d0], -R180 ;  /* 0x0000b40034b97a23 */ /* 0x000fe400000108b4 */
[----:B------:R-:W-:Y:S02]  /*80c0*/  FFMA.FTZ R52, R50, c[0x0][0x2d0], -R36 ;  /* 0x0000b40032347a23 */ /* 0x000fe40000010824 */
[--C-:B------:R-:W-:Y:S01]  /*80d0*/  FFMA.FTZ R220, R24, c[0x0][0x2d0], -R182.reuse ;  /* 0x0000b40018dc7a23 */ /* 0x100fe200000108b6 */
[----:B------:R-:W3:Y:S01]  /*80e0*/  LDSM.16.MT88.4 R48, [R246+0x900] ;  /* 0x00090000f630783b */ /* 0x000ee20000004200 */
[----:B------:R-:W-:Y:S02]  /*80f0*/  FFMA.FTZ R219, R25, c[0x0][0x2d0], -R182 ;  /* 0x0000b40019db7a23 */ /* 0x000fe400000108b6 */
[C---:B------:R-:W-:Y:S02]  /*8100*/  FMUL.FTZ R24, R199.reuse, R172 ;  /* 0x000000acc7187220 */ /* 0x040fe40000410000 */
[----:B------:R-:W-:Y:S01]  /*8110*/  FMUL.FTZ R25, R199, R173 ;  /* 0x000000adc7197220 */ /* 0x000fe20000410000 */
[----:B------:R4:W-:Y:S01]  /*8120*/  MUFU.EX2 R172, R28 ;  /* 0x0000001c00ac7308 */ /* 0x0009e20000000800 */
[--C-:B------:R-:W-:Y:S02]  /*8130*/  FFMA.FTZ R32, R37, c[0x0][0x2d0], -R180.reuse ;  /* 0x0000b40025207a23 */ /* 0x100fe400000108b4 */
[--C-:B------:R-:W-:Y:S02]  /*8140*/  FFMA.FTZ R184, R53, c[0x0][0x2d0], -R180.reuse ;  /* 0x0000b40035b87a23 */ /* 0x100fe400000108b4 */
[--C-:B------:R-:W-:Y:S01]  /*8150*/  FFMA.FTZ R181, R64, c[0x0][0x2d0], -R180.reuse ;  /* 0x0000b40040b57a23 */ /* 0x100fe200000108b4 */
[-C--:B------:R-:W-:Y:S03]  /*8160*/  HMMA.16816.F32.BF16 R24, R192, R176.reuse, R24 ;  /* 0x000000b0c018723c */ /* 0x080fe60000041818 */
[----:B------:R-:W-:Y:S01]  /*8170*/  MOV R173, R32 ;  /* 0x0000002000ad7202 */ /* 0x000fe20000000f00 */
[C---:B------:R-:W-:Y:S01]  /*8180*/  FMUL.FTZ R32, R198.reuse, R168 ;  /* 0x000000a8c6207220 */ /* 0x040fe20000410000 */
[----:B------:R-:W-:Y:S01]  /*8190*/  MUFU.EX2 R220, R220 ;  /* 0x000000dc00dc7308 */ /* 0x000fe20000000800 */
[----:B------:R-:W-:Y:S02]  /*81a0*/  FMUL.FTZ R33, R198, R169 ;  /* 0x000000a9c6217220 */ /* 0x000fe40000410000 */
[----:B------:R-:W-:Y:S04]  /*81b0*/  FFMA.FTZ R180, R65, c[0x0][0x2d0], -R180 ;  /* 0x0000b40041b47a23 */ /* 0x000fe800000108b4 */
[--C-:B------:R-:W-:Y:S01]  /*81c0*/  FFMA.FTZ R65, R38, c[0x0][0x2d0], -R36.reuse ;  /* 0x0000b40026417a23 */ /* 0x100fe20000010824 */
[C---:B------:R-:W-:Y:S02]  /*81d0*/  HMMA.16816.F32.BF16 R32, R188.reuse, R176, R32 ;  /* 0x000000b0bc20723c */ /* 0x040fe40000041820 */
[----:B------:R-:W5:Y:S02]  /*81e0*/  MUFU.EX2 R219, R219 ;  /* 0x000000db00db7308 */ /* 0x000f640000000800 */
[----:B------:R-:W-:Y:S02]  /*81f0*/  FFMA.FTZ R38, R39, c[0x0][0x2d0], -R36 ;  /* 0x0000b40027267a23 */ /* 0x000fe40000010824 */
[----:B------:R-:W-:Y:S02]  /*8200*/  FFMA.FTZ R168, R29, c[0x0][0x2d0], -R182 ;  /* 0x0000b4001da87a23 */ /* 0x000fe400000108b6 */
[--C-:B------:R-:W-:Y:S04]  /*8210*/  FFMA.FTZ R169, R30, c[0x0][0x2d0], -R231.reuse ;  /* 0x0000b4001ea97a23 */ /* 0x100fe800000108e7 */
[--C-:B------:R-:W-:Y:S01]  /*8220*/  FFMA.FTZ R64, R54, c[0x0][0x2d0], -R36.reuse ;  /* 0x0000b40036407a23 */ /* 0x100fe20000010824 */
[----:B------:R-:W1:Y:S01]  /*8230*/  MUFU.EX2 R168, R168 ;  /* 0x000000a800a87308 */ /* 0x000e620000000800 */
[--C-:B------:R-:W-:Y:S02]  /*8240*/  FFMA.FTZ R183, R55, c[0x0][0x2d0], -R36.reuse ;  /* 0x0000b40037b77a23 */ /* 0x100fe40000010824 */
[--C-:B------:R-:W-:Y:S02]  /*8250*/  FFMA.FTZ R182, R66, c[0x0][0x2d0], -R36.reuse ;  /* 0x0000b40042b67a23 */ /* 0x100fe40000010824 */
[----:B------:R-:W-:Y:S02]  /*8260*/  FFMA.FTZ R175, R67, c[0x0][0x2d0], -R36 ;  /* 0x0000b40043af7a23 */ /* 0x000fe40000010824 */
[C---:B------:R-:W-:Y:S02]  /*8270*/  FMUL.FTZ R36, R198.reuse, R164 ;  /* 0x000000a4c6247220 */ /* 0x040fe40000410000 */
[----:B------:R-:W-:Y:S01]  /*8280*/  FMUL.FTZ R37, R198, R165 ;  /* 0x000000a5c6257220 */ /* 0x000fe20000410000 */
[----:B------:R-:W-:Y:S01]  /*8290*/  MOV R165, R38 ;  /* 0x0000002600a57202 */ /* 0x000fe20000000f00 */
[C---:B------:R-:W-:Y:S01]  /*82a0*/  FMUL.FTZ R38, R197.reuse, R166 ;  /* 0x000000a6c5267220 */ /* 0x040fe20000410000 */
[----:B------:R-:W2:Y:S01]  /*82b0*/  MUFU.EX2 R169, R169 ;  /* 0x000000a900a97308 */ /* 0x000ea20000000800 */
[----:B------:R-:W-:Y:S01]  /*82c0*/  FMUL.FTZ R39, R197, R167 ;  /* 0x000000a7c5277220 */ /* 0x000fe20000410000 */
[----:B------:R-:W-:Y:S01]  /*82d0*/  MOV R167, R52 ;  /* 0x0000003400a77202 */ /* 0x000fe20000000f00 */
[C---:B----4-:R-:W-:Y:S01]  /*82e0*/  FMUL.FTZ R28, R199.reuse, R160 ;  /* 0x000000a0c71c7220 */ /* 0x050fe20000410000 */
[----:B------:R-:W3:Y:S01]  /*82f0*/  LDSM.16.MT88.4 R52, [R240+0x900] ;  /* 0x00090000f034783b */ /* 0x000ee20000004200 */
[----:B------:R-:W-:Y:S02]  /*8300*/  FMUL.FTZ R29, R199, R161 ;  /* 0x000000a1c71d7220 */ /* 0x000fe40000410000 */
[----:B------:R-:W-:Y:S01]  /*8310*/  FMUL.FTZ R30, R200, R162 ;  /* 0x000000a2c81e7220 */ /* 0x000fe20000410000 */
[-C--:B------:R-:W-:Y:S02]  /*8320*/  HMMA.16816.F32.BF16 R36, R188, R178.reuse, R36 ;  /* 0x000000b2bc24723c */ /* 0x080fe40000041824 */
[----:B------:R-:W-:Y:S01]  /*8330*/  MUFU.EX2 R189, R173 ;  /* 0x000000ad00bd7308 */ /* 0x000fe20000000800 */
[--C-:B------:R-:W-:Y:S02]  /*8340*/  FFMA.FTZ R162, R62, c[0x0][0x2d0], -R231.reuse ;  /* 0x0000b4003ea27a23 */ /* 0x100fe400000108e7 */
[----:B------:R-:W-:Y:S02]  /*8350*/  FFMA.FTZ R160, R63, c[0x0][0x2d0], -R231 ;  /* 0x0000b4003fa07a23 */ /* 0x000fe400000108e7 */
[----:B------:R-:W-:Y:S01]  /*8360*/  FMUL.FTZ R191, R2, c[0x0][0x2d0] ;  /* 0x0000b40002bf7a20 */ /* 0x000fe20000410000 */
[----:B------:R-:W-:Y:S01]  /*8370*/  HMMA.16816.F32.BF16 R28, R192, R178, R28 ;  /* 0x000000b2c01c723c */ /* 0x000fe2000004181c */
[----:B------:R-:W4:Y:S03]  /*8380*/  LDL.LU R179, [R1+0x1c] ;  /* 0x00001c0001b37983 */ /* 0x000f260000300800 */
[--C-:B------:R-:W-:Y:S01]  /*8390*/  FFMA.FTZ R177, R40, c[0x0][0x2d0], -R191.reuse ;  /* 0x0000b40028b17a23 */ /* 0x100fe200000108bf */
[----:B-1----:R-:W-:Y:S01]  /*83a0*/  F2FP.BF16.PACK_AB R40, R205, R204 ;  /* 0x000000cccd28723e */ /* 0x002fe200000010ff */
[----:B------:R-:W-:Y:S01]  /*83b0*/  FFMA.FTZ R164, R57, c[0x0][0x2d0], -R191 ;  /* 0x0000b40039a47a23 */ /* 0x000fe200000108bf */
[----:B------:R1:W-:Y:S01]  /*83c0*/  MUFU.EX2 R173, R65 ;  /* 0x0000004100ad7308 */ /* 0x0003e20000000800 */
[----:B------:R-:W-:Y:S01]  /*83d0*/  FFMA.FTZ R57, R43, c[0x0][0x2d0], -R231 ;  /* 0x0000b4002b397a23 */ /* 0x000fe200000108e7 */
[----:B--2---:R-:W-:Y:S01]  /*83e0*/  F2FP.BF16.PACK_AB R43, R218, R217 ;  /* 0x000000d9da2b723e */ /* 0x004fe200000010ff */
[----:B------:R-:W2:Y:S02]  /*83f0*/  LDL.LU R178, [R1+0x18] ;  /* 0x0000180001b27983 */ /* 0x000ea40000300800 */
[----:B------:R-:W-:Y:S01]  /*8400*/  FFMA.FTZ R161, R61, c[0x0][0x2d0], -R191 ;  /* 0x0000b4003da17a23 */ /* 0x000fe200000108bf */
[----:B------:R-:W-:Y:S01]  /*8410*/  MOV R190, R165 ;  /* 0x000000a500be7202 */ /* 0x000fe20000000f00 */
[----:B------:R-:W-:Y:S01]  /*8420*/  FFMA.FTZ R61, R42, c[0x0][0x2d0], -R231 ;  /* 0x0000b4002a3d7a23 */ /* 0x000fe200000108e7 */
[----:B------:R-:W-:Y:S01]  /*8430*/  F2FP.BF16.PACK_AB R42, R216, R215 ;  /* 0x000000d7d82a723e */ /* 0x000fe200000010ff */
[--C-:B------:R-:W-:Y:S01]  /*8440*/  FFMA.FTZ R176, R41, c[0x0][0x2d0], -R191.reuse ;  /* 0x0000b40029b07a23 */ /* 0x100fe200000108bf */
[----:B------:R-:W-:Y:S01]  /*8450*/  F2FP.BF16.PACK_AB R41, R207, R206 ;  /* 0x000000cecf29723e */ /* 0x000fe200000010ff */
[--C-:B------:R-:W-:Y:S01]  /*8460*/  FFMA.FTZ R67, R44, c[0x0][0x2d0], -R191.reuse ;  /* 0x0000b4002c437a23 */ /* 0x100fe200000108bf */
[----:B------:R1:W-:Y:S01]  /*8470*/  MUFU.EX2 R193, R177 ;  /* 0x000000b100c17308 */ /* 0x0003e20000000800 */
[----:B------:R-:W-:Y:S01]  /*8480*/  FFMA.FTZ R66, R45, c[0x0][0x2d0], -R191 ;  /* 0x0000b4002d427a23 */ /* 0x000fe200000108bf */
[----:B-----5:R-:W-:Y:S01]  /*8490*/  F2FP.BF16.PACK_AB R44, R219, R220 ;  /* 0x000000dcdb2c723e */ /* 0x020fe200000010ff */
[----:B------:R-:W-:Y:S01]  /*84a0*/  FFMA.FTZ R165, R59, c[0x0][0x2d0], -R231 ;  /* 0x0000b4003ba57a23 */ /* 0x000fe200000108e7 */
[----:B------:R-:W-:Y:S01]  /*84b0*/  F2FP.BF16.PACK_AB R45, R222, R221 ;  /* 0x000000ddde2d723e */ /* 0x000fe200000010ff */
[-C--:B---3--:R-:W-:Y:S05]  /*84c0*/  HMMA.16816.F32.BF16 R4, R40, R48.reuse, R4 ;  /* 0x000000302804723c */ /* 0x088fea0000041804 */
[----:B------:R-:W-:Y:S01]  /*84d0*/  FFMA.FTZ R166, R56, c[0x0][0x2d0], -R191 ;  /* 0x0000b40038a67a23 */ /* 0x000fe200000108bf */
[----:B------:R-:W-:Y:S01]  /*84e0*/  MUFU.EX2 R63, R67 ;  /* 0x00000043003f7308 */ /* 0x000fe20000000800 */
[----:B------:R-:W-:Y:S01]  /*84f0*/  FFMA.FTZ R56, R46, c[0x0][0x2d0], -R231 ;  /* 0x0000b4002e387a23 */ /* 0x000fe200000108e7 */
[----:B------:R-:W-:Y:S01]  /*8500*/  F2FP.BF16.PACK_AB R46, R168, R172 ;  /* 0x000000aca82e723e */ /* 0x000fe200000010ff */
[----:B------:R-:W-:Y:S01]  /*8510*/  FFMA.FTZ R163, R60, c[0x0][0x2d0], -R191 ;  /* 0x0000b4003ca37a23 */ /* 0x000fe200000108bf */
[----:B-1----:R-:W3:Y:S02]  /*8520*/  LDL.LU R65, [R1+0x14] ;  /* 0x0000140001417983 */ /* 0x002ee40000300800 */
[--C-:B------:R-:W-:Y:S01]  /*8530*/  FFMA.FTZ R60, R47, c[0x0][0x2d0], -R231.reuse ;  /* 0x0000b4002f3c7a23 */ /* 0x100fe200000108e7 */
[----:B------:R-:W-:Y:S02]  /*8540*/  F2FP.BF16.PACK_AB R47, R170, R169 ;  /* 0x000000a9aa2f723e */ /* 0x000fe400000010ff */
[----:B------:R-:W-:Y:S01]  /*8550*/  MOV R191, R167 ;  /* 0x000000a700bf7202 */ /* 0x000fe20000000f00 */
[----:B------:R-:W-:Y:S01]  /*8560*/  FFMA.FTZ R167, R58, c[0x0][0x2d0], -R231 ;  /* 0x0000b4003aa77a23 */ /* 0x000fe200000108e7 */
[----:B------:R-:W-:Y:S01]  /*8570*/  MUFU.EX2 R194, R66 ;  /* 0x0000004200c27308 */ /* 0x000fe20000000800 */
[----:B------:R-:W5:Y:S02]  /*8580*/  LDL.LU R177, [R1+0x20] ;  /* 0x0000200001b17983 */ /* 0x000f640000300800 */
[C---:B------:R-:W-:Y:S07]  /*8590*/  HMMA.16816.F32.BF16 R8, R44.reuse, R48, R8 ;  /* 0x000000302c08723c */ /* 0x040fee0000041808 */
[----:B------:R-:W-:Y:S01]  /*85a0*/  MUFU.EX2 R62, R191 ;  /* 0x000000bf003e7308 */ /* 0x000fe20000000800 */
[-C--:B------:R-:W-:Y:S08]  /*85b0*/  HMMA.16816.F32.BF16 R12, R44, R50.reuse, R12 ;  /* 0x000000322c0c723c */ /* 0x080ff0000004180c */
[C---:B------:R-:W-:Y:S01]  /*85c0*/  HMMA.16816.F32.BF16 R16, R40.reuse, R50, R16 ;  /* 0x000000322810723c */ /* 0x040fe20000041810 */
[----:B------:R-:W1:Y:S01]  /*85d0*/  LDSM.16.MT88.4 R48, [R239+0x900] ;  /* 0x00090000ef30783b */ /* 0x000e620000004200 */
[----:B------:R-:W-:Y:S06]  /*85e0*/  MUFU.EX2 R191, R56 ;  /* 0x0000003800bf7308 */ /* 0x000fec0000000800 */
[-C--:B------:R-:W-:Y:S04]  /*85f0*/  HMMA.16816.F32.BF16 R68, R40, R52.reuse, R68 ;  /* 0x000000342844723c */ /* 0x080fe80000041844 */
[----:B------:R-:W-:Y:S04]  /*8600*/  MUFU.EX2 R195, R60 ;  /* 0x0000003c00c37308 */ /* 0x000fe80000000800 */
[C---:B------:R-:W-:Y:S06]  /*8610*/  HMMA.16816.F32.BF16 R72, R44.reuse, R52, R72 ;  /* 0x000000342c48723c */ /* 0x040fec0000041848 */
[----:B------:R-:W-:Y:S02]  /*8620*/  MUFU.EX2 R231, R171 ;  /* 0x000000ab00e77308 */ /* 0x000fe40000000800 */
[-C--:B------:R-:W-:Y:S08]  /*8630*/  HMMA.16816.F32.BF16 R76, R44, R54.reuse, R76 ;  /* 0x000000362c4c723c */ /* 0x080ff0000004184c */
[C---:B------:R-:W-:Y:S01]  /*8640*/  HMMA.16816.F32.BF16 R80, R40.reuse, R54, R80 ;  /* 0x000000362850723c */ /* 0x040fe20000041850 */
[----:B------:R-:W1:Y:S01]  /*8650*/  LDSM.16.MT88.4 R52, [R238+0x900] ;  /* 0x00090000ee34783b */ /* 0x000e620000004200 */
[----:B------:R1:W-:Y:S06]  /*8660*/  MUFU.EX2 R171, R57 ;  /* 0x0000003900ab7308 */ /* 0x0003ec0000000800 */
[-C--:B-1----:R-:W-:Y:S04]  /*8670*/  HMMA.16816.F32.BF16 R84, R40, R48.reuse, R84 ;  /* 0x000000302854723c */ /* 0x082fe80000041854 */
[----:B------:R-:W-:Y:S04]  /*8680*/  MUFU.EX2 R188, R190 ;  /* 0x000000be00bc7308 */ /* 0x000fe80000000800 */
[C---:B------:R-:W-:Y:S06]  /*8690*/  HMMA.16816.F32.BF16 R88, R44.reuse, R48, R88 ;  /* 0x000000302c58723c */ /* 0x040fec0000041858 */
[----:B------:R-:W-:Y:S02]  /*86a0*/  MUFU.EX2 R190, R61 ;  /* 0x0000003d00be7308 */ /* 0x000fe40000000800 */
[-C--:B------:R-:W-:Y:S01]  /*86b0*/  HMMA.16816.F32.BF16 R92, R44, R50.reuse, R92 ;  /* 0x000000322c5c723c */ /* 0x080fe2000004185c */
[----:B------:R-:W-:Y:S07]  /*86c0*/  LDSM.16.MT88.4 R56, [R240+0x1100] ;  /* 0x00110000f038783b */ /* 0x000fee0000004200 */
[----:B------:R-:W-:Y:S01]  /*86d0*/  MUFU.EX2 R192, R186 ;  /* 0x000000ba00c07308 */ /* 0x000fe20000000800 */
[C---:B------:R-:W-:Y:S01]  /*86e0*/  HMMA.16816.F32.BF16 R96, R40.reuse, R50, R96 ;  /* 0x000000322860723c */ /* 0x040fe20000041860 */
[----:B------:R-:W1:Y:S07]  /*86f0*/  LDSM.16.MT88.4 R48, [R246+0x2900] ;  /* 0x00290000f630783b */ /* 0x000e6e0000004200 */
[-C--:B------:R-:W-:Y:S01]  /*8700*/  HMMA.16816.F32.BF16 R100, R40, R52.reuse, R100 ;  /* 0x000000342864723c */ /* 0x080fe20000041864 */
[----:B------:R-:W1:Y:S07]  /*8710*/  MUFU.EX2 R186, R176 ;  /* 0x000000b000ba7308 */ /* 0x000e6e0000000800 */
[C---:B------:R-:W-:Y:S03]  /*8720*/  HMMA.16816.F32.BF16 R104, R44.reuse, R52, R104 ;  /* 0x000000342c68723c */ /* 0x040fe60000041868 */
[----:B------:R-:W-:Y:S05]  /*8730*/  MUFU.EX2 R163, R163 ;  /* 0x000000a300a37308 */ /* 0x000fea0000000800 */
[-C--:B------:R-:W-:Y:S08]  /*8740*/  HMMA.16816.F32.BF16 R108, R44, R54.reuse, R108 ;  /* 0x000000362c6c723c */ /* 0x080ff0000004186c */
[C---:B------:R-:W-:Y:S01]  /*8750*/  HMMA.16816.F32.BF16 R112, R40.reuse, R54, R112 ;  /* 0x000000362870723c */ /* 0x040fe20000041870 */
[----:B------:R-:W1:Y:S07]  /*8760*/  LDSM.16.MT88.4 R52, [R240+0x2900] ;  /* 0x00290000f034783b */ /* 0x000e6e0000004200 */
[-C--:B-1----:R-:W-:Y:S08]  /*8770*/  HMMA.16816.F32.BF16 R116, R40, R48.reuse, R116 ;  /* 0x000000302874723c */ /* 0x082ff00000041874 */
[C---:B------:R-:W-:Y:S08]  /*8780*/  HMMA.16816.F32.BF16 R120, R44.reuse, R48, R120 ;  /* 0x000000302c78723c */ /* 0x040ff00000041878 */
[-C--:B------:R-:W-:Y:S08]  /*8790*/  HMMA.16816.F32.BF16 R124, R44, R50.reuse, R124 ;  /* 0x000000322c7c723c */ /* 0x080ff0000004187c */
[C---:B------:R-:W-:Y:S01]  /*87a0*/  HMMA.16816.F32.BF16 R128, R40.reuse, R50, R128 ;  /* 0x000000322880723c */ /* 0x040fe20000041880 */
[----:B------:R-:W1:Y:S07]  /*87b0*/  LDSM.16.MT88.4 R48, [R239+0x2900] ;  /* 0x00290000ef30783b */ /* 0x000e6e0000004200 */
[-C--:B------:R-:W-:Y:S08]  /*87c0*/  HMMA.16816.F32.BF16 R132, R40, R52.reuse, R132 ;  /* 0x000000342884723c */ /* 0x080ff00000041884 */
[C---:B------:R-:W-:Y:S08]  /*87d0*/  HMMA.16816.F32.BF16 R136, R44.reuse, R52, R136 ;  /* 0x000000342c88723c */ /* 0x040ff00000041888 */
        /* <DEDUP_REMOVED lines=10> */
[-C--:B------:R-:W-:Y:S07]  /*8880*/  HMMA.16816.F32.BF16 R36, R44, R54.reuse, R36 ;  /* 0x000000362c24723c */ /* 0x080fee0000041824 */
[----:B------:R-:W-:Y:S01]  /*8890*/  F2FP.BF16.PACK_AB R44, R186, R193 ;  /* 0x000000c1ba2c723e */ /* 0x000fe200000010ff */
[----:B------:R-:W-:Y:S01]  /*88a0*/  HMMA.16816.F32.BF16 R28, R40, R54, R28 ;  /* 0x00000036281c723c */ /* 0x000fe2000004181c */
[----:B------:R-:W3:Y:S03]  /*88b0*/  LDSM.16.MT88.4 R52, [R239+0x1100] ;  /* 0x00110000ef34783b */ /* 0x000ee60000004200 */
[----:B------:R-:W-:Y:S02]  /*88c0*/  F2FP.BF16.PACK_AB R45, R171, R190 ;  /* 0x000000beab2d723e */ /* 0x000fe400000010ff */
[----:B------:R-:W-:Y:S02]  /*88d0*/  F2FP.BF16.PACK_AB R46, R194, R63 ;  /* 0x0000003fc22e723e */ /* 0x000fe400000010ff */
[----:B------:R-:W-:Y:S04]  /*88e0*/  F2FP.BF16.PACK_AB R40, R189, R174 ;  /* 0x000000aebd28723e */ /* 0x000fe800000010ff */
[----:B------:R-:W-:Y:S02]  /*88f0*/  F2FP.BF16.PACK_AB R41, R188, R173 ;  /* 0x000000adbc29723e */ /* 0x000fe400000010ff */
[----:B------:R-:W-:Y:S01]  /*8900*/  F2FP.BF16.PACK_AB R42, R192, R187 ;  /* 0x000000bbc02a723e */ /* 0x000fe200000010ff */
[----:B----4-:R-:W-:Y:S01]  /*8910*/  FFMA.FTZ R227, R200, R179, R227 ;  /* 0x000000b3c8e37223 */ /* 0x010fe200000100e3 */
[----:B------:R-:W-:Y:S01]  /*8920*/  F2FP.BF16.PACK_AB R43, R231, R62 ;  /* 0x0000003ee72b723e */ /* 0x000fe200000010ff */
[----:B------:R-:W-:Y:S01]  /*8930*/  MUFU.EX2 R200, R183 ;  /* 0x000000b700c87308 */ /* 0x000fe20000000800 */
[----:B------:R-:W-:Y:S05]  /*8940*/  F2FP.BF16.PACK_AB R47, R195, R191 ;  /* 0x000000bfc32f723e */ /* 0x000fea00000010ff */
[-C--:B-1----:R-:W-:Y:S03]  /*8950*/  HMMA.16816.F32.BF16 R4, R40, R48.reuse, R4 ;  /* 0x000000302804723c */ /* 0x082fe60000041804 */
[----:B--2---:R-:W-:Y:S02]  /*8960*/  FFMA.FTZ R229, R198, R178, R229 ;  /* 0x000000b2c6e57223 */ /* 0x004fe400000100e5 */
[----:B------:R1:W-:Y:S02]  /*8970*/  MUFU.EX2 R198, R184 ;  /* 0x000000b800c67308 */ /* 0x0003e40000000800 */
[----:B------:R-:W-:Y:S01]  /*8980*/  FADD.FTZ R178, R226, R229 ;  /* 0x000000e5e2b27221 */ /* 0x000fe20000010000 */
[C---:B------:R-:W-:Y:S04]  /*8990*/  HMMA.16816.F32.BF16 R8, R44.reuse, R48, R8 ;  /* 0x000000302c08723c */ /* 0x040fe80000041808 */
[----:B------:R-:W-:Y:S01]  /*89a0*/  FADD.FTZ R178, R212, R178 ;  /* 0x000000b2d4b27221 */ /* 0x000fe20000010000 */
[----:B------:R-:W-:Y:S02]  /*89b0*/  MOV R212, R192 ;  /* 0x000000c000d47202 */ /* 0x000fe40000000f00 */
[----:B------:R2:W-:Y:S01]  /*89c0*/  MUFU.EX2 R226, R175 ;  /* 0x000000af00e27308 */ /* 0x0005e20000000800 */
[-C--:B------:R-:W-:Y:S04]  /*89d0*/  HMMA.16816.F32.BF16 R12, R44, R50.reuse, R12 ;  /* 0x000000322c0c723c */ /* 0x080fe8000004180c */
[----:B------:R-:W-:Y:S01]  /*89e0*/  FADD.FTZ R213, R213, R178 ;  /* 0x000000b2d5d57221 */ /* 0x000fe20000010000 */
[----:B------:R-:W-:Y:S03]  /*89f0*/  MOV R178, R188 ;  /* 0x000000bc00b27202 */ /* 0x000fe60000000f00 */
[C---:B------:R-:W-:Y:S01]  /*8a00*/  HMMA.16816.F32.BF16 R16, R40.reuse, R50, R16 ;  /* 0x000000322810723c */ /* 0x040fe20000041810 */
[----:B------:R-:W4:Y:S01]  /*8a10*/  LDSM.16.MT88.4 R48, [R238+0x1100] ;  /* 0x00110000ee30783b */ /* 0x000f220000004200 */
[----:B------:R-:W-:Y:S02]  /*8a20*/  MUFU.EX2 R229, R167 ;  /* 0x000000a700e57308 */ /* 0x000fe40000000800 */
[----:B---3--:R-:W-:Y:S01]  /*8a30*/  FFMA.FTZ R230, R197, R65, R230 ;  /* 0x00000041c5e67223 */ /* 0x008fe200000100e6 */
[----:B-1----:R-:W-:Y:S01]  /*8a40*/  MOV R184, R63 ;  /* 0x0000003f00b87202 */ /* 0x002fe20000000f00 */
[----:B------:R-:W-:Y:S02]  /*8a50*/  FADD.FTZ R213, R220, R213 ;  /* 0x000000d5dcd57221 */ /* 0x000fe40000010000 */
[-C--:B------:R-:W-:Y:S04]  /*8a60*/  HMMA.16816.F32.BF16 R68, R40, R56.reuse, R68 ;  /* 0x000000382844723c */ /* 0x080fe80000041844 */
[----:B------:R1:W-:Y:S01]  /*8a70*/  MUFU.EX2 R197, R185 ;  /* 0x000000b900c57308 */ /* 0x0003e20000000800 */
[----:B-----5:R-:W-:Y:S02]  /*8a80*/  FFMA.FTZ R224, R199, R177, R224 ;  /* 0x000000b1c7e07223 */ /* 0x020fe400000100e0 */
[----:B------:R-:W-:Y:S01]  /*8a90*/  FADD.FTZ R177, R223, R227 ;  /* 0x000000e3dfb17221 */ /* 0x000fe20000010000 */
[C---:B------:R-:W-:Y:S04]  /*8aa0*/  HMMA.16816.F32.BF16 R72, R44.reuse, R56, R72 ;  /* 0x000000382c48723c */ /* 0x040fe80000041848 */
[----:B------:R-:W-:Y:S01]  /*8ab0*/  FADD.FTZ R176, R225, R224 ;  /* 0x000000e0e1b07221 */ /* 0x000fe20000010000 */
[----:B--2---:R-:W-:Y:S01]  /*8ac0*/  MOV R175, R193 ;  /* 0x000000c100af7202 */ /* 0x004fe20000000f00 */
[----:B------:R2:W-:Y:S01]  /*8ad0*/  MUFU.EX2 R199, R64 ;  /* 0x0000004000c77308 */ /* 0x0005e20000000800 */
[----:B------:R-:W-:Y:S01]  /*8ae0*/  FADD.FTZ R177, R210, R177 ;  /* 0x000000b1d2b17221 */ /* 0x000fe20000010000 */
[-C--:B------:R-:W-:Y:S04]  /*8af0*/  HMMA.16816.F32.BF16 R76, R44, R58.reuse, R76 ;  /* 0x0000003a2c4c723c */ /* 0x080fe8000004184c */
[----:B------:R-:W-:Y:S01]  /*8b00*/  MOV R210, R194 ;  /* 0x000000c200d27202 */ /* 0x000fe20000000f00 */
[----:B------:R-:W-:Y:S01]  /*8b10*/  FADD.FTZ R176, R208, R176 ;  /* 0x000000b0d0b07221 */ /* 0x000fe20000010000 */
[----:B------:R-:W-:Y:S01]  /*8b20*/  MOV R208, R195 ;  /* 0x000000c300d07202 */ /* 0x000fe20000000f00 */
[----:B------:R-:W-:Y:S01]  /*8b30*/  FADD.FTZ R213, R219, R213 ;  /* 0x000000d5dbd57221 */ /* 0x000fe20000010000 */
[C---:B------:R-:W-:Y:S01]  /*8b40*/  HMMA.16816.F32.BF16 R80, R40.reuse, R58, R80 ;  /* 0x0000003a2850723c */ /* 0x040fe20000041850 */
[----:B------:R-:W-:Y:S01]  /*8b50*/  LDSM.16.MT88.4 R56, [R240+0x3100] ;  /* 0x00310000f038783b */ /* 0x000fe20000004200 */
[----:B------:R-:W-:Y:S02]  /*8b60*/  MUFU.EX2 R223, R181 ;  /* 0x000000b500df7308 */ /* 0x000fe40000000800 */
[----:B-1----:R-:W-:Y:S01]  /*8b70*/  MOV R185, R62 ;  /* 0x0000003e00b97202 */ /* 0x002fe20000000f00 */
[----:B------:R-:W-:Y:S02]  /*8b80*/  FADD.FTZ R213, R172, R213 ;  /* 0x000000d5acd57221 */ /* 0x000fe40000010000 */
[----:B------:R-:W-:Y:S01]  /*8b90*/  FADD.FTZ R179, R228, R230 ;  /* 0x000000e6e4b37221 */ /* 0x000fe20000010000 */
[-C--:B------:R-:W-:Y:S01]  /*8ba0*/  HMMA.16816.F32.BF16 R84, R40, R52.reuse, R84 ;  /* 0x000000342854723c */ /* 0x080fe20000041854 */
[----:B------:R-:W1:Y:S03]  /*8bb0*/  LDSM.16.MT88.4 R60, [R246+0x3100] ;  /* 0x00310000f63c783b */ /* 0x000e660000004200 */
[----:B------:R-:W-:Y:S01]  /*8bc0*/  MUFU.EX2 R224, R180 ;  /* 0x000000b400e07308 */ /* 0x000fe20000000800 */
[----:B------:R-:W-:Y:S02]  /*8bd0*/  FADD.FTZ R213, R168, R213 ;  /* 0x000000d5a8d57221 */ /* 0x000fe40000010000 */
[----:B------:R-:W-:Y:S01]  /*8be0*/  FADD.FTZ R179, R214, R179 ;  /* 0x000000b3d6b37221 */ /* 0x000fe20000010000 */
[C---:B------:R-:W-:Y:S01]  /*8bf0*/  HMMA.16816.F32.BF16 R88, R44.reuse, R52, R88 ;  /* 0x000000342c58723c */ /* 0x040fe20000041858 */
[----:B--2---:R-:W2:Y:S03]  /*8c00*/  LDSM.16.MT88.4 R64, [R239+0x3100] ;  /* 0x00310000ef40783b */ /* 0x004ea60000004200 */
[----:B------:R-:W-:Y:S01]  /*8c10*/  MOV R214, R191 ;  /* 0x000000bf00d67202 */ /* 0x000fe20000000f00 */
[----:B------:R-:W-:Y:S01]  /*8c20*/  FADD.FTZ R201, R201, R179 ;  /* 0x000000b3c9c97221 */ /* 0x000fe20000010000 */
        /* <DEDUP_REMOVED lines=8> */
[----:B------:R-:W5:Y:S01]  /*8cb0*/  LDSM.16.MT88.4 R52, [R238+0x3100] ;  /* 0x00310000ee34783b */ /* 0x000f620000004200 */
[----:B------:R-:W-:Y:S02]  /*8cc0*/  MUFU.EX2 R227, R166 ;  /* 0x000000a600e37308 */ /* 0x000fe40000000800 */
[----:B------:R-:W-:Y:S02]  /*8cd0*/  FADD.FTZ R201, R222, R201 ;  /* 0x000000c9dec97221 */ /* 0x000fe40000010000 */
[----:B------:R-:W-:Y:S02]  /*8ce0*/  FADD.FTZ R209, R204, R209 ;  /* 0x000000d1ccd17221 */ /* 0x000fe40000010000 */
[-C--:B----4-:R-:W-:Y:S04]  /*8cf0*/  HMMA.16816.F32.BF16 R100, R40, R48.reuse, R100 ;  /* 0x000000302864723c */ /* 0x090fe80000041864 */
[----:B------:R-:W-:Y:S01]  /*8d00*/  FADD.FTZ R201, R169, R201 ;  /* 0x000000c9a9c97221 */ /* 0x000fe20000010000 */
[----:B------:R-:W4:Y:S01]  /*8d10*/  MUFU.EX2 R228, R164 ;  /* 0x000000a400e47308 */ /* 0x000f220000000800 */
[----:B---3--:R-:W3:Y:S01]  /*8d20*/  LDSM.16.MT88.4 R180, [R246+0x1900] ;  /* 0x00190000f6b4783b */ /* 0x008ee20000004200 */
[----:B------:R-:W-:Y:S01]  /*8d30*/  FADD.FTZ R209, R205, R209 ;  /* 0x000000d1cdd17221 */ /* 0x000fe20000010000 */
[C---:B------:R-:W-:Y:S04]  /*8d40*/  HMMA.16816.F32.BF16 R104, R44.reuse, R48, R104 ;  /* 0x000000302c68723c */ /* 0x040fe80000041868 */
[----:B------:R-:W-:Y:S02]  /*8d50*/  FADD.FTZ R201, R170, R201 ;  /* 0x000000c9aac97221 */ /* 0x000fe40000010000 */
[----:B------:R-:W-:Y:S01]  /*8d60*/  FADD.FTZ R209, R215, R209 ;  /* 0x000000d1d7d17221 */ /* 0x000fe20000010000 */
[----:B------:R-:W2:Y:S01]  /*8d70*/  MUFU.EX2 R230, R165 ;  /* 0x000000a500e67308 */ /* 0x000ea20000000800 */
[-C--:B------:R-:W-:Y:S04]  /*8d80*/  HMMA.16816.F32.BF16 R108, R44, R50.reuse, R108 ;  /* 0x000000322c6c723c */ /* 0x080fe8000004186c */
[----:B------:R-:W-:Y:S02]  /*8d90*/  FADD.FTZ R209, R216, R209 ;  /* 0x000000d1d8d17221 */ /* 0x000fe40000010000 */
[----:B------:R-:W-:Y:S02]  /*8da0*/  FADD.FTZ R211, R206, R211 ;  /* 0x000000d3ced37221 */ /* 0x000fe40000010000 */
[C---:B------:R-:W-:Y:S01]  /*8db0*/  HMMA.16816.F32.BF16 R112, R40.reuse, R50, R112 ;  /* 0x000000322870723c */ /* 0x040fe20000041870 */
[----:B------:R-:W3:Y:S03]  /*8dc0*/  LDSM.16.MT88.4 R48, [R240+0x1900] ;  /* 0x00190000f030783b */ /* 0x000ee60000004200 */
[----:B------:R-:W-:Y:S01]  /*8dd0*/  FADD.FTZ R209, R174, R209 ;  /* 0x000000d1aed17221 */ /* 0x000fe20000010000 */
[----:B----4-:R-:W-:Y:S01]  /*8de0*/  F2FP.BF16.PACK_AB R164, R228, R227 ;  /* 0x000000e3e4a4723e */ /* 0x010fe200000010ff */
[----:B------:R-:W-:Y:S02]  /*8df0*/  FADD.FTZ R211, R207, R211 ;  /* 0x000000d3cfd37221 */ /* 0x000fe40000010000 */
[-C--:B-1----:R-:W-:Y:S04]  /*8e00*/  HMMA.16816.F32.BF16 R116, R40, R60.reuse, R116 ;  /* 0x0000003c2874723c */ /* 0x082fe80000041874 */
[----:B------:R-:W-:Y:S01]  /*8e10*/  FADD.FTZ R211, R217, R211 ;  /* 0x000000d3d9d37221 */ /* 0x000fe20000010000 */
[----:B--2---:R-:W-:Y:S03]  /*8e20*/  F2FP.BF16.PACK_AB R165, R230, R229 ;  /* 0x000000e5e6a5723e */ /* 0x004fe600000010ff */
[C---:B------:R-:W-:Y:S04]  /*8e30*/  HMMA.16816.F32.BF16 R120, R44.reuse, R60, R120 ;  /* 0x0000003c2c78723c */ /* 0x040fe80000041878 */
[----:B------:R-:W-:Y:S04]  /*8e40*/  FADD.FTZ R211, R218, R211 ;  /* 0x000000d3dad37221 */ /* 0x000fe80000010000 */
[-C--:B------:R-:W-:Y:S04]  /*8e50*/  HMMA.16816.F32.BF16 R124, R44, R62.reuse, R124 ;  /* 0x0000003e2c7c723c */ /* 0x080fe8000004187c */
[----:B------:R-:W-:Y:S04]  /*8e60*/  FADD.FTZ R211, R173, R211 ;  /* 0x000000d3add37221 */ /* 0x000fe80000010000 */
[C---:B------:R-:W-:Y:S01]  /*8e70*/  HMMA.16816.F32.BF16 R128, R40.reuse, R62, R128 ;  /* 0x0000003e2880723c */ /* 0x040fe20000041880 */
[----:B------:R-:W-:Y:S07]  /*8e80*/  LDSM.16.MT88.4 R60, [R238+0x1900] ;  /* 0x00190000ee3c783b */ /* 0x000fee0000004200 */
[-C--:B------:R-:W-:Y:S08]  /*8e90*/  HMMA.16816.F32.BF16 R132, R40, R56.reuse, R132 ;  /* 0x000000382884723c */ /* 0x080ff00000041884 */
[C---:B------:R-:W-:Y:S08]  /*8ea0*/  HMMA.16816.F32.BF16 R136, R44.reuse, R56, R136 ;  /* 0x000000382c88723c */ /* 0x040ff00000041888 */
[-C--:B------:R-:W-:Y:S08]  /*8eb0*/  HMMA.16816.F32.BF16 R140, R44, R58.reuse, R140 ;  /* 0x0000003a2c8c723c */ /* 0x080ff0000004188c */
[C---:B------:R-:W-:Y:S01]  /*8ec0*/  HMMA.16816.F32.BF16 R144, R40.reuse, R58, R144 ;  /* 0x0000003a2890723c */ /* 0x040fe20000041890 */
[----:B------:R-:W1:Y:S07]  /*8ed0*/  LDSM.16.MT88.4 R56, [R239+0x1900] ;  /* 0x00190000ef38783b */ /* 0x000e6e0000004200 */
[-C--:B------:R-:W-:Y:S08]  /*8ee0*/  HMMA.16816.F32.BF16 R20, R40, R64.reuse, R20 ;  /* 0x000000402814723c */ /* 0x080ff00000041814 */
[C---:B------:R-:W-:Y:S01]  /*8ef0*/  HMMA.16816.F32.BF16 R148, R44.reuse, R64, R148 ;  /* 0x000000402c94723c */ /* 0x040fe20000041894 */
[----:B------:R2:W4:Y:S07]  /*8f00*/  MUFU.EX2 R64, R161 ;  /* 0x000000a100407308 */ /* 0x00052e0000000800 */
[-C--:B------:R-:W-:Y:S03]  /*8f10*/  HMMA.16816.F32.BF16 R152, R44, R66.reuse, R152 ;  /* 0x000000422c98723c */ /* 0x080fe60000041898 */
[----:B------:R1:W-:Y:S05]  /*8f20*/  MUFU.EX2 R65, R162 ;  /* 0x000000a200417308 */ /* 0x0003ea0000000800 */
[C---:B------:R-:W-:Y:S05]  /*8f30*/  HMMA.16816.F32.BF16 R156, R40.reuse, R66, R156 ;  /* 0x00000042289c723c */ /* 0x040fea000004189c */
[----:B------:R3:W3:Y:S02]  /*8f40*/  MUFU.EX2 R66, R160 ;  /* 0x000000a000427308 */ /* 0x0006e40000000800 */
[----:B------:R-:W-:Y:S01]  /*8f50*/  MOV R67, R163 ;  /* 0x000000a300437202 */ /* 0x000fe20000000f00 */
[-C--:B-----5:R-:W-:Y:S04]  /*8f60*/  HMMA.16816.F32.BF16 R24, R40, R52.reuse, R24 ;  /* 0x000000342818723c */ /* 0x0a0fe80000041818 */
[----:B--2---:R-:W-:Y:S02]  /*8f70*/  F2FP.BF16.PACK_AB R161, R200, R199 ;  /* 0x000000c7c8a1723e */ /* 0x004fe400000010ff */
[----:B------:R-:W-:Y:S02]  /*8f80*/  F2FP.BF16.PACK_AB R163, R226, R225 ;  /* 0x000000e1e2a3723e */ /* 0x000fe400000010ff */
[C---:B------:R-:W-:Y:S04]  /*8f90*/  HMMA.16816.F32.BF16 R32, R44.reuse, R52, R32 ;  /* 0x000000342c20723c */ /* 0x040fe80000041820 */
[----:B-1----:R-:W-:Y:S02]  /*8fa0*/  F2FP.BF16.PACK_AB R162, R224, R223 ;  /* 0x000000dfe0a2723e */ /* 0x002fe400000010ff */
[----:B----4-:R-:W-:Y:S02]  /*8fb0*/  F2FP.BF16.PACK_AB R166, R64, R67 ;  /* 0x0000004340a6723e */ /* 0x010fe400000010ff */
[-C--:B------:R-:W-:Y:S01]  /*8fc0*/  HMMA.16816.F32.BF16 R36, R44, R54.reuse, R36 ;  /* 0x000000362c24723c */ /* 0x080fe20000041824 */
[----:B------:R-:W-:Y:S03]  /*8fd0*/  LDSM.16.MT88.4 R44, [R240+0x3900] ;  /* 0x00390000f02c783b */ /* 0x000fe60000004200 */
[----:B---3--:R-:W-:Y:S02]  /*8fe0*/  F2FP.BF16.PACK_AB R160, R198, R197 ;  /* 0x000000c5c6a0723e */ /* 0x008fe400000010ff */
[----:B------:R-:W-:Y:S02]  /*8ff0*/  F2FP.BF16.PACK_AB R167, R66, R65 ;  /* 0x0000004142a7723e */ /* 0x000fe400000010ff */
[----:B------:R-:W-:Y:S01]  /*9000*/  HMMA.16816.F32.BF16 R28, R40, R54, R28 ;  /* 0x00000036281c723c */ /* 0x000fe2000004181c */
[----:B------:R-:W1:Y:S07]  /*9010*/  LDSM.16.MT88.4 R40, [R246+0x3900] ;  /* 0x00390000f628783b */ /* 0x000e6e0000004200 */
[-C--:B------:R-:W-:Y:S01]  /*9020*/  HMMA.16816.F32.BF16 R192, R160, R180.reuse, R4 ;  /* 0x000000b4a0c0723c */ /* 0x080fe20000041804 */
[----:B------:R-:W2:Y:S07]  /*9030*/  LDSM.16.MT88.4 R52, [R239+0x3900] ;  /* 0x00390000ef34783b */ /* 0x000eae0000004200 */
[C---:B------:R-:W-:Y:S01]  /*9040*/  HMMA.16816.F32.BF16 R188, R164.reuse, R180, R8 ;  /* 0x000000b4a4bc723c */ /* 0x040fe20000041808 */
[----:B------:R-:W3:Y:S06]  /*9050*/  LDSM.16.MT88.4 R4, [R238+0x3900] ;  /* 0x00390000ee04783b */ /* 0x000eec0000004200 */
[----:B------:R-:W-:Y:S02]  /*9060*/  MOV R11, R184 ;  /* 0x000000b8000b7202 */ /* 0x000fe40000000f00 */
[----:B------:R-:W-:Y:S03]  /*9070*/  MOV R10, R185 ;  /* 0x000000b9000a7202 */ /* 0x000fe60000000f00 */
[----:B------:R-:W-:Y:S02]  /*9080*/  MOV R9, R187 ;  /* 0x000000bb00097202 */ /* 0x000fe40000000f00 */
[----:B------:R-:W-:Y:S02]  /*9090*/  MOV R8, R186 ;  /* 0x000000ba00087202 */ /* 0x000fe40000000f00 */
[-C--:B------:R-:W-:Y:S07]  /*90a0*/  HMMA.16816.F32.BF16 R184, R164, R182.reuse, R12 ;  /* 0x000000b6a4b8723c */ /* 0x080fee000004180c */
[----:B------:R-:W-:Y:S01]  /*90b0*/  MOV R12, R175 ;  /* 0x000000af000c7202 */ /* 0x000fe20000000f00 */
[C---:B------:R-:W-:Y:S04]  /*90c0*/  HMMA.16816.F32.BF16 R180, R160.reuse, R182, R16 ;  /* 0x000000b6a0b4723c */ /* 0x040fe80000041810 */
[----:B------:R-:W-:Y:S01]  /*90d0*/  MOV R15, R178 ;  /* 0x000000b2000f7202 */ /* 0x000fe20000000f00 */
[----:B------:R-:W-:Y:S01]  /*90e0*/  FADD.FTZ R213, R12, R213 ;  /* 0x000000d50cd57221 */ /* 0x000fe20000010000 */
[----:B------:R-:W-:Y:S02]  /*90f0*/  MOV R14, R177 ;  /* 0x000000b1000e7202 */ /* 0x000fe40000000f00 */
[-C--:B------:R-:W-:Y:S04]  /*9100*/  HMMA.16816.F32.BF16 R68, R160, R48.reuse, R68 ;  /* 0x00000030a044723c */ /* 0x080fe80000041844 */
[----:B------:R-:W-:Y:S01]  /*9110*/  MOV R13, R176 ;  /* 0x000000b0000d7202 */ /* 0x000fe20000000f00 */
[----:B------:R-:W-:Y:S02]  /*9120*/  FADD.FTZ R209, R14, R209 ;  /* 0x000000d10ed17221 */ /* 0x000fe40000010000 */
[----:B------:R-:W-:Y:S01]  /*9130*/  FADD.FTZ R211, R15, R211 ;  /* 0x000000d30fd37221 */ /* 0x000fe20000010000 */
[C---:B------:R-:W-:Y:S04]  /*9140*/  HMMA.16816.F32.BF16 R72, R164.reuse, R48, R72 ;  /* 0x00000030a448723c */ /* 0x040fe80000041848 */
[----:B------:R-:W-:Y:S02]  /*9150*/  FADD.FTZ R201, R13, R201 ;  /* 0x000000c90dc97221 */ /* 0x000fe40000010000 */
[----:B------:R-:W-:Y:S02]  /*9160*/  FADD.FTZ R209, R9, R209 ;  /* 0x000000d109d17221 */ /* 0x000fe40000010000 */
[-C--:B------:R-:W-:Y:S04]  /*9170*/  HMMA.16816.F32.BF16 R76, R164, R50.reuse, R76 ;  /* 0x00000032a44c723c */ /* 0x080fe8000004184c */
[----:B------:R-:W-:Y:S02]  /*9180*/  FADD.FTZ R201, R171, R201 ;  /* 0x000000c9abc97221 */ /* 0x000fe40000010000 */
[----:B------:R-:W-:Y:S02]  /*9190*/  FADD.FTZ R209, R212, R209 ;  /* 0x000000d1d4d17221 */ /* 0x000fe40000010000 */
[C---:B------:R-:W-:Y:S04]  /*91a0*/  HMMA.16816.F32.BF16 R80, R160.reuse, R50, R80 ;  /* 0x00000032a050723c */ /* 0x040fe80000041850 */
[----:B------:R-:W-:Y:S01]  /*91b0*/  FADD.FTZ R209, R197, R209 ;  /* 0x000000d1c5d17221 */ /* 0x000fe20000010000 */
[----:B------:R-:W-:Y:S01]  /*91c0*/  MOV R197, R0 ;  /* 0x0000000000c57202 */ /* 0x000fe20000000f00 */
[----:B------:R-:W-:Y:S02]  /*91d0*/  FADD.FTZ R211, R10, R211 ;  /* 0x000000d30ad37221 */ /* 0x000fe40000010000 */
[-C--:B------:R-:W-:Y:S04]  /*91e0*/  HMMA.16816.F32.BF16 R84, R160, R56.reuse, R84 ;  /* 0x00000038a054723c */ /* 0x080fe80000041854 */
[----:B------:R-:W-:Y:S01]  /*91f0*/  FADD.FTZ R209, R198, R209 ;  /* 0x000000d1c6d17221 */ /* 0x000fe20000010000 */
[----:B------:R-:W-:Y:S01]  /*9200*/  MOV R198, R2 ;  /* 0x0000000200c67202 */ /* 0x000fe20000000f00 */
[----:B------:R-:W-:Y:S02]  /*9210*/  FADD.FTZ R211, R231, R211 ;  /* 0x000000d3e7d37221 */ /* 0x000fe40000010000 */
[C---:B------:R-:W-:Y:S04]  /*9220*/  HMMA.16816.F32.BF16 R88, R164.reuse, R56, R88 ;  /* 0x00000038a458723c */ /* 0x040fe80000041858 */
[----:B------:R-:W-:Y:S02]  /*9230*/  FADD.FTZ R209, R223, R209 ;  /* 0x000000d1dfd17221 */ /* 0x000fe40000010000 */
[----:B------:R-:W-:Y:S01]  /*9240*/  FADD.FTZ R211, R199, R211 ;  /* 0x000000d3c7d37221 */ /* 0x000fe20000010000 */
[----:B------:R-:W-:Y:S01]  /*9250*/  MOV R199, R196 ;  /* 0x000000c400c77202 */ /* 0x000fe20000000f00 */
[-C--:B------:R-:W-:Y:S04]  /*9260*/  HMMA.16816.F32.BF16 R92, R164, R58.reuse, R92 ;  /* 0x0000003aa45c723c */ /* 0x080fe8000004185c */
[----:B------:R-:W-:Y:S01]  /*9270*/  FADD.FTZ R211, R200, R211 ;  /* 0x000000d3c8d37221 */ /* 0x000fe20000010000 */
[----:B------:R-:W-:Y:S01]  /*9280*/  MOV R200, R3 ;  /* 0x0000000300c87202 */ /* 0x000fe20000000f00 */
[----:B------:R-:W-:Y:S02]  /*9290*/  FADD.FTZ R201, R214, R201 ;  /* 0x000000c9d6c97221 */ /* 0x000fe40000010000 */
[C---:B------:R-:W-:Y:S04]  /*92a0*/  HMMA.16816.F32.BF16 R96, R160.reuse, R58, R96 ;  /* 0x0000003aa060723c */ /* 0x040fe80000041860 */
[----:B------:R-:W-:Y:S02]  /*92b0*/  FADD.FTZ R211, R225, R211 ;  /* 0x000000d3e1d37221 */ /* 0x000fe40000010000 */
[----:B------:R-:W-:Y:S02]  /*92c0*/  FADD.FTZ R201, R208, R201 ;  /* 0x000000c9d0c97221 */ /* 0x000fe40000010000 */
[-C--:B------:R-:W-:Y:S04]  /*92d0*/  HMMA.16816.F32.BF16 R100, R160, R60.reuse, R100 ;  /* 0x0000003ca064723c */ /* 0x080fe80000041864 */
[----:B------:R-:W-:Y:S02]  /*92e0*/  FADD.FTZ R201, R229, R201 ;  /* 0x000000c9e5c97221 */ /* 0x000fe40000010000 */
        /* <DEDUP_REMOVED lines=8> */
[----:B------:R-:W-:Y:S04]  /*9370*/  FADD.FTZ R213, R227, R213 ;  /* 0x000000d5e3d57221 */ /* 0x000fe80000010000 */
[-C--:B-1----:R-:W-:Y:S04]  /*9380*/  HMMA.16816.F32.BF16 R116, R160, R40.reuse, R116 ;  /* 0x00000028a074723c */ /* 0x082fe80000041874 */
[----:B------:R-:W-:Y:S04]  /*9390*/  FADD.FTZ R213, R228, R213 ;  /* 0x000000d5e4d57221 */ /* 0x000fe80000010000 */
[C---:B------:R-:W-:Y:S04]  /*93a0*/  HMMA.16816.F32.BF16 R120, R164.reuse, R40, R120 ;  /* 0x00000028a478723c */ /* 0x040fe80000041878 */
[----:B------:R-:W-:Y:S04]  /*93b0*/  FADD.FTZ R213, R67, R213 ;  /* 0x000000d543d57221 */ /* 0x000fe80000010000 */
[-C--:B------:R-:W-:Y:S08]  /*93c0*/  HMMA.16816.F32.BF16 R124, R164, R42.reuse, R124 ;  /* 0x0000002aa47c723c */ /* 0x080ff0000004187c */
[C---:B------:R-:W-:Y:S08]  /*93d0*/  HMMA.16816.F32.BF16 R128, R160.reuse, R42, R128 ;  /* 0x0000002aa080723c */ /* 0x040ff00000041880 */
[-C--:B------:R-:W-:Y:S08]  /*93e0*/  HMMA.16816.F32.BF16 R132, R160, R44.reuse, R132 ;  /* 0x0000002ca084723c */ /* 0x080ff00000041884 */
[C---:B------:R-:W-:Y:S08]  /*93f0*/  HMMA.16816.F32.BF16 R136, R164.reuse, R44, R136 ;  /* 0x0000002ca488723c */ /* 0x040ff00000041888 */
[-C--:B------:R-:W-:Y:S08]  /*9400*/  HMMA.16816.F32.BF16 R140, R164, R46.reuse, R140 ;  /* 0x0000002ea48c723c */ /* 0x080ff0000004188c */
[C---:B------:R-:W-:Y:S08]  /*9410*/  HMMA.16816.F32.BF16 R144, R160.reuse, R46, R144 ;  /* 0x0000002ea090723c */ /* 0x040ff00000041890 */
[-C--:B--2---:R-:W-:Y:S08]  /*9420*/  HMMA.16816.F32.BF16 R176, R160, R52.reuse, R20 ;  /* 0x00000034a0b0723c */ /* 0x084ff00000041814 */
[C---:B------:R-:W-:Y:S08]  /*9430*/  HMMA.16816.F32.BF16 R148, R164.reuse, R52, R148 ;  /* 0x00000034a494723c */ /* 0x040ff00000041894 */
[-C--:B------:R-:W-:Y:S08]  /*9440*/  HMMA.16816.F32.BF16 R152, R164, R54.reuse, R152 ;  /* 0x00000036a498723c */ /* 0x080ff00000041898 */
[C---:B------:R-:W-:Y:S08]  /*9450*/  HMMA.16816.F32.BF16 R156, R160.reuse, R54, R156 ;  /* 0x00000036a09c723c */ /* 0x040ff0000004189c */
[-C--:B---3--:R-:W-:Y:S08]  /*9460*/  HMMA.16816.F32.BF16 R172, R160, R4.reuse, R24 ;  /* 0x00000004a0ac723c */ /* 0x088ff00000041818 */
[C---:B------:R-:W-:Y:S07]  /*9470*/  HMMA.16816.F32.BF16 R168, R164.reuse, R4, R32 ;  /* 0x00000004a4a8723c */ /* 0x040fee0000041820 */
[----:B------:R-:W-:Y:S01]  /*9480*/  FADD.FTZ R4, R224, R209 ;  /* 0x000000d1e0047221 */ /* 0x000fe20000010000 */
[-C--:B------:R-:W-:Y:S04]  /*9490*/  HMMA.16816.F32.BF16 R164, R164, R6.reuse, R36 ;  /* 0x00000006a4a4723c */ /* 0x080fe80000041824 */
[----:B------:R1:W-:Y:S01]  /*94a0*/  STL [R1+0x20], R4 ;  /* 0x0000200401007387 */ /* 0x0003e20000100800 */
[----:B------:R-:W-:Y:S03]  /*94b0*/  FADD.FTZ R5, R64, R213 ;  /* 0x000000d540057221 */ /* 0x000fe60000010000 */
[----:B------:R-:W-:Y:S07]  /*94c0*/  HMMA.16816.F32.BF16 R160, R160, R6, R28 ;  /* 0x00000006a0a0723c */ /* 0x000fee000004181c */
[----:B------:R-:W-:Y:S05]  /*94d0*/  FADD.FTZ R6, R226, R211 ;  /* 0x000000d3e2067221 */ /* 0x000fea0000010000 */
[----:B------:R2:W-:Y:S04]  /*94e0*/  STL [R1+0x1c], R6 ;  /* 0x00001c0601007387 */ /* 0x0005e80000100800 */
[----:B------:R2:W-:Y:S01]  /*94f0*/  STL [R1+0x18], R5 ;  /* 0x0000180501007387 */ /* 0x0005e20000100800 */
[----:B-1----:R-:W-:Y:S05]  /*9500*/  FADD.FTZ R4, R66, R201 ;  /* 0x000000c942047221 */ /* 0x002fea0000010000 */
[----:B------:R2:W-:Y:S02]  /*9510*/  STL [R1+0x14], R4 ;  /* 0x0000140401007387 */ /* 0x0005e40000100800 */
[----:B--2---:R-:W-:-:S05]  /*9520*/  @P2 BRA `(.L_x_153) ;  /* 0xffffc88000002947 */ /* 0x004fca000383ffff */
.L_x_152:
[----:B--2---:R-:W2:Y:S04]  /*9530*/  LDL.LU R4, [R1+0x20] ;  /* 0x0000200001047983 */ /* 0x004ea80000300800 */
[----:B------:R-:W3:Y:S04]  /*9540*/  LDL.LU R6, [R1+0x1c] ;  /* 0x00001c0001067983 */ /* 0x000ee80000300800 */
[----:B------:R-:W4:Y:S04]  /*9550*/  LDL.LU R11, [R1+0x18] ;  /* 0x00001800010b7983 */ /* 0x000f280000300800 */
[----:B------:R-:W5:Y:S01]  /*9560*/  LDL.LU R8, [R1+0x14] ;  /* 0x0000140001087983 */ /* 0x000f620000300800 */
[----:B------:R-:W-:-:S03]  /*9570*/  PLOP3.LUT P4, PT, PT, PT, PT, 0x8, 0x0 ;  /* 0x000000000000781c */ /* 0x000fc60003f8e170 */
[----:B--2---:R-:W1:Y:S04]  /*9580*/  SHFL.BFLY PT, R7, R4, 0x2, 0x1f ;  /* 0x0c401f0004077f89 */ /* 0x004e6800000e0000 */
[----:B---3--:R-:W2:Y:S04]  /*9590*/  SHFL.BFLY PT, R9, R6, 0x2, 0x1f ;  /* 0x0c401f0006097f89 */ /* 0x008ea800000e0000 */
[----:B----4-:R-:W3:Y:S04]  /*95a0*/  SHFL.BFLY PT, R5, R11, 0x2, 0x1f ;  /* 0x0c401f000b057f89 */ /* 0x010ee800000e0000 */
[----:B-----5:R-:W4:Y:S01]  /*95b0*/  SHFL.BFLY PT, R10, R8, 0x2, 0x1f ;  /* 0x0c401f00080a7f89 */ /* 0x020f2200000e0000 */
[----:B-1----:R-:W-:-:S02]  /*95c0*/  FADD.FTZ R7, R7, R4 ;  /* 0x0000000407077221 */ /* 0x002fc40000010000 */
[----:B--2---:R-:W-:-:S03]  /*95d0*/  FADD.FTZ R9, R9, R6 ;  /* 0x0000000609097221 */ /* 0x004fc60000010000 */
[----:B------:R-:W1:Y:S01]  /*95e0*/  SHFL.BFLY PT, R4, R7, 0x1, 0x1f ;  /* 0x0c201f0007047f89 */ /* 0x000e6200000e0000 */
[----:B---3--:R-:W-:-:S03]  /*95f0*/  FADD.FTZ R5, R5, R11 ;  /* 0x0000000b05057221 */ /* 0x008fc60000010000 */
[----:B------:R-:W2:Y:S01]  /*9600*/  SHFL.BFLY PT, R6, R9, 0x1, 0x1f ;  /* 0x0c201f0009067f89 */ /* 0x000ea200000e0000 */
[----:B----4-:R-:W-:-:S03]  /*9610*/  FADD.FTZ R10, R10, R8 ;  /* 0x000000080a0a7221 */ /* 0x010fc60000010000 */
[----:B------:R-:W3:Y:S01]  /*9620*/  SHFL.BFLY PT, R11, R5, 0x1, 0x1f ;  /* 0x0c201f00050b7f89 */ /* 0x000ee200000e0000 */
[----:B------:R-:W-:Y:S01]  /*9630*/  MOV R8, RZ ;  /* 0x000000ff00087202 */ /* 0x000fe20000000f00 */
[----:B-1----:R-:W-:Y:S02]  /*9640*/  FADD.FTZ R7, R7, R4 ;  /* 0x0000000407077221 */ /* 0x002fe40000010000 */
[----:B------:R-:W1:Y:S01]  /*9650*/  SHFL.BFLY PT, R4, R10, 0x1, 0x1f ;  /* 0x0c201f000a047f89 */ /* 0x000e6200000e0000 */
[----:B--2---:R-:W-:Y:S02]  /*9660*/  FADD.FTZ R6, R9, R6 ;  /* 0x0000000609067221 */ /* 0x004fe40000010000 */
[----:B------:R-:W-:Y:S02]  /*9670*/  FSETP.NE.FTZ.AND P3, PT, R7, RZ, PT ;  /* 0x000000ff0700720b */ /* 0x000fe40003f75000 */
[----:B------:R-:W-:Y:S01]  /*9680*/  MOV R9, RZ ;  /* 0x000000ff00097202 */ /* 0x000fe20000000f00 */
[----:B---3--:R-:W-:Y:S01]  /*9690*/  FADD.FTZ R5, R5, R11 ;  /* 0x0000000b05057221 */ /* 0x008fe20000010000 */
[----:B------:R-:W-:-:S04]  /*96a0*/  FSETP.NE.FTZ.AND P2, PT, R6, RZ, PT ;  /* 0x000000ff0600720b */ /* 0x000fc80003f55000 */
[----:B------:R-:W-:-:S05]  /*96b0*/  FSETP.NE.FTZ.AND P1, PT, R5, RZ, PT ;  /* 0x000000ff0500720b */ /* 0x000fca0003f35000 */
[----:B------:R-:W2:Y:S01]  /*96c0*/  @P3 MUFU.RCP R8, R7 ;  /* 0x0000000700083308 */ /* 0x000ea20000001000 */
[----:B------:R-:W-:-:S03]  /*96d0*/  @P3 MOV R14, 0x3f317218 ;  /* 0x3f317218000e3802 */ /* 0x000fc60000000f00 */
[----:B------:R-:W-:Y:S02]  /*96e0*/  @P2 MOV R13, 0x3f317218 ;  /* 0x3f317218000d2802 */ /* 0x000fe40000000f00 */
[----:B------:R-:W-:Y:S02]  /*96f0*/  @P3 FMUL.FTZ R14, R14, c[0x0][0x2d0] ;  /* 0x0000b4000e0e3a20 */ /* 0x000fe40000410000 */
[----:B-1----:R-:W-:Y:S01]  /*9700*/  FADD.FTZ R4, R4, R10 ;  /* 0x0000000a04047221 */ /* 0x002fe20000010000 */
[----:B------:R-:W-:Y:S01]  /*9710*/  MOV R10, RZ ;  /* 0x000000ff000a7202 */ /* 0x000fe20000000f00 */
[----:B------:R-:W-:Y:S01]  /*9720*/  @P2 MUFU.RCP R9, R6 ;  /* 0x0000000600092308 */ /* 0x000fe20000001000 */
[----:B------:R-:W-:Y:S01]  /*9730*/  @P1 MOV R12, 0x3f317218 ;  /* 0x3f317218000c1802 */ /* 0x000fe20000000f00 */
[----:B------:R-:W-:Y:S01]  /*9740*/  @P2 FMUL.FTZ R13, R13, c[0x0][0x2d0] ;  /* 0x0000b4000d0d2a20 */ /* 0x000fe20000410000 */
[----:B------:R-:W-:Y:S01]  /*9750*/  FSETP.NE.FTZ.AND P0, PT, R4, RZ, PT ;  /* 0x000000ff0400720b */ /* 0x000fe20003f15000 */
[----:B--2---:R-:W-:-:S04]  /*9760*/  FMUL.FTZ R192, R8, R192 ;  /* 0x000000c008c07220 */ /* 0x004fc80000410000 */
[----:B------:R-:W1:Y:S01]  /*9770*/  @P1 MUFU.RCP R10, R5 ;  /* 0x00000005000a1308 */ /* 0x000e620000001000 */
[C---:B------:R-:W-:Y:S02]  /*9780*/  FMUL.FTZ R193, R8.reuse, R193 ;  /* 0x000000c108c17220 */ /* 0x040fe40000410000 */
[C---:B------:R-:W-:Y:S02]  /*9790*/  FMUL.FTZ R180, R8.reuse, R180 ;  /* 0x000000b408b47220 */ /* 0x040fe40000410000 */
[C---:B------:R-:W-:Y:S02]  /*97a0*/  FMUL.FTZ R181, R8.reuse, R181 ;  /* 0x000000b508b57220 */ /* 0x040fe40000410000 */
[C---:B------:R-:W-:Y:S01]  /*97b0*/  FMUL.FTZ R68, R8.reuse, R68 ;  /* 0x0000004408447220 */ /* 0x040fe20000410000 */
[----:B------:R-:W2:Y:S01]  /*97c0*/  @P3 MUFU.LG2 R7, R7 ;  /* 0x0000000700073308 */ /* 0x000ea20000000c00 */
[C---:B------:R-:W-:Y:S01]  /*97d0*/  FMUL.FTZ R69, R8.reuse, R69 ;  /* 0x0000004508457220 */ /* 0x040fe20000410000 */
[----:B------:R-:W-:Y:S01]  /*97e0*/  @P0 MOV R11, 0x3f317218 ;  /* 0x3f317218000b0802 */ /* 0x000fe20000000f00 */
[----:B------:R-:W-:-:S02]  /*97f0*/  FMUL.FTZ R80, R8, R80 ;  /* 0x0000005008507220 */ /* 0x000fc40000410000 */
[C---:B------:R-:W-:Y:S02]  /*9800*/  FMUL.FTZ R81, R8.reuse, R81 ;  /* 0x0000005108517220 */ /* 0x040fe40000410000 */
[C---:B------:R-:W-:Y:S01]  /*9810*/  FMUL.FTZ R84, R8.reuse, R84 ;  /* 0x0000005408547220 */ /* 0x040fe20000410000 */
[----:B------:R-:W3:Y:S01]  /*9820*/  @P2 MUFU.LG2 R6, R6 ;  /* 0x0000000600062308 */ /* 0x000ee20000000c00 */
[C---:B------:R-:W-:Y:S02]  /*9830*/  FMUL.FTZ R85, R8.reuse, R85 ;  /* 0x0000005508557220 */ /* 0x040fe40000410000 */
[C---:B------:R-:W-:Y:S02]  /*9840*/  FMUL.FTZ R96, R8.reuse, R96 ;  /* 0x0000006008607220 */ /* 0x040fe40000410000 */
[C---:B------:R-:W-:Y:S02]  /*9850*/  FMUL.FTZ R97, R8.reuse, R97 ;  /* 0x0000006108617220 */ /* 0x040fe40000410000 */
[C---:B------:R-:W-:Y:S01]  /*9860*/  FMUL.FTZ R100, R8.reuse, R100 ;  /* 0x0000006408647220 */ /* 0x040fe20000410000 */
[----:B------:R-:W4:Y:S01]  /*9870*/  @P0 MUFU.LG2 R15, R4 ;  /* 0x00000004000f0308 */ /* 0x000f220000000c00 */
        /* <DEDUP_REMOVED lines=18> */
[----:B------:R-:W-:Y:S01]  /*99a0*/  FMUL.FTZ R161, R8, R161 ;  /* 0x000000a108a17220 */ /* 0x000fe20000410000 */
[----:B------:R-:W-:Y:S01]  /*99b0*/  MOV R8, RZ ;  /* 0x000000ff00087202 */ /* 0x000fe20000000f00 */
[----:B-1----:R-:W-:-:S02]  /*99c0*/  FMUL.FTZ R188, R10, R188 ;  /* 0x000000bc0abc7220 */ /* 0x002fc40000410000 */
[C---:B------:R-:W-:Y:S02]  /*99d0*/  FMUL.FTZ R189, R10.reuse, R189 ;  /* 0x000000bd0abd7220 */ /* 0x040fe40000410000 */
[C---:B------:R-:W-:Y:S01]  /*99e0*/  FMUL.FTZ R184, R10.reuse, R184 ;  /* 0x000000b80ab87220 */ /* 0x040fe20000410000 */
[----:B------:R1:W-:Y:S01]  /*99f0*/  @P0 MUFU.RCP R8, R4 ;  /* 0x0000000400080308 */ /* 0x0003e20000001000 */
[C---:B------:R-:W-:Y:S02]  /*9a00*/  FMUL.FTZ R185, R10.reuse, R185 ;  /* 0x000000b90ab97220 */ /* 0x040fe40000410000 */
[C---:B------:R-:W-:Y:S02]  /*9a10*/  FMUL.FTZ R72, R10.reuse, R72 ;  /* 0x000000480a487220 */ /* 0x040fe40000410000 */
[C---:B------:R-:W-:Y:S02]  /*9a20*/  FMUL.FTZ R73, R10.reuse, R73 ;  /* 0x000000490a497220 */ /* 0x040fe40000410000 */
[----:B------:R-:W-:-:S02]  /*9a30*/  FMUL.FTZ R76, R10, R76 ;  /* 0x0000004c0a4c7220 */ /* 0x000fc40000410000 */
[C---:B------:R-:W-:Y:S02]  /*9a40*/  FMUL.FTZ R77, R10.reuse, R77 ;  /* 0x0000004d0a4d7220 */ /* 0x040fe40000410000 */
[C---:B------:R-:W-:Y:S02]  /*9a50*/  FMUL.FTZ R88, R10.reuse, R88 ;  /* 0x000000580a587220 */ /* 0x040fe40000410000 */
[C---:B------:R-:W-:Y:S02]  /*9a60*/  FMUL.FTZ R89, R10.reuse, R89 ;  /* 0x000000590a597220 */ /* 0x040fe40000410000 */
[C---:B------:R-:W-:Y:S01]  /*9a70*/  FMUL.FTZ R92, R10.reuse, R92 ;  /* 0x0000005c0a5c7220 */ /* 0x040fe20000410000 */
[----:B-1----:R-:W-:Y:S01]  /*9a80*/  MOV R4, 0xff800000 ;  /* 0xff80000000047802 */ /* 0x002fe20000000f00 */
        /* <DEDUP_REMOVED lines=21> */
[----:B------:R1:W5:Y:S01]  /*9be0*/  @P1 MUFU.LG2 R10, R5 ;  /* 0x00000005000a1308 */ /* 0x0003620000000c00 */
[----:B--2---:R-:W-:Y:S02]  /*9bf0*/  @P3 FMUL.FTZ R7, R7, 0.69314718246459960938 ;  /* 0x3f31721807073820 */ /* 0x004fe40000410000 */
[----:B---3--:R-:W-:Y:S02]  /*9c00*/  @P2 FMUL.FTZ R6, R6, 0.69314718246459960938 ;  /* 0x3f31721806062820 */ /* 0x008fe40000410000 */
[----:B------:R-:W-:Y:S02]  /*9c10*/  @P1 FMUL.FTZ R12, R12, c[0x0][0x2d0] ;  /* 0x0000b4000c0c1a20 */ /* 0x000fe40000410000 */
[----:B----4-:R-:W-:Y:S02]  /*9c20*/  @P0 FMUL.FTZ R15, R15, 0.69314718246459960938 ;  /* 0x3f3172180f0f0820 */ /* 0x010fe40000410000 */
[----:B------:R-:W-:-:S02]  /*9c30*/  @P0 FMUL.FTZ R11, R11, c[0x0][0x2d0] ;  /* 0x0000b4000b0b0a20 */ /* 0x000fc40000410000 */
[C---:B------:R-:W-:Y:S02]  /*9c40*/  FMUL.FTZ R194, R9.reuse, R194 ;  /* 0x000000c209c27220 */ /* 0x040fe40000410000 */
[C---:B------:R-:W-:Y:S02]  /*9c50*/  FMUL.FTZ R195, R9.reuse, R195 ;  /* 0x000000c309c37220 */ /* 0x040fe40000410000 */
[C---:B------:R-:W-:Y:S01]  /*9c60*/  FMUL.FTZ R182, R9.reuse, R182 ;  /* 0x000000b609b67220 */ /* 0x040fe20000410000 */
[----:B-1----:R-:W-:Y:S01]  /*9c70*/  MOV R5, 0xff800000 ;  /* 0xff80000000057802 */ /* 0x002fe20000000f00 */
[----:B-----5:R-:W-:Y:S02]  /*9c80*/  @P1 FMUL.FTZ R10, R10, 0.69314718246459960938 ;  /* 0x3f3172180a0a1820 */ /* 0x020fe40000410000 */
        /* <DEDUP_REMOVED lines=28> */
[----:B------:R-:W-:Y:S01]  /*9e50*/  FMUL.FTZ R163, R9, R163 ;  /* 0x000000a309a37220 */ /* 0x000fe20000410000 */
[----:B------:R-:W-:Y:S01]  /*9e60*/  MOV R9, 0xff800000 ;  /* 0xff80000000097802 */ /* 0x000fe20000000f00 */
        /* <DEDUP_REMOVED lines=31> */
[----:B------:R-:W-:Y:S01]  /*a060*/  FMUL.FTZ R167, R8, R167 ;  /* 0x000000a708a77220 */ /* 0x000fe20000410000 */
[----:B------:R-:W-:Y:S01]  /*a070*/  MOV R8, 0xff800000 ;  /* 0xff80000000087802 */ /* 0x000fe20000000f00 */
[----:B------:R-:W-:-:S02]  /*a080*/  @P3 FFMA.FTZ R4, R14, R196, R7 ;  /* 0x000000c40e043223 */ /* 0x000fc40000010007 */
[----:B------:R-:W-:Y:S02]  /*a090*/  @P2 FFMA.FTZ R5, R13, R3, R6 ;  /* 0x000000030d052223 */ /* 0x000fe40000010006 */
[----:B------:R-:W-:Y:S02]  /*a0a0*/  @P1 FFMA.FTZ R8, R12, R2, R10 ;  /* 0x000000020c081223 */ /* 0x000fe4000001000a */
[----:B------:R-:W-:Y:S02]  /*a0b0*/  @P0 FFMA.FTZ R9, R11, R0, R15 ;  /* 0x000000000b090223 */ /* 0x000fe4000001000f */
.L_x_136:
[----:B------:R-:W-:Y:S05]  /*a0c0*/  @P4 BRA `(.L_x_156) ;  /* 0x0000209000004947 */ /* 0x000fea0003800000 */
[----:B------:R-:W1:Y:S01]  /*a0d0*/  S2R R7, SR_TID.X ;  /* 0x0000000000077919 */ /* 0x000e620000002100 */
[----:B------:R-:W-:Y:S01]  /*a0e0*/  IMAD R16, RZ, RZ, -UR10 ;  /* 0x8000000aff107e24 */ /* 0x000fe2000f8e02ff */
[----:B------:R-:W-:Y:S01]  /*a0f0*/  USHF.R.S32.HI UR6, URZ, 0x1f, UR10 ;  /* 0x0000001f3f067899 */ /* 0x000fe2000801140a */
[----:B------:R-:W-:Y:S01]  /*a100*/  IMAD.MOV.U32 R13, RZ, RZ, c[0x0][0x4e8] ;  /* 0x00013a00ff0d7624 */ /* 0x000fe200078e00ff */
[----:B------:R-:W3:Y:S01]  /*a110*/  S2R R0, SR_CTAID.Y ;  /* 0x0000000000007919 */ /* 0x000ee20000002600 */
[----:B------:R-:W-:Y:S01]  /*a120*/  ULDC.64 UR4, c[0x0][0x4d0] ;  /* 0x0001340000047ab9 */ /* 0x000fe20000000a00 */
[----:B------:R-:W-:Y:S01]  /*a130*/  BSSY B0, `(.L_x_157) ;  /* 0x00000dc000007945 */ /* 0x000fe20003800000 */
[----:B------:R-:W-:Y:S01]  /*a140*/  UIMAD UR7, UR6, UR4, URZ ;  /* 0x00000004060772a4 */ /* 0x000fe2000f8e023f */
[----:B------:R-:W4:Y:S01]  /*a150*/  S2R R20, SR_CTAID.Z ;  /* 0x0000000000147919 */ /* 0x000f220000002700 */
[----:B--2---:R-:W-:-:S03]  /*a160*/  UIMAD.WIDE.U32 UR8, UR10, UR4, URZ ;  /* 0x000000040a0872a5 */ /* 0x004fc6000f8e003f */
[----:B------:R-:W-:Y:S01]  /*a170*/  BAR.SYNC.DEFER_BLOCKING 0x1, 0x80 ;  /* 0x0042000000007b1d */ /* 0x000fe20000010000 */
[----:B------:R-:W-:Y:S01]  /*a180*/  UIMAD UR5, UR10, UR5, UR7 ;  /* 0x000000050a0572a4 */ /* 0x000fe2000f8e0207 */
[C---:B------:R-:W-:Y:S01]  /*a190*/  ISETP.NE.AND P0, PT, R13.reuse, 0x1, PT ;  /* 0x000000010d00780c */ /* 0x040fe20003f05270 */
[----:B------:R-:W-:Y:S02]  /*a1a0*/  IMAD.U32 R23, RZ, RZ, UR9 ;  /* 0x00000009ff177e24 */ /* 0x000fe4000f8e00ff */
[----:B------:R-:W-:Y:S01]  /*a1b0*/  UIADD3 UR5, UR9, UR5, URZ ;  /* 0x0000000509057290 */ /* 0x000fe2000fffe03f */
[----:B------:R-:W2:Y:S01]  /*a1c0*/  S2R R12, SR_CTAID.X ;  /* 0x00000000000c7919 */ /* 0x000ea20000002500 */
[----:B------:R-:W-:Y:S02]  /*a1d0*/  IMAD.U32 R22, RZ, RZ, UR8 ;  /* 0x00000008ff167e24 */ /* 0x000fe4000f8e00ff */
[----:B------:R-:W-:Y:S02]  /*a1e0*/  IMAD R13, R13, c[0x0][0x388], RZ ;  /* 0x0000e2000d0d7a24 */ /* 0x000fe400078e02ff */
[----:B------:R-:W-:Y:S01]  /*a1f0*/  IMAD.U32 R23, RZ, RZ, UR5 ;  /* 0x00000005ff177e24 */ /* 0x000fe2000f8e00ff */
[----:B-1----:R-:W-:Y:S01]  /*a200*/  SHF.R.S32.HI R3, RZ, 0x1f, R7 ;  /* 0x0000001fff037819 */ /* 0x002fe20000011407 */
[----:B------:R-:W-:-:S02]  /*a210*/  ULDC.64 UR4, c[0x0][0x438] ;  /* 0x00010e0000047ab9 */ /* 0x000fc40000000a00 */
[----:B------:R-:W-:Y:S01]  /*a220*/  UIMAD UR6, UR6, UR4, URZ ;  /* 0x00000004060672a4 */ /* 0x000fe2000f8e023f */
[CC--:B------:R-:W-:Y:S01]  /*a230*/  LEA.HI R6, R3.reuse, R7.reuse, RZ, 0x2 ;  /* 0x0000000703067211 */ /* 0x0c0fe200078f10ff */
[----:B---3--:R-:W-:Y:S01]  /*a240*/  IMAD R16, R16, c[0x0][0x550], R0 ;  /* 0x0001540010107a24 */ /* 0x008fe200078e0200 */
[-C--:B------:R-:W-:Y:S01]  /*a250*/  LEA.HI R3, R3, R7.reuse, RZ, 0x5 ;  /* 0x0000000703037211 */ /* 0x080fe200078f28ff */
[----:B------:R-:W-:Y:S01]  /*a260*/  UIMAD.WIDE.U32 UR8, UR10, UR4, URZ ;  /* 0x000000040a0872a5 */ /* 0x000fe2000f8e003f */
[----:B------:R-:W-:Y:S01]  /*a270*/  LOP3.LUT R6, R6, 0xfffffffc, RZ, 0xc0, !PT ;  /* 0xfffffffc06067812 */ /* 0x000fe200078ec0ff */
[----:B------:R-:W-:Y:S01]  /*a280*/  UIMAD UR4, UR10, UR5, UR6 ;  /* 0x000000050a0472a4 */ /* 0x000fe2000f8e0206 */
[----:B------:R-:W-:Y:S01]  /*a290*/  LOP3.LUT R2, R3, 0xffffffe0, RZ, 0xc0, !PT ;  /* 0xffffffe003027812 */ /* 0x000fe200078ec0ff */
[----:B----4-:R-:W-:Y:S01]  /*a2a0*/  IMAD.WIDE.U32 R22, R20, c[0x0][0x4d8], R22 ;  /* 0x0001360014167a25 */ /* 0x010fe200078e0016 */
[----:B------:R-:W-:Y:S01]  /*a2b0*/  IADD3 R6, -R6, R7, RZ ;  /* 0x0000000706067210 */ /* 0x000fe20007ffe1ff */
[----:B------:R-:W-:Y:S01]  /*a2c0*/  UIADD3 UR4, UR9, UR4, URZ ;  /* 0x0000000409047290 */ /* 0x000fe2000fffe03f */
[----:B------:R-:W-:Y:S01]  /*a2d0*/  MOV R18, UR8 ;  /* 0x0000000800127c02 */ /* 0x000fe20008000f00 */
[----:B------:R-:W-:Y:S01]  /*a2e0*/  IMAD.IADD R2, R7, 0x1, -R2 ;  /* 0x0000000107027824 */ /* 0x000fe200078e0a02 */
[----:B------:R-:W-:Y:S01]  /*a2f0*/  LEA.HI R0, R6, R6, RZ, 0x1 ;  /* 0x0000000606007211 */ /* 0x000fe200078f08ff */
[----:B------:R-:W-:Y:S01]  /*a300*/  IMAD.U32 R19, RZ, RZ, UR9 ;  /* 0x00000009ff137e24 */ /* 0x000fe2000f8e00ff */
[----:B------:R-:W-:Y:S01]  /*a310*/  SHF.R.S32.HI R7, RZ, 0x5, R3 ;  /* 0x00000005ff077819 */ /* 0x000fe20000011403 */
[----:B------:R-:W-:Y:S01]  /*a320*/  IMAD.U32 R11, RZ, RZ, UR4 ;  /* 0x00000004ff0b7e24 */ /* 0x000fe2000f8e00ff */
[----:B------:R-:W-:-:S02]  /*a330*/  LOP3.LUT R10, R0, 0x1ffffffe, RZ, 0xc0, !PT ;  /* 0x1ffffffe000a7812 */ /* 0x000fc400078ec0ff */
[----:B------:R-:W-:Y:S02]  /*a340*/  SHF.R.S32.HI R3, RZ, 0x1f, R3 ;  /* 0x0000001fff037819 */ /* 0x000fe40000011403 */
[----:B------:R-:W-:Y:S01]  /*a350*/  SHF.L.U32 R15, R0, 0x5, RZ ;  /* 0x00000005000f7819 */ /* 0x000fe200000006ff */
[----:B------:R-:W-:Y:S01]  /*a360*/  IMAD.IADD R6, R6, 0x1, -R10 ;  /* 0x0000000106067824 */ /* 0x000fe200078e0a0a */
[----:B------:R-:W-:Y:S02]  /*a370*/  LEA.HI R10, R3, R7, RZ, 0x2 ;  /* 0x00000007030a7211 */ /* 0x000fe400078f10ff */
[----:B------:R-:W-:Y:S02]  /*a380*/  SHF.R.S32.HI R0, RZ, 0x1f, R2 ;  /* 0x0000001fff007819 */ /* 0x000fe40000011402 */
[----:B------:R-:W-:Y:S02]  /*a390*/  LOP3.LUT R10, R10, 0xffffffc, RZ, 0xc0, !PT ;  /* 0x0ffffffc0a0a7812 */ /* 0x000fe400078ec0ff */
[----:B------:R-:W-:-:S02]  /*a3a0*/  LOP3.LUT R15, R15, 0xffffffc0, RZ, 0xc0, !PT ;  /* 0xffffffc00f0f7812 */ /* 0x000fc400078ec0ff */
[----:B------:R-:W-:Y:S01]  /*a3b0*/  LEA.HI R0, R0, R2, RZ, 0x2 ;  /* 0x0000000200007211 */ /* 0x000fe200078f10ff */
[----:B------:R-:W-:Y:S01]  /*a3c0*/  IMAD.IADD R10, R7, 0x1, -R10 ;  /* 0x00000001070a7824 */ /* 0x000fe200078e0a0a */
[----:B------:R-:W-:Y:S01]  /*a3d0*/  SHF.R.S32.HI R3, RZ, 0x1f, R20 ;  /* 0x0000001fff037819 */ /* 0x000fe20000011414 */
[----:B------:R-:W-:Y:S01]  /*a3e0*/  IMAD R15, R6, 0x8, R15 ;  /* 0x00000008060f7824 */ /* 0x000fe200078e020f */
[----:B------:R-:W-:Y:S02]  /*a3f0*/  SHF.R.S32.HI R6, RZ, 0x2, R0 ;  /* 0x00000002ff067819 */ /* 0x000fe40000011400 */
[----:B------:R-:W-:Y:S01]  /*a400*/  SHF.R.S32.HI R14, RZ, 0x1f, R16 ;  /* 0x0000001fff0e7819 */ /* 0x000fe20000011410 */
[C---:B------:R-:W-:Y:S01]  /*a410*/  IMAD R7, R3.reuse, c[0x0][0x4d8], RZ ;  /* 0x0001360003077a24 */ /* 0x040fe200078e02ff */
[----:B------:R-:W-:Y:S01]  /*a420*/  LEA R6, R10, R6, 0x4 ;  /* 0x000000060a067211 */ /* 0x000fe200078e20ff */
[----:B------:R-:W-:Y:S01]  /*a430*/  IMAD R3, R3, c[0x0][0x440], RZ ;  /* 0x0001100003037a24 */ /* 0x000fe200078e02ff */
[----:B------:R-:W-:Y:S01]  /*a440*/  LOP3.LUT P1, RZ, R2, 0x3, RZ, 0xc0, !PT ;  /* 0x0000000302ff7812 */ /* 0x000fe2000782c0ff */
[----:B------:R-:W-:Y:S01]  /*a450*/  IMAD.MOV.U32 R10, RZ, RZ, R18 ;  /* 0x000000ffff0a7224 */ /* 0x000fe200078e0012 */
[----:B------:R-:W-:Y:S01]  /*a460*/  IADD3 R15, R6, R15, RZ ;  /* 0x0000000f060f7210 */ /* 0x000fe20007ffe0ff */
[----:B------:R-:W-:Y:S01]  /*a470*/  IMAD R7, R20, c[0x0][0x4dc], R7 ;  /* 0x0001370014077a24 */ /* 0x000fe200078e0207 */
[----:B------:R-:W-:Y:S01]  /*a480*/  LOP3.LUT R0, R0, 0x7ffffffc, RZ, 0xc0, !PT ;  /* 0x7ffffffc00007812 */ /* 0x000fe200078ec0ff */
[----:B------:R-:W-:-:S02]  /*a490*/  IMAD R3, R20, c[0x0][0x444], R3 ;  /* 0x0001110014037a24 */ /* 0x000fc400078e0203 */
[----:B--2---:R-:W-:Y:S01]  /*a4a0*/  IMAD R15, R12, 0x80, R15 ;  /* 0x000000800c0f7824 */ /* 0x004fe200078e020f */
[----:B------:R-:W-:Y:S01]  /*a4b0*/  IADD3 R0, R2, -R0, RZ ;  /* 0x8000000002007210 */ /* 0x000fe20007ffe0ff */
[----:B------:R-:W-:-:S04]  /*a4c0*/  IMAD.WIDE.U32 R20, R20, c[0x0][0x440], R10 ;  /* 0x0001100014147a25 */ /* 0x000fc800078e000a */
[----:B------:R-:W-:-:S04]  /*a4d0*/  @P0 IMAD.HI.U32 R17, R15, c[0x0][0x4ec], RZ ;  /* 0x00013b000f110a27 */ /* 0x000fc800078e00ff */
[----:B------:R-:W-:-:S04]  /*a4e0*/  @P0 IMAD.HI.U32 R10, R15, c[0x0][0x4ec], RZ ;  /* 0x00013b000f0a0a27 */ /* 0x000fc800078e00ff */
[----:B------:R-:W-:Y:S01]  /*a4f0*/  IMAD.IADD R21, R21, 0x1, R3 ;  /* 0x0000000115157824 */ /* 0x000fe200078e0203 */
[----:B------:R-:W-:Y:S01]  /*a500*/  MOV R3, R15 ;  /* 0x0000000f00037202 */ /* 0x000fe20000000f00 */
[----:B------:R-:W-:Y:S01]  /*a510*/  IMAD.IADD R23, R23, 0x1, R7 ;  /* 0x0000000117177824 */ /* 0x000fe200078e0207 */
[----:B------:R-:W-:Y:S01]  /*a520*/  @P0 SHF.R.U32.HI R3, RZ, c[0x0][0x4f0], R17 ;  /* 0x00013c00ff030a19 */ /* 0x000fe20000011611 */
[----:B------:R-:W-:Y:S01]  /*a530*/  IMAD.MOV.U32 R7, RZ, RZ, R15 ;  /* 0x000000ffff077224 */ /* 0x000fe200078e000f */
[----:B------:R-:W-:Y:S01]  /*a540*/  @P0 SHF.R.U32.HI R7, RZ, c[0x0][0x4f0], R10 ;  /* 0x00013c00ff070a19 */ /* 0x000fe2000001160a */
[C---:B------:R-:W-:Y:S02]  /*a550*/  IMAD R11, R14.reuse, c[0x0][0x448], RZ ;  /* 0x000112000e0b7a24 */ /* 0x040fe400078e02ff */
[----:B------:R-:W-:Y:S01]  /*a560*/  IMAD R10, R14, c[0x0][0x4e0], RZ ;  /* 0x000138000e0a7a24 */ /* 0x000fe200078e02ff */
[----:B------:R-:W-:Y:S01]  /*a570*/  SHF.R.S32.HI R14, RZ, 0x1f, R7 ;  /* 0x0000001fff0e7819 */ /* 0x000fe20000011407 */
[----:B------:R-:W-:-:S02]  /*a580*/  IMAD.MOV R18, RZ, RZ, -R3 ;  /* 0x000000ffff127224 */ /* 0x000fc400078e0a03 */
[C---:B------:R-:W-:Y:S02]  /*a590*/  IMAD R11, R16.reuse, c[0x0][0x44c], R11 ;  /* 0x00011300100b7a24 */ /* 0x040fe400078e020b */
[----:B------:R-:W-:-:S04]  /*a5a0*/  IMAD.WIDE.U32 R20, R16, c[0x0][0x448], R20 ;  /* 0x0001120010147a25 */ /* 0x000fc800078e0014 */
[C---:B------:R-:W-:Y:S01]  /*a5b0*/  IMAD R10, R16.reuse, c[0x0][0x4e4], R10 ;  /* 0x00013900100a7a24 */ /* 0x040fe200078e020a */
[----:B------:R-:W-:Y:S01]  /*a5c0*/  IADD3 R21, R21, R11, RZ ;  /* 0x0000000b15157210 */ /* 0x000fe20007ffe0ff */
[----:B------:R-:W-:Y:S01]  /*a5d0*/  IMAD.WIDE.U32 R16, R16, c[0x0][0x4e0], R22 ;  /* 0x0001380010107a25 */ /* 0x000fe200078e0016 */
[----:B------:R-:W-:-:S03]  /*a5e0*/  SHF.R.S32.HI R11, RZ, 0x1f, R3 ;  /* 0x0000001fff0b7819 */ /* 0x000fc60000011403 */
[----:B------:R-:W-:Y:S01]  /*a5f0*/  IMAD R18, R18, c[0x0][0x4e8], R15 ;  /* 0x00013a0012127a24 */ /* 0x000fe200078e020f */
[----:B------:R-:W-:Y:S01]  /*a600*/  IADD3 R16, P0, R3, R16, RZ ;  /* 0x0000001003107210 */ /* 0x000fe20007f1e0ff */
[----:B------:R-:W-:Y:S02]  /*a610*/  IMAD R14, R14, c[0x0][0x430], RZ ;  /* 0x00010c000e0e7a24 */ /* 0x000fe400078e02ff */
[----:B------:R-:W-:Y:S01]  /*a620*/  IMAD R12, R12, 0x80, R6 ;  /* 0x000000800c0c7824 */ /* 0x000fe200078e0206 */
[----:B------:R-:W-:Y:S01]  /*a630*/  SHF.R.S32.HI R3, RZ, 0x1f, R18 ;  /* 0x0000001fff037819 */ /* 0x000fe20000011412 */
[----:B------:R-:W-:Y:S01]  /*a640*/  IMAD R14, R7, c[0x0][0x434], R14 ;  /* 0x00010d00070e7a24 */ /* 0x000fe200078e020e */
[----:B------:R-:W-:Y:S01]  /*a650*/  IADD3.X R17, R11, R17, R10, P0, !PT ;  /* 0x000000110b117210 */ /* 0x000fe200007fe40a */
[----:B------:R-:W-:Y:S01]  /*a660*/  IMAD.WIDE.U32 R10, R7, c[0x0][0x430], R20 ;  /* 0x00010c00070a7a25 */ /* 0x000fe200078e0014 */
[----:B------:R-:W-:-:S03]  /*a670*/  ISETP.GE.OR P4, PT, R12, R13, P1 ;  /* 0x0000000d0c00720c */ /* 0x000fc60000f86670 */
[----:B------:R-:W-:Y:S02]  /*a680*/  IMAD R3, R3, c[0x0][0x4c8], RZ ;  /* 0x0001320003037a24 */ /* 0x000fe400078e02ff */
[----:B------:R-:W-:Y:S02]  /*a690*/  IMAD.MOV R7, RZ, RZ, -R7 ;  /* 0x000000ffff077224 */ /* 0x000fe400078e0a07 */
[----:B------:R-:W-:-:S04]  /*a6a0*/  IMAD.WIDE.U32 R16, R18, c[0x0][0x4c8], R16 ;  /* 0x0001320012107a25 */ /* 0x000fc800078e0010 */
[----:B------:R-:W-:Y:S02]  /*a6b0*/  IMAD R3, R18, c[0x0][0x4cc], R3 ;  /* 0x0001330012037a24 */ /* 0x000fe400078e0203 */
[----:B------:R-:W-:Y:S02]  /*a6c0*/  IMAD R7, R7, c[0x0][0x4e8], R15 ;  /* 0x00013a0007077a24 */ /* 0x000fe400078e020f */
[----:B------:R-:W-:Y:S01]  /*a6d0*/  IMAD.IADD R11, R11, 0x1, R14 ;  /* 0x000000010b0b7824 */ /* 0x000fe200078e020e */
[C---:B------:R-:W-:Y:S02]  /*a6e0*/  LEA R14, P0, R16.reuse, c[0x0][0x4a8], 0x2 ;  /* 0x00012a00100e7a11 */ /* 0x040fe400078010ff */
[----:B------:R-:W-:Y:S01]  /*a6f0*/  IADD3 R15, R17, R3, RZ ;  /* 0x00000003110f7210 */ /* 0x000fe20007ffe0ff */
[----:B------:R-:W-:Y:S01]  /*a700*/  IMAD.WIDE.U32 R22, R7, c[0x0][0x428], R10 ;  /* 0x00010a0007167a25 */ /* 0x000fe200078e000a */
[----:B------:R-:W-:Y:S01]  /*a710*/  SHF.R.S32.HI R3, RZ, 0x1f, R7 ;  /* 0x0000001fff037819 */ /* 0x000fe20000011407 */
[----:B------:R-:W-:Y:S01]  /*a720*/  SHFL.IDX PT, R20, R14, RZ, 0x1c1f ;  /* 0x001c1fff0e147589 */ /* 0x000fe200000e0000 */
[----:B------:R-:W-:-:S02]  /*a730*/  LEA.HI.X R6, R16, c[0x0][0x4ac], R15, 0x2, P0 ;  /* 0x00012b0010067a11 */ /* 0x000fc400000f140f */
[C---:B------:R-:W-:Y:S01]  /*a740*/  IADD3 R11, R12.reuse, 0x8, RZ ;  /* 0x000000080c0b7810 */ /* 0x040fe20007ffe0ff */
[----:B------:R-:W-:Y:S01]  /*a750*/  SHFL.IDX PT, R18, R14, 0x1, 0x1c1f ;  /* 0x003c1f000e127f89 */ /* 0x000fe200000e0000 */
[----:B------:R-:W-:Y:S01]  /*a760*/  IMAD R3, R3, c[0x0][0x428], RZ ;  /* 0x00010a0003037a24 */ /* 0x000fe200078e02ff */
[C---:B------:R-:W-:Y:S02]  /*a770*/  IADD3 R10, R12.reuse, 0x40, RZ ;  /* 0x000000400c0a7810 */ /* 0x040fe40007ffe0ff */
[----:B------:R-:W1:Y:S01]  /*a780*/  SHFL.IDX PT, R21, R6, RZ, 0x1c1f ;  /* 0x001c1fff06157589 */ /* 0x000e6200000e0000 */
[----:B------:R-:W-:Y:S01]  /*a790*/  IMAD R3, R7, c[0x0][0x42c], R3 ;  /* 0x00010b0007037a24 */ /* 0x000fe200078e0203 */
[----:B------:R-:W-:Y:S02]  /*a7a0*/  IADD3 R7, R12, 0x48, RZ ;  /* 0x000000480c077810 */ /* 0x000fe40007ffe0ff */
[----:B------:R-:W2:Y:S01]  /*a7b0*/  SHFL.IDX PT, R19, R6, 0x1, 0x1c1f ;  /* 0x003c1f0006137f89 */ /* 0x000ea200000e0000 */
[-C--:B------:R-:W-:Y:S01]  /*a7c0*/  ISETP.GE.OR P3, PT, R11, R13.reuse, P1 ;  /* 0x0000000d0b00720c */ /* 0x080fe20000f66670 */
[----:B------:R-:W-:Y:S01]  /*a7d0*/  IMAD.IADD R3, R23, 0x1, R3 ;  /* 0x0000000117037824 */ /* 0x000fe200078e0203 */
[-C--:B------:R-:W-:Y:S01]  /*a7e0*/  ISETP.GE.OR P2, PT, R10, R13.reuse, P1 ;  /* 0x0000000d0a00720c */ /* 0x080fe20000f46670 */
[----:B------:R-:W-:Y:S01]  /*a7f0*/  SHFL.IDX PT, R16, R14, 0x2, 0x1c1f ;  /* 0x005c1f000e107f89 */ /* 0x000fe200000e0000 */
[----:B------:R-:W-:-:S02]  /*a800*/  ISETP.GE.OR P1, PT, R7, R13, P1 ;  /* 0x0000000d0700720c */ /* 0x000fc40000f26670 */
[-C--:B------:R-:W-:Y:S01]  /*a810*/  ISETP.GE.AND P5, PT, R10, R13.reuse, PT ;  /* 0x0000000d0a00720c */ /* 0x080fe20003fa6270 */
[----:B------:R-:W3:Y:S01]  /*a820*/  SHFL.IDX PT, R17, R6, 0x2, 0x1c1f ;  /* 0x005c1f0006117f89 */ /* 0x000ee200000e0000 */
[----:B------:R-:W-:-:S03]  /*a830*/  ISETP.GE.AND P6, PT, R7, R13, PT ;  /* 0x0000000d0700720c */ /* 0x000fc60003fc6270 */
[----:B------:R-:W-:Y:S04]  /*a840*/  SHFL.IDX PT, R14, R14, 0x3, 0x1c1f ;  /* 0x007c1f000e0e7f89 */ /* 0x000fe800000e0000 */
[----:B------:R4:W5:Y:S04]  /*a850*/  SHFL.IDX PT, R15, R6, 0x3, 0x1c1f ;  /* 0x007c1f00060f7f89 */ /* 0x00096800000e0000 */
[----:B-1----:R-:W-:Y:S04]  /*a860*/  @!P4 ST.E [R20.64], R4 ;  /* 0x000000041400c985 */ /* 0x002fe8000c10190c */
[----:B--2---:R1:W-:Y:S04]  /*a870*/  @!P3 ST.E [R18.64], R5 ;  /* 0x000000051200b985 */ /* 0x0043e8000c10190c */
[----:B---3--:R2:W-:Y:S01]  /*a880*/  @!P2 ST.E [R16.64], R8 ;  /* 0x000000081000a985 */ /* 0x0085e2000c10190c */
[----:B----4-:R-:W-:-:S03]  /*a890*/  LEA R6, P0, R22, c[0x0][0x400], 0x2 ;  /* 0x0001000016067a11 */ /* 0x010fc600078010ff */
[----:B-----5:R2:W-:Y:S01]  /*a8a0*/  @!P1 ST.E [R14.64], R9 ;  /* 0x000000090e009985 */ /* 0x0205e2000c10190c */
[-C--:B------:R-:W-:Y:S02]  /*a8b0*/  ISETP.GE.AND P1, PT, R12, R13.reuse, PT ;  /* 0x0000000d0c00720c */ /* 0x080fe40003f26270 */
[----:B------:R-:W-:Y:S01]  /*a8c0*/  LEA.HI.X R3, R22, c[0x0][0x404], R3, 0x2, P0 ;  /* 0x0001010016037a11 */ /* 0x000fe200000f1403 */
[----:B------:R2:W3:Y:S01]  /*a8d0*/  SHFL.IDX PT, R20, R6, RZ, 0x1c1f ;  /* 0x001c1fff06147589 */ /* 0x0004e200000e0000 */
[----:B------:R-:W-:-:S03]  /*a8e0*/  ISETP.GE.AND P0, PT, R11, R13, PT ;  /* 0x0000000d0b00720c */ /* 0x000fc60003f06270 */
[----:B------:R2:W4:Y:S01]  /*a8f0*/  SHFL.IDX PT, R21, R3, RZ, 0x1c1f ;  /* 0x001c1fff03157589 */ /* 0x00052200000e0000 */
[----:B-1----:R-:W-:-:S05]  /*a900*/  IMAD.SHL.U32 R5, R0, 0x2, RZ ;  /* 0x0000000200057824 */ /* 0x002fca00078e00ff */
[----:B------:R-:W-:Y:S05]  /*a910*/  @P1 BRA `(.L_x_158) ;  /* 0x000005d000001947 */ /* 0x000fea0003800000 */
[C---:B------:R-:W-:Y:S02]  /*a920*/  IADD3 R4, R5.reuse, 0x8, RZ ;  /* 0x0000000805047810 */ /* 0x040fe40007ffe0ff */
[C---:B------:R-:W-:Y:S02]  /*a930*/  IADD3 R2, R5.reuse, 0x10, RZ ;  /* 0x0000001005027810 */ /* 0x040fe40007ffe0ff */
[----:B------:R-:W-:Y:S02]  /*a940*/  ISETP.GE.AND P3, PT, R4, c[0x0][0x3c8], PT ;  /* 0x0000f20004007a0c */ /* 0x000fe40003f66270 */
[----:B------:R-:W-:Y:S02]  /*a950*/  ISETP.GE.AND P2, PT, R2, c[0x0][0x3c8], PT ;  /* 0x0000f20002007a0c */ /* 0x000fe40003f46270 */
[C---:B------:R-:W-:Y:S02]  /*a960*/  IADD3 R0, R5.reuse, 0x18, RZ ;  /* 0x0000001805007810 */ /* 0x040fe40007ffe0ff */
[----:B------:R-:W-:-:S02]  /*a970*/  ISETP.GE.AND P4, PT, R5, c[0x0][0x3c8], PT ;  /* 0x0000f20005007a0c */ /* 0x000fc40003f86270 */
[----:B------:R-:W-:Y:S02]  /*a980*/  ISETP.GE.AND P1, PT, R0, c[0x0][0x3c8], PT ;  /* 0x0000f20000007a0c */ /* 0x000fe40003f26270 */
[----:B------:R-:W-:-:S03]  /*a990*/  IADD3 R7, R5, 0x28, RZ ;  /* 0x0000002805077810 */ /* 0x000fc60007ffe0ff */
[----:B------:R-:W-:Y:S02]  /*a9a0*/  @!P3 LEA.HI R4, R4, R4, RZ, 0x1 ;  /* 0x000000040404b211 */ /* 0x000fe400078f08ff */
[----:B------:R-:W-:Y:S02]  /*a9b0*/  @!P2 LEA.HI R2, R2, R2, RZ, 0x1 ;  /* 0x000000020202a211 */ /* 0x000fe400078f08ff */
[----:B------:R-:W-:Y:S02]  /*a9c0*/  @!P3 LOP3.LUT R4, R4, 0xfffffffe, RZ, 0xc0, !PT ;  /* 0xfffffffe0404b812 */ /* 0x000fe400078ec0ff */
[C-C-:B--234-:R-:W-:Y:S01]  /*a9d0*/  @!P4 IMAD.WIDE R8, R5.reuse, 0x4, R20.reuse ;  /* 0x000000040508c825 */ /* 0x15cfe200078e0214 */
[----:B------:R-:W-:Y:S02]  /*a9e0*/  @!P2 LOP3.LUT R2, R2, 0xfffffffe, RZ, 0xc0, !PT ;  /* 0xfffffffe0202a812 */ /* 0x000fe400078ec0ff */
[----:B------:R-:W-:Y:S01]  /*a9f0*/  @!P1 LEA.HI R0, R0, R0, RZ, 0x1 ;  /* 0x0000000000009211 */ /* 0x000fe200078f08ff */
[----:B------:R-:W-:Y:S01]  /*aa00*/  @!P3 IMAD.WIDE R10, R4, 0x4, R20 ;  /* 0x00000004040ab825 */ /* 0x000fe200078e0214 */
[----:B------:R1:W-:Y:S01]  /*aa10*/  @!P4 ST.E.64 [R8.64], R192 ;  /* 0x000000c00800c985 */ /* 0x0003e2000c101b0c */
[----:B------:R-:W-:-:S02]  /*aa20*/  IADD3 R4, R5, 0x20, RZ ;  /* 0x0000002005047810 */ /* 0x000fc40007ffe0ff */
[----:B------:R-:W-:Y:S01]  /*aa30*/  @!P1 LOP3.LUT R0, R0, 0xfffffffe, RZ, 0xc0, !PT ;  /* 0xfffffffe00009812 */ /* 0x000fe200078ec0ff */
[----:B------:R2:W-:Y:S01]  /*aa40*/  @!P3 ST.E.64 [R10.64], R180 ;  /* 0x000000b40a00b985 */ /* 0x0005e2000c101b0c */
[----:B------:R-:W-:Y:S02]  /*aa50*/  ISETP.GE.AND P4, PT, R4, c[0x0][0x3c8], PT ;  /* 0x0000f20004007a0c */ /* 0x000fe40003f86270 */
[----:B------:R-:W-:-:S11]  /*aa60*/  ISETP.GE.AND P3, PT, R7, c[0x0][0x3c8], PT ;  /* 0x0000f20007007a0c */ /* 0x000fd60003f66270 */
[----:B------:R-:W-:Y:S02]  /*aa70*/  @!P4 LEA.HI R4, R4, R4, RZ, 0x1 ;  /* 0x000000040404c211 */ /* 0x000fe400078f08ff */
[----:B------:R-:W-:Y:S02]  /*aa80*/  @!P3 LEA.HI R7, R7, R7, RZ, 0x1 ;  /* 0x000000070707b211 */ /* 0x000fe400078f08ff */
[----:B------:R-:W-:Y:S02]  /*aa90*/  @!P4 LOP3.LUT R4, R4, 0xfffffffe, RZ, 0xc0, !PT ;  /* 0xfffffffe0404c812 */ /* 0x000fe400078ec0ff */
[----:B------:R-:W-:Y:S01]  /*aaa0*/  @!P3 LOP3.LUT R7, R7, 0xfffffffe, RZ, 0xc0, !PT ;  /* 0xfffffffe0707b812 */ /* 0x000fe200078ec0ff */
[----:B-1----:R-:W-:Y:S01]  /*aab0*/  @!P2 IMAD.WIDE R8, R2, 0x4, R20 ;  /* 0x000000040208a825 */ /* 0x002fe200078e0214 */
[----:B------:R-:W-:-:S03]  /*aac0*/  IADD3 R2, R5, 0x30, RZ ;  /* 0x0000003005027810 */ /* 0x000fc60007ffe0ff */
[----:B--2---:R-:W-:Y:S01]  /*aad0*/  @!P3 IMAD.WIDE R10, R7, 0x4, R20 ;  /* 0x00000004070ab825 */ /* 0x004fe200078e0214 */
[----:B------:R1:W-:Y:S01]  /*aae0*/  @!P2 ST.E.64 [R8.64], R68 ;  /* 0x000000440800a985 */ /* 0x0003e2000c101b0c */
[----:B------:R-:W-:Y:S02]  /*aaf0*/  ISETP.GE.AND P2, PT, R2, c[0x0][0x3c8], PT ;  /* 0x0000f20002007a0c */ /* 0x000fe40003f46270 */
[----:B------:R-:W-:-:S11]  /*ab00*/  IADD3 R7, R5, 0x48, RZ ;  /* 0x0000004805077810 */ /* 0x000fd60007ffe0ff */
[----:B------:R-:W-:-:S04]  /*ab10*/  @!P2 LEA.HI R2, R2, R2, RZ, 0x1 ;  /* 0x000000020202a211 */ /* 0x000fc800078f08ff */
[----:B------:R-:W-:-:S05]  /*ab20*/  @!P2 LOP3.LUT R2, R2, 0xfffffffe, RZ, 0xc0, !PT ;  /* 0xfffffffe0202a812 */ /* 0x000fca00078ec0ff */
[----:B------:R-:W-:Y:S01]  /*ab30*/  @!P2 IMAD.WIDE R12, R2, 0x4, R20 ;  /* 0x00000004020ca825 */ /* 0x000fe200078e0214 */
[----:B------:R-:W-:-:S03]  /*ab40*/  IADD3 R2, R5, 0x40, RZ ;  /* 0x0000004005027810 */ /* 0x000fc60007ffe0ff */
        /* <DEDUP_REMOVED lines=10> */
[----:B------:R2:W-:Y:S01]  /*abf0*/  @!P3 ST.E.64 [R10.64], R96 ;  /* 0x000000600a00b985 */ /* 0x0005e2000c101b0c */
[----:B------:R-:W-:-:S03]  /*ac00*/  ISETP.GE.AND P3, PT, R7, c[0x0][0x3c8], PT ;  /* 0x0000f20007007a0c */ /* 0x000fc60003f66270 */
[----:B------:R3:W-:Y:S01]  /*ac10*/  @!P2 ST.E.64 [R12.64], R100 ;  /* 0x000000640c00a985 */ /* 0x0007e2000c101b0c */
[----:B------:R-:W-:-:S05]  /*ac20*/  ISETP.GE.AND P2, PT, R4, c[0x0][0x3c8], PT ;  /* 0x0000f20004007a0c */ /* 0x000fca0003f46270 */
[----:B------:R-:W-:-:S04]  /*ac30*/  @!P4 LEA.HI R2, R2, R2, RZ, 0x1 ;  /* 0x000000020202c211 */ /* 0x000fc800078f08ff */
[----:B------:R-:W-:Y:S02]  /*ac40*/  @!P4 LOP3.LUT R2, R2, 0xfffffffe, RZ, 0xc0, !PT ;  /* 0xfffffffe0202c812 */ /* 0x000fe400078ec0ff */
[----:B------:R-:W-:Y:S02]  /*ac50*/  @!P3 LEA.HI R7, R7, R7, RZ, 0x1 ;  /* 0x000000070707b211 */ /* 0x000fe400078f08ff */
[----:B------:R-:W-:Y:S02]  /*ac60*/  @!P2 LEA.HI R4, R4, R4, RZ, 0x1 ;  /* 0x000000040404a211 */ /* 0x000fe400078f08ff */
[----:B------:R-:W-:Y:S02]  /*ac70*/  @!P3 LOP3.LUT R7, R7, 0xfffffffe, RZ, 0xc0, !PT ;  /* 0xfffffffe0707b812 */ /* 0x000fe400078ec0ff */
[----:B------:R-:W-:Y:S01]  /*ac80*/  @!P2 LOP3.LUT R4, R4, 0xfffffffe, RZ, 0xc0, !PT ;  /* 0xfffffffe0404a812 */ /* 0x000fe200078ec0ff */
[----:B-1----:R-:W-:Y:S01]  /*ac90*/  @!P1 IMAD.WIDE R8, R0, 0x4, R20 ;  /* 0x0000000400089825 */ /* 0x002fe200078e0214 */
[----:B------:R-:W-:-:S03]  /*aca0*/  IADD3 R0, R5, 0x58, RZ ;  /* 0x0000005805007810 */ /* 0x000fc60007ffe0ff */
[--C-:B--2---:R-:W-:Y:S01]  /*acb0*/  @!P3 IMAD.WIDE R10, R7, 0x4, R20.reuse ;  /* 0x00000004070ab825 */ /* 0x104fe200078e0214 */
[----:B------:R1:W-:Y:S01]  /*acc0*/  @!P1 ST.E.64 [R8.64], R112 ;  /* 0x0000007008009985 */ /* 0x0003e2000c101b0c */
[----:B------:R-:W-:Y:S02]  /*acd0*/  ISETP.GE.AND P1, PT, R0, c[0x0][0x3c8], PT ;  /* 0x0000f20000007a0c */ /* 0x000fe40003f26270 */
[----:B---3--:R-:W-:Y:S01]  /*ace0*/  @!P2 IMAD.WIDE R12, R4, 0x4, R20 ;  /* 0x00000004040ca825 */ /* 0x008fe200078e0214 */
[C---:B------:R-:W-:Y:S02]  /*acf0*/  IADD3 R7, R5.reuse, 0x70, RZ ;  /* 0x0000007005077810 */ /* 0x040fe40007ffe0ff */
[----:B------:R-:W-:-:S08]  /*ad00*/  IADD3 R4, R5, 0x78, RZ ;  /* 0x0000007805047810 */ /* 0x000fd00007ffe0ff */
[----:B------:R-:W-:-:S04]  /*ad10*/  @!P1 LEA.HI R0, R0, R0, RZ, 0x1 ;  /* 0x0000000000009211 */ /* 0x000fc800078f08ff */
[----:B------:R-:W-:Y:S01]  /*ad20*/  @!P1 LOP3.LUT R0, R0, 0xfffffffe, RZ, 0xc0, !PT ;  /* 0xfffffffe00009812 */ /* 0x000fe200078ec0ff */
[----:B-1----:R-:W-:Y:S01]  /*ad30*/  @!P4 IMAD.WIDE R8, R2, 0x4, R20 ;  /* 0x000000040208c825 */ /* 0x002fe200078e0214 */
[----:B------:R-:W-:-:S04]  /*ad40*/  IADD3 R2, R5, 0x68, RZ ;  /* 0x0000006805027810 */ /* 0x000fc80007ffe0ff */
[----:B------:R1:W-:Y:S04]  /*ad50*/  @!P4 ST.E.64 [R8.64], R116 ;  /* 0x000000740800c985 */ /* 0x0003e8000c101b0c */
[----:B------:R2:W-:Y:S01]  /*ad60*/  @!P3 ST.E.64 [R10.64], R128 ;  /* 0x000000800a00b985 */ /* 0x0005e2000c101b0c */
[----:B------:R-:W-:-:S03]  /*ad70*/  ISETP.GE.AND P3, PT, R2, c[0x0][0x3c8], PT ;  /* 0x0000f20002007a0c */ /* 0x000fc60003f66270 */
[----:B------:R3:W-:Y:S01]  /*ad80*/  @!P2 ST.E.64 [R12.64], R132 ;  /* 0x000000840c00a985 */ /* 0x0007e2000c101b0c */
[----:B------:R-:W-:-:S09]  /*ad90*/  ISETP.GE.AND P2, PT, R7, c[0x0][0x3c8], PT ;  /* 0x0000f20007007a0c */ /* 0x000fd20003f46270 */
[----:B------:R-:W-:-:S04]  /*ada0*/  @!P3 LEA.HI R2, R2, R2, RZ, 0x1 ;  /* 0x000000020202b211 */ /* 0x000fc800078f08ff */
[----:B------:R-:W-:Y:S02]  /*adb0*/  @!P2 LEA.HI R7, R7, R7, RZ, 0x1 ;  /* 0x000000070707a211 */ /* 0x000fe400078f08ff */
[----:B------:R-:W-:Y:S02]  /*adc0*/  @!P3 LOP3.LUT R2, R2, 0xfffffffe, RZ, 0xc0, !PT ;  /* 0xfffffffe0202b812 */ /* 0x000fe400078ec0ff */
[----:B------:R-:W-:Y:S01]  /*add0*/  @!P2 LOP3.LUT R7, R7, 0xfffffffe, RZ, 0xc0, !PT ;  /* 0xfffffffe0707a812 */ /* 0x000fe200078ec0ff */
[----:B-1----:R-:W-:Y:S01]  /*ade0*/  @!P1 IMAD.WIDE R8, R0, 0x4, R20 ;  /* 0x0000000400089825 */ /* 0x002fe200078e0214 */
[----:B------:R-:W-:-:S03]  /*adf0*/  IADD3 R0, R5, 0x60, RZ ;  /* 0x0000006005007810 */ /* 0x000fc60007ffe0ff */
[--C-:B--2---:R-:W-:Y:S01]  /*ae00*/  @!P3 IMAD.WIDE R10, R2, 0x4, R20.reuse ;  /* 0x00000004020ab825 */ /* 0x104fe200078e0214 */
[----:B------:R-:W-:Y:S01]  /*ae10*/  ISETP.GE.AND P4, PT, R0, c[0x0][0x3c8], PT ;  /* 0x0000f20000007a0c */ /* 0x000fe20003f86270 */
[----:B------:R1:W-:Y:S01]  /*ae20*/  @!P1 ST.E.64 [R8.64], R144 ;  /* 0x0000009008009985 */ /* 0x0003e2000c101b0c */
[----:B------:R-:W-:Y:S01]  /*ae30*/  ISETP.GE.AND P1, PT, R4, c[0x0][0x3c8], PT ;  /* 0x0000f20004007a0c */ /* 0x000fe20003f26270 */
[----:B---3--:R-:W-:-:S10]  /*ae40*/  @!P2 IMAD.WIDE R12, R7, 0x4, R20 ;  /* 0x00000004070ca825 */ /* 0x008fd400078e0214 */
[----:B------:R-:W-:Y:S02]  /*ae50*/  @!P4 LEA.HI R0, R0, R0, RZ, 0x1 ;  /* 0x000000000000c211 */ /* 0x000fe400078f08ff */
[----:B------:R-:W-:Y:S02]  /*ae60*/  @!P1 LEA.HI R4, R4, R4, RZ, 0x1 ;  /* 0x0000000404049211 */ /* 0x000fe400078f08ff */
[----:B------:R-:W-:Y:S02]  /*ae70*/  @!P4 LOP3.LUT R0, R0, 0xfffffffe, RZ, 0xc0, !PT ;  /* 0xfffffffe0000c812 */ /* 0x000fe400078ec0ff */
[----:B------:R-:W-:-:S03]  /*ae80*/  @!P1 LOP3.LUT R4, R4, 0xfffffffe, RZ, 0xc0, !PT ;  /* 0xfffffffe04049812 */ /* 0x000fc600078ec0ff */
[----:B-1----:R-:W-:-:S04]  /*ae90*/  @!P4 IMAD.WIDE R8, R0, 0x4, R20 ;  /* 0x000000040008c825 */ /* 0x002fc800078e0214 */
[----:B------:R-:W-:Y:S01]  /*aea0*/  @!P1 IMAD.WIDE R20, R4, 0x4, R20 ;  /* 0x0000000404149825 */ /* 0x000fe200078e0214 */
[----:B------:R1:W-:Y:S04]  /*aeb0*/  @!P4 ST.E.64 [R8.64], R176 ;  /* 0x000000b00800c985 */ /* 0x0003e8000c101b0c */
[----:B------:R1:W-:Y:S04]  /*aec0*/  @!P3 ST.E.64 [R10.64], R156 ;  /* 0x0000009c0a00b985 */ /* 0x0003e8000c101b0c */
[----:B------:R1:W-:Y:S04]  /*aed0*/  @!P2 ST.E.64 [R12.64], R172 ;  /* 0x000000ac0c00a985 */ /* 0x0003e8000c101b0c */
[----:B------:R1:W-:Y:S02]  /*aee0*/  @!P1 ST.E.64 [R20.64], R160 ;  /* 0x000000a014009985 */ /* 0x0003e4000c101b0c */
.L_x_158:
[----:B------:R-:W-:Y:S05]  /*aef0*/  BSYNC B0 ;  /* 0x0000000000007941 */ /* 0x000fea0003800000 */
.L_x_157:
[----:B-12---:R1:W2:Y:S01]  /*af00*/  SHFL.IDX PT, R9, R3, 0x1, 0x1c1f ;  /* 0x003c1f0003097f89 */ /* 0x0062a200000e0000 */
[----:B------:R-:W-:Y:S03]  /*af10*/  BSSY B0, `(.L_x_159) ;  /* 0x0000060000007945 */ /* 0x000fe60003800000 */
[----:B------:R1:W4:Y:S01]  /*af20*/  SHFL.IDX PT, R8, R6, 0x1, 0x1c1f ;  /* 0x003c1f0006087f89 */ /* 0x00032200000e0000 */
[----:B------:R-:W-:Y:S05]  /*af30*/  @P0 BRA `(.L_x_160) ;  /* 0x000005d000000947 */ /* 0x000fea0003800000 */
[C---:B------:R-:W-:Y:S02]  /*af40*/  ISETP.GE.AND P0, PT, R5.reuse, c[0x0][0x3c8], PT ;  /* 0x0000f20005007a0c */ /* 0x040fe40003f06270 */
[----:B------:R-:W-:-:S02]  /*af50*/  IADD3 R4, R5, 0x8, RZ ;  /* 0x0000000805047810 */ /* 0x000fc40007ffe0ff */
[C---:B------:R-:W-:Y:S02]  /*af60*/  IADD3 R2, R5.reuse, 0x10, RZ ;  /* 0x0000001005027810 */ /* 0x040fe40007ffe0ff */
[----:B------:R-:W-:Y:S02]  /*af70*/  ISETP.GE.AND P4, PT, R4, c[0x0][0x3c8], PT ;  /* 0x0000f20004007a0c */ /* 0x000fe40003f86270 */
[C---:B------:R-:W-:Y:S02]  /*af80*/  IADD3 R0, R5.reuse, 0x18, RZ ;  /* 0x0000001805007810 */ /* 0x040fe40007ffe0ff */
[----:B------:R-:W-:Y:S02]  /*af90*/  ISETP.GE.AND P3, PT, R2, c[0x0][0x3c8], PT ;  /* 0x0000f20002007a0c */ /* 0x000fe40003f66270 */
[----:B------:R-:W-:Y:S01]  /*afa0*/  ISETP.GE.AND P2, PT, R0, c[0x0][0x3c8], PT ;  /* 0x0000f20000007a0c */ /* 0x000fe20003f46270 */
[C---:B--2-4-:R-:W-:Y:S01]  /*afb0*/  @!P0 IMAD.WIDE R10, R5.reuse, 0x4, R8 ;  /* 0x00000004050a8825 */ /* 0x054fe200078e0208 */
[----:B------:R-:W-:-:S04]  /*afc0*/  IADD3 R7, R5, 0x28, RZ ;  /* 0x0000002805077810 */ /* 0x000fc80007ffe0ff */
[----:B------:R2:W-:Y:S01]  /*afd0*/  @!P0 ST.E.64 [R10.64], R194 ;  /* 0x000000c20a008985 */ /* 0x0005e2000c101b0c */
[----:B------:R-:W-:Y:S02]  /*afe0*/  ISETP.GE.AND P0, PT, R7, c[0x0][0x3c8], PT ;  /* 0x0000f20007007a0c */ /* 0x000fe40003f06270 */
[----:B------:R-:W-:Y:S02]  /*aff0*/  @!P4 LEA.HI R4, R4, R4, RZ, 0x1 ;  /* 0x000000040404c211 */ /* 0x000fe400078f08ff */
[----:B------:R-:W-:Y:S02]  /*b000*/  @!P3 LEA.HI R2, R2, R2, RZ, 0x1 ;  /* 0x000000020202b211 */ /* 0x000fe400078f08ff */
[----:B------:R-:W-:Y:S02]  /*b010*/  @!P4 LOP3.LUT R4, R4, 0xfffffffe, RZ, 0xc0, !PT ;  /* 0xfffffffe0404c812 */ /* 0x000fe400078ec0ff */
[----:B------:R-:W-:Y:S02]  /*b020*/  @!P2 LEA.HI R0, R0, R0, RZ, 0x1 ;  /* 0x000000000000a211 */ /* 0x000fe400078f08ff */
[----:B------:R-:W-:Y:S01]  /*b030*/  @!P3 LOP3.LUT R2, R2, 0xfffffffe, RZ, 0xc0, !PT ;  /* 0xfffffffe0202b812 */ /* 0x000fe200078ec0ff */
[----:B------:R-:W-:Y:S01]  /*b040*/  @!P4 IMAD.WIDE R12, R4, 0x4, R8 ;  /* 0x00000004040cc825 */ /* 0x000fe200078e0208 */
[----:B------:R-:W-:-:S02]  /*b050*/  @!P2 LOP3.LUT R0, R0, 0xfffffffe, RZ, 0xc0, !PT ;  /* 0xfffffffe0000a812 */ /* 0x000fc400078ec0ff */
[C---:B------:R-:W-:Y:S01]  /*b060*/  IADD3 R4, R5.reuse, 0x50, RZ ;  /* 0x0000005005047810 */ /* 0x040fe20007ffe0ff */
[--C-:B------:R-:W-:Y:S01]  /*b070*/  @!P3 IMAD.WIDE R14, R2, 0x4, R8.reuse ;  /* 0x00000004020eb825 */ /* 0x100fe200078e0208 */
[----:B------:R4:W-:Y:S01]  /*b080*/  @!P4 ST.E.64 [R12.64], R182 ;  /* 0x000000b60c00c985 */ /* 0x0009e2000c101b0c */
[C---:B------:R-:W-:Y:S02]  /*b090*/  IADD3 R2, R5.reuse, 0x38, RZ ;  /* 0x0000003805027810 */ /* 0x040fe40007ffe0ff */
[----:B------:R-:W-:Y:S01]  /*b0a0*/  @!P2 IMAD.WIDE R16, R0, 0x4, R8 ;  /* 0x000000040010a825 */ /* 0x000fe200078e0208 */
[C---:B------:R-:W-:Y:S01]  /*b0b0*/  IADD3 R0, R5.reuse, 0x30, RZ ;  /* 0x0000003005007810 */ /* 0x040fe20007ffe0ff */
[----:B------:R5:W-:Y:S01]  /*b0c0*/  @!P3 ST.E.64 [R14.64], R70 ;  /* 0x000000460e00b985 */ /* 0x000be2000c101b0c */
[----:B------:R-:W-:Y:S02]  /*b0d0*/  ISETP.GE.AND P3, PT, R2, c[0x0][0x3c8], PT ;  /* 0x0000f20002007a0c */ /* 0x000fe40003f66270 */
[----:B------:R-:W-:Y:S01]  /*b0e0*/  ISETP.GE.AND P4, PT, R0, c[0x0][0x3c8], PT ;  /* 0x0000f20000007a0c */ /* 0x000fe20003f86270 */
[----:B------:R-:W-:Y:S01]  /*b0f0*/  @!P2 ST.E.64 [R16.64], R82 ;  /* 0x000000521000a985 */ /* 0x000fe2000c101b0c */
[----:B--2---:R-:W-:-:S02]  /*b100*/  IADD3 R10, R5, 0x20, RZ ;  /* 0x00000020050a7810 */ /* 0x004fc40007ffe0ff */
[----:B------:R-:W-:Y:S02]  /*b110*/  @!P0 LEA.HI R11, R7, R7, RZ, 0x1 ;  /* 0x00000007070b8211 */ /* 0x000fe400078f08ff */
[----:B------:R-:W-:Y:S02]  /*b120*/  ISETP.GE.AND P1, PT, R10, c[0x0][0x3c8], PT ;  /* 0x0000f2000a007a0c */ /* 0x000fe40003f26270 */
[----:B------:R-:W-:Y:S02]  /*b130*/  @!P0 LOP3.LUT R11, R11, 0xfffffffe, RZ, 0xc0, !PT ;  /* 0xfffffffe0b0b8812 */ /* 0x000fe400078ec0ff */
[----:B------:R-:W-:-:S03]  /*b140*/  IADD3 R7, R5, 0x48, RZ ;  /* 0x0000004805077810 */ /* 0x000fc60007ffe0ff */
[----:B------:R-:W-:Y:S02]  /*b150*/  @!P4 LEA.HI R0, R0, R0, RZ, 0x1 ;  /* 0x000000000000c211 */ /* 0x000fe400078f08ff */
[----:B------:R-:W-:Y:S02]  /*b160*/  @!P3 LEA.HI R2, R2, R2, RZ, 0x1 ;  /* 0x000000020202b211 */ /* 0x000fe400078f08ff */
[----:B------:R-:W-:Y:S02]  /*b170*/  @!P4 LOP3.LUT R0, R0, 0xfffffffe, RZ, 0xc0, !PT ;  /* 0xfffffffe0000c812 */ /* 0x000fe400078ec0ff */
[----:B------:R-:W-:Y:S02]  /*b180*/  @!P3 LOP3.LUT R2, R2, 0xfffffffe, RZ, 0xc0, !PT ;  /* 0xfffffffe0202b812 */ /* 0x000fe400078ec0ff */
[----:B------:R-:W-:-:S04]  /*b190*/  @!P1 LEA.HI R10, R10, R10, RZ, 0x1 ;  /* 0x0000000a0a0a9211 */ /* 0x000fc800078f08ff */
[----:B----4-:R-:W-:Y:S01]  /*b1a0*/  @!P1 LOP3.LUT R12, R10, 0xfffffffe, RZ, 0xc0, !PT ;  /* 0xfffffffe0a0c9812 */ /* 0x010fe200078ec0ff */
[----:B-----5:R-:W-:Y:S01]  /*b1b0*/  @!P0 IMAD.WIDE R14, R11, 0x4, R8 ;  /* 0x000000040b0e8825 */ /* 0x020fe200078e0208 */
[----:B------:R-:W-:-:S03]  /*b1c0*/  IADD3 R10, R5, 0x40, RZ ;  /* 0x00000040050a7810 */ /* 0x000fc60007ffe0ff */
[----:B------:R-:W-:Y:S01]  /*b1d0*/  @!P1 IMAD.WIDE R12, R12, 0x4, R8 ;  /* 0x000000040c0c9825 */ /* 0x000fe200078e0208 */
[----:B------:R-:W-:-:S04]  /*b1e0*/  ISETP.GE.AND P2, PT, R10, c[0x0][0x3c8], PT ;  /* 0x0000f2000a007a0c */ /* 0x000fc80003f46270 */
[----:B------:R2:W-:Y:S01]  /*b1f0*/  @!P1 ST.E.64 [R12.64], R86 ;  /* 0x000000560c009985 */ /* 0x0005e2000c101b0c */
[----:B------:R-:W-:-:S03]  /*b200*/  ISETP.GE.AND P1, PT, R7, c[0x0][0x3c8], PT ;  /* 0x0000f20007007a0c */ /* 0x000fc60003f26270 */
[----:B------:R4:W-:Y:S01]  /*b210*/  @!P0 ST.E.64 [R14.64], R98 ;  /* 0x000000620e008985 */ /* 0x0009e2000c101b0c */
[----:B------:R-:W-:-:S04]  /*b220*/  ISETP.GE.AND P0, PT, R4, c[0x0][0x3c8], PT ;  /* 0x0000f20004007a0c */ /* 0x000fc80003f06270 */
[----:B------:R-:W-:-:S04]  /*b230*/  @!P2 LEA.HI R10, R10, R10, RZ, 0x1 ;  /* 0x0000000a0a0aa211 */ /* 0x000fc800078f08ff */
[----:B------:R-:W-:Y:S02]  /*b240*/  @!P2 LOP3.LUT R10, R10, 0xfffffffe, RZ, 0xc0, !PT ;  /* 0xfffffffe0a0aa812 */ /* 0x000fe400078ec0ff */
[----:B------:R-:W-:-:S03]  /*b250*/  @!P1 LEA.HI R7, R7, R7, RZ, 0x1 ;  /* 0x0000000707079211 */ /* 0x000fc600078f08ff */
[----:B------:R-:W-:Y:S01]  /*b260*/  @!P0 LEA.HI R4, R4, R4, RZ, 0x1 ;  /* 0x0000000404048211 */ /* 0x000fe200078f08ff */
[--C-:B------:R-:W-:Y:S01]  /*b270*/  @!P2 IMAD.WIDE R10, R10, 0x4, R8.reuse ;  /* 0x000000040a0aa825 */ /* 0x100fe200078e0208 */
[----:B------:R-:W-:Y:S02]  /*b280*/  @!P1 LOP3.LUT R7, R7, 0xfffffffe, RZ, 0xc0, !PT ;  /* 0xfffffffe07079812 */ /* 0x000fe400078ec0ff */
[----:B------:R-:W-:Y:S01]  /*b290*/  @!P0 LOP3.LUT R4, R4, 0xfffffffe, RZ, 0xc0, !PT ;  /* 0xfffffffe04048812 */ /* 0x000fe200078ec0ff */
[----:B--2---:R-:W-:Y:S01]  /*b2a0*/  @!P4 IMAD.WIDE R12, R0, 0x4, R8 ;  /* 0x00000004000cc825 */ /* 0x004fe200078e0208 */
[----:B------:R-:W-:-:S03]  /*b2b0*/  IADD3 R0, R5, 0x58, RZ ;  /* 0x0000005805007810 */ /* 0x000fc60007ffe0ff */
[----:B----4-:R-:W-:Y:S01]  /*b2c0*/  @!P3 IMAD.WIDE R14, R2, 0x4, R8 ;  /* 0x00000004020eb825 */ /* 0x010fe200078e0208 */
[----:B------:R2:W-:Y:S01]  /*b2d0*/  @!P4 ST.E.64 [R12.64], R102 ;  /* 0x000000660c00c985 */ /* 0x0005e2000c101b0c */
[----:B------:R-:W-:Y:S02]  /*b2e0*/  IADD3 R2, R5, 0x60, RZ ;  /* 0x0000006005027810 */ /* 0x000fe40007ffe0ff */
[----:B------:R-:W-:Y:S01]  /*b2f0*/  ISETP.GE.AND P4, PT, R0, c[0x0][0x3c8], PT ;  /* 0x0000f20000007a0c */ /* 0x000fe20003f86270 */
[----:B------:R4:W-:Y:S01]  /*b300*/  @!P3 ST.E.64 [R14.64], R114 ;  /* 0x000000720e00b985 */ /* 0x0009e2000c101b0c */
[----:B------:R-:W-:-:S03]  /*b310*/  ISETP.GE.AND P3, PT, R2, c[0x0][0x3c8], PT ;  /* 0x0000f20002007a0c */ /* 0x000fc60003f66270 */
[----:B------:R5:W-:Y:S08]  /*b320*/  @!P2 ST.E.64 [R10.64], R118 ;  /* 0x000000760a00a985 */ /* 0x000bf0000c101b0c */
[----:B------:R-:W-:Y:S02]  /*b330*/  @!P4 LEA.HI R0, R0, R0, RZ, 0x1 ;  /* 0x000000000000c211 */ /* 0x000fe400078f08ff */
[----:B------:R-:W-:-:S02]  /*b340*/  @!P3 LEA.HI R2, R2, R2, RZ, 0x1 ;  /* 0x000000020202b211 */ /* 0x000fc400078f08ff */
[----:B------:R-:W-:Y:S02]  /*b350*/  @!P4 LOP3.LUT R0, R0, 0xfffffffe, RZ, 0xc0, !PT ;  /* 0xfffffffe0000c812 */ /* 0x000fe400078ec0ff */
[----:B------:R-:W-:Y:S01]  /*b360*/  @!P3 LOP3.LUT R2, R2, 0xfffffffe, RZ, 0xc0, !PT ;  /* 0xfffffffe0202b812 */ /* 0x000fe200078ec0ff */
[----:B--2---:R-:W-:Y:S01]  /*b370*/  @!P1 IMAD.WIDE R12, R7, 0x4, R8 ;  /* 0x00000004070c9825 */ /* 0x004fe200078e0208 */
[----:B------:R-:W-:-:S03]  /*b380*/  IADD3 R7, R5, 0x70, RZ ;  /* 0x0000007005077810 */ /* 0x000fc60007ffe0ff */
[----:B----4-:R-:W-:Y:S01]  /*b390*/  @!P0 IMAD.WIDE R14, R4, 0x4, R8 ;  /* 0x00000004040e8825 */ /* 0x010fe200078e0208 */
[----:B------:R-:W-:Y:S01]  /*b3a0*/  IADD3 R4, R5, 0x78, RZ ;  /* 0x0000007805047810 */ /* 0x000fe20007ffe0ff */
[----:B------:R2:W-:Y:S01]  /*b3b0*/  @!P1 ST.E.64 [R12.64], R130 ;  /* 0x000000820c009985 */ /* 0x0005e2000c101b0c */
[----:B------:R-:W-:Y:S02]  /*b3c0*/  ISETP.GE.AND P1, PT, R7, c[0x0][0x3c8], PT ;  /* 0x0000f20007007a0c */ /* 0x000fe40003f26270 */
[----:B-----5:R-:W-:Y:S01]  /*b3d0*/  IADD3 R10, R5, 0x68, RZ ;  /* 0x00000068050a7810 */ /* 0x020fe20007ffe0ff */
[----:B------:R4:W-:Y:S01]  /*b3e0*/  @!P0 ST.E.64 [R14.64], R134 ;  /* 0x000000860e008985 */ /* 0x0009e2000c101b0c */
[----:B------:R-:W-:Y:S02]  /*b3f0*/  ISETP.GE.AND P0, PT, R4, c[0x0][0x3c8], PT ;  /* 0x0000f20004007a0c */ /* 0x000fe40003f06270 */
[----:B------:R-:W-:-:S07]  /*b400*/  ISETP.GE.AND P2, PT, R10, c[0x0][0x3c8], PT ;  /* 0x0000f2000a007a0c */ /* 0x000fce0003f46270 */
[----:B------:R-:W-:-:S04]  /*b410*/  @!P1 LEA.HI R7, R7, R7, RZ, 0x1 ;  /* 0x0000000707079211 */ /* 0x000fc800078f08ff */
[----:B------:R-:W-:Y:S02]  /*b420*/  @!P0 LEA.HI R4, R4, R4, RZ, 0x1 ;  /* 0x0000000404048211 */ /* 0x000fe400078f08ff */
[----:B------:R-:W-:Y:S02]  /*b430*/  @!P2 LEA.HI R10, R10, R10, RZ, 0x1 ;  /* 0x0000000a0a0aa211 */ /* 0x000fe400078f08ff */
[----:B------:R-:W-:Y:S02]  /*b440*/  @!P1 LOP3.LUT R7, R7, 0xfffffffe, RZ, 0xc0, !PT ;  /* 0xfffffffe07079812 */ /* 0x000fe400078ec0ff */
[----:B------:R-:W-:Y:S02]  /*b450*/  @!P2 LOP3.LUT R10, R10, 0xfffffffe, RZ, 0xc0, !PT ;  /* 0xfffffffe0a0aa812 */ /* 0x000fe400078ec0ff */
[----:B------:R-:W-:Y:S01]  /*b460*/  @!P0 LOP3.LUT R4, R4, 0xfffffffe, RZ, 0xc0, !PT ;  /* 0xfffffffe04048812 */ /* 0x000fe200078ec0ff */
[----:B------:R-:W-:-:S04]  /*b470*/  @!P1 IMAD.WIDE R16, R7, 0x4, R8 ;  /* 0x0000000407109825 */ /* 0x000fc800078e0208 */
[----:B--2---:R-:W-:-:S04]  /*b480*/  @!P4 IMAD.WIDE R12, R0, 0x4, R8 ;  /* 0x00000004000cc825 */ /* 0x004fc800078e0208 */
[--C-:B----4-:R-:W-:Y:S01]  /*b490*/  @!P3 IMAD.WIDE R14, R2, 0x4, R8.reuse ;  /* 0x00000004020eb825 */ /* 0x110fe200078e0208 */
[----:B------:R2:W-:Y:S03]  /*b4a0*/  @!P4 ST.E.64 [R12.64], R146 ;  /* 0x000000920c00c985 */ /* 0x0005e6000c101b0c */
[--C-:B------:R-:W-:Y:S01]  /*b4b0*/  @!P2 IMAD.WIDE R10, R10, 0x4, R8.reuse ;  /* 0x000000040a0aa825 */ /* 0x100fe200078e0208 */
[----:B------:R2:W-:Y:S03]  /*b4c0*/  @!P3 ST.E.64 [R14.64], R178 ;  /* 0x000000b20e00b985 */ /* 0x0005e6000c101b0c */
[----:B------:R-:W-:Y:S01]  /*b4d0*/  @!P0 IMAD.WIDE R8, R4, 0x4, R8 ;  /* 0x0000000404088825 */ /* 0x000fe200078e0208 */
[----:B------:R2:W-:Y:S04]  /*b4e0*/  @!P2 ST.E.64 [R10.64], R158 ;  /* 0x0000009e0a00a985 */ /* 0x0005e8000c101b0c */
[----:B------:R2:W-:Y:S04]  /*b4f0*/  @!P1 ST.E.64 [R16.64], R174 ;  /* 0x000000ae10009985 */ /* 0x0005e8000c101b0c */
[----:B------:R2:W-:Y:S02]  /*b500*/  @!P0 ST.E.64 [R8.64], R162 ;  /* 0x000000a208008985 */ /* 0x0005e4000c101b0c */
.L_x_160:
[----:B------:R-:W-:Y:S05]  /*b510*/  BSYNC B0 ;  /* 0x0000000000007941 */ /* 0x000fea0003800000 */
.L_x_159:
[----:B--2---:R2:W1:Y:S01]  /*b520*/  SHFL.IDX PT, R9, R3, 0x2, 0x1c1f ;  /* 0x005c1f0003097f89 */ /* 0x00446200000e0000 */
[----:B------:R-:W-:Y:S03]  /*b530*/  BSSY B0, `(.L_x_161) ;  /* 0x0000060000007945 */ /* 0x000fe60003800000 */
[----:B----4-:R2:W4:Y:S01]  /*b540*/  SHFL.IDX PT, R8, R6, 0x2, 0x1c1f ;  /* 0x005c1f0006087f89 */ /* 0x01052200000e0000 */
[----:B------:R-:W-:Y:S05]  /*b550*/  @P5 BRA `(.L_x_162) ;  /* 0x000005d000005947 */ /* 0x000fea0003800000 */
[C---:B------:R-:W-:Y:S02]  /*b560*/  IADD3 R7, R5.reuse, 0x8, RZ ;  /* 0x0000000805077810 */ /* 0x040fe40007ffe0ff */
[----:B------:R-:W-:-:S02]  /*b570*/  IADD3 R4, R5, 0x10, RZ ;  /* 0x0000001005047810 */ /* 0x000fc40007ffe0ff */
[----:B------:R-:W-:Y:S02]  /*b580*/  ISETP.GE.AND P2, PT, R7, c[0x0][0x3c8], PT ;  /* 0x0000f20007007a0c */ /* 0x000fe40003f46270 */
[----:B------:R-:W-:Y:S02]  /*b590*/  ISETP.GE.AND P1, PT, R4, c[0x0][0x3c8], PT ;  /* 0x0000f20004007a0c */ /* 0x000fe40003f26270 */
[C---:B------:R-:W-:Y:S02]  /*b5a0*/  IADD3 R2, R5.reuse, 0x18, RZ ;  /* 0x0000001805027810 */ /* 0x040fe40007ffe0ff */
[C---:B------:R-:W-:Y:S02]  /*b5b0*/  ISETP.GE.AND P3, PT, R5.reuse, c[0x0][0x3c8], PT ;  /* 0x0000f20005007a0c */ /* 0x040fe40003f66270 */
[----:B------:R-:W-:Y:S02]  /*b5c0*/  ISETP.GE.AND P0, PT, R2, c[0x0][0x3c8], PT ;  /* 0x0000f20002007a0c */ /* 0x000fe40003f06270 */
[----:B------:R-:W-:-:S03]  /*b5d0*/  IADD3 R0, R5, 0x20, RZ ;  /* 0x0000002005007810 */ /* 0x000fc60007ffe0ff */
[----:B------:R-:W-:Y:S02]  /*b5e0*/  @!P2 LEA.HI R7, R7, R7, RZ, 0x1 ;  /* 0x000000070707a211 */ /* 0x000fe400078f08ff */
[----:B------:R-:W-:Y:S02]  /*b5f0*/  @!P1 LEA.HI R4, R4, R4, RZ, 0x1 ;  /* 0x0000000404049211 */ /* 0x000fe400078f08ff */
[----:B------:R-:W-:Y:S02]  /*b600*/  @!P2 LOP3.LUT R7, R7, 0xfffffffe, RZ, 0xc0, !PT ;  /* 0xfffffffe0707a812 */ /* 0x000fe400078ec0ff */
[--C-:B-1--4-:R-:W-:Y:S01]  /*b610*/  @!P3 IMAD.WIDE R10, R5, 0x4, R8.reuse ;  /* 0x00000004050ab825 */ /* 0x112fe200078e0208 */
[----:B------:R-:W-:Y:S02]  /*b620*/  @!P1 LOP3.LUT R4, R4, 0xfffffffe, RZ, 0xc0, !PT ;  /* 0xfffffffe04049812 */ /* 0x000fe400078ec0ff */
[----:B------:R-:W-:Y:S01]  /*b630*/  @!P0 LEA.HI R2, R2, R2, RZ, 0x1 ;  /* 0x0000000202028211 */ /* 0x000fe200078f08ff */
[--C-:B------:R-:W-:Y:S01]  /*b640*/  @!P2 IMAD.WIDE R12, R7, 0x4, R8.reuse ;  /* 0x00000004070ca825 */ /* 0x100fe200078e0208 */
[----:B------:R-:W-:Y:S01]  /*b650*/  ISETP.GE.AND P5, PT, R0, c[0x0][0x3c8], PT ;  /* 0x0000f20000007a0c */ /* 0x000fe20003fa6270 */
[----:B------:R1:W-:Y:S01]  /*b660*/  @!P3 ST.E.64 [R10.64], R188 ;  /* 0x000000bc0a00b985 */ /* 0x0003e2000c101b0c */
[C---:B------:R-:W-:Y:S01]  /*b670*/  IADD3 R7, R5.reuse, 0x30, RZ ;  /* 0x0000003005077810 */ /* 0x040fe20007ffe0ff */
[----:B------:R-:W-:Y:S01]  /*b680*/  @!P1 IMAD.WIDE R14, R4, 0x4, R8 ;  /* 0x00000004040e9825 */ /* 0x000fe200078e0208 */
[----:B------:R-:W-:Y:S01]  /*b690*/  IADD3 R4, R5, 0x38, RZ ;  /* 0x0000003805047810 */ /* 0x000fe20007ffe0ff */
[----:B------:R4:W-:Y:S01]  /*b6a0*/  @!P2 ST.E.64 [R12.64], R184 ;  /* 0x000000b80c00a985 */ /* 0x0009e2000c101b0c */
[----:B------:R-:W-:-:S02]  /*b6b0*/  ISETP.GE.AND P3, PT, R7, c[0x0][0x3c8], PT ;  /* 0x0000f20007007a0c */ /* 0x000fc40003f66270 */
[----:B------:R-:W-:Y:S01]  /*b6c0*/  ISETP.GE.AND P2, PT, R4, c[0x0][0x3c8], PT ;  /* 0x0000f20004007a0c */ /* 0x000fe20003f46270 */
[----:B------:R5:W-:Y:S04]  /*b6d0*/  @!P1 ST.E.64 [R14.64], R72 ;  /* 0x000000480e009985 */ /* 0x000be8000c101b0c */
[----:B------:R-:W-:-:S04]  /*b6e0*/  @!P5 LEA.HI R0, R0, R0, RZ, 0x1 ;  /* 0x000000000000d211 */ /* 0x000fc800078f08ff */
[----:B------:R-:W-:Y:S02]  /*b6f0*/  @!P5 LOP3.LUT R0, R0, 0xfffffffe, RZ, 0xc0, !PT ;  /* 0xfffffffe0000d812 */ /* 0x000fe400078ec0ff */
[----:B------:R-:W-:Y:S02]  /*b700*/  @!P3 LEA.HI R7, R7, R7, RZ, 0x1 ;  /* 0x000000070707b211 */ /* 0x000fe400078f08ff */
[----:B------:R-:W-:Y:S02]  /*b710*/  @!P2 LEA.HI R4, R4, R4, RZ, 0x1 ;  /* 0x000000040404a211 */ /* 0x000fe400078f08ff */
[----:B------:R-:W-:Y:S02]  /*b720*/  @!P3 LOP3.LUT R7, R7, 0xfffffffe, RZ, 0xc0, !PT ;  /* 0xfffffffe0707b812 */ /* 0x000fe400078ec0ff */
[----:B------:R-:W-:Y:S02]  /*b730*/  @!P2 LOP3.LUT R4, R4, 0xfffffffe, RZ, 0xc0, !PT ;  /* 0xfffffffe0404a812 */ /* 0x000fe400078ec0ff */
[----:B-1----:R-:W-:-:S03]  /*b740*/  IADD3 R10, R5, 0x28, RZ ;  /* 0x00000028050a7810 */ /* 0x002fc60007ffe0ff */
[--C-:B------:R-:W-:Y:S01]  /*b750*/  @!P2 IMAD.WIDE R16, R4, 0x4, R8.reuse ;  /* 0x000000040410a825 */ /* 0x100fe200078e0208 */
[C---:B------:R-:W-:Y:S02]  /*b760*/  IADD3 R11, R5.reuse, 0x40, RZ ;  /* 0x00000040050b7810 */ /* 0x040fe40007ffe0ff */
[----:B----4-:R-:W-:Y:S02]  /*b770*/  @!P0 LOP3.LUT R12, R2, 0xfffffffe, RZ, 0xc0, !PT ;  /* 0xfffffffe020c8812 */ /* 0x010fe400078ec0ff */
[----:B------:R-:W-:Y:S02]  /*b780*/  ISETP.GE.AND P4, PT, R10, c[0x0][0x3c8], PT ;  /* 0x0000f2000a007a0c */ /* 0x000fe40003f86270 */
[----:B------:R-:W-:Y:S01]  /*b790*/  IADD3 R2, R5, 0x48, RZ ;  /* 0x0000004805027810 */ /* 0x000fe20007ffe0ff */
[--C-:B------:R-:W-:Y:S01]  /*b7a0*/  @!P0 IMAD.WIDE R12, R12, 0x4, R8.reuse ;  /* 0x000000040c0c8825 */ /* 0x100fe200078e0208 */
[----:B------:R-:W-:Y:S02]  /*b7b0*/  ISETP.GE.AND P1, PT, R11, c[0x0][0x3c8], PT ;  /* 0x0000f2000b007a0c */ /* 0x000fe40003f26270 */
[----:B------:R-:W-:Y:S01]  /*b7c0*/  IADD3 R4, R5, 0x78, RZ ;  /* 0x0000007805047810 */ /* 0x000fe20007ffe0ff */
[----:B-----5:R-:W-:Y:S01]  /*b7d0*/  @!P3 IMAD.WIDE R14, R7, 0x4, R8 ;  /* 0x00000004070eb825 */ /* 0x020fe200078e0208 */
[----:B------:R1:W-:Y:S01]  /*b7e0*/  @!P0 ST.E.64 [R12.64], R76 ;  /* 0x0000004c0c008985 */ /* 0x0003e2000c101b0c */
[----:B------:R-:W-:-:S02]  /*b7f0*/  ISETP.GE.AND P0, PT, R2, c[0x0][0x3c8], PT ;  /* 0x0000f20002007a0c */ /* 0x000fc40003f06270 */
[----:B------:R-:W-:Y:S02]  /*b800*/  IADD3 R7, R5, 0x70, RZ ;  /* 0x0000007005077810 */ /* 0x000fe40007ffe0ff */
[----:B------:R-:W-:-:S04]  /*b810*/  @!P4 LEA.HI R10, R10, R10, RZ, 0x1 ;  /* 0x0000000a0a0ac211 */ /* 0x000fc800078f08ff */
[----:B------:R-:W-:Y:S02]  /*b820*/  @!P1 LEA.HI R11, R11, R11, RZ, 0x1 ;  /* 0x0000000b0b0b9211 */ /* 0x000fe400078f08ff */
[----:B------:R-:W-:Y:S02]  /*b830*/  @!P4 LOP3.LUT R10, R10, 0xfffffffe, RZ, 0xc0, !PT ;  /* 0xfffffffe0a0ac812 */ /* 0x000fe400078ec0ff */
[----:B------:R-:W-:Y:S02]  /*b840*/  @!P1 LOP3.LUT R11, R11, 0xfffffffe, RZ, 0xc0, !PT ;  /* 0xfffffffe0b0b9812 */ /* 0x000fe400078ec0ff */
[----:B------:R-:W-:-:S04]  /*b850*/  @!P0 LEA.HI R2, R2, R2, RZ, 0x1 ;  /* 0x0000000202028211 */ /* 0x000fc800078f08ff */
[----:B------:R-:W-:Y:S01]  /*b860*/  @!P0 LOP3.LUT R2, R2, 0xfffffffe, RZ, 0xc0, !PT ;  /* 0xfffffffe02028812 */ /* 0x000fe200078ec0ff */
[----:B-1----:R-:W-:Y:S01]  /*b870*/  @!P5 IMAD.WIDE R12, R0, 0x4, R8 ;  /* 0x00000004000cd825 */ /* 0x002fe200078e0208 */
[----:B------:R-:W-:-:S04]  /*b880*/  IADD3 R0, R5, 0x50, RZ ;  /* 0x0000005005007810 */ /* 0x000fc80007ffe0ff */
[----:B------:R1:W-:Y:S01]  /*b890*/  @!P5 ST.E.64 [R12.64], R88 ;  /* 0x000000580c00d985 */ /* 0x0003e2000c101b0c */
[----:B------:R-:W-:-:S13]  /*b8a0*/  ISETP.GE.AND P5, PT, R0, c[0x0][0x3c8], PT ;  /* 0x0000f20000007a0c */ /* 0x000fda0003fa6270 */
[----:B------:R-:W-:-:S04]  /*b8b0*/  @!P5 LEA.HI R0, R0, R0, RZ, 0x1 ;  /* 0x000000000000d211 */ /* 0x000fc800078f08ff */
[----:B------:R-:W-:Y:S01]  /*b8c0*/  @!P5 LOP3.LUT R0, R0, 0xfffffffe, RZ, 0xc0, !PT ;  /* 0xfffffffe0000d812 */ /* 0x000fe200078ec0ff */
[----:B-1----:R-:W-:-:S04]  /*b8d0*/  @!P4 IMAD.WIDE R12, R10, 0x4, R8 ;  /* 0x000000040a0cc825 */ /* 0x002fc800078e0208 */
[----:B------:R-:W-:Y:S01]  /*b8e0*/  @!P1 IMAD.WIDE R10, R11, 0x4, R8 ;  /* 0x000000040b0a9825 */ /* 0x000fe200078e0208 */
[----:B------:R1:W-:Y:S04]  /*b8f0*/  @!P4 ST.E.64 [R12.64], R92 ;  /* 0x0000005c0c00c985 */ /* 0x0003e8000c101b0c */
[----:B------:R-:W-:Y:S04]  /*b900*/  @!P3 ST.E.64 [R14.64], R104 ;  /* 0x000000680e00b985 */ /* 0x000fe8000c101b0c */
[----:B------:R-:W-:Y:S04]  /*b910*/  @!P2 ST.E.64 [R16.64], R108 ;  /* 0x0000006c1000a985 */ /* 0x000fe8000c101b0c */
[----:B------:R4:W-:Y:S01]  /*b920*/  @!P1 ST.E.64 [R10.64], R120 ;  /* 0x000000780a009985 */ /* 0x0009e2000c101b0c */
[----:B------:R-:W-:-:S13]  /*b930*/  ISETP.GE.AND P1, PT, R7, c[0x0][0x3c8], PT ;  /* 0x0000f20007007a0c */ /* 0x000fda0003f26270 */
[----:B------:R-:W-:Y:S01]  /*b940*/  @!P1 LEA.HI R7, R7, R7, RZ, 0x1 ;  /* 0x0000000707079211 */ /* 0x000fe200078f08ff */
[--C-:B-1----:R-:W-:Y:S01]  /*b950*/  @!P0 IMAD.WIDE R12, R2, 0x4, R8.reuse ;  /* 0x00000004020c8825 */ /* 0x102fe200078e0208 */
[----:B------:R-:W-:Y:S02]  /*b960*/  IADD3 R2, R5, 0x58, RZ ;  /* 0x0000005805027810 */ /* 0x000fe40007ffe0ff */
[----:B------:R-:W-:Y:S02]  /*b970*/  @!P1 LOP3.LUT R7, R7, 0xfffffffe, RZ, 0xc0, !PT ;  /* 0xfffffffe07079812 */ /* 0x000fe400078ec0ff */
[----:B------:R-:W-:Y:S01]  /*b980*/  ISETP.GE.AND P4, PT, R2, c[0x0][0x3c8], PT ;  /* 0x0000f20002007a0c */ /* 0x000fe20003f86270 */
[----:B------:R1:W-:Y:S01]  /*b990*/  @!P0 ST.E.64 [R12.64], R124 ;  /* 0x0000007c0c008985 */ /* 0x0003e2000c101b0c */
[----:B------:R-:W-:Y:S01]  /*b9a0*/  ISETP.GE.AND P0, PT, R4, c[0x0][0x3c8], PT ;  /* 0x0000f20004007a0c */ /* 0x000fe20003f06270 */
[----:B------:R-:W-:Y:S01]  /*b9b0*/  @!P1 IMAD.WIDE R18, R7, 0x4, R8 ;  /* 0x0000000407129825 */ /* 0x000fe200078e0208 */
[----:B----4-:R-:W-:-:S02]  /*b9c0*/  IADD3 R11, R5, 0x60, RZ ;  /* 0x00000060050b7810 */ /* 0x010fc40007ffe0ff */
[----:B------:R-:W-:Y:S02]  /*b9d0*/  IADD3 R10, R5, 0x68, RZ ;  /* 0x00000068050a7810 */ /* 0x000fe40007ffe0ff */
[----:B------:R-:W-:Y:S02]  /*b9e0*/  ISETP.GE.AND P3, PT, R11, c[0x0][0x3c8], PT ;  /* 0x0000f2000b007a0c */ /* 0x000fe40003f66270 */
[----:B------:R-:W-:-:S03]  /*b9f0*/  ISETP.GE.AND P2, PT, R10, c[0x0][0x3c8], PT ;  /* 0x0000f2000a007a0c */ /* 0x000fc60003f46270 */
[----:B------:R-:W-:Y:S02]  /*ba00*/  @!P4 LEA.HI R2, R2, R2, RZ, 0x1 ;  /* 0x000000020202c211 */ /* 0x000fe400078f08ff */
[----:B------:R-:W-:Y:S02]  /*ba10*/  @!P0 LEA.HI R4, R4, R4, RZ, 0x1 ;  /* 0x0000000404048211 */ /* 0x000fe400078f08ff */
[----:B------:R-:W-:Y:S02]  /*ba20*/  @!P4 LOP3.LUT R2, R2, 0xfffffffe, RZ, 0xc0, !PT ;  /* 0xfffffffe0202c812 */ /* 0x000fe400078ec0ff */
[----:B------:R-:W-:Y:S02]  /*ba30*/  @!P0 LOP3.LUT R4, R4, 0xfffffffe, RZ, 0xc0, !PT ;  /* 0xfffffffe04048812 */ /* 0x000fe400078ec0ff */
[----:B------:R-:W-:Y:S01]  /*ba40*/  @!P3 LEA.HI R11, R11, R11, RZ, 0x1 ;  /* 0x0000000b0b0bb211 */ /* 0x000fe200078f08ff */
[----:B------:R-:W-:Y:S01]  /*ba50*/  @!P4 IMAD.WIDE R14, R2, 0x4, R8 ;  /* 0x00000004020ec825 */ /* 0x000fe200078e0208 */
[----:B------:R-:W-:-:S02]  /*ba60*/  @!P2 LEA.HI R10, R10, R10, RZ, 0x1 ;  /* 0x0000000a0a0aa211 */ /* 0x000fc400078f08ff */
[----:B------:R-:W-:Y:S02]  /*ba70*/  @!P3 LOP3.LUT R11, R11, 0xfffffffe, RZ, 0xc0, !PT ;  /* 0xfffffffe0b0bb812 */ /* 0x000fe400078ec0ff */
[----:B------:R-:W-:Y:S01]  /*ba80*/  @!P2 LOP3.LUT R10, R10, 0xfffffffe, RZ, 0xc0, !PT ;  /* 0xfffffffe0a0aa812 */ /* 0x000fe200078ec0ff */
[----:B-1----:R-:W-:-:S04]  /*ba90*/  @!P5 IMAD.WIDE R12, R0, 0x4, R8 ;  /* 0x00000004000cd825 */ /* 0x002fc800078e0208 */
        /* <DEDUP_REMOVED lines=9> */
.L_x_162:
[----:B------:R-:W-:Y:S05]  /*bb30*/  BSYNC B0 ;  /* 0x0000000000007941 */ /* 0x000fea0003800000 */
.L_x_161:
[----:B------:R2:W4:Y:S04]  /*bb40*/  SHFL.IDX PT, R7, R3, 0x3, 0x1c1f ;  /* 0x007c1f0003077f89 */ /* 0x00052800000e0000 */
[----:B-12---:R-:W1:Y:S01]  /*bb50*/  SHFL.IDX PT, R6, R6, 0x3, 0x1c1f ;  /* 0x007c1f0006067f89 */ /* 0x006e6200000e0000 */
        /* <DEDUP_REMOVED lines=8> */
[C---:B-1--4-:R-:W-:Y:S01]  /*bbe0*/  @!P0 IMAD.WIDE R8, R5.reuse, 0x4, R6 ;  /* 0x0000000405088825 */ /* 0x052fe200078e0206 */
        /* <DEDUP_REMOVED lines=39> */
[----:B----4-:R-:W-:-:S02]  /*be60*/  IADD3 R10, R5, 0x50, RZ ;  /* 0x00000050050a7810 */ /* 0x010fc40007ffe0ff */
        /* <DEDUP_REMOVED lines=25> */
[----:B----4-:R-:W-:Y:S01]  /*c000*/  @!P5 IMAD.WIDE R14, R0, 0x4, R6 ;  /* 0x00000004000ed825 */ /* 0x010fe200078e0206 */
        /* <DEDUP_REMOVED lines=21> */
.L_x_156:
        /* <DEDUP_REMOVED lines=13> */
[----:B------:R-:W3:Y:S01]  /*c230*/  S2R R3, SR_CTAID.Y ;  /* 0x0000000000037919 */ /* 0x000ee20000002600 */
[----:B------:R-:W-:Y:S01]  /*c240*/  UIMAD UR6, UR6, UR4, URZ ;  /* 0x00000004060672a4 */ /* 0x000fe2000f8e023f */
[----:B------:R-:W-:Y:S01]  /*c250*/  IADD3 R2, RZ, -UR10, RZ ;  /* 0x8000000aff027c10 */ /* 0x000fe2000fffe0ff */
[----:B--2---:R-:W-:Y:S01]  /*c260*/  UIMAD.WIDE.U32 UR8, UR10, UR4, URZ ;  /* 0x000000040a0872a5 */ /* 0x004fe2000f8e003f */
        /* <DEDUP_REMOVED lines=11> */
[----:B---3--:R-:W-:Y:S02]  /*c320*/  IMAD R2, R2, c[0x0][0x550], R3 ;  /* 0x0001540002027a24 */ /* 0x008fe400078e0203 */
        /* <DEDUP_REMOVED lines=21> */
.L_x_163:
        /* <DEDUP_REMOVED lines=16> */
.L_x_1789:


//--------------------- .text._ZN7cutlass13device_kernelIN5flash19enable_sm80_to_sm89INS1_16FlashAttnFwdSm80INS1_25CollectiveMainloopFwdSm80ILi8ELi1ELb1EN4cute5tupleIJNS5_1CILi128EEENS7_ILi112EEES8_EEELi128ENS_10bfloat16_tEfNS_4arch4Sm80ELb0ELb0ELb0ELb1ELb1ELb0ELb1ELb1EEENS1_21CollectiveEpilogueFwdINS6_IJS8_S8_S9_EEENS6_IJNS7_ILi1EEESH_SH_EEESB_SD_Li256ELb1ELb1ELb1ELb0EEENS1_36VarlenDynamicPersistentTileSchedulerILi128ELi112ELi256ELi256ELb1ELb1ELb0ELb0ELb1ELb1EEEEEEEEEvNT_6ParamsE --------------------------
	.section	.text._ZN7cutlass13device_kernelIN5flash19enable_sm80_to_sm89INS1_16FlashAttnFwdSm80INS1_25CollectiveMainloopFwdSm80ILi8ELi1ELb1EN4cute5tupleIJNS5_1CILi128EEENS7_ILi112EEES8_EEELi128ENS_10bfloat16_tEfNS_4arch4Sm80ELb0ELb0ELb0ELb1ELb1ELb0ELb1ELb1EEENS1_21CollectiveEpilogueFwdINS6_IJS8_S8_S9_EEENS6_IJNS7_ILi1EEESH_SH_EEESB_SD_Li256ELb1ELb1ELb1ELb0EEENS1_36VarlenDynamicPersistentTileSchedulerILi128ELi112ELi256ELi256ELb1ELb1ELb0ELb0ELb1ELb1EEEEEEEEEvNT_6ParamsE,"ax",@progbits
	.sectioninfo	@"SHI_REGISTERS=255"
	.align	128
.text._ZN7cutlass13device_kernelIN5flash19enable_sm80_to_sm89INS1_16FlashAttnFwdSm80INS1_25CollectiveMainloopFwdSm80ILi8ELi1ELb1EN4cute5tupleIJNS5_1CILi128EEENS7_ILi112EEES8_EEELi128ENS_10bfloat16_tEfNS_4arch4Sm80ELb0ELb0ELb0ELb1ELb1ELb0ELb1ELb1EEENS1_21CollectiveEpilogueFwdINS6_IJS8_S8_S9_EEENS6_IJNS7_ILi1EEESH_SH_EEESB_SD_Li256ELb1ELb1ELb1ELb0EEENS1_36VarlenDynamicPersistentTileSchedulerILi128ELi112ELi256ELi256ELb1ELb1ELb0ELb0ELb1ELb1EEEEEEEEEvNT_6ParamsE:
        .type           _ZN7cutlass13device_kernelIN5flash19enable_sm80_to_sm89INS1_16FlashAttnFwdSm80INS1_25CollectiveMainloopFwdSm80ILi8ELi1ELb1EN4cute5tupleIJNS5_1CILi128EEENS7_ILi112EEES8_EEELi128ENS_10bfloat16_tEfNS_4arch4Sm80ELb0ELb0ELb0ELb1ELb1ELb0ELb1ELb1EEENS1_21CollectiveEpilogueFwdINS6_IJS8_S8_S9_EEENS6_IJNS7_ILi1EEESH_SH_EEESB_SD_Li256ELb1ELb1ELb1ELb0EEENS1_36VarlenDynamicPersistentTileSchedulerILi128ELi112ELi256ELi256ELb1ELb1ELb0ELb0ELb1ELb1EEEEEEEEEvNT_6ParamsE,@function
        .size           _ZN7cutlass13device_kernelIN5flash19enable_sm80_to_sm89INS1_16FlashAttnFwdSm80INS1_25CollectiveMainloopFwdSm80ILi8ELi1ELb1EN4cute5tupleIJNS5_1CILi128EEENS7_ILi112EEES8_EEELi128ENS_10bfloat16_tEfNS_4arch4Sm80ELb0ELb0ELb0ELb1ELb1ELb0ELb1ELb1EEENS1_21CollectiveEpilogueFwdINS6_IJS8_S8_S9_EEENS6_IJNS7_ILi1EEESH_SH_EEESB_SD_Li256ELb1ELb1ELb1ELb0EEENS1_36VarlenDynamicPersistentTileSchedulerILi128ELi112ELi256ELi256ELb1ELb1ELb0ELb0ELb1ELb1EEEEEEEEEvNT_6ParamsE,(.L_x_1790 - _ZN7cutlass13device_kernelIN5flash19enable_sm80_to_sm89INS1_16FlashAttnFwdSm80INS1_25CollectiveMainloopFwdSm80ILi8ELi1ELb1EN4cute5tupleIJNS5_1CILi128EEENS7_ILi112EEES8_EEELi128ENS_10bfloat16_tEfNS_4arch4Sm80ELb0ELb0ELb0ELb1ELb1ELb0ELb1ELb1EEENS1_21CollectiveEpilogueFwdINS6_IJS8_S8_S9_EEENS6_IJNS7_ILi1EEESH_SH_EEESB_SD_Li256ELb1ELb1ELb1ELb0EEENS1_36VarlenDynamicPersistentTileSchedulerILi128ELi112ELi256ELi256ELb1ELb1ELb0ELb0ELb1ELb1EEEEEEEEEvNT_6ParamsE)
        .other          _ZN7cutlass13device_kernelIN5flash19enable_sm80_to_sm89INS1_16FlashAttnFwdSm80INS1_25CollectiveMainloopFwdSm80ILi8ELi1ELb1EN4cute5tupleIJNS5_1CILi128EEENS7_ILi112EEES8_EEELi128ENS_10bfloat16_tEfNS_4arch4Sm80ELb0ELb0ELb0ELb1ELb1ELb0ELb1ELb1EEENS1_21CollectiveEpilogueFwdINS6_IJS8_S8_S9_EEENS6_IJNS7_ILi1EEESH_SH_EEESB_SD_Li256ELb1ELb1ELb1ELb0EEENS1_36VarlenDynamicPersistentTileSchedulerILi128ELi112ELi256ELi256ELb1ELb1ELb0ELb0ELb1ELb1EEEEEEEEEvNT_6ParamsE,@"STO_CUDA_ENTRY STV_DEFAULT"
_ZN7cutlass13device_kernelIN5flash19enable_sm80_to_sm89INS1_16FlashAttnFwdSm80INS1_25CollectiveMainloopFwdSm80ILi8ELi1ELb1EN4cute5tupleIJNS5_1CILi128EEENS7_ILi112EEES8_EEELi128ENS_10bfloat16_tEfNS_4arch4Sm80ELb0ELb0ELb0ELb1ELb1ELb0ELb1ELb1EEENS1_21CollectiveEpilogueFwdINS6_IJS8_S8_S9_EEENS6_IJNS7_ILi1EEESH_SH_EEESB_SD_Li256ELb1ELb1ELb1ELb0EEENS1_36VarlenDynamicPersistentTileSchedulerILi128ELi112ELi256ELi256ELb1ELb1ELb0ELb0ELb1ELb1EEEEEEEEEvNT_6ParamsE:
[----:B------:R-:W-:Y:S02]  /*0000*/  MOV R1, c[0x0][0x28] ;  /* 0x00000a0000017a02 */ /* 0x000fe40000000f00 */
[----:B------:R-:W1:Y:S01]  /*0010*/  S2R R2, SR_TID.X ;  /* 0x0000000000027919 */ /* 0x000e620000002100 */
[----:B------:R-:W-:Y:S01]  /*0020*/  ULDC.64 UR8, c[0x0][0x118] ;  /* 0x0000460000087ab9 */ /* 0x000fe20000000a00 */
[----:B------:R-:W-:Y:S02]  /*0030*/  IADD3 R1, R1, -0xc0, RZ ;  /* 0xffffff4001017810 */ /* 0x000fe40007ffe0ff */
[----:B-1----:R-:W-:-:S06]  /*0040*/  SHF.R.U32.HI R0, RZ, 0x5, R2 ;  /* 0x00000005ff007819 */ /* 0x002fcc0000011602 */
[----:B------:R-:W1:Y:S02]  /*0050*/  SHFL.IDX PT, R0, R0, RZ, 0x1f ;  /* 0x00001fff00007589 */ /* 0x000e6400000e0000 */
[----:B-1----:R-:W1:Y:S02]  /*0060*/  R2UR UR6, R0 ;  /* 0x00000000000673c2 */ /* 0x002e6400000e0000 */
[----:B-1----:R-:W-:-:S13]  /*0070*/  ISETP.NE.AND P0, PT, RZ, UR6, PT ;  /* 0x00000006ff007c0c */ /* 0x002fda000bf05270 */
[----:B------:R-:W-:Y:S06]  /*0080*/  @P0 BAR.SYNC.DEFER_BLOCKING 0x5, 0x100 ;  /* 0x0144000000000b1d */ /* 0x000fec0000010000 */
[----:B------:R-:W1:Y:S04]  /*0090*/  @P0 LDS.128 R248, [0xf100] ;  /* 0x00f10000fff80984 */ /* 0x000e680000000c00 */
[----:B------:R-:W-:Y:S06]  /*00a0*/  @P0 BAR.ARV 0x4, 0x100 ;  /* 0x0104000000000b1d */ /* 0x000fec0000002000 */
[----:B------:R-:W-:Y:S05]  /*00b0*/  @P0 BRA `(.L_x_164) ;  /* 0x00000a7000000947 */ /* 0x000fea0003800000 */
[----:B------:R-:W-:Y:S01]  /*00c0*/  LOP3.LUT R13, R2, 0x1f, RZ, 0xc0, !PT ;  /* 0x0000001f020d7812 */ /* 0x000fe200078ec0ff */
[----:B------:R-:W-:Y:S01]  /*00d0*/  CS2R R8, SRZ ;  /* 0x0000000000087805 */ /* 0x000fe2000001ff00 */
[----:B------:R-:W-:-:S02]  /*00e0*/  IMAD.MOV.U32 R7, RZ, RZ, RZ ;  /* 0x000000ffff077224 */ /* 0x000fc400078e00ff */
[----:B------:R-:W-:-:S04]  /*00f0*/  ISETP.NE.AND P6, PT, R13, 0x1f, PT ;  /* 0x0000001f0d00780c */ /* 0x000fc80003fc5270 */
[----:B------:R-:W-:-:S13]  /*0100*/  ISETP.GE.OR P0, PT, R13, c[0x0][0x53c], !P6 ;  /* 0x00014f000d007a0c */ /* 0x000fda0007706670 */
[----:B------:R-:W-:Y:S02]  /*0110*/  @!P0 IMAD.MOV.U32 R4, RZ, RZ, 0x4 ;  /* 0x00000004ff048424 */ /* 0x000fe400078e00ff */
[----:B------:R-:W-:Y:S02]  /*0120*/  @!P0 IMAD.MOV.U32 R2, RZ, RZ, 0x4 ;  /* 0x00000004ff028424 */ /* 0x000fe400078e00ff */
[----:B------:R-:W-:-:S04]  /*0130*/  @!P0 IMAD.WIDE.U32 R4, R13, R4, c[0x0][0x580] ;  /* 0x000160000d048625 */ /* 0x000fc800078e0004 */
[C---:B------:R-:W-:Y:S01]  /*0140*/  @!P0 IMAD.WIDE.U32 R2, R13.reuse, R2, c[0x0][0x578] ;  /* 0x00015e000d028625 */ /* 0x040fe200078e0002 */
[----:B------:R-:W2:Y:S04]  /*0150*/  @!P0 LDG.E R8, [R4.64] ;  /* 0x0000000804088981 */ /* 0x000ea8000c1e1900 */
[----:B------:R-:W2:Y:S01]  /*0160*/  @!P0 LDG.E R7, [R2.64] ;  /* 0x0000000802078981 */ /* 0x000ea2000c1e1900 */
[C---:B------:R-:W-:Y:S01]  /*0170*/  ISETP.NE.AND P5, PT, R13.reuse, RZ, PT ;  /* 0x000000ff0d00720c */ /* 0x040fe20003fa5270 */
[----:B------:R-:W3:Y:S01]  /*0180*/  S2UR UR4, SR_CTAID.X ;  /* 0x00000000000479c3 */ /* 0x000ee20000002500 */
[C---:B------:R-:W-:Y:S02]  /*0190*/  ISETP.GE.U32.AND P4, PT, R13.reuse, 0x2, PT ;  /* 0x000000020d00780c */ /* 0x040fe40003f86070 */
[----:B------:R-:W-:-:S02]  /*01a0*/  ISETP.GE.U32.AND P3, PT, R13, 0x4, PT ;  /* 0x000000040d00780c */ /* 0x000fc40003f66070 */
[C---:B------:R-:W-:Y:S02]  /*01b0*/  ISETP.GE.U32.AND P2, PT, R13.reuse, 0x8, PT ;  /* 0x000000080d00780c */ /* 0x040fe40003f46070 */
[----:B------:R-:W-:Y:S01]  /*01c0*/  ISETP.GE.U32.AND P1, PT, R13, 0x10, PT ;  /* 0x000000100d00780c */ /* 0x000fe20003f26070 */
[----:B--2---:R-:W-:-:S05]  /*01d0*/  IMAD R4, R8, R7, RZ ;  /* 0x0000000708047224 */ /* 0x004fca00078e02ff */
[----:B------:R-:W2:Y:S02]  /*01e0*/  SHFL.UP PT, R0, R4, 0x1, RZ ;  /* 0x0420000004007989 */ /* 0x000ea400000e00ff */
[----:B--2---:R-:W-:-:S05]  /*01f0*/  SEL R0, R0, RZ, P5 ;  /* 0x000000ff00007207 */ /* 0x004fca0002800000 */
[----:B------:R-:W-:-:S05]  /*0200*/  IMAD.IADD R4, R4, 0x1, R0 ;  /* 0x0000000104047824 */ /* 0x000fca00078e0200 */
        /* <DEDUP_REMOVED lines=12> */
[----:B------:R-:W2:Y:S02]  /*02d0*/  SHFL.IDX PT, R6, R4, 0x1f, 0x1f ;  /* 0x03e01f0004067f89 */ /* 0x000ea400000e0000 */
[----:B--2---:R-:W-:-:S04]  /*02e0*/  IMAD R6, R6, c[0x0][0x538], RZ ;  /* 0x00014e0006067a24 */ /* 0x004fc800078e02ff */
[----:B------:R-:W-:Y:S01]  /*02f0*/  IMAD.MOV.U32 R0, RZ, RZ, R6 ;  /* 0x000000ffff007224 */ /* 0x000fe200078e0006 */
[----:B---3--:R-:W-:-:S13]  /*0300*/  ISETP.GT.AND P0, PT, R6, UR4, PT ;  /* 0x0000000406007c0c */ /* 0x008fda000bf04270 */
[----:B------:R-:W-:Y:S05]  /*0310*/  @P0 BRA `(.L_x_165) ;  /* 0x0000027000000947 */ /* 0x000fea0003800000 */
[----:B------:R-:W-:Y:S02]  /*0320*/  MOV R6, R0 ;  /* 0x0000000000067202 */ /* 0x000fe40000000f00 */
[----:B------:R-:W-:-:S04]  /*0330*/  MOV R9, RZ ;  /* 0x000000ff00097202 */ /* 0x000fc80000000f00 */
.L_x_169:
[----:B------:R-:W-:-:S04]  /*0340*/  IADD3 R0, R9, 0x1f, RZ ;  /* 0x0000001f09007810 */ /* 0x000fc80007ffe0ff */
[----:B------:R-:W-:-:S13]  /*0350*/  ISETP.GE.AND P0, PT, R0, c[0x0][0x53c], PT ;  /* 0x00014f0000007a0c */ /* 0x000fda0003f06270 */
[----:B------:R-:W-:Y:S05]  /*0360*/  @P0 BRA `(.L_x_166) ;  /* 0x0000074000000947 */ /* 0x000fea0003800000 */
[----:B------:R-:W-:Y:S01]  /*0370*/  MOV R9, R0 ;  /* 0x0000000000097202 */ /* 0x000fe20000000f00 */
[----:B------:R-:W-:Y:S01]  /*0380*/  IMAD.MOV.U32 R7, RZ, RZ, RZ ;  /* 0x000000ffff077224 */ /* 0x000fe200078e00ff */
[----:B------:R-:W-:Y:S02]  /*0390*/  MOV R8, RZ ;  /* 0x000000ff00087202 */ /* 0x000fe40000000f00 */
[----:B------:R-:W-:-:S04]  /*03a0*/  IADD3 R0, R13, R9, RZ ;  /* 0x000000090d007210 */ /* 0x000fc80007ffe0ff */
[----:B------:R-:W-:-:S13]  /*03b0*/  ISETP.GE.OR P0, PT, R0, c[0x0][0x53c], !P6 ;  /* 0x00014f0000007a0c */ /* 0x000fda0007706670 */
[----:B------:R-:W-:Y:S01]  /*03c0*/  @!P0 MOV R2, 0x4 ;  /* 0x0000000400028802 */ /* 0x000fe20000000f00 */
[----:B------:R-:W-:-:S04]  /*03d0*/  @!P0 IMAD.MOV.U32 R3, RZ, RZ, 0x4 ;  /* 0x00000004ff038424 */ /* 0x000fc800078e00ff */
[----:B------:R-:W-:-:S04]  /*03e0*/  @!P0 IMAD.WIDE R4, R0, R2, c[0x0][0x580] ;  /* 0x0001600000048625 */ /* 0x000fc800078e0202 */
[----:B------:R-:W-:Y:S01]  /*03f0*/  @!P0 IMAD.WIDE R2, R0, R3, c[0x0][0x578] ;  /* 0x00015e0000028625 */ /* 0x000fe200078e0203 */
[----:B------:R-:W2:Y:S04]  /*0400*/  @!P0 LDG.E R8, [R4.64] ;  /* 0x0000000804088981 */ /* 0x000ea8000c1e1900 */
[----:B------:R-:W2:Y:S02]  /*0410*/  @!P0 LDG.E R7, [R2.64] ;  /* 0x0000000802078981 */ /* 0x000ea4000c1e1900 */
[----:B--2---:R-:W-:Y:S01]  /*0420*/  IMAD R5, R8, R7, RZ ;  /* 0x0000000708057224 */ /* 0x004fe200078e02ff */
[----:B------:R-:W-:Y:S05]  /*0430*/  BRA.DIV ~URZ, `(.L_x_167) ;  /* 0x0000d5027f007947 */ /* 0x000fea000b800000 */
[----:B------:R2:W3:Y:S02]  /*0440*/  SHFL.UP PT, R0, R5, 0x1, RZ ;  /* 0x0420000005007989 */ /* 0x0004e400000e00ff */
.L_x_276:
[----:B---3--:R-:W-:-:S04]  /*0450*/  SEL R0, R0, RZ, P5 ;  /* 0x000000ff00007207 */ /* 0x008fc80002800000 */
[----:B--2---:R-:W-:Y:S01]  /*0460*/  IADD3 R5, R5, R0, RZ ;  /* 0x0000000005057210 */ /* 0x004fe20007ffe0ff */
[----:B------:R-:W-:Y:S05]  /*0470*/  BRA.DIV ~URZ, `(.L_x_168) ;  /* 0x0000d5227f007947 */ /* 0x000fea000b800000 */
        /* <DEDUP_REMOVED lines=12> */
[----:B------:R2:W3:Y:S02]  /*0540*/  SHFL.IDX PT, R0, R4, 0x1f, 0x1f ;  /* 0x03e01f0004007f89 */ /* 0x0004e400000e0000 */
.L_x_277:
[----:B---3--:R-:W-:-:S05]  /*0550*/  IMAD R0, R0, c[0x0][0x538], RZ ;  /* 0x00014e0000007a24 */ /* 0x008fca00078e02ff */
[----:B------:R-:W-:-:S04]  /*0560*/  IADD3 R6, R0, R6, RZ ;  /* 0x0000000600067210 */ /* 0x000fc80007ffe0ff */
[----:B------:R-:W-:-:S13]  /*0570*/  ISETP.GT.AND P0, PT, R6, UR4, PT ;  /* 0x0000000406007c0c */ /* 0x000fda000bf04270 */
[----:B-12---:R-:W-:Y:S05]  /*0580*/  @!P0 BRA `(.L_x_169) ;  /* 0xfffffdb000008947 */ /* 0x006fea000383ffff */
.L_x_165:
[----:B------:R-:W-:-:S05]  /*0590*/  IADD3 R12, -R0, R6, RZ ;  /* 0x00000006000c7210 */ /* 0x000fca0007ffe1ff */
[----:B------:R-:W-:-:S05]  /*05a0*/  IMAD R0, R4, c[0x0][0x538], R12 ;  /* 0x00014e0004007a24 */ /* 0x000fca00078e020c */
[----:B------:R-:W-:Y:S01]  /*05b0*/  ISETP.GT.AND P0, PT, R0, UR4, PT ;  /* 0x0000000400007c0c */ /* 0x000fe2000bf04270 */
[----:B------:R-:W-:-:S12]  /*05c0*/  BRA.DIV ~URZ, `(.L_x_170) ;  /* 0x0000d5927f007947 */ /* 0x000fd8000b800000 */
[----:B------:R-:W-:-:S04]  /*05d0*/  VOTE.ANY R0, PT, !P0 ;  /* 0x0000000000007806 */ /* 0x000fc800040e0100 */
.L_x_278:
[----:B-1----:R1:W2:Y:S01]  /*05e0*/  POPC R251, R0 ;  /* 0x0000000000fb7309 */ /* 0x0022a20000000000 */
[----:B------:R-:W-:Y:S05]  /*05f0*/  BRA.DIV ~URZ, `(.L_x_171) ;  /* 0x0000d5a27f007947 */ /* 0x000fea000b800000 */
[----:B--2---:R2:W3:Y:S01]  /*0600*/  SHFL.IDX PT, R11, R8, R251, 0x1f ;  /* 0x00001ffb080b7589 */ /* 0x0044e200000e0000 */
[----:B------:R-:W-:-:S03]  /*0610*/  MOV R6, RZ ;  /* 0x000000ff00067202 */ /* 0x000fc60000000f00 */
[----:B------:R2:W4:Y:S04]  /*0620*/  SHFL.IDX PT, R10, R7, R251, 0x1f ;  /* 0x00001ffb070a7589 */ /* 0x00052800000e0000 */
.L_x_279:
[----:B------:R-:W-:Y:S01]  /*0630*/  ISETP.NE.AND P0, PT, R0, RZ, PT ;  /* 0x000000ff0000720c */ /* 0x000fe20003f05270 */
[----:B------:R-:W-:-:S12]  /*0640*/  BSSY B0, `(.L_x_172) ;  /* 0x0000005000007945 */ /* 0x000fd80003800000 */
[----:B------:R-:W-:Y:S05]  /*0650*/  @!P0 BRA `(.L_x_173) ;  /* 0x0000003000008947 */ /* 0x000fea0003800000 */
[----:B------:R-:W-:Y:S01]  /*0660*/  IADD3 R206, R251, -0x1, RZ ;  /* 0xfffffffffbce7810 */ /* 0x000fe20007ffe0ff */
[----:B------:R-:W-:Y:S05]  /*0670*/  BRA.DIV ~URZ, `(.L_x_174) ;  /* 0x0000d6027f007947 */ /* 0x000fea000b800000 */
[----:B------:R1:W2:Y:S02]  /*0680*/  SHFL.IDX PT, R6, R4, R206, 0x1f ;  /* 0x00001fce04067589 */ /* 0x0002a400000e0000 */
.L_x_173:
[----:B------:R-:W-:Y:S05]  /*0690*/  BSYNC B0 ;  /* 0x0000000000007941 */ /* 0x000fea0003800000 */
.L_x_172:
[----:B-1-3--:R-:W-:Y:S01]  /*06a0*/  IABS R0, R11 ;  /* 0x0000000b00007213 */ /* 0x00afe20000000000 */
[----:B--2---:R-:W-:Y:S02]  /*06b0*/  IMAD R248, R6, c[0x0][0x538], R12 ;  /* 0x00014e0006f87a24 */ /* 0x004fe400078e020c */
[----:B------:R-:W-:Y:S02]  /*06c0*/  IMAD.IADD R251, R251, 0x1, R9 ;  /* 0x00000001fbfb7824 */ /* 0x000fe400078e0209 */
[----:B------:R-:W-:Y:S01]  /*06d0*/  IMAD.MOV.U32 R5, RZ, RZ, R0 ;  /* 0x000000ffff057224 */ /* 0x000fe200078e0000 */
[----:B----4-:R-:W-:Y:S02]  /*06e0*/  IABS R0, R10 ;  /* 0x0000000a00007213 */ /* 0x010fe40000000000 */
[----:B------:R-:W-:Y:S01]  /*06f0*/  IADD3 R249, -R248, UR4, RZ ;  /* 0x00000004f8f97c10 */ /* 0x000fe2000fffe1ff */
[----:B------:R-:W1:Y:S02]  /*0700*/  I2F.RP R2, R5 ;  /* 0x0000000500027306 */ /* 0x000e640000209400 */
[----:B------:R-:W-:Y:S01]  /*0710*/  IMAD.MOV.U32 R7, RZ, RZ, R0 ;  /* 0x000000ffff077224 */ /* 0x000fe200078e0000 */
[----:B------:R-:W-:-:S02]  /*0720*/  IABS R6, R249 ;  /* 0x000000f900067213 */ /* 0x000fc40000000000 */
[----:B------:R-:W-:-:S03]  /*0730*/  IABS R0, R11 ;  /* 0x0000000b00007213 */ /* 0x000fc60000000000 */
[----:B------:R-:W-:Y:S01]  /*0740*/  I2F.RP R8, R7 ;  /* 0x0000000700087306 */ /* 0x000fe20000209400 */
[----:B------:R-:W-:-:S07]  /*0750*/  IADD3 R0, RZ, -R0, RZ ;  /* 0x80000000ff007210 */ /* 0x000fce0007ffe0ff */
[----:B-1----:R-:W1:Y:S02]  /*0760*/  MUFU.RCP R2, R2 ;  /* 0x0000000200027308 */ /* 0x002e640000001000 */
[----:B-1----:R-:W-:-:S06]  /*0770*/  IADD3 R2, R2, 0xffffffe, RZ ;  /* 0x0ffffffe02027810 */ /* 0x002fcc0007ffe0ff */
[----:B------:R-:W1:Y:S02]  /*0780*/  F2I.FTZ.U32.TRUNC.NTZ R3, R2 ;  /* 0x0000000200037305 */ /* 0x000e64000021f000 */
[----:B-1----:R-:W-:-:S04]  /*0790*/  IMAD.MOV R2, RZ, RZ, -R3 ;  /* 0x000000ffff027224 */ /* 0x002fc800078e0a03 */
[----:B------:R-:W-:Y:S02]  /*07a0*/  IMAD R4, R2, R5, RZ ;  /* 0x0000000502047224 */ /* 0x000fe400078e02ff */
[----:B------:R-:W-:-:S04]  /*07b0*/  IMAD.MOV.U32 R2, RZ, RZ, RZ ;  /* 0x000000ffff027224 */ /* 0x000fc800078e00ff */
[----:B------:R-:W-:-:S04]  /*07c0*/  IMAD.HI.U32 R2, R3, R4, R2 ;  /* 0x0000000403027227 */ /* 0x000fc800078e0002 */
[----:B------:R-:W-:-:S04]  /*07d0*/  IMAD.MOV.U32 R3, RZ, RZ, R6 ;  /* 0x000000ffff037224 */ /* 0x000fc800078e0006 */
[----:B------:R-:W-:-:S04]  /*07e0*/  IMAD.HI.U32 R2, R2, R3, RZ ;  /* 0x0000000302027227 */ /* 0x000fc800078e00ff */
[----:B------:R-:W-:Y:S02]  /*07f0*/  IMAD R0, R2, R0, R3 ;  /* 0x0000000002007224 */ /* 0x000fe400078e0203 */
[----:B------:R-:W1:Y:S03]  /*0800*/  MUFU.RCP R3, R8 ;  /* 0x0000000800037308 */ /* 0x000e660000001000 */
[----:B------:R-:W-:Y:S02]  /*0810*/  ISETP.GT.U32.AND P1, PT, R5, R0, PT ;  /* 0x000000000500720c */ /* 0x000fe40003f24070 */
[----:B-1----:R-:W-:-:S11]  /*0820*/  IADD3 R3, R3, 0xffffffe, RZ ;  /* 0x0ffffffe03037810 */ /* 0x002fd60007ffe0ff */
[----:B------:R-:W-:Y:S01]  /*0830*/  @!P1 IMAD.IADD R0, R0, 0x1, -R5 ;  /* 0x0000000100009824 */ /* 0x000fe200078e0a05 */
[----:B------:R-:W-:Y:S02]  /*0840*/  @!P1 IADD3 R2, R2, 0x1, RZ ;  /* 0x0000000102029810 */ /* 0x000fe40007ffe0ff */
[----:B------:R-:W-:Y:S01]  /*0850*/  ISETP.NE.AND P1, PT, R11, RZ, PT ;  /* 0x000000ff0b00720c */ /* 0x000fe20003f25270 */
[----:B------:R-:W1:Y:S01]  /*0860*/  F2I.FTZ.U32.TRUNC.NTZ R3, R3 ;  /* 0x0000000300037305 */ /* 0x000e62000021f000 */
[----:B------:R-:W-:Y:S02]  /*0870*/  ISETP.GE.U32.AND P2, PT, R0, R5, PT ;  /* 0x000000050000720c */ /* 0x000fe40003f46070 */
[----:B------:R-:W-:-:S04]  /*0880*/  LOP3.LUT R0, R249, R11, RZ, 0x3c, !PT ;  /* 0x0000000bf9007212 */ /* 0x000fc800078e3cff */
[----:B------:R-:W-:-:S07]  /*0890*/  ISETP.GE.AND P0, PT, R0, RZ, PT ;  /* 0x000000ff0000720c */ /* 0x000fce0003f06270 */
[----:B------:R-:W-:Y:S02]  /*08a0*/  @P2 IADD3 R2, R2, 0x1, RZ ;  /* 0x0000000102022810 */ /* 0x000fe40007ffe0ff */
[----:B-1----:R-:W-:-:S03]  /*08b0*/  IADD3 R0, RZ, -R3, RZ ;  /* 0x80000003ff007210 */ /* 0x002fc60007ffe0ff */
[----:B------:R-:W-:Y:S02]  /*08c0*/  IMAD.MOV.U32 R4, RZ, RZ, R2 ;  /* 0x000000ffff047224 */ /* 0x000fe400078e0002 */
[----:B------:R-:W-:Y:S01]  /*08d0*/  IMAD.MOV.U32 R2, RZ, RZ, R0 ;  /* 0x000000ffff027224 */ /* 0x000fe200078e0000 */
[----:B------:R-:W-:Y:S01]  /*08e0*/  IABS R0, R10 ;  /* 0x0000000a00007213 */ /* 0x000fe20000000000 */
[----:B------:R-:W-:Y:S01]  /*08f0*/  @!P0 IMAD.MOV R4, RZ, RZ, -R4 ;  /* 0x000000ffff048224 */ /* 0x000fe200078e0a04 */
[----:B------:R-:W-:Y:S01]  /*0900*/  @!P1 LOP3.LUT R4, RZ, R11, RZ, 0x33, !PT ;  /* 0x0000000bff049212 */ /* 0x000fe200078e33ff */
[----:B------:R-:W-:Y:S01]  /*0910*/  IMAD R5, R2, R7, RZ ;  /* 0x0000000702057224 */ /* 0x000fe200078e02ff */
[----:B------:R-:W-:Y:S01]  /*0920*/  MOV R2, RZ ;  /* 0x000000ff00027202 */ /* 0x000fe20000000f00 */
[----:B------:R-:W-:Y:S01]  /*0930*/  IMAD.MOV R6, RZ, RZ, -R0 ;  /* 0x000000ffff067224 */ /* 0x000fe200078e0a00 */
[----:B------:R-:W-:-:S03]  /*0940*/  IABS R8, R4 ;  /* 0x0000000400087213 */ /* 0x000fc60000000000 */
[----:B------:R-:W-:-:S04]  /*0950*/  IMAD.HI.U32 R0, R3, R5, R2 ;  /* 0x0000000503007227 */ /* 0x000fc800078e0002 */
[----:B------:R-:W-:Y:S02]  /*0960*/  IMAD.MOV.U32 R2, RZ, RZ, R8 ;  /* 0x000000ffff027224 */ /* 0x000fe400078e0008 */
[----:B------:R-:W-:Y:S02]  /*0970*/  IMAD.MOV.U32 R3, RZ, RZ, R6 ;  /* 0x000000ffff037224 */ /* 0x000fe400078e0006 */
[----:B------:R-:W-:-:S04]  /*0980*/  IMAD.HI.U32 R0, R0, R2, RZ ;  /* 0x0000000200007227 */ /* 0x000fc800078e00ff */
[----:B------:R-:W-:Y:S02]  /*0990*/  IMAD R2, R0, R3, R2 ;  /* 0x0000000300027224 */ /* 0x000fe400078e0202 */
[----:B------:R-:W-:-:S03]  /*09a0*/  IMAD R3, R4, R11, RZ ;  /* 0x0000000b04037224 */ /* 0x000fc600078e02ff */
[----:B------:R-:W-:Y:S02]  /*09b0*/  ISETP.GT.U32.AND P1, PT, R7, R2, PT ;  /* 0x000000020700720c */ /* 0x000fe40003f24070 */
[----:B------:R-:W-:-:S11]  /*09c0*/  IADD3 R249, R249, -R3, RZ ;  /* 0x80000003f9f97210 */ /* 0x000fd60007ffe0ff */
[----:B------:R-:W-:Y:S01]  /*09d0*/  @!P1 IMAD.IADD R2, R2, 0x1, -R7 ;  /* 0x0000000102029824 */ /* 0x000fe200078e0a07 */
[----:B------:R-:W-:Y:S02]  /*09e0*/  @!P1 IADD3 R0, R0, 0x1, RZ ;  /* 0x0000000100009810 */ /* 0x000fe40007ffe0ff */
[----:B------:R-:W-:Y:S02]  /*09f0*/  ISETP.NE.AND P1, PT, R10, RZ, PT ;  /* 0x000000ff0a00720c */ /* 0x000fe40003f25270 */
[----:B------:R-:W-:Y:S02]  /*0a00*/  ISETP.GE.U32.AND P2, PT, R2, R7, PT ;  /* 0x000000070200720c */ /* 0x000fe40003f46070 */
[----:B------:R-:W-:-:S04]  /*0a10*/  LOP3.LUT R2, R4, R10, RZ, 0x3c, !PT ;  /* 0x0000000a04027212 */ /* 0x000fc800078e3cff */
[----:B------:R-:W-:-:S07]  /*0a20*/  ISETP.GE.AND P0, PT, R2, RZ, PT ;  /* 0x000000ff0200720c */ /* 0x000fce0003f06270 */
[----:B------:R-:W-:-:S06]  /*0a30*/  @P2 IADD3 R0, R0, 0x1, RZ ;  /* 0x0000000100002810 */ /* 0x000fcc0007ffe0ff */
[----:B------:R-:W-:Y:S02]  /*0a40*/  @!P0 IADD3 R0, -R0, RZ, RZ ;  /* 0x000000ff00008210 */ /* 0x000fe40007ffe1ff */
[----:B------:R-:W-:-:S05]  /*0a50*/  @!P1 LOP3.LUT R0, RZ, R10, RZ, 0x33, !PT ;  /* 0x0000000aff009212 */ /* 0x000fca00078e33ff */
[--C-:B------:R-:W-:Y:S02]  /*0a60*/  IMAD.MOV R2, RZ, RZ, -R0.reuse ;  /* 0x000000ffff027224 */ /* 0x100fe400078e0a00 */
[C---:B------:R-:W-:Y:S02]  /*0a70*/  IMAD R0, R10.reuse, 0x1000000, R0 ;  /* 0x010000000a007824 */ /* 0x040fe400078e0200 */
[----:B------:R-:W-:-:S04]  /*0a80*/  IMAD R2, R10, R2, R4 ;  /* 0x000000020a027224 */ /* 0x000fc800078e0204 */
[----:B------:R-:W-:Y:S01]  /*0a90*/  IMAD R250, R2, 0x10000, R0 ;  /* 0x0001000002fa7824 */ /* 0x000fe200078e0200 */
[----:B------:R-:W-:Y:S05]  /*0aa0*/  BRA `(.L_x_175) ;  /* 0x0000004000007947 */ /* 0x000fea0003800000 */
.L_x_166:
[----:B-1----:R-:W-:Y:S01]  /*0ab0*/  IMAD.MOV.U32 R249, RZ, RZ, RZ ;  /* 0x000000fffff97224 */ /* 0x002fe200078e00ff */
[----:B------:R-:W-:Y:S01]  /*0ac0*/  MOV R250, RZ ;  /* 0x000000ff00fa7202 */ /* 0x000fe20000000f00 */
[----:B------:R-:W-:Y:S01]  /*0ad0*/  IMAD.U32 R248, RZ, RZ, UR4 ;  /* 0x00000004fff87e24 */ /* 0x000fe2000f8e00ff */
[----:B------:R-:W-:Y:S02]  /*0ae0*/  MOV R251, c[0x0][0x53c] ;  /* 0x00014f0000fb7a02 */ /* 0x000fe40000000f00 */
.L_x_175:
[----:B------:R-:W-:Y:S01]  /*0af0*/  ISETP.NE.AND P0, PT, R13, RZ, PT ;  /* 0x000000ff0d00720c */ /* 0x000fe20003f05270 */
[----:B------:R-:W-:-:S12]  /*0b00*/  WARPSYNC 0xffffffff ;  /* 0xffffffff00007948 */ /* 0x000fd80003800000 */
[----:B------:R1:W-:Y:S04]  /*0b10*/  @!P0 STS.128 [0xf100], R248 ;  /* 0x00f100f8ff008388 */ /* 0x0003e80000000c00 */
[----:B------:R-:W-:Y:S06]  /*0b20*/  BAR.ARV 0x5, 0x100 ;  /* 0x0144000000007b1d */ /* 0x000fec0000002000 */
.L_x_164:
[----:B-1----:R-:W-:-:S13]  /*0b30*/  ISETP.GE.AND P0, PT, R251, c[0x0][0x53c], PT ;  /* 0x00014f00fb007a0c */ /* 0x002fda0003f06270 */
[----:B------:R-:W-:Y:S05]  /*0b40*/  @P0 EXIT ;  /* 0x000000000000094d */ /* 0x000fea0003800000 */
[----:B------:R-:W1:Y:S01]  /*0b50*/  S2R R16, SR_TID.X ;  /* 0x0000000000107919 */ /* 0x000e620000002100 */
[----:B------:R-:W-:Y:S02]  /*0b60*/  ULDC UR5, c[0x0][0x2ac] ;  /* 0x0000ab0000057ab9 */ /* 0x000fe40000000800 */
[----:B------:R-:W-:Y:S02]  /*0b70*/  ULDC UR4, c[0x0][0x1d0] ;  /* 0x0000740000047ab9 */ /* 0x000fe40000000800 */
[----:B------:R-:W-:Y:S01]  /*0b80*/  UIMAD UR5, UR5, UR4, URZ ;  /* 0x00000004050572a4 */ /* 0x000fe2000f8e023f */
[----:B-1----:R-:W-:-:S04]  /*0b90*/  SHF.R.S32.HI R7, RZ, 0x1f, R16 ;  /* 0x0000001fff077819 */ /* 0x002fc80000011410 */
[CC--:B------:R-:W-:Y:S02]  /*0ba0*/  LEA.HI R2, R7.reuse, R16.reuse, RZ, 0x4 ;  /* 0x0000001007027211 */ /* 0x0c0fe400078f20ff */
[----:B------:R-:W-:Y:S02]  /*0bb0*/  LEA.HI R15, R7, R16, RZ, 0x2 ;  /* 0x00000010070f7211 */ /* 0x000fe400078f10ff */
[----:B------:R-:W-:Y:S02]  /*0bc0*/  SHF.R.S32.HI R3, RZ, 0x4, R2 ;  /* 0x00000004ff037819 */ /* 0x000fe40000011402 */
[--C-:B------:R-:W-:Y:S02]  /*0bd0*/  SHF.R.S32.HI R8, RZ, 0x2, R15.reuse ;  /* 0x00000002ff087819 */ /* 0x100fe4000001140f */
[----:B------:R-:W-:Y:S02]  /*0be0*/  LEA.HI R0, R2, R3, RZ, 0x1 ;  /* 0x0000000302007211 */ /* 0x000fe400078f08ff */
[----:B------:R-:W-:-:S02]  /*0bf0*/  SHF.R.S32.HI R4, RZ, 0x1f, R15 ;  /* 0x0000001fff047819 */ /* 0x000fc4000001140f */
[----:B------:R-:W-:Y:S02]  /*0c00*/  LOP3.LUT R0, R0, 0xfffffffe, RZ, 0xc0, !PT ;  /* 0xfffffffe00007812 */ /* 0x000fe400078ec0ff */
[CC--:B------:R-:W-:Y:S02]  /*0c10*/  LEA.HI R9, R7.reuse, R16.reuse, RZ, 0x3 ;  /* 0x0000001007097211 */ /* 0x0c0fe400078f18ff */
[----:B------:R-:W-:Y:S01]  /*0c20*/  LEA.HI R10, R7, R16, RZ, 0x5 ;  /* 0x00000010070a7211 */ /* 0x000fe200078f28ff */
[----:B------:R-:W-:Y:S01]  /*0c30*/  IMAD.IADD R13, R3, 0x1, -R0 ;  /* 0x00000001030d7824 */ /* 0x000fe200078e0a00 */
[----:B------:R-:W-:Y:S02]  /*0c40*/  LOP3.LUT R0, R2, 0xfffffff0, RZ, 0xc0, !PT ;  /* 0xfffffff002007812 */ /* 0x000fe400078ec0ff */
[----:B------:R-:W-:Y:S02]  /*0c50*/  LEA.HI R2, R4, R8, RZ, 0x3 ;  /* 0x0000000804027211 */ /* 0x000fe400078f18ff */
[----:B------:R-:W-:Y:S01]  /*0c60*/  LOP3.LUT R4, R9, 0xfffffff8, RZ, 0xc0, !PT ;  /* 0xfffffff809047812 */ /* 0x000fe200078ec0ff */
[----:B------:R-:W-:Y:S01]  /*0c70*/  IMAD.IADD R0, R16, 0x1, -R0 ;  /* 0x0000000110007824 */ /* 0x000fe200078e0a00 */
[----:B------:R-:W-:-:S02]  /*0c80*/  SHF.R.S32.HI R235, RZ, 0x3, R9 ;  /* 0x00000003ffeb7819 */ /* 0x000fc40000011409 */
[----:B------:R-:W-:Y:S01]  /*0c90*/  LOP3.LUT R2, R2, 0xfffffff8, RZ, 0xc0, !PT ;  /* 0xfffffff802027812 */ /* 0x000fe200078ec0ff */
[----:B------:R-:W-:Y:S01]  /*0ca0*/  IMAD.IADD R234, R16, 0x1, -R4 ;  /* 0x0000000110ea7824 */ /* 0x000fe200078e0a04 */
[----:B------:R-:W-:Y:S01]  /*0cb0*/  SHF.R.S32.HI R4, RZ, 0x1f, R0 ;  /* 0x0000001fff047819 */ /* 0x000fe20000011400 */
[----:B------:R-:W-:Y:S01]  /*0cc0*/  IMAD.SHL.U32 R3, R235, 0x40, RZ ;  /* 0x00000040eb037824 */ /* 0x000fe200078e00ff */
[----:B------:R-:W-:Y:S01]  /*0cd0*/  LEA.HI R7, R7, R16, RZ, 0x6 ;  /* 0x0000001007077211 */ /* 0x000fe200078f30ff */
[----:B------:R-:W-:Y:S01]  /*0ce0*/  IMAD.IADD R8, R8, 0x1, -R2 ;  /* 0x0000000108087824 */ /* 0x000fe200078e0a02 */
[----:B------:R-:W-:Y:S01]  /*0cf0*/  LEA.HI R14, R4, R0, RZ, 0x3 ;  /* 0x00000000040e7211 */ /* 0x000fe200078f18ff */
[C---:B------:R-:W-:Y:S01]  /*0d00*/  IMAD.SHL.U32 R231, R234.reuse, 0x8, RZ ;  /* 0x00000008eae77824 */ /* 0x040fe200078e00ff */
[----:B------:R-:W-:Y:S01]  /*0d10*/  LOP3.LUT R2, R3, 0x1c0, RZ, 0xc0, !PT ;  /* 0x000001c003027812 */ /* 0x000fe200078ec0ff */
[----:B------:R-:W-:Y:S01]  /*0d20*/  IMAD.SHL.U32 R5, R234, 0x40, RZ ;  /* 0x00000040ea057824 */ /* 0x000fe200078e00ff */
[----:B------:R-:W-:Y:S01]  /*0d30*/  LOP3.LUT R4, R14, 0xfffffff8, RZ, 0xc0, !PT ;  /* 0xfffffff80e047812 */ /* 0x000fe200078ec0ff */
[----:B------:R-:W-:Y:S01]  /*0d40*/  IMAD.SHL.U32 R7, R7, 0x8, RZ ;  /* 0x0000000807077824 */ /* 0x000fe200078e00ff */
[----:B------:R-:W-:-:S02]  /*0d50*/  SHF.R.U32.HI R6, RZ, 0x3, R2 ;  /* 0x00000003ff067819 */ /* 0x000fc40000011602 */
[----:B------:R-:W-:Y:S01]  /*0d60*/  LOP3.LUT R3, R2, 0x38, R231, 0xf8, !PT ;  /* 0x0000003802037812 */ /* 0x000fe200078ef8e7 */
[----:B------:R-:W-:Y:S01]  /*0d70*/  IMAD.IADD R0, R0, 0x1, -R4 ;  /* 0x0000000100007824 */ /* 0x000fe200078e0a04 */
[----:B------:R-:W-:Y:S02]  /*0d80*/  LOP3.LUT R4, R10, 0xffffffe0, RZ, 0xc0, !PT ;  /* 0xffffffe00a047812 */ /* 0x000fe400078ec0ff */
[----:B------:R-:W-:Y:S02]  /*0d90*/  LOP3.LUT R2, R5, 0x1c0, RZ, 0xc0, !PT ;  /* 0x000001c005027812 */ /* 0x000fe400078ec0ff */
[----:B------:R-:W-:Y:S01]  /*0da0*/  LOP3.LUT R12, R3, R6, RZ, 0x3c, !PT ;  /* 0x00000006030c7212 */ /* 0x000fe200078e3cff */
[----:B------:R-:W-:Y:S01]  /*0db0*/  IMAD.IADD R18, R16, 0x1, -R4 ;  /* 0x0000000110127824 */ /* 0x000fe200078e0a04 */
[----:B------:R-:W-:Y:S02]  /*0dc0*/  LOP3.LUT R5, R2, 0x8, R9, 0xf8, !PT ;  /* 0x0000000802057812 */ /* 0x000fe400078ef809 */
[----:B------:R-:W-:-:S02]  /*0dd0*/  SHF.R.U32.HI R3, RZ, 0x3, R2 ;  /* 0x00000003ff037819 */ /* 0x000fc40000011602 */
[--C-:B------:R-:W-:Y:S02]  /*0de0*/  SHF.R.S32.HI R9, RZ, 0x5, R10.reuse ;  /* 0x00000005ff097819 */ /* 0x100fe4000001140a */
[----:B------:R-:W-:Y:S02]  /*0df0*/  SHF.R.S32.HI R2, RZ, 0x1f, R10 ;  /* 0x0000001fff027819 */ /* 0x000fe4000001140a */
[----:B------:R-:W-:Y:S02]  /*0e00*/  SHF.R.S32.HI R11, RZ, 0x1f, R18 ;  /* 0x0000001fff0b7819 */ /* 0x000fe40000011412 */
[----:B------:R-:W-:Y:S02]  /*0e10*/  LEA.HI R2, R2, R9, RZ, 0x3 ;  /* 0x0000000902027211 */ /* 0x000fe400078f18ff */
[----:B------:R-:W-:Y:S01]  /*0e20*/  LOP3.LUT R4, R15, 0xfffffffc, RZ, 0xc0, !PT ;  /* 0xfffffffc0f047812 */ /* 0x000fe200078ec0ff */
[----:B------:R-:W-:Y:S01]  /*0e30*/  IMAD.MOV.U32 R15, RZ, RZ, 0x20 ;  /* 0x00000020ff0f7424 */ /* 0x000fe200078e00ff */
[----:B------:R-:W-:-:S02]  /*0e40*/  LOP3.LUT R10, R5, R3, RZ, 0x3c, !PT ;  /* 0x00000003050a7212 */ /* 0x000fc400078e3cff */
[----:B------:R-:W-:Y:S01]  /*0e50*/  LOP3.LUT R3, R2, 0xffffff8, RZ, 0xc0, !PT ;  /* 0x0ffffff802037812 */ /* 0x000fe200078ec0ff */
[----:B------:R-:W-:Y:S01]  /*0e60*/  IMAD.IADD R2, R16, 0x1, -R4 ;  /* 0x0000000110027824 */ /* 0x000fe200078e0a04 */
[----:B------:R-:W-:Y:S01]  /*0e70*/  LEA.HI R11, R11, R18, RZ, 0x2 ;  /* 0x000000120b0b7211 */ /* 0x000fe200078f10ff */
[----:B------:R-:W-:Y:S01]  /*0e80*/  IMAD.MOV.U32 R16, RZ, RZ, 0x10 ;  /* 0x00000010ff107424 */ /* 0x000fe200078e00ff */
[----:B------:R-:W-:Y:S01]  /*0e90*/  LOP3.LUT R6, R8, 0x1, RZ, 0xc0, !PT ;  /* 0x0000000108067812 */ /* 0x000fe200078ec0ff */
[----:B------:R-:W-:Y:S01]  /*0ea0*/  IMAD.IADD R5, R9, 0x1, -R3 ;  /* 0x0000000109057824 */ /* 0x000fe200078e0a03 */
[----:B------:R-:W-:Y:S02]  /*0eb0*/  SHF.R.S32.HI R4, RZ, 0x2, R11 ;  /* 0x00000002ff047819 */ /* 0x000fe4000001140b */
[----:B------:R-:W-:Y:S02]  /*0ec0*/  LEA.HI R3, R2, R2, RZ, 0x1 ;  /* 0x0000000202037211 */ /* 0x000fe400078f08ff */
[----:B------:R-:W-:Y:S01]  /*0ed0*/  ISETP.NE.U32.AND P0, PT, R6, 0x1, PT ;  /* 0x000000010600780c */ /* 0x000fe20003f05070 */
[----:B------:R-:W-:Y:S01]  /*0ee0*/  IMAD R17, R5, 0x10, R4 ;  /* 0x0000001005117824 */ /* 0x000fe200078e0204 */
[----:B------:R-:W-:Y:S01]  /*0ef0*/  LOP3.LUT R5, R3, 0x1ffffffe, RZ, 0xc0, !PT ;  /* 0x1ffffffe03057812 */ /* 0x000fe200078ec0ff */
[----:B------:R-:W-:Y:S01]  /*0f00*/  IMAD.SHL.U32 R4, R8, 0x40, RZ ;  /* 0x0000004008047824 */ /* 0x000fe200078e00ff */
[----:B------:R-:W-:Y:S01]  /*0f10*/  LOP3.LUT R12, R12, 0x7ffffe00, R7, 0xf8, !PT ;  /* 0x7ffffe000c0c7812 */ /* 0x000fe200078ef807 */
[----:B------:R-:W-:Y:S01]  /*0f20*/  IMAD R7, R9, 0x200, R2 ;  /* 0x0000020009077824 */ /* 0x000fe200078e0202 */
[----:B------:R-:W-:Y:S01]  /*0f30*/  R2P PR, R8, 0x6 ;  /* 0x0000000608007804 */ /* 0x000fe20000000000 */
[----:B------:R-:W-:Y:S01]  /*0f40*/  IMAD.IADD R8, R2, 0x1, -R5 ;  /* 0x0000000102087824 */ /* 0x000fe200078e0a05 */
[----:B------:R-:W-:Y:S01]  /*0f50*/  LOP3.LUT R4, R4, 0x1c0, RZ, 0xc0, !PT ;  /* 0x000001c004047812 */ /* 0x000fe200078ec0ff */
[----:B------:R-:W-:Y:S01]  /*0f60*/  IMAD.SHL.U32 R3, R0, 0x40, RZ ;  /* 0x0000004000037824 */ /* 0x000fe200078e00ff */
[----:B------:R1:W-:Y:S01]  /*0f70*/  STL [R1+0xb8], R17 ;  /* 0x0000b81101007387 */ /* 0x0003e20000100800 */
[----:B------:R-:W-:Y:S01]  /*0f80*/  IMAD.SHL.U32 R6, R13, 0x8, RZ ;  /* 0x000000080d067824 */ /* 0x000fe200078e00ff */
[----:B------:R-:W-:Y:S01]  /*0f90*/  LEA.HI R2, R4, R4, RZ, 0x1d ;  /* 0x0000000404027211 */ /* 0x000fe200078fe8ff */
[----:B------:R-:W-:Y:S01]  /*0fa0*/  IMAD R8, R8, 0x8, R17 ;  /* 0x0000000808087824 */ /* 0x000fe200078e0211 */
[----:B------:R-:W-:Y:S01]  /*0fb0*/  LOP3.LUT R3, R3, 0x1c0, RZ, 0xc0, !PT ;  /* 0x000001c003037812 */ /* 0x000fe200078ec0ff */
[----:B------:R-:W-:Y:S01]  /*0fc0*/  IMAD.SHL.U32 R201, R12, 0x2, RZ ;  /* 0x000000020cc97824 */ /* 0x000fe200078e00ff */
[----:B------:R-:W-:Y:S01]  /*0fd0*/  LOP3.LUT P4, RZ, R0, 0x2, RZ, 0xc0, !PT ;  /* 0x0000000200ff7812 */ /* 0x000fe2000788c0ff */
[----:B------:R-:W-:Y:S01]  /*0fe0*/  IMAD.U32 R7, R7, 0x2, R2 ;  /* 0x0000000207077824 */ /* 0x000fe200078e0002 */
[----:B------:R-:W-:Y:S01]  /*0ff0*/  LOP3.LUT R2, R11, 0x7ffffffc, RZ, 0xc0, !PT ;  /* 0x7ffffffc0b027812 */ /* 0x000fe200078ec0ff */
[----:B------:R2:W-:Y:S01]  /*1000*/  STL [R1+0xbc], R8 ;  /* 0x0000bc0801007387 */ /* 0x0005e20000100800 */
[----:B------:R-:W-:-:S02]  /*1010*/  LOP3.LUT R6, R3, 0x8, R6, 0xf8, !PT ;  /* 0x0000000803067812 */ /* 0x000fc400078ef806 */
[----:B------:R-:W-:Y:S01]  /*1020*/  SHF.R.U32.HI R3, RZ, 0x3, R3 ;  /* 0x00000003ff037819 */ /* 0x000fe20000011603 */
[----:B------:R-:W-:Y:S01]  /*1030*/  IMAD.IADD R2, R18, 0x1, -R2 ;  /* 0x0000000112027824 */ /* 0x000fe200078e0a02 */
[----:B------:R-:W-:Y:S01]  /*1040*/  LOP3.LUT P3, RZ, R0, 0x4, RZ, 0xc0, !PT ;  /* 0x0000000400ff7812 */ /* 0x000fe2000786c0ff */
[----:B------:R-:W-:Y:S01]  /*1050*/  IMAD R0, R13, 0x200, R10 ;  /* 0x000002000d007824 */ /* 0x000fe200078e020a */
[----:B------:R-:W-:Y:S01]  /*1060*/  LOP3.LUT R3, R6, R3, RZ, 0x3c, !PT ;  /* 0x0000000306037212 */ /* 0x000fe200078e3cff */
[----:B------:R-:W-:Y:S01]  /*1070*/  IMAD.SHL.U32 R26, R2, 0x2, RZ ;  /* 0x00000002021a7824 */ /* 0x000fe200078e00ff */
[----:B------:R-:W-:Y:S01]  /*1080*/  IADD3 R238, R231, 0x40, RZ ;  /* 0x00000040e7ee7810 */ /* 0x000fe20007ffe0ff */
[----:B------:R-:W-:Y:S01]  /*1090*/  IMAD.SHL.U32 R6, R14, 0x40, RZ ;  /* 0x000000400e067824 */ /* 0x000fe200078e00ff */
[----:B------:R-:W-:Y:S01]  /*10a0*/  SEL R5, R16, 0xfffffff0, !P4 ;  /* 0xfffffff010057807 */ /* 0x000fe20006000000 */
[----:B------:R-:W-:Y:S01]  /*10b0*/  IMAD.MOV.U32 R10, RZ, RZ, 0x40 ;  /* 0x00000040ff0a7424 */ /* 0x000fe200078e00ff */
[C---:B------:R-:W-:Y:S01]  /*10c0*/  IADD3 R25, R26.reuse, 0x8, RZ ;  /* 0x000000081a197810 */ /* 0x040fe20007ffe0ff */
[----:B------:R-:W-:Y:S01]  /*10d0*/  STL [R1+0x58], R26 ;  /* 0x0000581a01007387 */ /* 0x000fe20000100800 */
[----:B------:R-:W-:-:S02]  /*10e0*/  IADD3 R24, R26, 0x10, RZ ;  /* 0x000000101a187810 */ /* 0x000fc40007ffe0ff */
[C---:B------:R-:W-:Y:S01]  /*10f0*/  IADD3 R23, R26.reuse, 0x18, RZ ;  /* 0x000000181a177810 */ /* 0x040fe20007ffe0ff */
[----:B------:R-:W-:Y:S01]  /*1100*/  STL [R1+0x54], R25 ;  /* 0x0000541901007387 */ /* 0x000fe20000100800 */
[C---:B------:R-:W-:Y:S02]  /*1110*/  IADD3 R22, R26.reuse, 0x20, RZ ;  /* 0x000000201a167810 */ /* 0x040fe40007ffe0ff */
[C---:B------:R-:W-:Y:S01]  /*1120*/  IADD3 R21, R26.reuse, 0x28, RZ ;  /* 0x000000281a157810 */ /* 0x040fe20007ffe0ff */
[----:B------:R-:W-:Y:S01]  /*1130*/  STL [R1+0x50], R24 ;  /* 0x0000501801007387 */ /* 0x000fe20000100800 */
[C---:B------:R-:W-:Y:S02]  /*1140*/  IADD3 R20, R26.reuse, 0x30, RZ ;  /* 0x000000301a147810 */ /* 0x040fe40007ffe0ff */
[C---:B------:R-:W-:Y:S01]  /*1150*/  IADD3 R19, R26.reuse, 0x38, RZ ;  /* 0x000000381a137810 */ /* 0x040fe20007ffe0ff */
[----:B------:R-:W-:Y:S01]  /*1160*/  STL [R1+0x4c], R23 ;  /* 0x00004c1701007387 */ /* 0x000fe20000100800 */
[----:B------:R-:W-:-:S02]  /*1170*/  IADD3 R18, R26, 0x40, RZ ;  /* 0x000000401a127810 */ /* 0x000fc40007ffe0ff */
[C---:B-1----:R-:W-:Y:S01]  /*1180*/  IADD3 R17, R26.reuse, 0x48, RZ ;  /* 0x000000481a117810 */ /* 0x042fe20007ffe0ff */
[----:B------:R-:W-:Y:S01]  /*1190*/  STL [R1+0x48], R22 ;  /* 0x0000481601007387 */ /* 0x000fe20000100800 */
[C---:B------:R-:W-:Y:S02]  /*11a0*/  IADD3 R16, R26.reuse, 0x50, RZ ;  /* 0x000000501a107810 */ /* 0x040fe40007ffe0ff */
[----:B------:R-:W-:Y:S01]  /*11b0*/  SEL R4, R15, 0xffffffe0, !P3 ;  /* 0xffffffe00f047807 */ /* 0x000fe20005800000 */
[----:B------:R-:W-:Y:S01]  /*11c0*/  STL [R1+0x44], R21 ;  /* 0x0000441501007387 */ /* 0x000fe20000100800 */
[----:B------:R-:W-:Y:S02]  /*11d0*/  LOP3.LUT R3, R3, 0x7ffffe00, R6, 0xf8, !PT ;  /* 0x7ffffe0003037812 */ /* 0x000fe400078ef806 */
[----:B------:R-:W-:Y:S01]  /*11e0*/  IADD3 R14, R26, 0x58, RZ ;  /* 0x000000581a0e7810 */ /* 0x000fe20007ffe0ff */
[----:B------:R1:W-:Y:S01]  /*11f0*/  STL [R1+0x40], R20 ;  /* 0x0000401401007387 */ /* 0x0003e20000100800 */
[----:B------:R-:W-:Y:S01]  /*1200*/  SHF.R.S32.HI R6, RZ, 0x1f, R238 ;  /* 0x0000001fff067819 */ /* 0x000fe200000114ee */
[----:B------:R-:W-:Y:S01]  /*1210*/  IMAD.IADD R4, R5, 0x1, R4 ;  /* 0x0000000105047824 */ /* 0x000fe200078e0204 */
[----:B------:R-:W-:Y:S01]  /*1220*/  LEA R188, R0, 0x8100, 0x1 ;  /* 0x0000810000bc7811 */ /* 0x000fe200078e08ff */
[----:B------:R-:W-:Y:S01]  /*1230*/  STL [R1+0x3c], R19 ;  /* 0x00003c1301007387 */ /* 0x000fe20000100800 */
[----:B------:R-:W-:-:S02]  /*1240*/  IADD3 R13, R26, 0x60, RZ ;  /* 0x000000601a0d7810 */ /* 0x000fc40007ffe0ff */
[C---:B------:R-:W-:Y:S01]  /*1250*/  SEL R6, R10.reuse, 0xffffffc0, !P2 ;  /* 0xffffffc00a067807 */ /* 0x040fe20005000000 */
[----:B------:R-:W-:Y:S01]  /*1260*/  STL [R1+0x38], R18 ;  /* 0x0000381201007387 */ /* 0x000fe20000100800 */
[----:B------:R-:W-:Y:S02]  /*1270*/  SEL R0, R10, 0xffffffc0, !P3 ;  /* 0xffffffc00a007807 */ /* 0x000fe40005800000 */
[C---:B------:R-:W-:Y:S01]  /*1280*/  IADD3 R12, R26.reuse, 0x68, RZ ;  /* 0x000000681a0c7810 */ /* 0x040fe20007ffe0ff */
[----:B------:R3:W-:Y:S01]  /*1290*/  STL [R1+0x34], R17 ;  /* 0x0000341101007387 */ /* 0x0007e20000100800 */
[----:B------:R-:W-:Y:S02]  /*12a0*/  IADD3 R11, R26, 0x70, RZ ;  /* 0x000000701a0b7810 */ /* 0x000fe40007ffe0ff */
[----:B------:R-:W-:Y:S01]  /*12b0*/  LEA R10, R7, 0x80, 0x1 ;  /* 0x00000080070a7811 */ /* 0x000fe200078e08ff */
[----:B------:R-:W-:Y:S01]  /*12c0*/  STL [R1+0x30], R16 ;  /* 0x0000301001007387 */ /* 0x000fe20000100800 */
[----:B------:R-:W-:-:S02]  /*12d0*/  SHF.R.S32.HI R7, RZ, 0x1f, R25 ;  /* 0x0000001fff077819 */ /* 0x000fc40000011419 */
[----:B------:R-:W-:Y:S01]  /*12e0*/  SHF.R.S32.HI R5, RZ, 0x1f, R231 ;  /* 0x0000001fff057819 */ /* 0x000fe200000114e7 */
[----:B------:R-:W-:Y:S01]  /*12f0*/  STL [R1+0x2c], R14 ;  /* 0x00002c0e01007387 */ /* 0x000fe20000100800 */
[C---:B------:R-:W-:Y:S02]  /*1300*/  SEL R5, R15.reuse, 0xffffffe0, !P1 ;  /* 0xffffffe00f057807 */ /* 0x040fe40004800000 */
[----:B------:R-:W-:Y:S01]  /*1310*/  SEL R2, R15, 0xffffffe0, !P4 ;  /* 0xffffffe00f027807 */ /* 0x000fe20006000000 */
[----:B------:R-:W-:Y:S01]  /*1320*/  STL [R1+0x28], R13 ;  /* 0x0000280d01007387 */ /* 0x000fe20000100800 */
[----:B--2---:R-:W-:Y:S02]  /*1330*/  IADD3 R8, R26, 0x78, RZ ;  /* 0x000000781a087810 */ /* 0x004fe40007ffe0ff */
[----:B------:R-:W-:Y:S01]  /*1340*/  SHF.R.S32.HI R15, RZ, 0x1f, R24 ;  /* 0x0000001fff0f7819 */ /* 0x000fe20000011418 */
[----:B------:R-:W-:Y:S01]  /*1350*/  STL [R1+0x24], R12 ;  /* 0x0000240c01007387 */ /* 0x000fe20000100800 */
[----:B-1----:R-:W-:-:S02]  /*1360*/  SHF.R.S32.HI R20, RZ, 0x1f, R20 ;  /* 0x0000001fff147819 */ /* 0x002fc40000011414 */
[----:B------:R-:W-:Y:S01]  /*1370*/  LEA R190, R3, 0x100, 0x1 ;  /* 0x0000010003be7811 */ /* 0x000fe200078e08ff */
[----:B------:R-:W-:Y:S03]  /*1380*/  STL [R1+0x20], R11 ;  /* 0x0000200b01007387 */ /* 0x000fe60000100800 */
[----:B------:R-:W-:Y:S01]  /*1390*/  IADD3 R193, R0, R190, R2 ;  /* 0x000000be00c17210 */ /* 0x000fe20007ffe002 */
[----:B------:R1:W-:Y:S01]  /*13a0*/  STL [R1+0xb4], R7 ;  /* 0x0000b40701007387 */ /* 0x0003e20000100800 */
[----:B---3--:R-:W-:Y:S01]  /*13b0*/  SHF.R.S32.HI R17, RZ, 0x1f, R17 ;  /* 0x0000001fff117819 */ /* 0x008fe20000011411 */
[----:B------:R-:W-:Y:S02]  /*13c0*/  IMAD R196, R9, 0x800, R190 ;  /* 0x0000080009c47824 */ /* 0x000fe400078e02be */
[----:B------:R-:W-:Y:S01]  /*13d0*/  STL [R1+0x1c], R8 ;  /* 0x00001c0801007387 */ /* 0x000fe20000100800 */
[----:B------:R-:W-:-:S02]  /*13e0*/  IMAD.IADD R192, R190, 0x1, R2 ;  /* 0x00000001bec07824 */ /* 0x000fc400078e0202 */
[----:B------:R-:W-:Y:S01]  /*13f0*/  IMAD.IADD R197, R2, 0x1, R196 ;  /* 0x0000000102c57824 */ /* 0x000fe200078e02c4 */
[----:B------:R2:W-:Y:S01]  /*1400*/  STL [R1+0xb0], R15 ;  /* 0x0000b00f01007387 */ /* 0x0005e20000100800 */
[----:B------:R-:W-:Y:S02]  /*1410*/  IMAD R195, R4, 0x2, R190 ;  /* 0x0000000204c37824 */ /* 0x000fe400078e02be */
[----:B------:R-:W-:Y:S01]  /*1420*/  IMAD.IADD R191, R190, 0x1, R0 ;  /* 0x00000001bebf7824 */ /* 0x000fe200078e0200 */
[----:B------:R-:W-:Y:S01]  /*1430*/  STL [R1+0x5c], R10 ;  /* 0x00005c0a01007387 */ /* 0x000fe20000100800 */
[C---:B------:R-:W-:Y:S02]  /*1440*/  IMAD.IADD R199, R0.reuse, 0x1, R196 ;  /* 0x0000000100c77824 */ /* 0x040fe400078e02c4 */
[----:B------:R-:W-:Y:S01]  /*1450*/  IMAD.IADD R198, R0, 0x1, R197 ;  /* 0x0000000100c67824 */ /* 0x000fe200078e02c5 */
[----:B-1----:R-:W-:-:S05]  /*1460*/  SHF.R.S32.HI R7, RZ, 0x1f, R23 ;  /* 0x0000001fff077819 */ /* 0x002fca0000011417 */
[----:B------:R1:W-:Y:S01]  /*1470*/  STL [R1+0xac], R7 ;  /* 0x0000ac0701007387 */ /* 0x0003e20000100800 */
[----:B--2---:R-:W-:-:S05]  /*1480*/  SHF.R.S32.HI R15, RZ, 0x1f, R22 ;  /* 0x0000001fff0f7819 */ /* 0x004fca0000011416 */
[----:B------:R2:W-:Y:S01]  /*1490*/  STL [R1+0xa8], R15 ;  /* 0x0000a80f01007387 */ /* 0x0005e20000100800 */
[----:B-1----:R-:W-:-:S05]  /*14a0*/  SHF.R.S32.HI R7, RZ, 0x1f, R21 ;  /* 0x0000001fff077819 */ /* 0x002fca0000011415 */
[----:B------:R1:W-:Y:S01]  /*14b0*/  STL [R1+0xa4], R7 ;  /* 0x0000a40701007387 */ /* 0x0003e20000100800 */
[----:B--2---:R-:W-:-:S03]  /*14c0*/  SHF.R.S32.HI R15, RZ, 0x1f, R19 ;  /* 0x0000001fff0f7819 */ /* 0x004fc60000011413 */
[----:B------:R-:W-:Y:S04]  /*14d0*/  STL [R1+0xa0], R20 ;  /* 0x0000a01401007387 */ /* 0x000fe80000100800 */
[----:B------:R2:W-:Y:S01]  /*14e0*/  STL [R1+0x9c], R15 ;  /* 0x00009c0f01007387 */ /* 0x0005e20000100800 */
[----:B-1----:R-:W-:-:S05]  /*14f0*/  SHF.R.S32.HI R7, RZ, 0x1f, R18 ;  /* 0x0000001fff077819 */ /* 0x002fca0000011412 */
[----:B------:R1:W-:Y:S01]  /*1500*/  STL [R1+0x98], R7 ;  /* 0x0000980701007387 */ /* 0x0003e20000100800 */
[----:B--2---:R-:W-:-:S03]  /*1510*/  SHF.R.S32.HI R15, RZ, 0x1f, R16 ;  /* 0x0000001fff0f7819 */ /* 0x004fc60000011410 */
[----:B------:R-:W-:Y:S04]  /*1520*/  STL [R1+0x94], R17 ;  /* 0x0000941101007387 */ /* 0x000fe80000100800 */
[----:B------:R-:W-:Y:S01]  /*1530*/  STL [R1+0x90], R15 ;  /* 0x0000900f01007387 */ /* 0x000fe20000100800 */
[----:B-1----:R-:W-:Y:S02]  /*1540*/  SHF.R.S32.HI R7, RZ, 0x1f, R14 ;  /* 0x0000001fff077819 */ /* 0x002fe4000001140e */
[----:B------:R-:W-:Y:S02]  /*1550*/  SHF.R.S32.HI R14, RZ, 0x1f, R13 ;  /* 0x0000001fff0e7819 */ /* 0x000fe4000001140d */
[----:B------:R-:W-:Y:S01]  /*1560*/  SHF.R.S32.HI R13, RZ, 0x1f, R12 ;  /* 0x0000001fff0d7819 */ /* 0x000fe2000001140c */
[----:B------:R1:W-:Y:S01]  /*1570*/  STL [R1+0x8c], R7 ;  /* 0x00008c0701007387 */ /* 0x0003e20000100800 */
[----:B------:R-:W-:-:S02]  /*1580*/  SHF.R.S32.HI R12, RZ, 0x1f, R11 ;  /* 0x0000001fff0c7819 */ /* 0x000fc4000001140b */
[----:B------:R-:W-:Y:S01]  /*1590*/  SHF.R.S32.HI R11, RZ, 0x1f, R8 ;  /* 0x0000001fff0b7819 */ /* 0x000fe20000011408 */
[C---:B------:R-:W-:Y:S01]  /*15a0*/  IMAD.IADD R8, R10.reuse, 0x1, R5 ;  /* 0x000000010a087824 */ /* 0x040fe200078e0205 */
[----:B------:R-:W-:Y:S04]  /*15b0*/  STL [R1+0x88], R14 ;  /* 0x0000880e01007387 */ /* 0x000fe80000100800 */
[----:B------:R-:W-:Y:S04]  /*15c0*/  STL [R1+0x84], R13 ;  /* 0x0000840d01007387 */ /* 0x000fe80000100800 */
[----:B------:R-:W-:Y:S04]  /*15d0*/  STL [R1+0x80], R12 ;  /* 0x0000800c01007387 */ /* 0x000fe80000100800 */
[----:B------:R-:W-:Y:S04]  /*15e0*/  STL [R1+0x7c], R11 ;  /* 0x00007c0b01007387 */ /* 0x000fe80000100800 */
[----:B------:R2:W-:Y:S01]  /*15f0*/  STL [R1+0x68], R8 ;  /* 0x0000680801007387 */ /* 0x0005e20000100800 */
[----:B-1----:R-:W-:-:S02]  /*1600*/  IADD3 R7, R10, -0x10, RZ ;  /* 0xfffffff00a077810 */ /* 0x002fc40007ffe0ff */
[C---:B------:R-:W-:Y:S01]  /*1610*/  @P0 IADD3 R7, R10.reuse, 0x10, RZ ;  /* 0x000000100a070810 */ /* 0x040fe20007ffe0ff */
[----:B------:R-:W-:-:S04]  /*1620*/  IMAD.IADD R10, R10, 0x1, R6 ;  /* 0x000000010a0a7824 */ /* 0x000fc800078e0206 */
[--C-:B------:R-:W-:Y:S01]  /*1630*/  IMAD.IADD R3, R5, 0x1, R7.reuse ;  /* 0x0000000105037824 */ /* 0x100fe200078e0207 */
[----:B------:R1:W-:Y:S01]  /*1640*/  STL [R1+0x78], R10 ;  /* 0x0000780a01007387 */ /* 0x0003e20000100800 */
[----:B------:R-:W-:Y:S02]  /*1650*/  IMAD.IADD R5, R6, 0x1, R7 ;  /* 0x0000000106057824 */ /* 0x000fe400078e0207 */
[--C-:B------:R-:W-:Y:S01]  /*1660*/  IMAD.IADD R2, R3, 0x1, R6.reuse ;  /* 0x0000000103027824 */ /* 0x100fe200078e0206 */
[----:B------:R1:W-:Y:S01]  /*1670*/  STL [R1+0x60], R7 ;  /* 0x0000600701007387 */ /* 0x0003e20000100800 */
[----:B--2---:R-:W-:-:S05]  /*1680*/  IMAD.IADD R8, R8, 0x1, R6 ;  /* 0x0000000108087824 */ /* 0x004fca00078e0206 */
[----:B------:R1:W-:Y:S04]  /*1690*/  STL [R1+0x74], R8 ;  /* 0x0000740801007387 */ /* 0x0003e80000100800 */
[----:B------:R1:W-:Y:S04]  /*16a0*/  STL [R1+0x70], R5 ;  /* 0x0000700501007387 */ /* 0x0003e80000100800 */
[----:B------:R1:W-:Y:S04]  /*16b0*/  STL [R1+0x64], R3 ;  /* 0x0000640301007387 */ /* 0x0003e80000100800 */
[----:B------:R1:W-:Y:S02]  /*16c0*/  STL [R1+0x6c], R2 ;  /* 0x00006c0201007387 */ /* 0x0003e40000100800 */
.L_x_275:
[----:B-1----:R-:W-:-:S04]  /*16d0*/  IMAD.MOV.U32 R8, RZ, RZ, 0x4 ;  /* 0x00000004ff087424 */ /* 0x002fc800078e00ff */
[----:B------:R-:W-:-:S05]  /*16e0*/  IMAD.WIDE R2, R251, R8, c[0x0][0x588] ;  /* 0x00016200fb027625 */ /* 0x000fca00078e0208 */
[----:B------:R-:W2:Y:S01]  /*16f0*/  LDG.E R13, [R2.64] ;  /* 0x00000008020d7981 */ /* 0x000ea2000c1e1900 */
[----:B------:R-:W-:Y:S01]  /*1700*/  ISETP.NE.U32.AND P4, PT, RZ, c[0x0][0x370], PT ;  /* 0x0000dc00ff007a0c */ /* 0x000fe20003f85070 */
[----:B------:R-:W-:Y:S01]  /*1710*/  IMAD.MOV.U32 R240, RZ, RZ, RZ ;  /* 0x000000fffff07224 */ /* 0x000fe200078e00ff */
[----:B------:R-:W-:Y:S01]  /*1720*/  ISETP.NE.U32.AND P2, PT, RZ, c[0x0][0x360], PT ;  /* 0x0000d800ff007a0c */ /* 0x000fe20003f45070 */
[----:B------:R-:W-:Y:S01]  /*1730*/  IMAD.MOV.U32 R11, RZ, RZ, RZ ;  /* 0x000000ffff0b7224 */ /* 0x000fe200078e00ff */
[----:B------:R-:W-:Y:S02]  /*1740*/  ISETP.NE.AND.EX P4, PT, RZ, c[0x0][0x374], PT, P4 ;  /* 0x0000dd00ff007a0c */ /* 0x000fe40003f85340 */
[----:B------:R-:W-:Y:S02]  /*1750*/  ISETP.NE.AND.EX P2, PT, RZ, c[0x0][0x364], PT, P2 ;  /* 0x0000d900ff007a0c */ /* 0x000fe40003f45320 */
[----:B------:R-:W-:-:S04]  /*1760*/  ISETP.NE.U32.AND P3, PT, RZ, c[0x0][0x348], PT ;  /* 0x0000d200ff007a0c */ /* 0x000fc80003f65070 */
[----:B------:R-:W-:Y:S02]  /*1770*/  ISETP.NE.AND.EX P3, PT, RZ, c[0x0][0x34c], PT, P3 ;  /* 0x0000d300ff007a0c */ /* 0x000fe40003f65330 */
[----:B--2---:R-:W-:Y:S01]  /*1780*/  SHF.R.S32.HI R14, RZ, 0x1f, R13 ;  /* 0x0000001fff0e7819 */ /* 0x004fe2000001140d */
[C---:B------:R-:W-:Y:S02]  /*1790*/  IMAD.SHL.U32 R16, R13.reuse, 0x4, RZ ;  /* 0x000000040d107824 */ /* 0x040fe400078e00ff */
[C---:B------:R-:W-:Y:S01]  /*17a0*/  @P4 LEA R6, P1, R13.reuse, c[0x0][0x370], 0x2 ;  /* 0x0000dc000d064a11 */ /* 0x040fe200078210ff */
[----:B------:R1:W-:Y:S01]  /*17b0*/  STL [R1+0x4], R13 ;  /* 0x0000040d01007387 */ /* 0x0003e20000100800 */
[C-C-:B------:R-:W-:Y:S02]  /*17c0*/  SHF.L.U64.HI R15, R13.reuse, 0x2, R14.reuse ;  /* 0x000000020d0f7819 */ /* 0x140fe4000001020e */
[----:B------:R-:W-:Y:S01]  /*17d0*/  @P4 LEA.HI.X R7, R13, c[0x0][0x374], R14, 0x2, P1 ;  /* 0x0000dd000d074a11 */ /* 0x000fe200008f140e */
[----:B------:R1:W-:Y:S01]  /*17e0*/  STL [R1+0x14], R14 ;  /* 0x0000140e01007387 */ /* 0x0003e20000100800 */
[----:B------:R-:W-:-:S02]  /*17f0*/  @P2 IADD3 R4, P0, R16, c[0x0][0x360], RZ ;  /* 0x0000d80010042a10 */ /* 0x000fc40007f1e0ff */
[----:B------:R-:W-:Y:S01]  /*1800*/  IADD3 R2, P1, R16, c[0x0][0x348], RZ ;  /* 0x0000d20010027a10 */ /* 0x000fe20007f3e0ff */
[----:B------:R1:W5:Y:S01]  /*1810*/  @P4 LDG.E R240, [R6.64] ;  /* 0x0000000806f04981 */ /* 0x000362000c1e1900 */
[C---:B------:R-:W-:Y:S02]  /*1820*/  @P2 IADD3.X R5, R15.reuse, c[0x0][0x364], RZ, P0, !PT ;  /* 0x0000d9000f052a10 */ /* 0x040fe400007fe4ff */
[----:B------:R-:W-:Y:S01]  /*1830*/  IADD3.X R3, R15, c[0x0][0x34c], RZ, P1, !PT ;  /* 0x0000d3000f037a10 */ /* 0x000fe20000ffe4ff */
[----:B------:R1:W-:Y:S04]  /*1840*/  STL [R1+0x8], R16 ;  /* 0x0000081001007387 */ /* 0x0003e80000100800 */
[----:B------:R1:W5:Y:S04]  /*1850*/  @P2 LDG.E R12, [R4.64] ;  /* 0x00000008040c2981 */ /* 0x000368000c1e1900 */
[----:B------:R1:W5:Y:S04]  /*1860*/  @P3 LDG.E R11, [R2.64] ;  /* 0x00000008020b3981 */ /* 0x000368000c1e1900 */
[----:B------:R1:W-:Y:S01]  /*1870*/  STL [R1+0xc], R15 ;  /* 0x00000c0f01007387 */ /* 0x0003e20000100800 */
[----:B------:R-:W-:Y:S01]  /*1880*/  YIELD ;  /* 0x0000000000007946 */ /* 0x000fe20003800000 */
[----:B------:R-:W-:Y:S05]  /*1890*/  @P2 BRA `(.L_x_176) ;  /* 0x0000005000002947 */ /* 0x000fea0003800000 */
[----:B-----5:R-:W-:Y:S01]  /*18a0*/  MOV R12, c[0x0][0x168] ;  /* 0x00005a00000c7a02 */ /* 0x020fe20000000f00 */
[----:B------:R-:W-:Y:S05]  /*18b0*/  @!P3 BRA `(.L_x_176) ;  /* 0x000000300000b947 */ /* 0x000fea0003800000 */
[----:B------:R2:W3:Y:S04]  /*18c0*/  LDG.E R0, [R2.64] ;  /* 0x0000000802007981 */ /* 0x0004e8000c1e1900 */
[----:B-12---:R-:W3:Y:S02]  /*18d0*/  LDG.E R2, [R2.64+0x4] ;  /* 0x0000040802027981 */ /* 0x006ee4000c1e1900 */
[----:B---3--:R-:W-:-:S02]  /*18e0*/  IADD3 R12, -R0, R2, RZ ;  /* 0x00000002000c7210 */ /* 0x008fc40007ffe1ff */
.L_x_176:
[----:B------:R-:W-:-:S04]  /*18f0*/  ISETP.NE.U32.AND P0, PT, RZ, c[0x0][0x368], PT ;  /* 0x0000da00ff007a0c */ /* 0x000fc80003f05070 */
[----:B------:R-:W-:-:S13]  /*1900*/  ISETP.NE.AND.EX P0, PT, RZ, c[0x0][0x36c], PT, P0 ;  /* 0x0000db00ff007a0c */ /* 0x000fda0003f05300 */
[----:B------:R-:W-:Y:S05]  /*1910*/  @!P0 BRA `(.L_x_177) ;  /* 0x0000004000008947 */ /* 0x000fea0003800000 */
[----:B-1----:R-:W-:-:S04]  /*1920*/  IADD3 R2, P0, R16, c[0x0][0x368], RZ ;  /* 0x0000da0010027a10 */ /* 0x002fc80007f1e0ff */
[----:B------:R-:W-:-:S05]  /*1930*/  IADD3.X R3, R15, c[0x0][0x36c], RZ, P0, !PT ;  /* 0x0000db000f037a10 */ /* 0x000fca00007fe4ff */
[----:B------:R1:W5:Y:S01]  /*1940*/  LDG.E R0, [R2.64] ;  /* 0x0000000802007981 */ /* 0x000362000c1e1900 */
[----:B------:R-:W-:Y:S05]  /*1950*/  BRA `(.L_x_178) ;  /* 0x0000008000007947 */ /* 0x000fea0003800000 */
.L_x_177:
[----:B------:R-:W-:Y:S01]  /*1960*/  ISETP.NE.U32.AND P0, PT, RZ, c[0x0][0x350], PT ;  /* 0x0000d400ff007a0c */ /* 0x000fe20003f05070 */
[----:B------:R-:W-:-:S03]  /*1970*/  IMAD.U32 R0, RZ, RZ, UR5 ;  /* 0x00000005ff007e24 */ /* 0x000fc6000f8e00ff */
[----:B------:R-:W-:-:S13]  /*1980*/  ISETP.NE.AND.EX P0, PT, RZ, c[0x0][0x354], PT, P0 ;  /* 0x0000d500ff007a0c */ /* 0x000fda0003f05300 */
[----:B------:R-:W-:Y:S05]  /*1990*/  @!P0 BRA `(.L_x_178) ;  /* 0x0000004000008947 */ /* 0x000fea0003800000 */
[----:B-1----:R-:W-:-:S05]  /*19a0*/  IMAD.WIDE R2, R13, R8, c[0x0][0x350] ;  /* 0x0000d4000d027625 */ /* 0x002fca00078e0208 */
[----:B------:R-:W2:Y:S04]  /*19b0*/  LDG.E R4, [R2.64] ;  /* 0x0000000802047981 */ /* 0x000ea8000c1e1900 */
[----:B------:R-:W2:Y:S02]  /*19c0*/  LDG.E R0, [R2.64+0x4] ;  /* 0x0000040802007981 */ /* 0x000ea4000c1e1900 */
[----:B--2---:R-:W-:-:S05]  /*19d0*/  IADD3 R0, -R4, R0, RZ ;  /* 0x0000000004007210 */ /* 0x004fca0007ffe1ff */
.L_x_178:
[----:B-----5:R-:W-:Y:S01]  /*19e0*/  IMAD.IADD R21, R0, 0x1, -R240 ;  /* 0x0000000100157824 */ /* 0x020fe200078e0af0 */
[C---:B------:R-:W-:Y:S01]  /*19f0*/  LOP3.LUT R0, R250.reuse, 0xff000000, RZ, 0xc0, !PT ;  /* 0xff000000fa007812 */ /* 0x040fe200078ec0ff */
[----:B-1----:R-:W-:Y:S01]  /*1a00*/  IMAD.MOV.U32 R2, RZ, RZ, RZ ;  /* 0x000000ffff027224 */ /* 0x002fe200078e00ff */
[----:B------:R-:W-:Y:S01]  /*1a10*/  LOP3.LUT R4, R250, 0xff0000, RZ, 0xc0, !PT ;  /* 0x00ff0000fa047812 */ /* 0x000fe200078ec0ff */
[----:B------:R-:W-:Y:S01]  /*1a20*/  BSSY B0, `(.L_x_179) ;  /* 0x000002c000007945 */ /* 0x000fe20003800000 */
[----:B------:R-:W-:-:S02]  /*1a30*/  SHF.R.U32.HI R0, RZ, 0x8, R0 ;  /* 0x00000008ff007819 */ /* 0x000fc40000011600 */
[C---:B------:R-:W-:Y:S02]  /*1a40*/  IADD3 R3, R21.reuse, 0x6f, RZ ;  /* 0x0000006f15037810 */ /* 0x040fe40007ffe0ff */
[----:B------:R-:W-:Y:S02]  /*1a50*/  LEA.HI R0, R4, R0, RZ, 0x10 ;  /* 0x0000000004007211 */ /* 0x000fe400078f80ff */
[----:B------:R-:W-:Y:S01]  /*1a60*/  ISETP.GE.AND P0, PT, R21, 0x1, PT ;  /* 0x000000011500780c */ /* 0x000fe20003f06270 */
[----:B------:R-:W-:Y:S01]  /*1a70*/  IMAD.HI R2, R3, -0x6db6db6d, R2 ;  /* 0x9249249303027827 */ /* 0x000fe200078e0202 */
[----:B------:R-:W-:Y:S02]  /*1a80*/  LOP3.LUT R17, R0, 0xff, RZ, 0xc0, !PT ;  /* 0x000000ff00117812 */ /* 0x000fe400078ec0ff */
[----:B------:R-:W-:Y:S02]  /*1a90*/  SHF.R.U32.HI R5, RZ, 0x10, R0 ;  /* 0x00000010ff057819 */ /* 0x000fe40000011600 */
[----:B------:R-:W-:Y:S01]  /*1aa0*/  SHF.R.U32.HI R3, RZ, 0x1f, R2 ;  /* 0x0000001fff037819 */ /* 0x000fe20000011602 */
[----:B------:R1:W-:Y:S03]  /*1ab0*/  STL [R1+0x18], R17 ;  /* 0x0000181101007387 */ /* 0x0003e60000100800 */
[----:B------:R-:W-:Y:S01]  /*1ac0*/  LEA.HI.SX32 R10, R2, R3, 0x1a ;  /* 0x00000003020a7211 */ /* 0x000fe200078fd2ff */
[----:B------:R1:W-:Y:S01]  /*1ad0*/  STL [R1+0x10], R5 ;  /* 0x0000100501007387 */ /* 0x0003e20000100800 */
[----:B------:R-:W-:Y:S01]  /*1ae0*/  IMAD.MOV.U32 R2, RZ, RZ, RZ ;  /* 0x000000ffff027224 */ /* 0x000fe200078e00ff */
[----:B------:R-:W-:Y:S05]  /*1af0*/  @!P0 BRA `(.L_x_180) ;  /* 0x000001e000008947 */ /* 0x000fea0003800000 */
[----:B------:R-:W-:Y:S01]  /*1b00*/  ISETP.NE.AND P0, PT, R5, RZ, PT ;  /* 0x000000ff0500720c */ /* 0x000fe20003f05270 */
[----:B------:R-:W-:-:S03]  /*1b10*/  IMAD.MOV.U32 R4, RZ, RZ, RZ ;  /* 0x000000ffff047224 */ /* 0x000fc600078e00ff */
[----:B------:R-:W-:-:S04]  /*1b20*/  SEL R0, R5, c[0x0][0x338], P0 ;  /* 0x0000ce0005007a07 */ /* 0x000fc80000000000 */
[----:B------:R-:W-:Y:S02]  /*1b30*/  IABS R3, R0 ;  /* 0x0000000000037213 */ /* 0x000fe40000000000 */
[----:B------:R-:W-:Y:S02]  /*1b40*/  IADD3 R6, R10, -0x1, R0 ;  /* 0xffffffff0a067810 */ /* 0x000fe40007ffe000 */
[----:B------:R-:W2:Y:S02]  /*1b50*/  I2F.RP R2, R3 ;  /* 0x0000000300027306 */ /* 0x000ea40000209400 */
[----:B------:R-:W-:-:S06]  /*1b60*/  IABS R9, R6 ;  /* 0x0000000600097213 */ /* 0x000fcc0000000000 */
[----:B--2---:R-:W2:Y:S02]  /*1b70*/  MUFU.RCP R2, R2 ;  /* 0x0000000200027308 */ /* 0x004ea40000001000 */
[----:B--2---:R-:W-:-:S06]  /*1b80*/  IADD3 R2, R2, 0xffffffe, RZ ;  /* 0x0ffffffe02027810 */ /* 0x004fcc0007ffe0ff */
[----:B-1----:R-:W1:Y:S02]  /*1b90*/  F2I.FTZ.U32.TRUNC.NTZ R5, R2 ;  /* 0x0000000200057305 */ /* 0x002e64000021f000 */
[----:B-1----:R-:W-:-:S04]  /*1ba0*/  IMAD.MOV R2, RZ, RZ, -R5 ;  /* 0x000000ffff027224 */ /* 0x002fc800078e0a05 */
        /* <DEDUP_REMOVED lines=13> */
[----:B------:R-:W-:Y:S02]  /*1c80*/  ISETP.GE.U32.AND P2, PT, R4, R3, PT ;  /* 0x000000030400720c */ /* 0x000fe40003f46070 */
[----:B------:R-:W-:-:S04]  /*1c90*/  LOP3.LUT R3, R6, R0, RZ, 0x3c, !PT ;  /* 0x0000000006037212 */ /* 0x000fc800078e3cff */
[----:B------:R-:W-:-:S07]  /*1ca0*/  ISETP.GE.AND P0, PT, R3, RZ, PT ;  /* 0x000000ff0300720c */ /* 0x000fce0003f06270 */
[----:B------:R-:W-:-:S06]  /*1cb0*/  @P2 IADD3 R2, R2, 0x1, RZ ;  /* 0x0000000102022810 */ /* 0x000fcc0007ffe0ff */
[----:B------:R-:W-:Y:S01]  /*1cc0*/  @!P0 IMAD.MOV R2, RZ, RZ, -R2 ;  /* 0x000000ffff028224 */ /* 0x000fe200078e0a02 */
[----:B------:R-:W-:Y:S02]  /*1cd0*/  @!P1 LOP3.LUT R2, RZ, R0, RZ, 0x33, !PT ;  /* 0x00000000ff029212 */ /* 0x000fe400078e33ff */
.L_x_180:
[----:B------:R-:W-:Y:S05]  /*1ce0*/  BSYNC B0 ;  /* 0x0000000000007941 */ /* 0x000fea0003800000 */
.L_x_179:
[----:B------:R-:W-:Y:S01]  /*1cf0*/  IMAD R239, R17, R2, RZ ;  /* 0x0000000211ef7224 */ /* 0x000fe200078e02ff */
[----:B------:R-:W-:Y:S01]  /*1d00*/  PRMT R0, RZ, 0x7610, R0 ;  /* 0x00007610ff007816 */ /* 0x000fe20000000000 */
[----:B------:R-:W-:Y:S01]  /*1d10*/  CS2R R22, SRZ ;  /* 0x0000000000167805 */ /* 0x000fe2000001ff00 */
[----:B------:R-:W-:Y:S01]  /*1d20*/  CS2R R26, SRZ ;  /* 0x00000000001a7805 */ /* 0x000fe2000001ff00 */
[----:B------:R-:W-:Y:S01]  /*1d30*/  IMAD.IADD R2, R239, 0x1, R2 ;  /* 0x00000001ef027824 */ /* 0x000fe200078e0202 */
[----:B------:R-:W-:Y:S01]  /*1d40*/  CS2R R24, SRZ ;  /* 0x0000000000187805 */ /* 0x000fe2000001ff00 */
        /* <DEDUP_REMOVED lines=33> */
[----:B------:R-:W-:-:S04]  /*1f60*/  ISETP.NE.U32.AND P1, PT, RZ, c[0x0][0x340], PT ;  /* 0x0000d000ff007a0c */ /* 0x000fc80003f25070 */
[----:B------:R-:W-:-:S13]  /*1f70*/  ISETP.NE.AND.EX P1, PT, RZ, c[0x0][0x344], PT, P1 ;  /* 0x0000d100ff007a0c */ /* 0x000fda0003f25310 */
[----:B------:R-:W-:-:S04]  /*1f80*/  @P1 IADD3 R2, P0, R16, c[0x0][0x340], RZ ;  /* 0x0000d00010021a10 */ /* 0x000fc80007f1e0ff */
[----:B------:R-:W-:-:S05]  /*1f90*/  @P1 IADD3.X R3, R15, c[0x0][0x344], RZ, P0, !PT ;  /* 0x0000d1000f031a10 */ /* 0x000fca00007fe4ff */
[----:B------:R2:W3:Y:S01]  /*1fa0*/  @P1 LDG.E R0, [R2.64] ;  /* 0x0000000802001981 */ /* 0x0004e2000c1e1900 */
[----:B------:R-:W-:Y:S01]  /*1fb0*/  IMAD.MOV.U32 R126, RZ, RZ, 0x70 ;  /* 0x00000070ff7e7424 */ /* 0x000fe200078e00ff */
[----:B------:R-:W-:Y:S01]  /*1fc0*/  WARPSYNC 0xffffffff ;  /* 0xffffffff00007948 */ /* 0x000fe20003800000 */
[----:B------:R-:W-:Y:S01]  /*1fd0*/  IMAD R28, R234, 0x20, R235 ;  /* 0x00000020ea1c7824 */ /* 0x000fe200078e02eb */
[----:B------:R-:W-:Y:S01]  /*1fe0*/  BAR.SYNC.DEFER_BLOCKING 0x0 ;  /* 0x0000000000007b1d */ /* 0x000fe20000010000 */
[----:B------:R-:W-:Y:S02]  /*1ff0*/  IMAD R126, R214, R126, -0x70 ;  /* 0xffffff90d67e7424 */ /* 0x000fe400078e027e */
[----:B------:R-:W-:Y:S02]  /*2000*/  IMAD.MOV.U32 R204, RZ, RZ, RZ ;  /* 0x000000ffffcc7224 */ /* 0x000fe400078e00ff */
[----:B--2---:R-:W-:-:S05]  /*2010*/  IMAD.MOV.U32 R2, RZ, RZ, c[0x0][0x2b8] ;  /* 0x0000ae00ff027624 */ /* 0x004fca00078e00ff */
[----:B------:R-:W-:Y:S01]  /*2020*/  ISETP.NE.AND P0, PT, R2, 0x1, PT ;  /* 0x000000010200780c */ /* 0x000fe20003f05270 */
[----:B------:R-:W-:-:S04]  /*2030*/  IMAD.IADD R2, R28, 0x1, R126 ;  /* 0x000000011c027824 */ /* 0x000fc800078e027e */
[C---:B------:R-:W-:Y:S01]  /*2040*/  IMAD.IADD R9, R2.reuse, 0x1, R240 ;  /* 0x0000000102097824 */ /* 0x040fe200078e02f0 */
[----:B------:R-:W-:-:S03]  /*2050*/  ISETP.GE.AND P2, PT, R2, R21, PT ;  /* 0x000000150200720c */ /* 0x000fc60003f46270 */
[----:B------:R-:W-:Y:S01]  /*2060*/  IMAD.MOV.U32 R8, RZ, RZ, R9 ;  /* 0x000000ffff087224 */ /* 0x000fe200078e0009 */
[----:B------:R-:W-:-:S03]  /*2070*/  ISETP.GT.OR P2, PT, R28, 0x6f, P2 ;  /* 0x0000006f1c00780c */ /* 0x000fc60001744670 */
[----:B------:R-:W-:-:S05]  /*2080*/  @P0 IMAD.HI.U32 R3, R9, c[0x0][0x2bc], RZ ;  /* 0x0000af0009030a27 */ /* 0x000fca00078e00ff */
[----:B------:R-:W-:Y:S01]  /*2090*/  @P0 SHF.R.U32.HI R8, RZ, c[0x0][0x2c0], R3 ;  /* 0x0000b000ff080a19 */ /* 0x000fe20000011603 */
[----:B------:R-:W-:Y:S01]  /*20a0*/  IMAD.MOV.U32 R4, RZ, RZ, c[0x0][0x2c4] ;  /* 0x0000b100ff047624 */ /* 0x000fe200078e00ff */
[----:B------:R-:W-:Y:S01]  /*20b0*/  LOP3.LUT R22, R250, 0xffff, RZ, 0xc0, !PT ;  /* 0x0000fffffa167812 */ /* 0x000fe200078ec0ff */
[----:B-1----:R-:W-:Y:S02]  /*20c0*/  IMAD R5, R249, 0x80, R28 ;  /* 0x00000080f9057824 */ /* 0x002fe400078e021c */
[----:B------:R-:W-:-:S04]  /*20d0*/  @!P1 IMAD.MOV.U32 R0, RZ, RZ, R13 ;  /* 0x000000ffff009224 */ /* 0x000fc800078e000d */
[----:B---3--:R-:W-:Y:S01]  /*20e0*/  IMAD.WIDE.U32 R244, R0, c[0x0][0x2b0], RZ ;  /* 0x0000ac0000f47a25 */ /* 0x008fe200078e00ff */
[----:B------:R-:W-:-:S05]  /*20f0*/  SHF.R.S32.HI R2, RZ, 0x1f, R0 ;  /* 0x0000001fff027819 */ /* 0x000fca0000011400 */
[----:B------:R-:W-:-:S04]  /*2100*/  IMAD R2, R2, c[0x0][0x2b0], RZ ;  /* 0x0000ac0002027a24 */ /* 0x000fc800078e02ff */
[----:B------:R-:W-:Y:S01]  /*2110*/  IMAD R2, R0, c[0x0][0x2b4], R2 ;  /* 0x0000ad0000027a24 */ /* 0x000fe200078e0202 */
[----:B------:R-:W-:-:S03]  /*2120*/  @!P2 IADD3 R0, P1, R8, R244, RZ ;  /* 0x000000f40800a210 */ /* 0x000fc60007f3e0ff */
[----:B------:R-:W-:Y:S01]  /*2130*/  IMAD.IADD R252, R245, 0x1, R2 ;  /* 0x00000001f5fc7824 */ /* 0x000fe200078e0202 */
[----:B------:R-:W-:-:S04]  /*2140*/  @!P2 LEA R2, P0, R0, c[0x0][0x2a0], 0x2 ;  /* 0x0000a8000002aa11 */ /* 0x000fc800078010ff */
[----:B------:R-:W-:-:S04]  /*2150*/  @!P2 LEA.HI.X.SX32 R3, R8, R252, 0x1, P1 ;  /* 0x000000fc0803a211 */ /* 0x000fc800008f0eff */
[----:B------:R-:W-:-:S05]  /*2160*/  @!P2 LEA.HI.X R3, R0, c[0x0][0x2a4], R3, 0x2, P0 ;  /* 0x0000a9000003aa11 */ /* 0x000fca00000f1403 */
[----:B------:R1:W2:Y:S01]  /*2170*/  @!P2 LDG.E R204, [R2.64] ;  /* 0x0000000802cca981 */ /* 0x0002a2000c1e1900 */
[----:B------:R-:W-:Y:S01]  /*2180*/  SHF.R.S32.HI R0, RZ, 0x1f, R11 ;  /* 0x0000001fff007819 */ /* 0x000fe2000001140b */
[----:B------:R-:W-:Y:S01]  /*2190*/  IMAD.WIDE.U32 R242, R22, c[0x0][0x1e8], RZ ;  /* 0x00007a0016f27a25 */ /* 0x000fe200078e00ff */
[----:B------:R-:W-:Y:S01]  /*21a0*/  ISETP.NE.AND P0, PT, R4, 0x1, PT ;  /* 0x000000010400780c */ /* 0x000fe20003f05270 */
[----:B------:R-:W-:Y:S01]  /*21b0*/  BSSY B0, `(.L_x_182) ;  /* 0x00000f1000007945 */ /* 0x000fe20003800000 */
[----:B------:R-:W-:Y:S01]  /*21c0*/  SEL R6, R14, RZ, !P3 ;  /* 0x000000ff0e067207 */ /* 0x000fe20005800000 */
[----:B------:R-:W-:Y:S01]  /*21d0*/  IMAD R0, R0, c[0x0][0x178], RZ ;  /* 0x00005e0000007a24 */ /* 0x000fe200078e02ff */
[----:B------:R-:W-:Y:S01]  /*21e0*/  SEL R4, R13, RZ, !P3 ;  /* 0x000000ff0d047207 */ /* 0x000fe20005800000 */
[----:B------:R-:W-:Y:S01]  /*21f0*/  IMAD R241, R22, c[0x0][0x1ec], R243 ;  /* 0x00007b0016f17a24 */ /* 0x000fe200078e02f3 */
[----:B------:R-:W-:Y:S01]  /*2200*/  SHF.R.S32.HI R24, RZ, 0x1f, R231 ;  /* 0x0000001fff187819 */ /* 0x000fe200000114e7 */
[----:B------:R-:W-:Y:S01]  /*2210*/  IMAD R0, R11, c[0x0][0x17c], R0 ;  /* 0x00005f000b007a24 */ /* 0x000fe200078e0200 */
[----:B------:R-:W-:Y:S01]  /*2220*/  SHF.R.S32.HI R23, RZ, 0x1f, R238 ;  /* 0x0000001fff177819 */ /* 0x000fe200000114ee */
[----:B------:R-:W-:Y:S01]  /*2230*/  IMAD R6, R6, c[0x0][0x1c0], RZ ;  /* 0x0000700006067a24 */ /* 0x000fe200078e02ff */
[----:B------:R-:W-:Y:S01]  /*2240*/  ISETP.GE.AND P3, PT, R231, c[0x0][0x198], PT ;  /* 0x00006600e7007a0c */ /* 0x000fe20003f66270 */
[----:B------:R-:W-:Y:S01]  /*2250*/  IMAD.WIDE.U32 R246, R22, c[0x0][0x210], RZ ;  /* 0x0000840016f67a25 */ /* 0x000fe200078e00ff */
[----:B------:R-:W-:-:S02]  /*2260*/  ISETP.GE.AND P2, PT, R238, c[0x0][0x198], PT ;  /* 0x00006600ee007a0c */ /* 0x000fc40003f46270 */
[----:B------:R-:W-:Y:S01]  /*2270*/  IADD3 R125, R214, -0x1, RZ ;  /* 0xffffffffd67d7810 */ /* 0x000fe20007ffe0ff */
[----:B------:R-:W-:Y:S01]  /*2280*/  @P0 IMAD.HI.U32 R7, R5, c[0x0][0x2c8], RZ ;  /* 0x0000b20005070a27 */ /* 0x000fe200078e00ff */
[----:B------:R-:W-:Y:S02]  /*2290*/  SHF.L.U64.HI R202, R231, 0x1, R24 ;  /* 0x00000001e7ca7819 */ /* 0x000fe40000010218 */
[----:B------:R-:W-:Y:S01]  /*22a0*/  SHF.L.U64.HI R203, R238, 0x1, R23 ;  /* 0x00000001eecb7819 */ /* 0x000fe20000010217 */
[----:B------:R-:W-:Y:S02]  /*22b0*/  IMAD R6, R4, c[0x0][0x1c4], R6 ;  /* 0x0000710004067a24 */ /* 0x000fe400078e0206 */
[----:B------:R-:W-:Y:S02]  /*22c0*/  IMAD R124, R125, -0x70, R21 ;  /* 0xffffff907d7c7824 */ /* 0x000fe400078e0215 */
[----:B-1----:R-:W-:-:S04]  /*22d0*/  IMAD.WIDE.U32 R2, R11, c[0x0][0x178], RZ ;  /* 0x00005e000b027a25 */ /* 0x002fc800078e00ff */
[----:B------:R-:W-:Y:S02]  /*22e0*/  IMAD.IADD R3, R3, 0x1, R0 ;  /* 0x0000000103037824 */ /* 0x000fe400078e0200 */
[----:B------:R-:W-:Y:S01]  /*22f0*/  IMAD.MOV.U32 R0, RZ, RZ, R5 ;  /* 0x000000ffff007224 */ /* 0x000fe200078e0005 */
[----:B------:R-:W-:Y:S01]  /*2300*/  @P0 SHF.R.U32.HI R0, RZ, c[0x0][0x2cc], R7 ;  /* 0x0000b300ff000a19 */ /* 0x000fe20000011607 */
[----:B------:R-:W-:-:S03]  /*2310*/  IMAD.WIDE.U32 R2, R22, c[0x0][0x1b8], R2 ;  /* 0x00006e0016027a25 */ /* 0x000fc600078e0002 */
[----:B------:R-:W-:Y:S01]  /*2320*/  SHF.R.S32.HI R7, RZ, 0x1f, R0 ;  /* 0x0000001fff077819 */ /* 0x000fe20000011400 */
[C---:B------:R-:W-:Y:S02]  /*2330*/  IMAD R3, R22.reuse, c[0x0][0x1bc], R3 ;  /* 0x00006f0016037a24 */ /* 0x040fe400078e0203 */
[----:B------:R-:W-:Y:S02]  /*2340*/  IMAD R25, R22, c[0x0][0x214], R247 ;  /* 0x0000850016197a24 */ /* 0x000fe400078e02f7 */
[----:B------:R-:W-:-:S03]  /*2350*/  IMAD.WIDE.U32 R2, R4, c[0x0][0x1c0], R2 ;  /* 0x0000700004027a25 */ /* 0x000fc600078e0002 */
[----:B------:R-:W-:Y:S01]  /*2360*/  STL [R1], R25 ;  /* 0x0000001901007387 */ /* 0x000fe20000100800 */
[----:B------:R-:W-:Y:S02]  /*2370*/  IMAD.MOV R4, RZ, RZ, -R0 ;  /* 0x000000ffff047224 */ /* 0x000fe400078e0a00 */
[----:B------:R-:W-:Y:S02]  /*2380*/  IMAD.IADD R3, R3, 0x1, R6 ;  /* 0x0000000103037824 */ /* 0x000fe400078e0206 */
[----:B------:R-:W-:Y:S02]  /*2390*/  IMAD R4, R4, c[0x0][0x2c4], R5 ;  /* 0x0000b10004047a24 */ /* 0x000fe400078e0205 */
[----:B------:R-:W-:Y:S02]  /*23a0*/  IMAD R5, R7, c[0x0][0x1b0], RZ ;  /* 0x00006c0007057a24 */ /* 0x000fe400078e02ff */
[----:B------:R-:W-:-:S04]  /*23b0*/  IMAD.WIDE.U32 R2, R0, c[0x0][0x1b0], R2 ;  /* 0x00006c0000027a25 */ /* 0x000fc800078e0002 */
[----:B------:R-:W-:Y:S01]  /*23c0*/  IMAD R6, R0, c[0x0][0x1b4], R5 ;  /* 0x00006d0000067a24 */ /* 0x000fe200078e0205 */
[----:B------:R-:W-:-:S03]  /*23d0*/  SHF.R.S32.HI R5, RZ, 0x1f, R4 ;  /* 0x0000001fff057819 */ /* 0x000fc60000011404 */
[----:B------:R-:W-:Y:S02]  /*23e0*/  IMAD.IADD R3, R3, 0x1, R6 ;  /* 0x0000000103037824 */ /* 0x000fe400078e0206 */
[----:B------:R-:W-:Y:S02]  /*23f0*/  IMAD R0, R5, c[0x0][0x1a8], RZ ;  /* 0x00006a0005007a24 */ /* 0x000fe400078e02ff */
[----:B------:R-:W-:-:S04]  /*2400*/  IMAD.WIDE.U32 R2, R4, c[0x0][0x1a8], R2 ;  /* 0x00006a0004027a25 */ /* 0x000fc800078e0002 */
[----:B------:R-:W-:Y:S01]  /*2410*/  IMAD R0, R4, c[0x0][0x1ac], R0 ;  /* 0x00006b0004007a24 */ /* 0x000fe200078e0200 */
[----:B------:R-:W-:-:S03]  /*2420*/  LEA R17, P0, R2, c[0x0][0x160], 0x1 ;  /* 0x0000580002117a11 */ /* 0x000fc600078008ff */
[----:B------:R-:W-:Y:S02]  /*2430*/  IMAD.IADD R0, R3, 0x1, R0 ;  /* 0x0000000103007824 */ /* 0x000fe400078e0200 */
[----:B------:R-:W-:Y:S02]  /*2440*/  IMAD.MOV R3, RZ, RZ, -R8 ;  /* 0x000000ffff037224 */ /* 0x000fe400078e0a08 */
[----:B------:R-:W1:Y:S01]  /*2450*/  SHFL.IDX PT, R8, R17, RZ, 0x181f ;  /* 0x00181fff11087589 */ /* 0x000e6200000e0000 */
[----:B------:R-:W-:Y:S01]  /*2460*/  LEA.HI.X R16, R2, c[0x0][0x164], R0, 0x1, P0 ;  /* 0x0000590002107a11 */ /* 0x000fe200000f0c00 */
[----:B------:R-:W-:Y:S02]  /*2470*/  IMAD R205, R3, c[0x0][0x2b8], R9 ;  /* 0x0000ae0003cd7a24 */ /* 0x000fe400078e0209 */
[----:B------:R-:W-:Y:S01]  /*2480*/  SHFL.IDX PT, R9, R17, 0x1, 0x181f ;  /* 0x00381f0011097f89 */ /* 0x000fe200000e0000 */
[----:B------:R-:W-:Y:S02]  /*2490*/  IMAD R2, R249, 0x80, R235 ;  /* 0x00000080f9027824 */ /* 0x000fe400078e02eb */
[----:B------:R-:W-:Y:S01]  /*24a0*/  IMAD R0, R12, c[0x0][0x2c4], RZ ;  /* 0x0000b1000c007a24 */ /* 0x000fe200078e02ff */
[----:B------:R-:W3:Y:S01]  /*24b0*/  SHFL.IDX PT, R11, R16, RZ, 0x181f ;  /* 0x00181fff100b7589 */ /* 0x000ee200000e0000 */
[----:B------:R-:W-:-:S02]  /*24c0*/  SHF.R.S32.HI R3, RZ, 0x1f, R205 ;  /* 0x0000001fff037819 */ /* 0x000fc400000114cd */
[C---:B------:R-:W-:Y:S01]  /*24d0*/  IADD3 R4, R2.reuse, 0x20, RZ ;  /* 0x0000002002047810 */ /* 0x040fe20007ffe0ff */
[----:B------:R-:W4:Y:S01]  /*24e0*/  SHFL.IDX PT, R18, R16, 0x1, 0x181f ;  /* 0x00381f0010127f89 */ /* 0x000f2200000e0000 */
[-C--:B------:R-:W-:Y:S01]  /*24f0*/  ISETP.GE.AND P4, PT, R2, R0.reuse, PT ;  /* 0x000000000200720c */ /* 0x080fe20003f86270 */
[C---:B------:R-:W-:Y:S01]  /*2500*/  IMAD R6, R3.reuse, c[0x0][0x1e0], RZ ;  /* 0x0000780003067a24 */ /* 0x040fe200078e02ff */
[----:B------:R-:W-:Y:S01]  /*2510*/  ISETP.GE.AND P0, PT, R4, R0, PT ;  /* 0x000000000400720c */ /* 0x000fe20003f06270 */
[----:B------:R-:W-:Y:S01]  /*2520*/  IMAD R10, R3, c[0x0][0x208], RZ ;  /* 0x00008200030a7a24 */ /* 0x000fe200078e02ff */
[----:B------:R-:W-:Y:S01]  /*2530*/  SHFL.IDX PT, R19, R16, 0x2, 0x181f ;  /* 0x00581f0010137f89 */ /* 0x000fe200000e0000 */
[C---:B------:R-:W-:Y:S01]  /*2540*/  IMAD R3, R205.reuse, c[0x0][0x1e4], R6 ;  /* 0x00007900cd037a24 */ /* 0x040fe200078e0206 */
[C---:B------:R-:W-:Y:S01]  /*2550*/  IADD3 R20, R2.reuse, 0x40, RZ ;  /* 0x0000004002147810 */ /* 0x040fe20007ffe0ff */
[----:B------:R-:W-:Y:S01]  /*2560*/  IMAD.WIDE.U32 R4, R205, c[0x0][0x1e0], RZ ;  /* 0x00007800cd047a25 */ /* 0x000fe200078e00ff */
[----:B------:R-:W-:-:S03]  /*2570*/  IADD3 R2, R2, 0x60, RZ ;  /* 0x0000006002027810 */ /* 0x000fc60007ffe0ff */
[----:B------:R-:W-:Y:S02]  /*2580*/  IMAD.WIDE.U32 R6, R205, c[0x0][0x208], RZ ;  /* 0x00008200cd067a25 */ /* 0x000fe400078e00ff */
[-C--:B-1----:R-:W-:Y:S02]  /*2590*/  @!P4 LEA R14, P5, R231, R8.reuse, 0x1 ;  /* 0x00000008e70ec211 */ /* 0x082fe400078a08ff */
[----:B------:R-:W-:Y:S01]  /*25a0*/  IMAD R10, R205, c[0x0][0x20c], R10 ;  /* 0x00008300cd0a7a24 */ /* 0x000fe200078e020a */
[----:B------:R-:W-:Y:S01]  /*25b0*/  @!P4 LEA R12, P1, R238, R8, 0x1 ;  /* 0x00000008ee0cc211 */ /* 0x000fe200078208ff */
[----:B------:R-:W-:Y:S02]  /*25c0*/  IMAD.IADD R3, R5, 0x1, R3 ;  /* 0x0000000105037824 */ /* 0x000fe400078e0203 */
[----:B------:R-:W-:Y:S01]  /*25d0*/  IMAD.IADD R5, R7, 0x1, R10 ;  /* 0x0000000107057824 */ /* 0x000fe200078e020a */
[C---:B---3--:R-:W-:Y:S01]  /*25e0*/  @!P4 LEA.HI.X R15, R231.reuse, R11, R24, 0x1, P5 ;  /* 0x0000000be70fc211 */ /* 0x048fe200028f0c18 */
[----:B------:R-:W1:Y:S01]  /*25f0*/  SHFL.IDX PT, R7, R17, 0x2, 0x181f ;  /* 0x00581f0011077f89 */ /* 0x000e6200000e0000 */
[----:B------:R-:W-:-:S02]  /*2600*/  @!P0 LEA R10, P5, R231, R9, 0x1 ;  /* 0x00000009e70a8211 */ /* 0x000fc400078a08ff */
[----:B------:R-:W-:Y:S01]  /*2610*/  @!P4 LEA.HI.X R13, R238, R11, R23, 0x1, P1 ;  /* 0x0000000bee0dc211 */ /* 0x000fe200008f0c17 */
[----:B------:R2:W-:Y:S01]  /*2620*/  @!P4 LDGSTS.E.BYPASS.LTC128B.128 [R201+0x100], [R14.64], !P3 ;  /* 0x001000000ec9cfae */ /* 0x0005e2000d901d48 */
[----:B----4-:R-:W-:Y:S02]  /*2630*/  @!P0 LEA.HI.X R11, R231, R18, R24, 0x1, P5 ;  /* 0x00000012e70b8211 */ /* 0x010fe400028f0c18 */
[----:B------:R-:W-:Y:S01]  /*2640*/  ISETP.GE.AND P5, PT, R20, R0, PT ;  /* 0x000000001400720c */ /* 0x000fe20003fa6270 */
[----:B------:R3:W-:Y:S01]  /*2650*/  @!P4 LDGSTS.E.BYPASS.LTC128B.128 [R201+0x4100], [R12.64], !P2 ;  /* 0x041000000cc9cfae */ /* 0x0007e2000d101d48 */
[----:B------:R-:W-:-:S03]  /*2660*/  @!P0 LEA R8, P1, R238, R9, 0x1 ;  /* 0x00000009ee088211 */ /* 0x000fc600078208ff */
[----:B------:R4:W-:Y:S01]  /*2670*/  @!P0 LDGSTS.E.BYPASS.LTC128B.128 [R201+0x1100], [R10.64], !P3 ;  /* 0x011000000ac98fae */ /* 0x0009e2000d901d48 */
[----:B------:R-:W-:Y:S02]  /*2680*/  @!P0 LEA.HI.X R9, R238, R18, R23, 0x1, P1 ;  /* 0x00000012ee098211 */ /* 0x000fe400008f0c17 */
[----:B------:R-:W-:Y:S01]  /*2690*/  ISETP.GE.AND P1, PT, R2, R0, PT ;  /* 0x000000000200720c */ /* 0x000fe20003f26270 */
[----:B------:R-:W-:Y:S02]  /*26a0*/  IMAD.MOV.U32 R2, RZ, RZ, R4 ;  /* 0x000000ffff027224 */ /* 0x000fe400078e0004 */
[----:B------:R-:W-:Y:S01]  /*26b0*/  IMAD.MOV.U32 R4, RZ, RZ, R6 ;  /* 0x000000ffff047224 */ /* 0x000fe200078e0006 */
[----:B------:R5:W-:Y:S01]  /*26c0*/  @!P0 LDGSTS.E.BYPASS.LTC128B.128 [R201+0x5100], [R8.64], !P2 ;  /* 0x0510000008c98fae */ /* 0x000be2000d101d48 */
[----:B-1----:R-:W-:-:S03]  /*26d0*/  @!P5 LEA R6, P0, R231, R7, 0x1 ;  /* 0x00000007e706d211 */ /* 0x002fc600078008ff */
[----:B---3--:R-:W-:Y:S04]  /*26e0*/  SHFL.IDX PT, R12, R16, 0x3, 0x181f ;  /* 0x00781f00100c7f89 */ /* 0x008fe800000e0000 */
[----:B----4-:R-:W1:Y:S01]  /*26f0*/  SHFL.IDX PT, R11, R17, 0x3, 0x181f ;  /* 0x00781f00110b7f89 */ /* 0x010e6200000e0000 */
[C---:B-----5:R-:W-:Y:S02]  /*2700*/  @!P5 LEA R8, P4, R238.reuse, R7, 0x1 ;  /* 0x00000007ee08d211 */ /* 0x060fe400078808ff */
[-C--:B------:R-:W-:Y:S02]  /*2710*/  @!P5 LEA.HI.X R7, R231, R19.reuse, R24, 0x1, P0 ;  /* 0x00000013e707d211 */ /* 0x080fe400000f0c18 */
[----:B------:R-:W-:-:S03]  /*2720*/  @!P5 LEA.HI.X R9, R238, R19, R23, 0x1, P4 ;  /* 0x00000013ee09d211 */ /* 0x000fc600020f0c17 */
[----:B------:R3:W-:Y:S04]  /*2730*/  @!P5 LDGSTS.E.BYPASS.LTC128B.128 [R201+0x2100], [R6.64], !P3 ;  /* 0x0210000006c9dfae */ /* 0x0007e8000d901d48 */
[----:B------:R4:W-:Y:S01]  /*2740*/  @!P5 LDGSTS.E.BYPASS.LTC128B.128 [R201+0x6100], [R8.64], !P2 ;  /* 0x0610000008c9dfae */ /* 0x0009e2000d101d48 */
[----:B--2---:R-:W-:Y:S01]  /*2750*/  SHF.R.S32.HI R15, RZ, 0x1f, R204 ;  /* 0x0000001fff0f7819 */ /* 0x004fe200000114cc */
[----:B------:R-:W-:-:S04]  /*2760*/  IMAD.WIDE.U32 R2, R204, c[0x0][0x1f0], R2 ;  /* 0x00007c00cc027a25 */ /* 0x000fc800078e0002 */
[C---:B------:R-:W-:Y:S01]  /*2770*/  IMAD R0, R15.reuse, c[0x0][0x1f0], RZ ;  /* 0x00007c000f007a24 */ /* 0x040fe200078e02ff */
[----:B------:R-:W-:Y:S01]  /*2780*/  IADD3 R2, P0, R2, R242, RZ ;  /* 0x000000f202027210 */ /* 0x000fe20007f1e0ff */
[----:B----4-:R-:W-:Y:S02]  /*2790*/  IMAD R9, R15, c[0x0][0x218], RZ ;  /* 0x000086000f097a24 */ /* 0x010fe400078e02ff */
[----:B------:R-:W-:-:S05]  /*27a0*/  IMAD R0, R204, c[0x0][0x1f4], R0 ;  /* 0x00007d00cc007a24 */ /* 0x000fca00078e0200 */
[----:B---3--:R-:W-:Y:S02]  /*27b0*/  IADD3.X R6, R241, R3, R0, P0, !PT ;  /* 0x00000003f1067210 */ /* 0x008fe400007fe400 */
[----:B------:R-:W-:Y:S02]  /*27c0*/  LEA R0, P0, R2, c[0x0][0x1c8], 0x1 ;  /* 0x0000720002007a11 */ /* 0x000fe400078008ff */
[----:B------:R-:W-:Y:S02]  /*27d0*/  IMNMX R3, R124, 0x70, PT ;  /* 0x000000707c037817 */ /* 0x000fe40003800200 */
[----:B------:R-:W-:Y:S01]  /*27e0*/  LEA.HI.X R18, R2, c[0x0][0x1cc], R6, 0x1, P0 ;  /* 0x0000730002127a11 */ /* 0x000fe200000f0c06 */
[----:B------:R-:W-:Y:S01]  /*27f0*/  SHFL.IDX PT, R10, R0, RZ, 0x181f ;  /* 0x00181fff000a7589 */ /* 0x000fe200000e0000 */
[-C--:B-1----:R-:W-:Y:S01]  /*2800*/  @!P1 LEA R6, P4, R231, R11.reuse, 0x1 ;  /* 0x0000000be7069211 */ /* 0x082fe200078808ff */
[----:B------:R-:W-:Y:S02]  /*2810*/  IMAD.IADD R8, R3, 0x1, -R235 ;  /* 0x0000000103087824 */ /* 0x000fe400078e0aeb */
[----:B------:R-:W-:Y:S01]  /*2820*/  SHFL.IDX PT, R16, R18, RZ, 0x181f ;  /* 0x00181fff12107589 */ /* 0x000fe200000e0000 */
[----:B------:R-:W-:Y:S01]  /*2830*/  IMAD.WIDE.U32 R2, R204, c[0x0][0x218], R4 ;  /* 0x00008600cc027a25 */ /* 0x000fe200078e0004 */
[----:B------:R-:W-:-:S02]  /*2840*/  @!P1 LEA R4, P0, R238, R11, 0x1 ;  /* 0x0000000bee049211 */ /* 0x000fc400078008ff */
[----:B------:R-:W1:Y:S01]  /*2850*/  SHFL.IDX PT, R13, R0, 0x1, 0x181f ;  /* 0x00381f00000d7f89 */ /* 0x000e6200000e0000 */
[C---:B------:R-:W-:Y:S02]  /*2860*/  ISETP.GE.AND P6, PT, R8.reuse, 0x1, PT ;  /* 0x000000010800780c */ /* 0x040fe40003fc6270 */
[----:B------:R-:W-:Y:S01]  /*2870*/  ISETP.GE.AND P5, PT, R8, 0x21, PT ;  /* 0x000000210800780c */ /* 0x000fe20003fa6270 */
[----:B------:R-:W2:Y:S01]  /*2880*/  SHFL.IDX PT, R14, R18, 0x1, 0x181f ;  /* 0x00381f00120e7f89 */ /* 0x000ea200000e0000 */
[CC--:B------:R-:W-:Y:S02]  /*2890*/  @!P1 LEA.HI.X R7, R231.reuse, R12.reuse, R24, 0x1, P4 ;  /* 0x0000000ce7079211 */ /* 0x0c0fe400020f0c18 */
[----:B------:R-:W-:Y:S02]  /*28a0*/  @!P1 LEA.HI.X R5, R238, R12, R23, 0x1, P0 ;  /* 0x0000000cee059211 */ /* 0x000fe400000f0c17 */
[----:B------:R-:W-:Y:S01]  /*28b0*/  IADD3 R15, P0, R2, R246, RZ ;  /* 0x000000f6020f7210 */ /* 0x000fe20007f1e0ff */
[----:B------:R-:W-:Y:S01]  /*28c0*/  IMAD R2, R204, c[0x0][0x21c], R9 ;  /* 0x00008700cc027a24 */ /* 0x000fe200078e0209 */
[----:B------:R3:W-:Y:S01]  /*28d0*/  @!P1 LDGSTS.E.BYPASS.LTC128B.128 [R201+0x3100], [R6.64], !P3 ;  /* 0x0310000006c99fae */ /* 0x0007e2000d901d48 */
[----:B------:R-:W-:-:S02]  /*28e0*/  ISETP.GE.AND P3, PT, R231, c[0x0][0x1d4], PT ;  /* 0x00007500e7007a0c */ /* 0x000fc40003f66270 */
[----:B------:R-:W-:Y:S01]  /*28f0*/  ISETP.GE.AND P4, PT, R8, 0x41, PT ;  /* 0x000000410800780c */ /* 0x000fe20003f86270 */
[----:B------:R-:W4:Y:S01]  /*2900*/  SHFL.IDX PT, R9, R0, 0x2, 0x181f ;  /* 0x00581f0000097f89 */ /* 0x000f2200000e0000 */
[----:B------:R-:W-:-:S03]  /*2910*/  IADD3.X R17, R25, R3, R2, P0, !PT ;  /* 0x0000000319117210 */ /* 0x000fc600007fe402 */
[----:B------:R5:W-:Y:S04]  /*2920*/  @!P1 LDGSTS.E.BYPASS.LTC128B.128 [R201+0x7100], [R4.64], !P2 ;  /* 0x0710000004c99fae */ /* 0x000be8000d101d48 */
[----:B------:R-:W-:Y:S01]  /*2930*/  SHFL.IDX PT, R12, R0, 0x3, 0x181f ;  /* 0x00781f00000c7f89 */ /* 0x000fe200000e0000 */
[----:B-1----:R-:W-:-:S03]  /*2940*/  @P5 LEA R2, P2, R231, R13, 0x1 ;  /* 0x0000000de7025211 */ /* 0x002fc600078408ff */
[----:B------:R-:W1:Y:S01]  /*2950*/  SHFL.IDX PT, R0, R18, 0x2, 0x181f ;  /* 0x00581f0012007f89 */ /* 0x000e6200000e0000 */
[C---:B--2---:R-:W-:Y:S02]  /*2960*/  @P5 LEA.HI.X R3, R231.reuse, R14, R24, 0x1, P2 ;  /* 0x0000000ee7035211 */ /* 0x044fe400010f0c18 */
[----:B------:R-:W-:Y:S01]  /*2970*/  ISETP.GE.AND P2, PT, R8, 0x61, PT ;  /* 0x000000610800780c */ /* 0x000fe20003f46270 */
[----:B------:R-:W0:Y:S01]  /*2980*/  LDGDEPBAR ;  /* 0x00000000000079af */ /* 0x000e220000000000 */
[----:B---3--:R-:W-:-:S04]  /*2990*/  @P6 LEA R6, P1, R231, R10, 0x1 ;  /* 0x0000000ae7066211 */ /* 0x008fc800078208ff */
[----:B------:R-:W-:Y:S02]  /*29a0*/  @P6 LEA.HI.X R7, R231, R16, R24, 0x1, P1 ;  /* 0x00000010e7076211 */ /* 0x000fe400008f0c18 */
[----:B-----5:R-:W-:-:S03]  /*29b0*/  @P6 LEA R4, P0, R238, R10, 0x1 ;  /* 0x0000000aee046211 */ /* 0x020fc600078008ff */
[----:B------:R2:W-:Y:S01]  /*29c0*/  @P6 LDGSTS.E.BYPASS.LTC128B.128 [R201+0x8100], [R6.64], !P3 ;  /* 0x0810000006c96fae */ /* 0x0005e2000d901d48 */
[C---:B------:R-:W-:Y:S02]  /*29d0*/  @P5 LEA R10, P1, R238.reuse, R13, 0x1 ;  /* 0x0000000dee0a5211 */ /* 0x040fe400078208ff */
[C-C-:B------:R-:W-:Y:S01]  /*29e0*/  @P6 LEA.HI.X R5, R238.reuse, R16, R23.reuse, 0x1, P0 ;  /* 0x00000010ee056211 */ /* 0x140fe200000f0c17 */
[----:B------:R-:W3:Y:S01]  /*29f0*/  SHFL.IDX PT, R13, R18, 0x3, 0x181f ;  /* 0x00781f00120d7f89 */ /* 0x000ee200000e0000 */
[C---:B------:R-:W-:Y:S02]  /*2a00*/  ISETP.GE.AND P0, PT, R238.reuse, c[0x0][0x1d4], PT ;  /* 0x00007500ee007a0c */ /* 0x040fe40003f06270 */
[----:B------:R-:W-:Y:S02]  /*2a10*/  @P5 LEA.HI.X R11, R238, R14, R23, 0x1, P1 ;  /* 0x0000000eee0b5211 */ /* 0x000fe400008f0c17 */
[----:B------:R-:W-:-:S04]  /*2a20*/  LEA R14, P1, R15, c[0x0][0x1f8], 0x1 ;  /* 0x00007e000f0e7a11 */ /* 0x000fc800078208ff */
[----:B------:R-:W-:Y:S02]  /*2a30*/  LEA.HI.X R15, R15, c[0x0][0x1fc], R17, 0x1, P1 ;  /* 0x00007f000f0f7a11 */ /* 0x000fe400008f0c11 */
[----:B----4-:R-:W-:-:S03]  /*2a40*/  @P4 LEA R8, P1, R231, R9, 0x1 ;  /* 0x00000009e7084211 */ /* 0x010fc600078208ff */
[----:B------:R4:W-:Y:S01]  /*2a50*/  @P6 LDGSTS.E.BYPASS.LTC128B.128 [R201+0xb900], [R4.64], !P0 ;  /* 0x0b90000004c96fae */ /* 0x0009e2000c101d48 */
[----:B------:R-:W-:-:S03]  /*2a60*/  ISETP.GE.AND P6, PT, R231, c[0x0][0x1d4], PT ;  /* 0x00007500e7007a0c */ /* 0x000fc60003fc6270 */
[----:B------:R5:W-:Y:S04]  /*2a70*/  @P5 LDGSTS.E.BYPASS.LTC128B.128 [R201+0x9100], [R2.64], !P3 ;  /* 0x0910000002c95fae */ /* 0x000be8000d901d48 */
[----:B------:R3:W-:Y:S01]  /*2a80*/  @P5 LDGSTS.E.BYPASS.LTC128B.128 [R201+0xc900], [R10.64], !P0 ;  /* 0x0c9000000ac95fae */ /* 0x0007e2000c101d48 */
[C---:B--2---:R-:W-:Y:S02]  /*2a90*/  @P4 LEA R6, P5, R238.reuse, R9, 0x1 ;  /* 0x00000009ee064211 */ /* 0x044fe400078a08ff */
[CC--:B-1----:R-:W-:Y:S02]  /*2aa0*/  @P4 LEA.HI.X R9, R231.reuse, R0.reuse, R24, 0x1, P1 ;  /* 0x00000000e7094211 */ /* 0x0c2fe400008f0c18 */
[----:B------:R-:W-:Y:S02]  /*2ab0*/  @P4 LEA.HI.X R7, R238, R0, R23, 0x1, P5 ;  /* 0x00000000ee074211 */ /* 0x000fe400028f0c17 */
[----:B------:R-:W-:Y:S01]  /*2ac0*/  IADD3 R0, R188, 0x20, RZ ;  /* 0x00000020bc007810 */ /* 0x000fe20007ffe0ff */
[----:B------:R1:W-:Y:S04]  /*2ad0*/  @P4 LDGSTS.E.BYPASS.LTC128B.128 [R201+0xa100], [R8.64], !P3 ;  /* 0x0a10000008c94fae */ /* 0x0003e8000d901d48 */
[----:B------:R2:W-:Y:S01]  /*2ae0*/  @P4 LDGSTS.E.BYPASS.LTC128B.128 [R201+0xd900], [R6.64], !P0 ;  /* 0x0d90000006c94fae */ /* 0x0005e2000c101d48 */
[----:B----4-:R-:W-:-:S02]  /*2af0*/  @P2 LEA R4, P1, R231, R12, 0x1 ;  /* 0x0000000ce7042211 */ /* 0x010fc400078208ff */
[C---:B-----5:R-:W-:Y:S01]  /*2b00*/  @P2 LEA R2, P5, R238.reuse, R12, 0x1 ;  /* 0x0000000cee022211 */ /* 0x060fe200078a08ff */
[C---:B------:R-:W-:Y:S01]  /*2b10*/  IMAD.SHL.U32 R12, R238.reuse, 0x2, RZ ;  /* 0x00000002ee0c7824 */ /* 0x040fe200078e00ff */
[CC--:B---3--:R-:W-:Y:S02]  /*2b20*/  @P2 LEA.HI.X R5, R231.reuse, R13.reuse, R24, 0x1, P1 ;  /* 0x0000000de7052211 */ /* 0x0c8fe400008f0c18 */
[----:B------:R-:W-:Y:S01]  /*2b30*/  @P2 LEA.HI.X R3, R238, R13, R23, 0x1, P5 ;  /* 0x0000000dee032211 */ /* 0x000fe200028f0c17 */
[----:B------:R-:W3:Y:S01]  /*2b40*/  SHFL.IDX PT, R10, R14, RZ, 0x181f ;  /* 0x00181fff0e0a7589 */ /* 0x000ee200000e0000 */
[----:B------:R-:W-:Y:S01]  /*2b50*/  LOP3.LUT P1, RZ, R234, 0x2, RZ, 0xc0, !PT ;  /* 0x00000002eaff7812 */ /* 0x000fe2000782c0ff */
[----:B------:R-:W-:Y:S01]  /*2b60*/  IMAD.SHL.U32 R13, R231, 0x2, RZ ;  /* 0x00000002e70d7824 */ /* 0x000fe200078e00ff */
[----:B------:R-:W-:Y:S01]  /*2b70*/  ISETP.GE.AND P5, PT, R238, c[0x0][0x1d4], PT ;  /* 0x00007500ee007a0c */ /* 0x000fe20003fa6270 */
[----:B------:R4:W-:Y:S04]  /*2b80*/  @P2 LDGSTS.E.BYPASS.LTC128B.128 [R201+0xb100], [R4.64], !P3 ;  /* 0x0b10000004c92fae */ /* 0x0009e8000d901d48 */
[----:B------:R3:W-:Y:S04]  /*2b90*/  @P2 LDGSTS.E.BYPASS.LTC128B.128 [R201+0xe900], [R2.64], !P0 ;  /* 0x0e90000002c92fae */ /* 0x0007e8000c101d48 */
[----:B------:R-:W0:Y:S02]  /*2ba0*/  LDGDEPBAR ;  /* 0x00000000000079af */ /* 0x000e240000000000 */
[----:B------:R-:W-:-:S02]  /*2bb0*/  @P1 IADD3 R0, R188, -0x20, RZ ;  /* 0xffffffe0bc001810 */ /* 0x000fc40007ffe0ff */
[----:B-1----:R-:W1:Y:S04]  /*2bc0*/  SHFL.IDX PT, R8, R15, RZ, 0x181f ;  /* 0x00181fff0f087589 */ /* 0x002e6800000e0000 */
[----:B------:R-:W-:Y:S04]  /*2bd0*/  SHFL.IDX PT, R9, R15, 0x1, 0x181f ;  /* 0x00381f000f097f89 */ /* 0x000fe800000e0000 */
[----:B------:R-:W-:Y:S04]  /*2be0*/  SHFL.IDX PT, R11, R15, 0x2, 0x181f ;  /* 0x00581f000f0b7f89 */ /* 0x000fe800000e0000 */
[----:B----4-:R-:W4:Y:S01]  /*2bf0*/  SHFL.IDX PT, R5, R14, 0x1, 0x181f ;  /* 0x00381f000e057f89 */ /* 0x010f2200000e0000 */
[----:B------:R-:W-:Y:S01]  /*2c00*/  IMAD.IADD R4, R124, 0x1, -R235 ;  /* 0x000000017c047824 */ /* 0x000fe200078e0aeb */
[----:B---3--:R-:W-:Y:S01]  /*2c10*/  IADD3 R2, P1, R10, R13, RZ ;  /* 0x0000000d0a027210 */ /* 0x008fe20007f3e0ff */
[----:B------:R-:W-:-:S04]  /*2c20*/  DEPBAR.LE SB0, 0x1 ;  /* 0x000080400000791a */ /* 0x000fc80000000000 */
[----:B------:R-:W-:Y:S01]  /*2c30*/  BAR.SYNC.DEFER_BLOCKING 0x0 ;  /* 0x0000000000007b1d */ /* 0x000fe20000010000 */
[----:B------:R-:W-:Y:S01]  /*2c40*/  ISETP.LT.OR P4, PT, R4, 0x1, P6 ;  /* 0x000000010400780c */ /* 0x000fe20003781670 */
[----:B-1----:R-:W-:Y:S01]  /*2c50*/  IMAD.X R3, R8, 0x1, R202, P1 ;  /* 0x0000000108037824 */ /* 0x002fe200008e06ca */
[----:B--2---:R-:W-:Y:S02]  /*2c60*/  IADD3 R6, P1, R10, R12, RZ ;  /* 0x0000000c0a067210 */ /* 0x004fe40007f3e0ff */
[----:B------:R-:W-:Y:S01]  /*2c70*/  ISETP.LT.OR P2, PT, R4, 0x1, P5 ;  /* 0x000000010400780c */ /* 0x000fe20002f41670 */
[----:B------:R-:W1:Y:S02]  /*2c80*/  SHFL.IDX PT, R10, R14, 0x2, 0x181f ;  /* 0x00581f000e0a7f89 */ /* 0x000e6400000e0000 */
[----:B------:R-:W-:Y:S02]  /*2c90*/  IMAD.X R7, R8, 0x1, R203, P1 ;  /* 0x0000000108077824 */ /* 0x000fe400008e06cb */
[----:B------:R2:W3:Y:S04]  /*2ca0*/  LDSM.16.M88.4 R128, [R196] ;  /* 0x00000000c480783b */ /* 0x0004e80000000200 */
[----:B------:R2:W1:Y:S04]  /*2cb0*/  LDSM.16.M88.4 R132, [R197] ;  /* 0x00000000c584783b */ /* 0x0004680000000200 */
[----:B------:R2:W1:Y:S04]  /*2cc0*/  LDSM.16.M88.4 R164, [R199] ;  /* 0x00000000c7a4783b */ /* 0x0004680000000200 */
[----:B------:R2:W1:Y:S04]  /*2cd0*/  LDSM.16.M88.4 R168, [R198] ;  /* 0x00000000c6a8783b */ /* 0x0004680000000200 */
[----:B------:R2:W1:Y:S04]  /*2ce0*/  LDSM.16.M88.4 R172, [R196+0x4000] ;  /* 0x00400000c4ac783b */ /* 0x0004680000000200 */
[----:B------:R2:W1:Y:S04]  /*2cf0*/  LDSM.16.M88.4 R176, [R197+0x4000] ;  /* 0x00400000c5b0783b */ /* 0x0004680000000200 */
[----:B------:R2:W1:Y:S04]  /*2d00*/  LDSM.16.M88.4 R180, [R199+0x4000] ;  /* 0x00400000c7b4783b */ /* 0x0004680000000200 */
[----:B------:R2:W1:Y:S04]  /*2d10*/  LDSM.16.M88.4 R184, [R198+0x4000] ;  /* 0x00400000c6b8783b */ /* 0x0004680000000200 */
[----:B------:R-:W-:Y:S06]  /*2d20*/  BAR.SYNC.DEFER_BLOCKING 0x0 ;  /* 0x0000000000007b1d */ /* 0x000fec0000010000 */
[----:B------:R-:W-:-:S04]  /*2d30*/  DEPBAR.LE SB0, 0x0 ;  /* 0x000080000000791a */ /* 0x000fc80000000000 */
[----:B------:R-:W-:Y:S06]  /*2d40*/  BAR.SYNC.DEFER_BLOCKING 0x0 ;  /* 0x0000000000007b1d */ /* 0x000fec0000010000 */
[----:B------:R2:W1:Y:S04]  /*2d50*/  LDSM.16.M88.4 R20, [R0] ;  /* 0x000000000014783b */ /* 0x0004680000000200 */
[----:B------:R2:W1:Y:S04]  /*2d60*/  LDSM.16.M88.4 R68, [R0+0x800] ;  /* 0x000800000044783b */ /* 0x0004680000000200 */
[----:B------:R2:W1:Y:S04]  /*2d70*/  LDSM.16.M88.4 R64, [R0+0x1000] ;  /* 0x001000000040783b */ /* 0x0004680000000200 */
[----:B------:R2:W1:Y:S04]  /*2d80*/  LDSM.16.M88.4 R52, [R0+0x1800] ;  /* 0x001800000034783b */ /* 0x0004680000000200 */
[----:B------:R2:W1:Y:S04]  /*2d90*/  LDSM.16.M88.4 R80, [R0+0x2000] ;  /* 0x002000000050783b */ /* 0x0004680000000200 */
[----:B------:R2:W1:Y:S04]  /*2da0*/  LDSM.16.M88.4 R92, [R0+0x2800] ;  /* 0x00280000005c783b */ /* 0x0004680000000200 */
[----:B------:R2:W1:Y:S04]  /*2db0*/  LDSM.16.M88.4 R96, [R0+0x3000] ;  /* 0x003000000060783b */ /* 0x0004680000000200 */
[----:B------:R2:W1:Y:S04]  /*2dc0*/  LDSM.16.M88.4 R16, [R188] ;  /* 0x00000000bc10783b */ /* 0x0004680000000200 */
[----:B------:R2:W1:Y:S04]  /*2dd0*/  LDSM.16.M88.4 R32, [R188+0x800] ;  /* 0x00080000bc20783b */ /* 0x0004680000000200 */
[----:B------:R2:W1:Y:S04]  /*2de0*/  LDSM.16.M88.4 R24, [R188+0x1000] ;  /* 0x00100000bc18783b */ /* 0x0004680000000200 */
[----:B------:R2:W1:Y:S04]  /*2df0*/  LDSM.16.M88.4 R36, [R188+0x1800] ;  /* 0x00180000bc24783b */ /* 0x0004680000000200 */
[----:B------:R2:W1:Y:S04]  /*2e00*/  LDSM.16.M88.4 R40, [R188+0x2000] ;  /* 0x00200000bc28783b */ /* 0x0004680000000200 */
[----:B------:R2:W1:Y:S04]  /*2e10*/  LDSM.16.M88.4 R44, [R188+0x2800] ;  /* 0x00280000bc2c783b */ /* 0x0004680000000200 */
[----:B------:R2:W1:Y:S04]  /*2e20*/  LDSM.16.M88.4 R48, [R188+0x3000] ;  /* 0x00300000bc30783b */ /* 0x0004680000000200 */
[----:B------:R-:W-:Y:S01]  /*2e30*/  @!PT LDS RZ, [RZ] ;  /* 0x00000000fffff984 */ /* 0x000fe20000000800 */
[----:B------:R-:W-:Y:S01]  /*2e40*/  @!PT LDS RZ, [RZ] ;  /* 0x00000000fffff984 */ /* 0x000fe20000000800 */
[----:B------:R-:W-:Y:S01]  /*2e50*/  @!PT LDS RZ, [RZ] ;  /* 0x00000000fffff984 */ /* 0x000fe20000000800 */
[----:B------:R4:W-:Y:S01]  /*2e60*/  LDGSTS.E.BYPASS.LTC128B.128 [R201+0x100], [R2.64], !P4 ;  /* 0x0010000002c97fae */ /* 0x0009e2000e101d48 */
[----:B------:R-:W-:-:S03]  /*2e70*/  ISETP.LT.OR P4, PT, R4, 0x21, P6 ;  /* 0x000000210400780c */ /* 0x000fc60003781670 */
[----:B------:R1:W-:Y:S01]  /*2e80*/  LDGSTS.E.BYPASS.LTC128B.128 [R201+0x3900], [R6.64], !P2 ;  /* 0x0390000006c97fae */ /* 0x0003e2000d101d48 */
[----:B------:R-:W-:Y:S02]  /*2e90*/  ISETP.LT.OR P2, PT, R4, 0x21, P5 ;  /* 0x000000210400780c */ /* 0x000fe40002f41670 */
[----:B----4-:R-:W-:-:S05]  /*2ea0*/  IADD3 R2, P1, R5, R13, RZ ;  /* 0x0000000d05027210 */ /* 0x010fca0007f3e0ff */
[----:B------:R-:W-:Y:S01]  /*2eb0*/  IMAD.X R3, R9, 0x1, R202, P1 ;  /* 0x0000000109037824 */ /* 0x000fe200008e06ca */
[----:B------:R-:W-:-:S04]  /*2ec0*/  IADD3 R8, P1, R5, R12, RZ ;  /* 0x0000000c05087210 */ /* 0x000fc80007f3e0ff */
[----:B------:R4:W-:Y:S01]  /*2ed0*/  LDGSTS.E.BYPASS.LTC128B.128 [R201+0x1100], [R2.64], !P4 ;  /* 0x0110000002c97fae */ /* 0x0009e2000e101d48 */
[----:B------:R-:W-:Y:S01]  /*2ee0*/  IMAD.X R9, R9, 0x1, R203, P1 ;  /* 0x0000000109097824 */ /* 0x000fe200008e06cb */
[----:B-1----:R-:W-:Y:S02]  /*2ef0*/  IADD3 R6, P1, R10, R13, RZ ;  /* 0x0000000d0a067210 */ /* 0x002fe40007f3e0ff */
[C---:B------:R-:W-:Y:S02]  /*2f00*/  ISETP.LT.OR P4, PT, R4.reuse, 0x41, P6 ;  /* 0x000000410400780c */ /* 0x040fe40003781670 */
[----:B------:R2:W-:Y:S01]  /*2f10*/  LDGSTS.E.BYPASS.LTC128B.128 [R201+0x4900], [R8.64], !P2 ;  /* 0x0490000008c97fae */ /* 0x0005e2000d101d48 */
[----:B------:R-:W-:Y:S01]  /*2f20*/  IMAD.X R7, R11, 0x1, R202, P1 ;  /* 0x000000010b077824 */ /* 0x000fe200008e06ca */
[----:B------:R-:W-:-:S09]  /*2f30*/  ISETP.LT.OR P2, PT, R4, 0x41, P5 ;  /* 0x000000410400780c */ /* 0x000fd20002f41670 */
[----:B------:R2:W-:Y:S01]  /*2f40*/  LDGSTS.E.BYPASS.LTC128B.128 [R201+0x2100], [R6.64], !P4 ;  /* 0x0210000006c97fae */ /* 0x0005e2000e101d48 */
[----:B------:R-:W-:Y:S02]  /*2f50*/  ISETP.GT.AND P4, PT, R28, 0x6f, PT ;  /* 0x0000006f1c00780c */ /* 0x000fe40003f84270 */
[----:B----4-:R-:W-:Y:S02]  /*2f60*/  IADD3 R2, P1, R10, R12, RZ ;  /* 0x0000000c0a027210 */ /* 0x010fe40007f3e0ff */
[----:B------:R-:W1:Y:S03]  /*2f70*/  S2R R12, SR_TID.X ;  /* 0x00000000000c7919 */ /* 0x000e660000002100 */
[----:B------:R-:W-:-:S05]  /*2f80*/  IMAD.X R3, R11, 0x1, R203, P1 ;  /* 0x000000010b037824 */ /* 0x000fca00008e06cb */
[----:B------:R2:W-:Y:S01]  /*2f90*/  LDGSTS.E.BYPASS.LTC128B.128 [R201+0x5900], [R2.64], !P2 ;  /* 0x0590000002c97fae */ /* 0x0005e2000d101d48 */
[----:B-1----:R-:W-:-:S13]  /*2fa0*/  ISETP.GT.AND P1, PT, R12, 0x7f, PT ;  /* 0x0000007f0c00780c */ /* 0x002fda0003f24270 */
[----:B------:R-:W-:Y:S05]  /*2fb0*/  @P1 BRA `(.L_x_183) ;  /* 0x0000010000001947 */ /* 0x000fea0003800000 */
[----:B--23--:R-:W-:Y:S05]  /*2fc0*/  BRA.DIV ~URZ, `(.L_x_184) ;  /* 0x0000ad127f007947 */ /* 0x00cfea000b800000 */
[----:B------:R1:W2:Y:S04]  /*2fd0*/  SHFL.IDX PT, R0, R15, 0x3, 0x181f ;  /* 0x00781f000f007f89 */ /* 0x0002a800000e0000 */
[----:B------:R1:W3:Y:S02]  /*2fe0*/  SHFL.IDX PT, R2, R14, 0x3, 0x181f ;  /* 0x00781f000e027f89 */ /* 0x0002e400000e0000 */
.L_x_280:
[----:B------:R-:W-:Y:S01]  /*2ff0*/  IMAD.SHL.U32 R5, R231, 0x2, RZ ;  /* 0x00000002e7057824 */ /* 0x000fe200078e00ff */
[----:B------:R-:W-:Y:S01]  /*3000*/  ISETP.LT.OR P6, PT, R4, 0x61, P6 ;  /* 0x000000610400780c */ /* 0x000fe200037c1670 */
[----:B------:R-:W-:Y:S01]  /*3010*/  IMAD.SHL.U32 R3, R238, 0x2, RZ ;  /* 0x00000002ee037824 */ /* 0x000fe200078e00ff */
[----:B------:R-:W-:Y:S02]  /*3020*/  ISETP.LT.OR P5, PT, R4, 0x61, P5 ;  /* 0x000000610400780c */ /* 0x000fe40002fa1670 */
[C---:B---3--:R-:W-:Y:S02]  /*3030*/  IADD3 R4, P2, R2.reuse, R5, RZ ;  /* 0x0000000502047210 */ /* 0x048fe40007f5e0ff */
[----:B------:R-:W-:-:S03]  /*3040*/  IADD3 R2, P1, R2, R3, RZ ;  /* 0x0000000302027210 */ /* 0x000fc60007f3e0ff */
[C---:B--2---:R-:W-:Y:S02]  /*3050*/  IMAD.X R5, R0.reuse, 0x1, R202, P2 ;  /* 0x0000000100057824 */ /* 0x044fe400010e06ca */
[----:B------:R-:W-:-:S03]  /*3060*/  IMAD.X R3, R0, 0x1, R203, P1 ;  /* 0x0000000100037824 */ /* 0x000fc600008e06cb */
[----:B------:R-:W-:Y:S01]  /*3070*/  @!PT LDS RZ, [RZ] ;  /* 0x00000000fffff984 */ /* 0x000fe20000000800 */
[----:B------:R-:W-:Y:S01]  /*3080*/  @!PT LDS RZ, [RZ] ;  /* 0x00000000fffff984 */ /* 0x000fe20000000800 */
[----:B------:R-:W-:Y:S01]  /*3090*/  @!PT LDS RZ, [RZ] ;  /* 0x00000000fffff984 */ /* 0x000fe20000000800 */
[----:B------:R2:W-:Y:S04]  /*30a0*/  LDGSTS.E.BYPASS.LTC128B.128 [R201+0x3100], [R4.64], !P6 ;  /* 0x0310000004c97fae */ /* 0x0005e8000f101d48 */
[----:B------:R2:W-:Y:S02]  /*30b0*/  LDGSTS.E.BYPASS.LTC128B.128 [R201+0x6900], [R2.64], !P5 ;  /* 0x0690000002c97fae */ /* 0x0005e4000e901d48 */
.L_x_183:
[----:B--23--:R-:W-:Y:S05]  /*30c0*/  BSYNC B0 ;  /* 0x0000000000007941 */ /* 0x00cfea0003800000 */
.L_x_182:
[----:B------:R-:W-:Y:S01]  /*30d0*/  R2P PR, R234, 0x6 ;  /* 0x00000006ea007804 */ /* 0x000fe20000000000 */
[----:B------:R-:W-:Y:S01]  /*30e0*/  IMAD.MOV.U32 R0, RZ, RZ, 0x40 ;  /* 0x00000040ff007424 */ /* 0x000fe200078e00ff */
[----:B-1----:R-:W-:Y:S01]  /*30f0*/  HMMA.16816.F32.BF16 R12, R128, R16, RZ ;  /* 0x00000010800c723c */ /* 0x002fe200000418ff */
[----:B------:R-:W-:Y:S01]  /*3100*/  IADD3 R194, R188, 0x20, RZ ;  /* 0x00000020bcc27810 */ /* 0x000fe20007ffe0ff */
[----:B------:R-:W0:Y:S01]  /*3110*/  LDGDEPBAR ;  /* 0x00000000000079af */ /* 0x000e220000000000 */
[----:B------:R-:W-:Y:S01]  /*3120*/  BSSY B1, `(.L_x_185) ;  /* 0x000010a000017945 */ /* 0x000fe20003800000 */
[----:B------:R-:W-:-:S04]  /*3130*/  SEL R0, R0, 0xffffffc0, !P2 ;  /* 0xffffffc000007807 */ /* 0x000fc80005000000 */
[C---:B------:R-:W-:Y:S01]  /*3140*/  HMMA.16816.F32.BF16 R8, R128.reuse, R18, RZ ;  /* 0x000000128008723c */ /* 0x040fe200000418ff */
[C---:B------:R-:W-:Y:S02]  /*3150*/  IMAD.IADD R2, R188.reuse, 0x1, R0 ;  /* 0x00000001bc027824 */ /* 0x040fe400078e0200 */
[----:B------:R-:W-:Y:S02]  /*3160*/  @P1 IADD3 R194, R188, -0x20, RZ ;  /* 0xffffffe0bcc21810 */ /* 0x000fe40007ffe0ff */
[----:B------:R-:W-:Y:S01]  /*3170*/  ISETP.GT.AND P1, PT, R125, R239, PT ;  /* 0x000000ef7d00720c */ /* 0x000fe20003f24270 */
[----:B------:R-:W1:Y:S02]  /*3180*/  LDSM.16.M88.4 R76, [R2+0x1000] ;  /* 0x00100000024c783b */ /* 0x000e640000000200 */
[C---:B------:R-:W-:Y:S01]  /*3190*/  HMMA.16816.F32.BF16 R28, R128.reuse, R24, RZ ;  /* 0x00000018801c723c */ /* 0x040fe200000418ff */
[----:B------:R-:W-:Y:S01]  /*31a0*/  IMAD.IADD R189, R0, 0x1, R194 ;  /* 0x0000000100bd7824 */ /* 0x000fe200078e02c2 */
[----:B------:R-:W2:Y:S04]  /*31b0*/  LDSM.16.M88.4 R72, [R2+0x800] ;  /* 0x000800000248783b */ /* 0x000ea80000000200 */
[----:B------:R-:W3:Y:S02]  /*31c0*/  LDSM.16.M88.4 R56, [R2] ;  /* 0x000000000238783b */ /* 0x000ee40000000200 */
[----:B------:R-:W-:Y:S02]  /*31d0*/  HMMA.16816.F32.BF16 R4, R128, R32, RZ ;  /* 0x000000208004723c */ /* 0x000fe400000418ff */
[----:B------:R-:W-:Y:S06]  /*31e0*/  LDSM.16.M88.4 R120, [R189+0x6000] ;  /* 0x00600000bd78783b */ /* 0x000fec0000000200 */
[C---:B------:R-:W-:Y:S08]  /*31f0*/  HMMA.16816.F32.BF16 R84, R132.reuse, R20, R12 ;  /* 0x000000148454723c */ /* 0x040ff0000004180c */
[----:B------:R-:W-:Y:S08]  /*3200*/  HMMA.16816.F32.BF16 R100, R132, R22, R8 ;  /* 0x000000168464723c */ /* 0x000ff00000041808 */
[C---:B------:R-:W-:Y:S08]  /*3210*/  HMMA.16816.F32.BF16 R24, R128.reuse, R26, RZ ;  /* 0x0000001a8018723c */ /* 0x040ff000000418ff */
[C---:B------:R-:W-:Y:S08]  /*3220*/  HMMA.16816.F32.BF16 R20, R128.reuse, R36, RZ ;  /* 0x000000248014723c */ /* 0x040ff000000418ff */
[----:B------:R-:W-:Y:S08]  /*3230*/  HMMA.16816.F32.BF16 R16, R128, R38, RZ ;  /* 0x000000268010723c */ /* 0x000ff000000418ff */
[C---:B------:R-:W-:Y:S08]  /*3240*/  HMMA.16816.F32.BF16 R28, R132.reuse, R64, R28 ;  /* 0x00000040841c723c */ /* 0x040ff0000004181c */
[----:B------:R-:W-:Y:S08]  /*3250*/  HMMA.16816.F32.BF16 R88, R132, R68, R4 ;  /* 0x000000448458723c */ /* 0x000ff00000041804 */
[C---:B------:R-:W-:Y:S08]  /*3260*/  HMMA.16816.F32.BF16 R12, R128.reuse, R40, RZ ;  /* 0x00000028800c723c */ /* 0x040ff000000418ff */
[C---:B------:R-:W-:Y:S08]  /*3270*/  HMMA.16816.F32.BF16 R4, R128.reuse, R44, RZ ;  /* 0x0000002c8004723c */ /* 0x040ff000000418ff */
[C---:B------:R-:W-:Y:S08]  /*3280*/  HMMA.16816.F32.BF16 R36, R128.reuse, R46, RZ ;  /* 0x0000002e8024723c */ /* 0x040ff000000418ff */
[C---:B------:R-:W-:Y:S08]  /*3290*/  HMMA.16816.F32.BF16 R44, R128.reuse, R48, RZ ;  /* 0x00000030802c723c */ /* 0x040ff000000418ff */
[C---:B------:R-:W-:Y:S08]  /*32a0*/  HMMA.16816.F32.BF16 R32, R128.reuse, R34, RZ ;  /* 0x000000228020723c */ /* 0x040ff000000418ff */
[----:B------:R-:W-:Y:S08]  /*32b0*/  HMMA.16816.F32.BF16 R8, R128, R42, RZ ;  /* 0x0000002a8008723c */ /* 0x000ff000000418ff */
[C---:B------:R-:W-:Y:S01]  /*32c0*/  HMMA.16816.F32.BF16 R64, R132.reuse, R66, R24 ;  /* 0x000000428440723c */ /* 0x040fe20000041818 */
[----:B------:R-:W4:Y:S07]  /*32d0*/  LDSM.16.M88.4 R24, [R2+0x1800] ;  /* 0x001800000218783b */ /* 0x000f2e0000000200 */
[C---:B------:R-:W-:Y:S01]  /*32e0*/  HMMA.16816.F32.BF16 R60, R132.reuse, R52, R20 ;  /* 0x00000034843c723c */ /* 0x040fe20000041814 */
[----:B------:R-:W-:Y:S07]  /*32f0*/  LDSM.16.M88.4 R20, [R2+0x2000] ;  /* 0x002000000214783b */ /* 0x000fee0000000200 */
[----:B------:R-:W-:Y:S01]  /*3300*/  HMMA.16816.F32.BF16 R52, R132, R54, R16 ;  /* 0x000000368434723c */ /* 0x000fe20000041810 */
[----:B------:R-:W5:Y:S07]  /*3310*/  LDSM.16.M88.4 R16, [R2+0x2800] ;  /* 0x002800000210783b */ /* 0x000f6e0000000200 */
[----:B-1----:R-:W-:Y:S01]  /*3320*/  HMMA.16816.F32.BF16 R104, R164, R76, R28 ;  /* 0x0000004ca468723c */ /* 0x002fe2000004181c */
[----:B------:R-:W1:Y:S07]  /*3330*/  LDSM.16.M88.4 R28, [R2+0x3000] ;  /* 0x00300000021c783b */ /* 0x000e6e0000000200 */
[C---:B------:R-:W-:Y:S08]  /*3340*/  HMMA.16816.F32.BF16 R40, R132.reuse, R80, R12 ;  /* 0x000000508428723c */ /* 0x040ff0000004180c */
[----:B------:R-:W-:Y:S08]  /*3350*/  HMMA.16816.F32.BF16 R12, R132, R92, R4 ;  /* 0x0000005c840c723c */ /* 0x000ff00000041804 */
[----:B------:R-:W-:Y:S08]  /*3360*/  HMMA.16816.F32.BF16 R48, R128, R50, RZ ;  /* 0x000000328030723c */ /* 0x000ff000000418ff */
[C---:B------:R-:W-:Y:S08]  /*3370*/  HMMA.16816.F32.BF16 R4, R132.reuse, R96, R44 ;  /* 0x000000608404723c */ /* 0x040ff0000004182c */
[C---:B------:R-:W-:Y:S08]  /*3380*/  HMMA.16816.F32.BF16 R68, R132.reuse, R70, R32 ;  /* 0x000000468444723c */ /* 0x040ff00000041820 */
[C---:B------:R-:W-:Y:S08]  /*3390*/  HMMA.16816.F32.BF16 R32, R132.reuse, R82, R8 ;  /* 0x000000528420723c */ /* 0x040ff00000041808 */
[----:B------:R-:W-:Y:S01]  /*33a0*/  HMMA.16816.F32.BF16 R8, R132, R94, R36 ;  /* 0x0000005e8408723c */ /* 0x000fe20000041824 */
[----:B------:R-:W1:Y:S07]  /*33b0*/  LDSM.16.M88.4 R36, [R189] ;  /* 0x00000000bd24783b */ /* 0x000e6e0000000200 */
[C---:B--2---:R-:W-:Y:S08]  /*33c0*/  HMMA.16816.F32.BF16 R92, R164.reuse, R72, R88 ;  /* 0x00000048a45c723c */ /* 0x044ff00000041858 */
[C---:B------:R-:W-:Y:S08]  /*33d0*/  HMMA.16816.F32.BF16 R88, R164.reuse, R78, R64 ;  /* 0x0000004ea458723c */ /* 0x040ff00000041840 */
[C---:B---3--:R-:W-:Y:S08]  /*33e0*/  HMMA.16816.F32.BF16 R84, R164.reuse, R56, R84 ;  /* 0x00000038a454723c */ /* 0x048ff00000041854 */
[C---:B------:R-:W-:Y:S01]  /*33f0*/  HMMA.16816.F32.BF16 R100, R164.reuse, R58, R100 ;  /* 0x0000003aa464723c */ /* 0x040fe20000041864 */
[----:B------:R-:W2:Y:S07]  /*3400*/  LDSM.16.M88.4 R56, [R189+0x800] ;  /* 0x00080000bd38783b */ /* 0x000eae0000000200 */
[----:B----4-:R-:W-:Y:S08]  /*3410*/  HMMA.16816.F32.BF16 R76, R164, R24, R60 ;  /* 0x00000018a44c723c */ /* 0x010ff0000004183c */
[----:B------:R-:W-:Y:S01]  /*3420*/  HMMA.16816.F32.BF16 R80, R132, R98, R48 ;  /* 0x000000628450723c */ /* 0x000fe20000041830 */
[----:B------:R-:W3:Y:S07]  /*3430*/  LDSM.16.M88.4 R48, [R189+0x1000] ;  /* 0x00100000bd30783b */ /* 0x000eee0000000200 */
[C---:B-----5:R-:W-:Y:S01]  /*3440*/  HMMA.16816.F32.BF16 R60, R164.reuse, R16, R12 ;  /* 0x00000010a43c723c */ /* 0x060fe2000004180c */
[----:B------:R-:W-:Y:S07]  /*3450*/  LDSM.16.M88.4 R12, [R189+0x2000] ;  /* 0x00200000bd0c783b */ /* 0x000fee0000000200 */
[C---:B-1----:R-:W-:Y:S01]  /*3460*/  HMMA.16816.F32.BF16 R44, R164.reuse, R28, R4 ;  /* 0x0000001ca42c723c */ /* 0x042fe20000041804 */
[----:B------:R-:W1:Y:S07]  /*3470*/  LDSM.16.M88.4 R4, [R189+0x1800] ;  /* 0x00180000bd04783b */ /* 0x000e6e0000000200 */
[C---:B------:R-:W-:Y:S08]  /*3480*/  HMMA.16816.F32.BF16 R96, R164.reuse, R74, R68 ;  /* 0x0000004aa460723c */ /* 0x040ff00000041844 */
[C---:B------:R-:W-:Y:S01]  /*3490*/  HMMA.16816.F32.BF16 R68, R164.reuse, R20, R40 ;  /* 0x00000014a444723c */ /* 0x040fe20000041828 */
[----:B------:R-:W4:Y:S07]  /*34a0*/  LDSM.16.M88.4 R40, [R189+0x2800] ;  /* 0x00280000bd28783b */ /* 0x000f2e0000000200 */
[C---:B------:R-:W-:Y:S08]  /*34b0*/  HMMA.16816.F32.BF16 R72, R164.reuse, R26, R52 ;  /* 0x0000001aa448723c */ /* 0x040ff00000041834 */
[C---:B------:R-:W-:Y:S08]  /*34c0*/  HMMA.16816.F32.BF16 R64, R164.reuse, R22, R32 ;  /* 0x00000016a440723c */ /* 0x040ff00000041820 */
[----:B------:R-:W-:Y:S01]  /*34d0*/  HMMA.16816.F32.BF16 R52, R164, R18, R8 ;  /* 0x00000012a434723c */ /* 0x000fe20000041808 */
[----:B------:R-:W-:Y:S07]  /*34e0*/  LDSM.16.M88.4 R8, [R188+0x4000] ;  /* 0x00400000bc08783b */ /* 0x000fee0000000200 */
[C---:B------:R-:W-:Y:S08]  /*34f0*/  HMMA.16816.F32.BF16 R24, R168.reuse, R36, R84 ;  /* 0x00000024a818723c */ /* 0x040ff00000041854 */
[----:B------:R-:W-:Y:S01]  /*3500*/  HMMA.16816.F32.BF16 R20, R168, R38, R100 ;  /* 0x00000026a814723c */ /* 0x000fe20000041864 */
[----:B------:R-:W5:Y:S07]  /*3510*/  LDSM.16.M88.4 R36, [R189+0x3000] ;  /* 0x00300000bd24783b */ /* 0x000f6e0000000200 */
[----:B------:R-:W-:Y:S01]  /*3520*/  HMMA.16816.F32.BF16 R32, R164, R30, R80 ;  /* 0x0000001ea420723c */ /* 0x000fe20000041850 */
[----:B------:R-:W4:Y:S07]  /*3530*/  LDSM.16.M88.4 R28, [R188+0x3800] ;  /* 0x00380000bc1c783b */ /* 0x000f2e0000000200 */
[C---:B--2---:R-:W-:Y:S08]  /*3540*/  HMMA.16816.F32.BF16 R80, R168.reuse, R58, R96 ;  /* 0x0000003aa850723c */ /* 0x044ff00000041860 */
[C---:B---3--:R-:W-:Y:S08]  /*3550*/  HMMA.16816.F32.BF16 R96, R168.reuse, R48, R104 ;  /* 0x00000030a860723c */ /* 0x048ff00000041868 */
[C---:B-1----:R-:W-:Y:S08]  /*3560*/  HMMA.16816.F32.BF16 R116, R168.reuse, R4, R76 ;  /* 0x00000004a874723c */ /* 0x042ff0000004184c */
[C---:B------:R-:W-:Y:S01]  /*3570*/  HMMA.16816.F32.BF16 R112, R168.reuse, R6, R72 ;  /* 0x00000006a870723c */ /* 0x040fe20000041848 */
[----:B------:R-:W1:Y:S04]  /*3580*/  LDSM.16.M88.4 R4, [R188+0x4800] ;  /* 0x00480000bc04783b */ /* 0x000e680000000200 */
[----:B------:R-:W-:Y:S03]  /*3590*/  LDSM.16.M88.4 R72, [R194+0x3800] ;  /* 0x00380000c248783b */ /* 0x000fe60000000200 */
[C---:B------:R-:W-:Y:S08]  /*35a0*/  HMMA.16816.F32.BF16 R108, R168.reuse, R12, R68 ;  /* 0x0000000ca86c723c */ /* 0x040ff00000041844 */
[C---:B------:R-:W-:Y:S01]  /*35b0*/  HMMA.16816.F32.BF16 R100, R168.reuse, R14, R64 ;  /* 0x0000000ea864723c */ /* 0x040fe20000041840 */
[----:B------:R-:W2:Y:S04]  /*35c0*/  LDSM.16.M88.4 R12, [R188+0x5000] ;  /* 0x00500000bc0c783b */ /* 0x000ea80000000200 */
[----:B------:R-:W-:Y:S03]  /*35d0*/  LDSM.16.M88.4 R64, [R188+0x6800] ;  /* 0x00680000bc40783b */ /* 0x000fe60000000200 */
[C---:B------:R-:W-:Y:S01]  /*35e0*/  HMMA.16816.F32.BF16 R16, R168.reuse, R56, R92 ;  /* 0x00000038a810723c */ /* 0x040fe2000004185c */
[----:B------:R-:W-:Y:S07]  /*35f0*/  LDSM.16.M88.4 R56, [R194+0x4000] ;  /* 0x00400000c238783b */ /* 0x000fee0000000200 */
[C---:B------:R-:W-:Y:S01]  /*3600*/  HMMA.16816.F32.BF16 R104, R168.reuse, R50, R88 ;  /* 0x00000032a868723c */ /* 0x040fe20000041858 */
[----:B------:R-:W-:Y:S07]  /*3610*/  LDSM.16.M88.4 R48, [R188+0x6000] ;  /* 0x00600000bc30783b */ /* 0x000fee0000000200 */
[C---:B----4-:R-:W-:Y:S08]  /*3620*/  HMMA.16816.F32.BF16 R92, R168.reuse, R40, R60 ;  /* 0x00000028a85c723c */ /* 0x050ff0000004183c */
[C---:B------:R-:W-:Y:S01]  /*3630*/  HMMA.16816.F32.BF16 R88, R168.reuse, R42, R52 ;  /* 0x0000002aa858723c */ /* 0x040fe20000041834 */
[----:B------:R-:W3:Y:S07]  /*3640*/  LDSM.16.M88.4 R40, [R188+0x5800] ;  /* 0x00580000bc28783b */ /* 0x000eee0000000200 */
[C---:B-----5:R-:W-:Y:S08]  /*3650*/  HMMA.16816.F32.BF16 R60, R168.reuse, R36, R44 ;  /* 0x00000024a83c723c */ /* 0x060ff0000004182c */
[----:B------:R-:W-:Y:S01]  /*3660*/  HMMA.16816.F32.BF16 R84, R168, R38, R32 ;  /* 0x00000026a854723c */ /* 0x000fe20000041820 */
[----:B------:R-:W4:Y:S07]  /*3670*/  LDSM.16.M88.4 R36, [R194+0x4800] ;  /* 0x00480000c224783b */ /* 0x000f2e0000000200 */
[C---:B------:R-:W-:Y:S01]  /*3680*/  HMMA.16816.F32.BF16 R76, R172.reuse, R28, R24 ;  /* 0x0000001cac4c723c */ /* 0x040fe20000041818 */
[----:B------:R-:W-:Y:S07]  /*3690*/  LDSM.16.M88.4 R24, [R194+0x5800] ;  /* 0x00580000c218783b */ /* 0x000fee0000000200 */
[C---:B------:R-:W-:Y:S01]  /*36a0*/  HMMA.16816.F32.BF16 R68, R172.reuse, R30, R20 ;  /* 0x0000001eac44723c */ /* 0x040fe20000041814 */
[----:B------:R-:W5:Y:S07]  /*36b0*/  LDSM.16.M88.4 R28, [R194+0x5000] ;  /* 0x00500000c21c783b */ /* 0x000f6e0000000200 */
[C---:B------:R-:W-:Y:S08]  /*36c0*/  HMMA.16816.F32.BF16 R52, R172.reuse, R8, R16 ;  /* 0x00000008ac34723c */ /* 0x040ff00000041810 */
[C---:B------:R-:W-:Y:S01]  /*36d0*/  HMMA.16816.F32.BF16 R44, R172.reuse, R10, R80 ;  /* 0x0000000aac2c723c */ /* 0x040fe20000041850 */
[----:B------:R-:W-:Y:S07]  /*36e0*/  LDSM.16.M88.4 R80, [R194+0x6000] ;  /* 0x00600000c250783b */ /* 0x000fee0000000200 */
[C---:B-1----:R-:W-:Y:S08]  /*36f0*/  HMMA.16816.F32.BF16 R20, R172.reuse, R6, R104 ;  /* 0x00000006ac14723c */ /* 0x042ff00000041868 */
[C---:B--2---:R-:W-:Y:S08]  /*3700*/  HMMA.16816.F32.BF16 R16, R172.reuse, R12, R116 ;  /* 0x0000000cac10723c */ /* 0x044ff00000041874 */
[C---:B------:R-:W-:Y:S01]  /*3710*/  HMMA.16816.F32.BF16 R32, R172.reuse, R4, R96 ;  /* 0x00000004ac20723c */ /* 0x040fe20000041860 */
[----:B------:R-:W1:Y:S07]  /*3720*/  LDSM.16.M88.4 R96, [R194+0x6800] ;  /* 0x00680000c260783b */ /* 0x000e6e0000000200 */
[C---:B------:R-:W-:Y:S01]  /*3730*/  HMMA.16816.F32.BF16 R12, R172.reuse, R14, R112 ;  /* 0x0000000eac0c723c */ /* 0x040fe20000041870 */
[----:B------:R-:W-:Y:S07]  /*3740*/  LDSM.16.M88.4 R112, [R2+0x4000] ;  /* 0x004000000270783b */ /* 0x000fee0000000200 */
[C---:B---3--:R-:W-:Y:S08]  /*3750*/  HMMA.16816.F32.BF16 R8, R172.reuse, R40, R108 ;  /* 0x00000028ac08723c */ /* 0x048ff0000004186c */
[C---:B------:R-:W-:Y:S08]  /*3760*/  HMMA.16816.F32.BF16 R60, R172.reuse, R64, R60 ;  /* 0x00000040ac3c723c */ /* 0x040ff0000004183c */
[C---:B------:R-:W-:Y:S01]  /*3770*/  HMMA.16816.F32.BF16 R84, R172.reuse, R66, R84 ;  /* 0x00000042ac54723c */ /* 0x040fe20000041854 */
[----:B------:R-:W2:Y:S07]  /*3780*/  LDSM.16.M88.4 R64, [R2+0x3800] ;  /* 0x003800000240783b */ /* 0x000eae0000000200 */
[C---:B------:R-:W-:Y:S01]  /*3790*/  HMMA.16816.F32.BF16 R4, R172.reuse, R42, R100 ;  /* 0x0000002aac04723c */ /* 0x040fe20000041864 */
[----:B------:R-:W-:Y:S07]  /*37a0*/  LDSM.16.M88.4 R100, [R189+0x3800] ;  /* 0x00380000bd64783b */ /* 0x000fee0000000200 */
[C---:B------:R-:W-:Y:S08]  /*37b0*/  HMMA.16816.F32.BF16 R40, R172.reuse, R48, R92 ;  /* 0x00000030ac28723c */ /* 0x040ff0000004185c */
[----:B------:R-:W-:Y:S01]  /*37c0*/  HMMA.16816.F32.BF16 R48, R172, R50, R88 ;  /* 0x00000032ac30723c */ /* 0x000fe20000041858 */
[----:B------:R-:W-:Y:S07]  /*37d0*/  LDSM.16.M88.4 R88, [R2+0x6800] ;  /* 0x006800000258783b */ /* 0x000fee0000000200 */
[C---:B------:R-:W-:Y:S08]  /*37e0*/  HMMA.16816.F32.BF16 R52, R176.reuse, R56, R52 ;  /* 0x00000038b034723c */ /* 0x040ff00000041834 */
[C---:B------:R-:W-:Y:S08]  /*37f0*/  HMMA.16816.F32.BF16 R116, R176.reuse, R58, R44 ;  /* 0x0000003ab074723c */ /* 0x040ff0000004182c */
[C---:B----4-:R-:W-:Y:S08]  /*3800*/  HMMA.16816.F32.BF16 R108, R176.reuse, R38, R20 ;  /* 0x00000026b06c723c */ /* 0x050ff00000041814 */
[C---:B------:R-:W-:Y:S08]  /*3810*/  HMMA.16816.F32.BF16 R56, R176.reuse, R36, R32 ;  /* 0x00000024b038723c */ /* 0x040ff00000041820 */
[C---:B-----5:R-:W-:Y:S01]  /*3820*/  HMMA.16816.F32.BF16 R20, R176.reuse, R30, R12 ;  /* 0x0000001eb014723c */ /* 0x060fe2000004180c */
[----:B------:R-:W3:Y:S07]  /*3830*/  LDSM.16.M88.4 R12, [R2+0x5000] ;  /* 0x00500000020c783b */ /* 0x000eee0000000200 */
[C---:B------:R-:W-:Y:S08]  /*3840*/  HMMA.16816.F32.BF16 R76, R176.reuse, R72, R76 ;  /* 0x00000048b04c723c */ /* 0x040ff0000004184c */
[C---:B------:R-:W-:Y:S01]  /*3850*/  HMMA.16816.F32.BF16 R68, R176.reuse, R74, R68 ;  /* 0x0000004ab044723c */ /* 0x040fe20000041844 */
[----:B------:R-:W-:Y:S07]  /*3860*/  LDSM.16.M88.4 R72, [R189+0x5800] ;  /* 0x00580000bd48783b */ /* 0x000fee0000000200 */
[C---:B------:R-:W-:Y:S01]  /*3870*/  HMMA.16816.F32.BF16 R104, R176.reuse, R28, R16 ;  /* 0x0000001cb068723c */ /* 0x040fe20000041810 */
[----:B------:R-:W4:Y:S04]  /*3880*/  LDSM.16.M88.4 R16, [R2+0x4800] ;  /* 0x004800000210783b */ /* 0x000f280000000200 */
[----:B------:R-:W-:Y:S03]  /*3890*/  LDSM.16.M88.4 R28, [R2+0x6000] ;  /* 0x00600000021c783b */ /* 0x000fe60000000200 */
[C---:B------:R-:W-:Y:S01]  /*38a0*/  HMMA.16816.F32.BF16 R36, R176.reuse, R24, R8 ;  /* 0x00000018b024723c */ /* 0x040fe20000041808 */
[----:B------:R-:W5:Y:S07]  /*38b0*/  LDSM.16.M88.4 R8, [R2+0x5800] ;  /* 0x005800000208783b */ /* 0x000f6e0000000200 */
[C---:B------:R-:W-:Y:S08]  /*38c0*/  HMMA.16816.F32.BF16 R4, R176.reuse, R26, R4 ;  /* 0x0000001ab004723c */ /* 0x040ff00000041804 */
[C---:B-1----:R-:W-:Y:S08]  /*38d0*/  HMMA.16816.F32.BF16 R44, R176.reuse, R96, R60 ;  /* 0x00000060b02c723c */ /* 0x042ff0000004183c */
[C---:B------:R-:W-:Y:S08]  /*38e0*/  HMMA.16816.F32.BF16 R24, R176.reuse, R80, R40 ;  /* 0x00000050b018723c */ /* 0x040ff00000041828 */
[C---:B------:R-:W-:Y:S01]  /*38f0*/  HMMA.16816.F32.BF16 R32, R176.reuse, R82, R48 ;  /* 0x00000052b020723c */ /* 0x040fe20000041830 */
[----:B------:R-:W-:Y:S07]  /*3900*/  LDSM.16.M88.4 R80, [R189+0x4800] ;  /* 0x00480000bd50783b */ /* 0x000fee0000000200 */
[----:B------:R-:W-:Y:S01]  /*3910*/  HMMA.16816.F32.BF16 R96, R176, R98, R84 ;  /* 0x00000062b060723c */ /* 0x000fe20000041854 */
[----:B------:R-:W-:Y:S07]  /*3920*/  LDSM.16.M88.4 R84, [R189+0x4000] ;  /* 0x00400000bd54783b */ /* 0x000fee0000000200 */
[C---:B--2---:R-:W-:Y:S01]  /*3930*/  HMMA.16816.F32.BF16 R92, R180.reuse, R64, R76 ;  /* 0x00000040b45c723c */ /* 0x044fe2000004184c */
[----:B------:R-:W1:Y:S07]  /*3940*/  LDSM.16.M88.4 R76, [R189+0x5000] ;  /* 0x00500000bd4c783b */ /* 0x000e6e0000000200 */
[C---:B------:R-:W-:Y:S08]  /*3950*/  HMMA.16816.F32.BF16 R68, R180.reuse, R66, R68 ;  /* 0x00000042b444723c */ /* 0x040ff00000041844 */
[C---:B------:R-:W-:Y:S08]  /*3960*/  HMMA.16816.F32.BF16 R64, R180.reuse, R112, R52 ;  /* 0x00000070b440723c */ /* 0x040ff00000041834 */
[----:B------:R-:W-:Y:S01]  /*3970*/  HMMA.16816.F32.BF16 R60, R180, R114, R116 ;  /* 0x00000072b43c723c */ /* 0x000fe20000041874 */
[----:B------:R-:W2:Y:S01]  /*3980*/  LDSM.16.M88.4 R112, [R189+0x6800] ;  /* 0x00680000bd70783b */ /* 0x000ea20000000200 */
[----:B------:R-:W-:-:S06]  /*3990*/  DEPBAR.LE SB0, 0x0 ;  /* 0x000080000000791a */ /* 0x000fcc0000000000 */
[C---:B---3--:R-:W-:Y:S08]  /*39a0*/  HMMA.16816.F32.BF16 R40, R180.reuse, R14, R20 ;  /* 0x0000000eb428723c */ /* 0x048ff00000041814 */
[C---:B----4-:R-:W-:Y:S08]  /*39b0*/  HMMA.16816.F32.BF16 R56, R180.reuse, R16, R56 ;  /* 0x00000010b438723c */ /* 0x050ff00000041838 */
[C---:B------:R-:W-:Y:S08]  /*39c0*/  HMMA.16816.F32.BF16 R52, R180.reuse, R18, R108 ;  /* 0x00000012b434723c */ /* 0x040ff0000004186c */
[C---:B------:R-:W-:Y:S08]  /*39d0*/  HMMA.16816.F32.BF16 R48, R180.reuse, R12, R104 ;  /* 0x0000000cb430723c */ /* 0x040ff00000041868 */
[C---:B-----5:R-:W-:Y:S08]  /*39e0*/  HMMA.16816.F32.BF16 R36, R180.reuse, R8, R36 ;  /* 0x00000008b424723c */ /* 0x060ff00000041824 */
        /* <DEDUP_REMOVED lines=17> */
[C---:B--2---:R-:W-:Y:S08]  /*3b00*/  HMMA.16816.F32.BF16 R44, R184.reuse, R112, R8 ;  /* 0x00000070b82c723c */ /* 0x044ff00000041808 */
[----:B------:R-:W-:Y:S01]  /*3b10*/  HMMA.16816.F32.BF16 R32, R184, R114, R4 ;  /* 0x00000072b820723c */ /* 0x000fe20000041804 */
[----:B------:R-:W-:Y:S06]  /*3b20*/  BAR.SYNC.DEFER_BLOCKING 0x0 ;  /* 0x0000000000007b1d */ /* 0x000fec0000010000 */
[----:B------:R-:W-:Y:S01]  /*3b30*/  @!UPT UIADD3 URZ, URZ, URZ, URZ ;  /* 0x0000003f3f3ff290 */ /* 0x000fe2000fffe03f */
[----:B------:R-:W-:Y:S11]  /*3b40*/  @!P1 BRA `(.L_x_186) ;  /* 0x0000067000009947 */ /* 0x000ff60003800000 */
[----:B------:R-:W-:Y:S02]  /*3b50*/  IMAD.MOV.U32 R0, RZ, RZ, c[0x0][0x2b8] ;  /* 0x0000ae00ff007624 */ /* 0x000fe400078e00ff */
[----:B------:R-:W-:-:S02]  /*3b60*/  IMAD R2, R234, 0x20, R235 ;  /* 0x00000020ea027824 */ /* 0x000fc400078e02eb */
[----:B------:R-:W-:Y:S01]  /*3b70*/  IMAD.MOV.U32 R204, RZ, RZ, RZ ;  /* 0x000000ffffcc7224 */ /* 0x000fe200078e00ff */
[----:B------:R-:W-:Y:S02]  /*3b80*/  ISETP.NE.AND P1, PT, R0, 0x1, PT ;  /* 0x000000010000780c */ /* 0x000fe40003f25270 */
[----:B------:R-:W-:-:S04]  /*3b90*/  IADD3 R2, R2, R126, R240 ;  /* 0x0000007e02027210 */ /* 0x000fc80007ffe0f0 */
[----:B------:R-:W-:-:S05]  /*3ba0*/  IADD3 R2, R2, -0x70, RZ ;  /* 0xffffff9002027810 */ /* 0x000fca0007ffe0ff */
[----:B------:R-:W-:Y:S02]  /*3bb0*/  IMAD.MOV.U32 R0, RZ, RZ, R2 ;  /* 0x000000ffff007224 */ /* 0x000fe400078e0002 */
[----:B------:R-:W-:-:S05]  /*3bc0*/  @P1 IMAD.HI.U32 R3, R2, c[0x0][0x2bc], RZ ;  /* 0x0000af0002031a27 */ /* 0x000fca00078e00ff */
[----:B------:R-:W-:-:S04]  /*3bd0*/  @P1 SHF.R.U32.HI R0, RZ, c[0x0][0x2c0], R3 ;  /* 0x0000b000ff001a19 */ /* 0x000fc80000011603 */
[----:B------:R-:W-:-:S04]  /*3be0*/  @!P4 IADD3 R3, P1, R0, R244, RZ ;  /* 0x000000f40003c210 */ /* 0x000fc80007f3e0ff */
[----:B------:R-:W-:Y:S02]  /*3bf0*/  @!P4 LEA.HI.X.SX32 R5, R0, R252, 0x1, P1 ;  /* 0x000000fc0005c211 */ /* 0x000fe400008f0eff */
[----:B------:R-:W-:-:S04]  /*3c00*/  @!P4 LEA R4, P1, R3, c[0x0][0x2a0], 0x2 ;  /* 0x0000a8000304ca11 */ /* 0x000fc800078210ff */
[----:B------:R-:W-:-:S05]  /*3c10*/  @!P4 LEA.HI.X R5, R3, c[0x0][0x2a4], R5, 0x2, P1 ;  /* 0x0000a9000305ca11 */ /* 0x000fca00008f1405 */
[----:B------:R-:W2:Y:S01]  /*3c20*/  @!P4 LDG.E R204, [R4.64] ;  /* 0x0000000804ccc981 */ /* 0x000ea2000c1e1900 */
[----:B------:R-:W-:Y:S01]  /*3c30*/  IMAD.MOV R0, RZ, RZ, -R0 ;  /* 0x000000ffff007224 */ /* 0x000fe200078e0a00 */
[----:B------:R-:W-:-:S03]  /*3c40*/  IADD3 R8, -R235, 0x70, RZ ;  /* 0x00000070eb087810 */ /* 0x000fc60007ffe1ff */
[----:B------:R-:W-:Y:S01]  /*3c50*/  IMAD R205, R0, c[0x0][0x2b8], R2 ;  /* 0x0000ae0000cd7a24 */ /* 0x000fe200078e0202 */
[----:B------:R-:W-:-:S03]  /*3c60*/  ISETP.GE.AND P5, PT, R8, 0x1, PT ;  /* 0x000000010800780c */ /* 0x000fc60003fa6270 */
        /* <DEDUP_REMOVED lines=15> */
.L_x_281:
[----:B------:R-:W-:Y:S05]  /*3d60*/  BRA.DIV ~URZ, `(.L_x_188) ;  /* 0x0000a0b27f007947 */ /* 0x000fea000b800000 */
[----:B------:R3:W4:Y:S02]  /*3d70*/  SHFL.IDX PT, R2, R4, RZ, 0x181f ;  /* 0x00181fff04027589 */ /* 0x00072400000e0000 */
.L_x_282:
[----:B------:R-:W-:Y:S01]  /*3d80*/  BSSY B0, `(.L_x_189) ;  /* 0x000000d000007945 */ /* 0x000fe20003800000 */
[----:B------:R-:W-:Y:S05]  /*3d90*/  @!P5 BRA `(.L_x_190) ;  /* 0x000000b00000d947 */ /* 0x000fea0003800000 */
[----:B------:R-:W-:Y:S02]  /*3da0*/  IMAD.SHL.U32 R6, R231, 0x2, RZ ;  /* 0x00000002e7067824 */ /* 0x000fe400078e00ff */
[----:B------:R-:W-:-:S03]  /*3db0*/  IMAD.SHL.U32 R3, R238, 0x2, RZ ;  /* 0x00000002ee037824 */ /* 0x000fc600078e00ff */
[C---:B----4-:R-:W-:Y:S02]  /*3dc0*/  IADD3 R6, P2, R2.reuse, R6, RZ ;  /* 0x0000000602067210 */ /* 0x050fe40007f5e0ff */
[----:B------:R-:W-:Y:S02]  /*3dd0*/  IADD3 R2, P1, R2, R3, RZ ;  /* 0x0000000302027210 */ /* 0x000fe40007f3e0ff */
[----:B--2---:R-:W-:-:S03]  /*3de0*/  IADD3.X R7, R5, R202, RZ, P2, !PT ;  /* 0x000000ca05077210 */ /* 0x004fc600017fe4ff */
[----:B------:R-:W-:Y:S02]  /*3df0*/  IMAD.X R3, R5, 0x1, R203, P1 ;  /* 0x0000000105037824 */ /* 0x000fe400008e06cb */
[----:B------:R-:W-:Y:S01]  /*3e00*/  @!PT LDS RZ, [RZ] ;  /* 0x00000000fffff984 */ /* 0x000fe20000000800 */
[----:B------:R-:W-:Y:S01]  /*3e10*/  @!PT LDS RZ, [RZ] ;  /* 0x00000000fffff984 */ /* 0x000fe20000000800 */
[----:B------:R-:W-:Y:S01]  /*3e20*/  @!PT LDS RZ, [RZ] ;  /* 0x00000000fffff984 */ /* 0x000fe20000000800 */
[----:B------:R2:W-:Y:S04]  /*3e30*/  LDGSTS.E.BYPASS.LTC128B.128 [R201+0x8100], [R6.64], !P3 ;  /* 0x0810000006c97fae */ /* 0x0005e8000d901d48 */
[----:B------:R2:W-:Y:S02]  /*3e40*/  LDGSTS.E.BYPASS.LTC128B.128 [R201+0xb900], [R2.64], !P0 ;  /* 0x0b90000002c97fae */ /* 0x0005e4000c101d48 */
.L_x_190:
[----:B------:R-:W-:Y:S05]  /*3e50*/  BSYNC B0 ;  /* 0x0000000000007941 */ /* 0x000fea0003800000 */
.L_x_189:
[----:B------:R-:W-:Y:S01]  /*3e60*/  ISETP.GE.AND P1, PT, R8, 0x21, PT ;  /* 0x000000210800780c */ /* 0x000fe20003f26270 */
[----:B------:R-:W-:Y:S06]  /*3e70*/  BRA.DIV ~URZ, `(.L_x_191) ;  /* 0x0000a0127f007947 */ /* 0x000fec000b800000 */
[----:B--2---:R2:W1:Y:S04]  /*3e80*/  SHFL.IDX PT, R5, R0, 0x1, 0x181f ;  /* 0x00381f0000057f89 */ /* 0x00446800000e0000 */
[----:B----4-:R2:W4:Y:S02]  /*3e90*/  SHFL.IDX PT, R2, R4, 0x1, 0x181f ;  /* 0x00381f0004027f89 */ /* 0x01052400000e0000 */
.L_x_283:
[----:B------:R-:W-:Y:S01]  /*3ea0*/  BSSY B0, `(.L_x_192) ;  /* 0x000000d000007945 */ /* 0x000fe20003800000 */
[----:B------:R-:W-:Y:S05]  /*3eb0*/  @!P1 BRA `(.L_x_193) ;  /* 0x000000b000009947 */ /* 0x000fea0003800000 */
[----:B------:R-:W-:Y:S02]  /*3ec0*/  IMAD.SHL.U32 R6, R231, 0x2, RZ ;  /* 0x00000002e7067824 */ /* 0x000fe400078e00ff */
[----:B------:R-:W-:-:S03]  /*3ed0*/  IMAD.SHL.U32 R3, R238, 0x2, RZ ;  /* 0x00000002ee037824 */ /* 0x000fc600078e00ff */
[C---:B----4-:R-:W-:Y:S02]  /*3ee0*/  IADD3 R6, P2, R2.reuse, R6, RZ ;  /* 0x0000000602067210 */ /* 0x050fe40007f5e0ff */
[----:B------:R-:W-:Y:S02]  /*3ef0*/  IADD3 R2, P1, R2, R3, RZ ;  /* 0x0000000302027210 */ /* 0x000fe40007f3e0ff */
[----:B-1----:R-:W-:-:S03]  /*3f00*/  IADD3.X R7, R5, R202, RZ, P2, !PT ;  /* 0x000000ca05077210 */ /* 0x002fc600017fe4ff */
[----:B------:R-:W-:Y:S02]  /*3f10*/  IMAD.X R3, R5, 0x1, R203, P1 ;  /* 0x0000000105037824 */ /* 0x000fe400008e06cb */
[----:B------:R-:W-:Y:S01]  /*3f20*/  @!PT LDS RZ, [RZ] ;  /* 0x00000000fffff984 */ /* 0x000fe20000000800 */
[----:B------:R-:W-:Y:S01]  /*3f30*/  @!PT LDS RZ, [RZ] ;  /* 0x00000000fffff984 */ /* 0x000fe20000000800 */
[----:B------:R-:W-:Y:S01]  /*3f40*/  @!PT LDS RZ, [RZ] ;  /* 0x00000000fffff984 */ /* 0x000fe20000000800 */
[----:B------:R1:W-:Y:S04]  /*3f50*/  LDGSTS.E.BYPASS.LTC128B.128 [R201+0x9100], [R6.64], !P3 ;  /* 0x0910000006c97fae */ /* 0x0003e8000d901d48 */
[----:B------:R1:W-:Y:S02]  /*3f60*/  LDGSTS.E.BYPASS.LTC128B.128 [R201+0xc900], [R2.64], !P0 ;  /* 0x0c90000002c97fae */ /* 0x0003e4000c101d48 */
.L_x_193:
[----:B------:R-:W-:Y:S05]  /*3f70*/  BSYNC B0 ;  /* 0x0000000000007941 */ /* 0x000fea0003800000 */
.L_x_192:
[----:B------:R-:W-:-:S04]  /*3f80*/  IADD3 R8, -R235, 0x70, RZ ;  /* 0x00000070eb087810 */ /* 0x000fc80007ffe1ff */
[----:B------:R-:W-:Y:S01]  /*3f90*/  ISETP.GE.AND P1, PT, R8, 0x41, PT ;  /* 0x000000410800780c */ /* 0x000fe20003f26270 */
[----:B------:R-:W-:Y:S10]  /*3fa0*/  BRA.DIV ~URZ, `(.L_x_194) ;  /* 0x00009fb27f007947 */ /* 0x000ff4000b800000 */
[----:B-1----:R1:W2:Y:S02]  /*3fb0*/  SHFL.IDX PT, R5, R0, 0x2, 0x181f ;  /* 0x00581f0000057f89 */ /* 0x0022a400000e0000 */
.L_x_284:
[----:B------:R-:W-:Y:S05]  /*3fc0*/  BRA.DIV ~URZ, `(.L_x_195) ;  /* 0x0000a0027f007947 */ /* 0x000fea000b800000 */
[----:B----4-:R4:W1:Y:S02]  /*3fd0*/  SHFL.IDX PT, R2, R4, 0x2, 0x181f ;  /* 0x00581f0004027f89 */ /* 0x01086400000e0000 */
.L_x_285:
[----:B------:R-:W-:Y:S01]  /*3fe0*/  BSSY B0, `(.L_x_196) ;  /* 0x000000d000007945 */ /* 0x000fe20003800000 */
[----:B------:R-:W-:Y:S05]  /*3ff0*/  @!P1 BRA `(.L_x_197) ;  /* 0x000000b000009947 */ /* 0x000fea0003800000 */
[----:B------:R-:W-:Y:S02]  /*4000*/  IMAD.SHL.U32 R6, R231, 0x2, RZ ;  /* 0x00000002e7067824 */ /* 0x000fe400078e00ff */
[----:B------:R-:W-:-:S03]  /*4010*/  IMAD.SHL.U32 R3, R238, 0x2, RZ ;  /* 0x00000002ee037824 */ /* 0x000fc600078e00ff */
[C---:B-1----:R-:W-:Y:S02]  /*4020*/  IADD3 R6, P2, R2.reuse, R6, RZ ;  /* 0x0000000602067210 */ /* 0x042fe40007f5e0ff */
        /* <DEDUP_REMOVED lines=8> */
.L_x_197:
[----:B------:R-:W-:Y:S05]  /*40b0*/  BSYNC B0 ;  /* 0x0000000000007941 */ /* 0x000fea0003800000 */
.L_x_196:
[----:B------:R-:W-:Y:S01]  /*40c0*/  ISETP.GE.AND P1, PT, R8, 0x61, PT ;  /* 0x000000610800780c */ /* 0x000fe20003f26270 */
[----:B------:R-:W-:Y:S06]  /*40d0*/  BRA.DIV ~URZ, `(.L_x_198) ;  /* 0x00009f627f007947 */ /* 0x000fec000b800000 */
[----:B-1----:R1:W3:Y:S04]  /*40e0*/  SHFL.IDX PT, R6, R0, 0x3, 0x181f ;  /* 0x00781f0000067f89 */ /* 0x0022e800000e0000 */
[----:B--2---:R1:W2:Y:S02]  /*40f0*/  SHFL.IDX PT, R0, R4, 0x3, 0x181f ;  /* 0x00781f0004007f89 */ /* 0x0042a400000e0000 */
.L_x_286:
[----:B------:R-:W-:Y:S05]  /*4100*/  @!P1 BRA `(.L_x_186) ;  /* 0x000000b000009947 */ /* 0x000fea0003800000 */
[----:B------:R-:W-:Y:S02]  /*4110*/  IMAD.SHL.U32 R3, R231, 0x2, RZ ;  /* 0x00000002e7037824 */ /* 0x000fe400078e00ff */
[----:B------:R-:W-:-:S03]  /*4120*/  IMAD.SHL.U32 R2, R238, 0x2, RZ ;  /* 0x00000002ee027824 */ /* 0x000fc600078e00ff */
[C---:B-1234-:R-:W-:Y:S02]  /*4130*/  IADD3 R4, P2, R0.reuse, R3, RZ ;  /* 0x0000000300047210 */ /* 0x05efe40007f5e0ff */
[----:B------:R-:W-:Y:S02]  /*4140*/  IADD3 R2, P1, R0, R2, RZ ;  /* 0x0000000200027210 */ /* 0x000fe40007f3e0ff */
[----:B------:R-:W-:-:S03]  /*4150*/  IADD3.X R5, R6, R202, RZ, P2, !PT ;  /* 0x000000ca06057210 */ /* 0x000fc600017fe4ff */
[----:B------:R-:W-:Y:S02]  /*4160*/  IMAD.X R3, R6, 0x1, R203, P1 ;  /* 0x0000000106037824 */ /* 0x000fe400008e06cb */
[----:B------:R-:W-:Y:S01]  /*4170*/  @!PT LDS RZ, [RZ] ;  /* 0x00000000fffff984 */ /* 0x000fe20000000800 */
[----:B------:R-:W-:Y:S01]  /*4180*/  @!PT LDS RZ, [RZ] ;  /* 0x00000000fffff984 */ /* 0x000fe20000000800 */
[----:B------:R-:W-:Y:S01]  /*4190*/  @!PT LDS RZ, [RZ] ;  /* 0x00000000fffff984 */ /* 0x000fe20000000800 */
[----:B------:R1:W-:Y:S04]  /*41a0*/  LDGSTS.E.BYPASS.LTC128B.128 [R201+0xb100], [R4.64], !P3 ;  /* 0x0b10000004c97fae */ /* 0x0003e8000d901d48 */
[----:B------:R1:W-:Y:S02]  /*41b0*/  LDGSTS.E.BYPASS.LTC128B.128 [R201+0xe900], [R2.64], !P0 ;  /* 0x0e90000002c97fae */ /* 0x0003e4000c101d48 */
.L_x_186:
[----:B------:R-:W-:Y:S05]  /*41c0*/  BSYNC B1 ;  /* 0x0000000000017941 */ /* 0x000fea0003800000 */
.L_x_185:
[----:B-12---:R-:W2:Y:S04]  /*41d0*/  LDL R0, [R1+0x58] ;  /* 0x0000580001007983 */ /* 0x006ea80000100800 */
[----:B------:R-:W0:Y:S01]  /*41e0*/  LDGDEPBAR ;  /* 0x00000000000079af */ /* 0x000e220000000000 */
[----:B--2---:R-:W-:-:S05]  /*41f0*/  IMAD.IADD R0, R124, 0x1, -R0 ;  /* 0x000000017c007824 */ /* 0x004fca00078e0a00 */
[C---:B------:R-:W-:Y:S02]  /*4200*/  ISETP.GT.AND P5, PT, R0.reuse, RZ, PT ;  /* 0x000000ff0000720c */ /* 0x040fe40003fa4270 */
[C---:B------:R-:W-:Y:S02]  /*4210*/  ISETP.GT.AND P2, PT, R0.reuse, 0x1, PT ;  /* 0x000000010000780c */ /* 0x040fe40003f44270 */
[----:B------:R-:W-:Y:S02]  /*4220*/  ISETP.GT.AND P1, PT, R0, 0x8, PT ;  /* 0x000000080000780c */ /* 0x000fe40003f24270 */
[----:B---3--:R-:W-:Y:S02]  /*4230*/  FSEL R6, R92, -INF , P5 ;  /* 0xff8000005c067808 */ /* 0x008fe40002800000 */
[----:B------:R-:W-:Y:S02]  /*4240*/  FSEL R7, R93, -INF , P2 ;  /* 0xff8000005d077808 */ /* 0x000fe40001000000 */
[----:B------:R-:W-:-:S02]  /*4250*/  FSEL R11, R94, -INF , P5 ;  /* 0xff8000005e0b7808 */ /* 0x000fc40002800000 */
[----:B------:R-:W-:Y:S02]  /*4260*/  FSEL R16, R95, -INF , P2 ;  /* 0xff8000005f107808 */ /* 0x000fe40001000000 */
[----:B------:R-:W-:Y:S02]  /*4270*/  ISETP.GT.AND P0, PT, R0, 0x9, PT ;  /* 0x000000090000780c */ /* 0x000fe40003f04270 */
[----:B------:R-:W-:Y:S02]  /*4280*/  FSEL R8, R68, -INF , P1 ;  /* 0xff80000044087808 */ /* 0x000fe40000800000 */
[----:B------:R-:W-:Y:S02]  /*4290*/  FMNMX.FTZ R2, R6, R7, !PT ;  /* 0x0000000706027209 */ /* 0x000fe40007810000 */
[----:B------:R-:W-:Y:S02]  /*42a0*/  FSEL R17, R70, -INF , P1 ;  /* 0xff80000046117808 */ /* 0x000fe40000800000 */
[----:B------:R-:W-:-:S02]  /*42b0*/  FMNMX.FTZ R3, R11, R16, !PT ;  /* 0x000000100b037209 */ /* 0x000fc40007810000 */
[----:B------:R-:W-:Y:S02]  /*42c0*/  FSEL R9, R69, -INF , P0 ;  /* 0xff80000045097808 */ /* 0x000fe40000000000 */
[----:B------:R-:W-:Y:S02]  /*42d0*/  ISETP.GT.AND P5, PT, R0, 0x10, PT ;  /* 0x000000100000780c */ /* 0x000fe40003fa4270 */
[----:B------:R-:W-:Y:S02]  /*42e0*/  FMNMX.FTZ R2, R8, R2, !PT ;  /* 0x0000000208027209 */ /* 0x000fe40007810000 */
[----:B------:R-:W-:Y:S02]  /*42f0*/  FSEL R18, R71, -INF , P0 ;  /* 0xff80000047127808 */ /* 0x000fe40000000000 */
[----:B------:R-:W-:Y:S02]  /*4300*/  FMNMX.FTZ R3, R17, R3, !PT ;  /* 0x0000000311037209 */ /* 0x000fe40007810000 */
[----:B------:R-:W-:-:S02]  /*4310*/  ISETP.GT.AND P2, PT, R0, 0x11, PT ;  /* 0x000000110000780c */ /* 0x000fc40003f44270 */
[----:B------:R-:W-:Y:S02]  /*4320*/  FSEL R10, R64, -INF , P5 ;  /* 0xff800000400a7808 */ /* 0x000fe40002800000 */
[----:B------:R-:W-:Y:S02]  /*4330*/  FMNMX.FTZ R2, R9, R2, !PT ;  /* 0x0000000209027209 */ /* 0x000fe40007810000 */
[----:B------:R-:W-:Y:S02]  /*4340*/  FSEL R21, R66, -INF , P5 ;  /* 0xff80000042157808 */ /* 0x000fe40002800000 */
[----:B------:R-:W-:Y:S02]  /*4350*/  FMNMX.FTZ R3, R18, R3, !PT ;  /* 0x0000000312037209 */ /* 0x000fe40007810000 */
[----:B------:R-:W-:Y:S02]  /*4360*/  ISETP.GT.AND P1, PT, R0, 0x18, PT ;  /* 0x000000180000780c */ /* 0x000fe40003f24270 */
[----:B------:R-:W-:-:S02]  /*4370*/  FSEL R12, R65, -INF , P2 ;  /* 0xff800000410c7808 */ /* 0x000fc40001000000 */
[----:B------:R-:W-:Y:S02]  /*4380*/  FMNMX.FTZ R2, R10, R2, !PT ;  /* 0x000000020a027209 */ /* 0x000fe40007810000 */
        /* <DEDUP_REMOVED lines=8> */
[----:B------:R-:W-:Y:S02]  /*4410*/  ISETP.GT.AND P5, PT, R0, 0x20, PT ;  /* 0x000000200000780c */ /* 0x000fe40003fa4270 */
[----:B------:R-:W-:Y:S02]  /*4420*/  FMNMX.FTZ R2, R19, R2, !PT ;  /* 0x0000000213027209 */ /* 0x000fe40007810000 */
[----:B------:R-:W-:-:S02]  /*4430*/  FSEL R40, R63, -INF , P0 ;  /* 0xff8000003f287808 */ /* 0x000fc40000000000 */
[----:B------:R-:W-:Y:S02]  /*4440*/  FMNMX.FTZ R3, R23, R3, !PT ;  /* 0x0000000317037209 */ /* 0x000fe40007810000 */
[----:B------:R-:W-:Y:S02]  /*4450*/  ISETP.GT.AND P2, PT, R0, 0x21, PT ;  /* 0x000000210000780c */ /* 0x000fe40003f44270 */
[----:B------:R-:W-:Y:S02]  /*4460*/  FSEL R114, R56, -INF , P5 ;  /* 0xff80000038727808 */ /* 0x000fe40002800000 */
[----:B------:R-:W-:Y:S02]  /*4470*/  FMNMX.FTZ R2, R20, R2, !PT ;  /* 0x0000000214027209 */ /* 0x000fe40007810000 */
[----:B------:R-:W-:Y:S02]  /*4480*/  FSEL R118, R58, -INF , P5 ;  /* 0xff8000003a767808 */ /* 0x000fe40002800000 */
[----:B------:R-:W-:-:S02]  /*4490*/  FMNMX.FTZ R3, R40, R3, !PT ;  /* 0x0000000328037209 */ /* 0x000fc40007810000 */
[----:B------:R-:W-:Y:S02]  /*44a0*/  ISETP.GT.AND P1, PT, R0, 0x28, PT ;  /* 0x000000280000780c */ /* 0x000fe40003f24270 */
[----:B------:R-:W-:Y:S02]  /*44b0*/  FSEL R113, R57, -INF , P2 ;  /* 0xff80000039717808 */ /* 0x000fe40001000000 */
        /* <DEDUP_REMOVED lines=8> */
[----:B------:R-:W-:Y:S02]  /*4540*/  FSEL R71, R53, -INF , P0 ;  /* 0xff80000035477808 */ /* 0x000fe40000000000 */
[----:B------:R-:W-:-:S02]  /*4550*/  ISETP.GT.AND P1, PT, R0, 0x30, PT ;  /* 0x000000300000780c */ /* 0x000fc40003f24270 */
        /* <DEDUP_REMOVED lines=39> */
[----:B------:R-:W-:Y:S02]  /*47d0*/  FSEL R127, R73, -INF , P0 ;  /* 0xff800000497f7808 */ /* 0x000fe40000000000 */
[----:B------:R-:W-:Y:S02]  /*47e0*/  ISETP.GT.AND P1, PT, R0, 0x50, PT ;  /* 0x000000500000780c */ /* 0x000fe40003f24270 */
[----:B------:R-:W-:-:S02]  /*47f0*/  FMNMX.FTZ R2, R136, R2, !PT ;  /* 0x0000000288027209 */ /* 0x000fc40007810000 */
[----:B------:R-:W-:Y:S02]  /*4800*/  ISETP.GT.AND P0, PT, R0, 0x51, PT ;  /* 0x000000510000780c */ /* 0x000fe40003f04270 */
[----:B------:R-:W-:Y:S02]  /*4810*/  FMNMX.FTZ R3, R139, R3, !PT ;  /* 0x000000038b037209 */ /* 0x000fe40007810000 */
[----:B------:R-:W-:Y:S02]  /*4820*/  FSEL R151, R24, -INF , P1 ;  /* 0xff80000018977808 */ /* 0x000fe40000800000 */
[----:B------:R-:W-:Y:S02]  /*4830*/  FMNMX.FTZ R2, R127, R2, !PT ;  /* 0x000000027f027209 */ /* 0x000fe40007810000 */
[----:B------:R-:W-:Y:S02]  /*4840*/  FSEL R155, R26, -INF , P1 ;  /* 0xff8000001a9b7808 */ /* 0x000fe40000800000 */
[----:B------:R-:W-:-:S02]  /*4850*/  FSEL R153, R27, -INF , P0 ;  /* 0xff8000001b997808 */ /* 0x000fc40000000000 */
[----:B------:R-:W-:Y:S02]  /*4860*/  FSEL R148, R25, -INF , P0 ;  /* 0xff80000019947808 */ /* 0x000fe40000000000 */
[----:B------:R-:W-:Y:S02]  /*4870*/  FMNMX.FTZ R3, R142, R3, !PT ;  /* 0x000000038e037209 */ /* 0x000fe40007810000 */
[----:B------:R-:W-:Y:S02]  /*4880*/  ISETP.GT.AND P0, PT, R0, 0x58, PT ;  /* 0x000000580000780c */ /* 0x000fe40003f04270 */
[----:B------:R-:W-:Y:S02]  /*4890*/  FMNMX.FTZ R2, R151, R2, !PT ;  /* 0x0000000297027209 */ /* 0x000fe40007810000 */
[----:B------:R-:W-:Y:S02]  /*48a0*/  FMNMX.FTZ R3, R155, R3, !PT ;  /* 0x000000039b037209 */ /* 0x000fe40007810000 */
[----:B------:R-:W-:-:S02]  /*48b0*/  FSEL R149, R30, -INF , P0 ;  /* 0xff8000001e957808 */ /* 0x000fc40000000000 */
[----:B------:R-:W-:Y:S02]  /*48c0*/  FSEL R145, R28, -INF , P0 ;  /* 0xff8000001c917808 */ /* 0x000fe40000000000 */
[C---:B------:R-:W-:Y:S02]  /*48d0*/  ISETP.GT.AND P6, PT, R0.reuse, 0x59, PT ;  /* 0x000000590000780c */ /* 0x040fe40003fc4270 */
[C---:B------:R-:W-:Y:S02]  /*48e0*/  ISETP.GT.AND P5, PT, R0.reuse, 0x60, PT ;  /* 0x000000600000780c */ /* 0x040fe40003fa4270 */
[C---:B------:R-:W-:Y:S02]  /*48f0*/  ISETP.GT.AND P2, PT, R0.reuse, 0x61, PT ;  /* 0x000000610000780c */ /* 0x040fe40003f44270 */
[C---:B------:R-:W-:Y:S02]  /*4900*/  ISETP.GT.AND P1, PT, R0.reuse, 0x68, PT ;  /* 0x000000680000780c */ /* 0x040fe40003f24270 */
[----:B------:R-:W-:-:S02]  /*4910*/  ISETP.GT.AND P0, PT, R0, 0x69, PT ;  /* 0x000000690000780c */ /* 0x000fc40003f04270 */
[----:B------:R-:W-:Y:S02]  /*4920*/  FMNMX.FTZ R0, R148, R2, !PT ;  /* 0x0000000294007209 */ /* 0x000fe40007810000 */
[----:B------:R-:W-:Y:S02]  /*4930*/  FMNMX.FTZ R2, R153, R3, !PT ;  /* 0x0000000399027209 */ /* 0x000fe40007810000 */
[----:B------:R-:W-:Y:S02]  /*4940*/  FSEL R146, R31, -INF , P6 ;  /* 0xff8000001f927808 */ /* 0x000fe40003000000 */
[----:B------:R-:W-:Y:S02]  /*4950*/  FSEL R144, R29, -INF , P6 ;  /* 0xff8000001d907808 */ /* 0x000fe40003000000 */
[----:B------:R-:W-:Y:S02]  /*4960*/  FMNMX.FTZ R0, R145, R0, !PT ;  /* 0x0000000091007209 */ /* 0x000fe40007810000 */
[----:B------:R-:W-:-:S02]  /*4970*/  FMNMX.FTZ R2, R149, R2, !PT ;  /* 0x0000000295027209 */ /* 0x000fc40007810000 */
[----:B------:R-:W-:Y:S02]  /*4980*/  FSEL R157, R46, -INF , P5 ;  /* 0xff8000002e9d7808 */ /* 0x000fe40002800000 */
[----:B------:R-:W-:Y:S02]  /*4990*/  FSEL R154, R44, -INF , P5 ;  /* 0xff8000002c9a7808 */ /* 0x000fe40002800000 */
[----:B------:R-:W-:Y:S02]  /*49a0*/  FMNMX.FTZ R0, R144, R0, !PT ;  /* 0x0000000090007209 */ /* 0x000fe40007810000 */
[----:B------:R-:W-:Y:S02]  /*49b0*/  FMNMX.FTZ R2, R146, R2, !PT ;  /* 0x0000000292027209 */ /* 0x000fe40007810000 */
[----:B------:R-:W-:Y:S02]  /*49c0*/  FSEL R156, R47, -INF , P2 ;  /* 0xff8000002f9c7808 */ /* 0x000fe40001000000 */
[----:B------:R-:W-:-:S02]  /*49d0*/  FSEL R152, R45, -INF , P2 ;  /* 0xff8000002d987808 */ /* 0x000fc40001000000 */
        /* <DEDUP_REMOVED lines=10> */
[----:B----4-:R-:W-:Y:S02]  /*4a80*/  FMNMX.FTZ R4, R147, R0, !PT ;  /* 0x0000000093047209 */ /* 0x010fe40007810000 */
[----:B------:R-:W-:Y:S01]  /*4a90*/  FMNMX.FTZ R5, R158, R2, !PT ;  /* 0x000000029e057209 */ /* 0x000fe20007810000 */
[----:B------:R-:W-:Y:S05]  /*4aa0*/  BRA.DIV ~URZ, `(.L_x_199) ;  /* 0x000096627f007947 */ /* 0x000fea000b800000 */
[----:B------:R1:W2:Y:S02]  /*4ab0*/  SHFL.BFLY PT, R0, R4, 0x2, 0x1f ;  /* 0x0c401f0004007f89 */ /* 0x0002a400000e0000 */
.L_x_287:
[----:B-12---:R-:W-:Y:S01]  /*4ac0*/  FMNMX.FTZ R4, R4, R0, !PT ;  /* 0x0000000004047209 */ /* 0x006fe20007810000 */
[----:B------:R-:W-:Y:S05]  /*4ad0*/  BRA.DIV ~URZ, `(.L_x_200) ;  /* 0x000096827f007947 */ /* 0x000fea000b800000 */
[----:B------:R-:W1:Y:S04]  /*4ae0*/  SHFL.BFLY PT, R0, R5, 0x2, 0x1f ;  /* 0x0c401f0005007f89 */ /* 0x000e6800000e0000 */
[----:B------:R-:W2:Y:S01]  /*4af0*/  SHFL.BFLY PT, R2, R4, 0x1, 0x1f ;  /* 0x0c201f0004027f89 */ /* 0x000ea200000e0000 */
[----:B-1----:R-:W-:-:S02]  /*4b00*/  FMNMX.FTZ R5, R5, R0, !PT ;  /* 0x0000000005057209 */ /* 0x002fc40007810000 */
[----:B--2---:R-:W-:-:S03]  /*4b10*/  FMNMX.FTZ R70, R4, R2, !PT ;  /* 0x0000000204467209 */ /* 0x004fc60007810000 */
[----:B------:R1:W2:Y:S04]  /*4b20*/  SHFL.BFLY PT, R3, R5, 0x1, 0x1f ;  /* 0x0c201f0005037f89 */ /* 0x0002a800000e0000 */
.L_x_288:
[C---:B------:R-:W-:Y:S01]  /*4b30*/  FMUL.FTZ R2, R70.reuse, c[0x0][0x2d0] ;  /* 0x0000b40046027a20 */ /* 0x040fe20000410000 */
[----:B------:R-:W-:Y:S01]  /*4b40*/  FSETP.NEU.FTZ.AND P0, PT, R70, -INF , PT ;  /* 0xff8000004600780b */ /* 0x000fe20003f1d000 */
[----:B------:R-:W-:Y:S01]  /*4b50*/  WARPSYNC 0xffffffff ;  /* 0xffffffff00007948 */ /* 0x000fe20003800000 */
[----:B--2---:R-:W-:Y:S01]  /*4b60*/  FMNMX.FTZ R69, R3, R5, !PT ;  /* 0x0000000503457209 */ /* 0x004fe20007810000 */
[----:B------:R-:W-:Y:S01]  /*4b70*/  LDSM.16.MT88.4 R28, [R192+0x800] ;  /* 0x00080000c01c783b */ /* 0x000fe20000004200 */
[----:B------:R-:W-:Y:S02]  /*4b80*/  FSEL R2, R2, RZ, P0 ;  /* 0x000000ff02027208 */ /* 0x000fe40000000000 */
[----:B------:R-:W-:Y:S01]  /*4b90*/  FSETP.NEU.FTZ.AND P0, PT, R69, -INF , PT ;  /* 0xff8000004500780b */ /* 0x000fe20003f1d000 */
[----:B------:R-:W-:Y:S01]  /*4ba0*/  LDSM.16.MT88.4 R44, [R191] ;  /* 0x00000000bf2c783b */ /* 0x000fe20000004200 */
[----:B------:R-:W-:Y:S01]  /*4bb0*/  IADD3 R214, R214, -0x2, RZ ;  /* 0xfffffffed6d67810 */ /* 0x000fe20007ffe0ff */
[----:B------:R-:W-:-:S02]  /*4bc0*/  FFMA.FTZ R0, R6, c[0x0][0x2d0], -R2 ;  /* 0x0000b40006007a23 */ /* 0x000fc40000010802 */
[--C-:B------:R-:W-:Y:S01]  /*4bd0*/  FFMA.FTZ R3, R10, c[0x0][0x2d0], -R2.reuse ;  /* 0x0000b4000a037a23 */ /* 0x100fe20000010802 */
[----:B------:R-:W-:Y:S01]  /*4be0*/  LDSM.16.MT88.4 R32, [R190+0x800] ;  /* 0x00080000be20783b */ /* 0x000fe20000004200 */
[----:B------:R2:W-:Y:S03]  /*4bf0*/  MUFU.EX2 R59, R0 ;  /* 0x00000000003b7308 */ /* 0x0005e60000000800 */
[----:B------:R-:W-:Y:S04]  /*4c00*/  LDSM.16.MT88.4 R48, [R191+0x800] ;  /* 0x00080000bf30783b */ /* 0x000fe80000004200 */
[----:B------:R-:W-:Y:S01]  /*4c10*/  LDSM.16.MT88.4 R52, [R190+0x3800] ;  /* 0x00380000be34783b */ /* 0x000fe20000004200 */
[----:B------:R3:W-:Y:S01]  /*4c20*/  MUFU.EX2 R200, R3 ;  /* 0x0000000300c87308 */ /* 0x0007e20000000800 */
[----:B--2---:R-:W-:-:S02]  /*4c30*/  FFMA.FTZ R0, R7, c[0x0][0x2d0], -R2 ;  /* 0x0000b40007007a23 */ /* 0x004fc40000010802 */
[----:B-1----:R-:W1:Y:S05]  /*4c40*/  LDSM.16.MT88.4 R4, [R192] ;  /* 0x00000000c004783b */ /* 0x002e6a0000004200 */
[----:B------:R2:W4:Y:S01]  /*4c50*/  MUFU.EX2 R57, R0 ;  /* 0x0000000000397308 */ /* 0x0005220000000800 */
[--C-:B---3--:R-:W-:Y:S02]  /*4c60*/  FFMA.FTZ R3, R12, c[0x0][0x2d0], -R2.reuse ;  /* 0x0000b4000c037a23 */ /* 0x108fe40000010802 */
[----:B------:R-:W3:Y:S05]  /*4c70*/  LDSM.16.MT88.4 R12, [R190] ;  /* 0x00000000be0c783b */ /* 0x000eea0000004200 */
[----:B------:R-:W-:Y:S01]  /*4c80*/  MUFU.EX2 R225, R3 ;  /* 0x0000000300e17308 */ /* 0x000fe20000000800 */
[----:B--2---:R-:W-:Y:S01]  /*4c90*/  FFMA.FTZ R0, R8, c[0x0][0x2d0], -R2 ;  /* 0x0000b40008007a23 */ /* 0x004fe20000010802 */
[----:B----4-:R-:W-:-:S06]  /*4ca0*/  F2FP.BF16.PACK_AB R8, R57, R59 ;  /* 0x0000003b3908723e */ /* 0x010fcc00000010ff */
[----:B------:R2:W-:Y:S02]  /*4cb0*/  MUFU.EX2 R68, R0 ;  /* 0x0000000000447308 */ /* 0x0005e40000000800 */
[----:B--2---:R-:W-:-:S06]  /*4cc0*/  FFMA.FTZ R0, R9, c[0x0][0x2d0], -R2 ;  /* 0x0000b40009007a23 */ /* 0x004fcc0000010802 */
[----:B------:R2:W4:Y:S02]  /*4cd0*/  MUFU.EX2 R163, R0 ;  /* 0x0000000000a37308 */ /* 0x0005240000000800 */
[----:B--2---:R-:W-:Y:S01]  /*4ce0*/  FMUL.FTZ R0, R69, c[0x0][0x2d0] ;  /* 0x0000b40045007a20 */ /* 0x004fe20000410000 */
[----:B----4-:R-:W-:-:S04]  /*4cf0*/  F2FP.BF16.PACK_AB R10, R163, R68 ;  /* 0x00000044a30a723e */ /* 0x010fc800000010ff */
[----:B------:R-:W-:Y:S02]  /*4d00*/  FSEL R0, R0, RZ, P0 ;  /* 0x000000ff00007208 */ /* 0x000fe40000000000 */
[----:B------:R-:W-:-:S03]  /*4d10*/  ISETP.GE.AND P0, PT, R214, R239, PT ;  /* 0x000000efd600720c */ /* 0x000fc60003f06270 */
[----:B------:R-:W-:-:S04]  /*4d20*/  FFMA.FTZ R3, R11, c[0x0][0x2d0], -R0 ;  /* 0x0000b4000b037a23 */ /* 0x000fc80000010800 */
[----:B------:R2:W-:Y:S02]  /*4d30*/  MUFU.EX2 R58, R3 ;  /* 0x00000003003a7308 */ /* 0x0005e40000000800 */
[----:B--2---:R-:W-:-:S06]  /*4d40*/  FFMA.FTZ R3, R16, c[0x0][0x2d0], -R0 ;  /* 0x0000b40010037a23 */ /* 0x004fcc0000010800 */
[----:B------:R2:W4:Y:S02]  /*4d50*/  MUFU.EX2 R56, R3 ;  /* 0x0000000300387308 */ /* 0x0005240000000800 */
[----:B--2---:R-:W-:Y:S01]  /*4d60*/  FFMA.FTZ R3, R17, c[0x0][0x2d0], -R0 ;  /* 0x0000b40011037a23 */ /* 0x004fe20000010800 */
[----:B----4-:R-:W-:Y:S01]  /*4d70*/  F2FP.BF16.PACK_AB R9, R56, R58 ;  /* 0x0000003a3809723e */ /* 0x010fe200000010ff */
[----:B------:R-:W-:-:S04]  /*4d80*/  FADD.FTZ R143, R58, R56 ;  /* 0x000000383a8f7221 */ /* 0x000fc80000010000 */
[----:B------:R2:W-:Y:S02]  /*4d90*/  MUFU.EX2 R161, R3 ;  /* 0x0000000300a17308 */ /* 0x0005e40000000800 */
[----:B--2---:R-:W-:-:S06]  /*4da0*/  FFMA.FTZ R3, R18, c[0x0][0x2d0], -R0 ;  /* 0x0000b40012037a23 */ /* 0x004fcc0000010800 */
[----:B------:R2:W4:Y:S02]  /*4db0*/  MUFU.EX2 R162, R3 ;  /* 0x0000000300a27308 */ /* 0x0005240000000800 */
[----:B--2---:R-:W-:Y:S01]  /*4dc0*/  FFMA.FTZ R3, R19, c[0x0][0x2d0], -R2 ;  /* 0x0000b40013037a23 */ /* 0x004fe20000010802 */
[----:B----4-:R-:W-:-:S05]  /*4dd0*/  F2FP.BF16.PACK_AB R11, R162, R161 ;  /* 0x000000a1a20b723e */ /* 0x010fca00000010ff */
[----:B------:R2:W-:Y:S02]  /*4de0*/  MUFU.EX2 R223, R3 ;  /* 0x0000000300df7308 */ /* 0x0005e40000000800 */
[C---:B-1----:R-:W-:Y:S08]  /*4df0*/  HMMA.16816.F32.BF16 R16, R8.reuse, R6, RZ ;  /* 0x000000060810723c */ /* 0x042ff000000418ff */
[----:B---3--:R-:W-:Y:S01]  /*4e00*/  HMMA.16816.F32.BF16 R36, R8, R12, RZ ;  /* 0x0000000c0824723c */ /* 0x008fe200000418ff */
[----:B--2---:R-:W-:-:S04]  /*4e10*/  FFMA.FTZ R3, R20, c[0x0][0x2d0], -R2 ;  /* 0x0000b40014037a23 */ /* 0x004fc80000010802 */
[----:B------:R1:W2:Y:S03]  /*4e20*/  MUFU.EX2 R226, R3 ;  /* 0x0000000300e27308 */ /* 0x0002a60000000800 */
[C---:B------:R-:W-:Y:S08]  /*4e30*/  HMMA.16816.F32.BF16 R24, R8.reuse, R14, RZ ;  /* 0x0000000e0818723c */ /* 0x040ff000000418ff */
[----:B------:R-:W-:Y:S01]  /*4e40*/  HMMA.16816.F32.BF16 R12, R8, R44, RZ ;  /* 0x0000002c080c723c */ /* 0x000fe200000418ff */
[----:B-1----:R-:W-:Y:S01]  /*4e50*/  FFMA.FTZ R3, R21, c[0x0][0x2d0], -R0 ;  /* 0x0000b40015037a23 */ /* 0x002fe20000010800 */
[----:B--2---:R-:W-:-:S03]  /*4e60*/  F2FP.BF16.PACK_AB R6, R226, R223 ;  /* 0x000000dfe206723e */ /* 0x004fc600000010ff */
[----:B------:R1:W-:Y:S02]  /*4e70*/  MUFU.EX2 R221, R3 ;  /* 0x0000000300dd7308 */ /* 0x0003e40000000800 */
[----:B-1----:R-:W-:-:S06]  /*4e80*/  FFMA.FTZ R3, R22, c[0x0][0x2d0], -R0 ;  /* 0x0000b40016037a23 */ /* 0x002fcc0000010800 */
[----:B------:R1:W2:Y:S02]  /*4e90*/  MUFU.EX2 R220, R3 ;  /* 0x0000000300dc7308 */ /* 0x0002a40000000800 */
[----:B-1----:R-:W-:Y:S02]  /*4ea0*/  FFMA.FTZ R3, R23, c[0x0][0x2d0], -R0 ;  /* 0x0000b40017037a23 */ /* 0x002fe40000010800 */
[----:B------:R-:W-:Y:S04]  /*4eb0*/  HMMA.16816.F32.BF16 R20, R8, R4, RZ ;  /* 0x000000040814723c */ /* 0x000fe800000418ff */
[----:B------:R1:W-:Y:S03]  /*4ec0*/  MUFU.EX2 R224, R3 ;  /* 0x0000000300e07308 */ /* 0x0003e60000000800 */
[----:B------:R-:W-:-:S02]  /*4ed0*/  F2FP.BF16.PACK_AB R4, R225, R200 ;  /* 0x000000c8e104723e */ /* 0x000fc400000010ff */
[----:B--2---:R-:W-:Y:S01]  /*4ee0*/  F2FP.BF16.PACK_AB R5, R220, R221 ;  /* 0x000000dddc05723e */ /* 0x004fe200000010ff */
[----:B-1----:R-:W-:Y:S02]  /*4ef0*/  FFMA.FTZ R3, R40, c[0x0][0x2d0], -R0 ;  /* 0x0000b40028037a23 */ /* 0x002fe40000010800 */
[----:B------:R-:W1:Y:S02]  /*4f00*/  LDSM.16.MT88.4 R40, [R195] ;  /* 0x00000000c328783b */ /* 0x000e640000004200 */
[----:B------:R-:W2:Y:S02]  /*4f10*/  MUFU.EX2 R222, R3 ;  /* 0x0000000300de7308 */ /* 0x000ea40000000800 */
[----:B--2---:R-:W-:Y:S01]  /*4f20*/  F2FP.BF16.PACK_AB R7, R222, R224 ;  /* 0x000000e0de07723e */ /* 0x004fe200000010ff */
[----:B------:R-:W-:-:S04]  /*4f30*/  FADD.FTZ R3, R59, R57 ;  /* 0x000000393b037221 */ /* 0x000fc80000010000 */
[----:B------:R-:W-:-:S03]  /*4f40*/  FADD.FTZ R68, R68, R3 ;  /* 0x0000000344447221 */ /* 0x000fc60000010000 */
[----:B------:R-:W-:Y:S01]  /*4f50*/  HMMA.16816.F32.BF16 R100, R4, R28, R20 ;  /* 0x0000001c0464723c */ /* 0x000fe20000041814 */
[----:B------:R-:W-:-:S04]  /*4f60*/  FFMA.FTZ R3, R114, c[0x0][0x2d0], -R2 ;  /* 0x0000b40072037a23 */ /* 0x000fc80000010802 */
[----:B------:R2:W-:Y:S03]  /*4f70*/  MUFU.EX2 R160, R3 ;  /* 0x0000000300a07308 */ /* 0x0005e60000000800 */
[C---:B------:R-:W-:Y:S01]  /*4f80*/  HMMA.16816.F32.BF16 R88, R4.reuse, R30, R16 ;  /* 0x0000001e0458723c */ /* 0x040fe20000041810 */
[----:B------:R-:W3:Y:S07]  /*4f90*/  LDSM.16.MT88.4 R28, [R193+0x800] ;  /* 0x00080000c11c783b */ /* 0x000eee0000004200 */
[----:B------:R-:W-:Y:S01]  /*4fa0*/  HMMA.16816.F32.BF16 R108, R4, R32, R36 ;  /* 0x00000020046c723c */ /* 0x000fe20000041824 */
[----:B------:R-:W-:Y:S01]  /*4fb0*/  LDSM.16.MT88.4 R36, [R192+0x3800] ;  /* 0x00380000c024783b */ /* 0x000fe20000004200 */
[----:B--2---:R-:W-:-:S06]  /*4fc0*/  FFMA.FTZ R3, R113, c[0x0][0x2d0], -R2 ;  /* 0x0000b40071037a23 */ /* 0x004fcc0000010802 */
[----:B------:R-:W-:Y:S01]  /*4fd0*/  HMMA.16816.F32.BF16 R92, R4, R34, R24 ;  /* 0x00000022045c723c */ /* 0x000fe20000041818 */
[----:B------:R-:W2:Y:S01]  /*4fe0*/  LDSM.16.MT88.4 R32, [R190+0x4000] ;  /* 0x00400000be20783b */ /* 0x000ea20000004200 */
[----:B------:R4:W5:Y:S06]  /*4ff0*/  MUFU.EX2 R210, R3 ;  /* 0x0000000300d27308 */ /* 0x00096c0000000800 */
[----:B-1----:R-:W-:Y:S08]  /*5000*/  HMMA.16816.F32.BF16 R20, R8, R40, RZ ;  /* 0x000000280814723c */ /* 0x002ff000000418ff */
[----:B------:R-:W-:Y:S01]  /*5010*/  HMMA.16816.F32.BF16 R96, R4, R48, R12 ;  /* 0x000000300460723c */ /* 0x000fe2000004180c */
[----:B----4-:R-:W-:-:S04]  /*5020*/  FFMA.FTZ R3, R112, c[0x0][0x2d0], -R2 ;  /* 0x0000b40070037a23 */ /* 0x010fc80000010802 */
[----:B------:R1:W-:Y:S03]  /*5030*/  MUFU.EX2 R211, R3 ;  /* 0x0000000300d37308 */ /* 0x0003e60000000800 */
[----:B------:R-:W-:Y:S08]  /*5040*/  HMMA.16816.F32.BF16 R12, R8, R52, RZ ;  /* 0x00000034080c723c */ /* 0x000ff000000418ff */
[----:B---3--:R-:W-:Y:S01]  /*5050*/  HMMA.16816.F32.BF16 R84, R4, R28, R20 ;  /* 0x0000001c0454723c */ /* 0x008fe20000041814 */
[----:B------:R-:W3:Y:S01]  /*5060*/  LDSM.16.MT88.4 R20, [R192+0x4000] ;  /* 0x00400000c014783b */ /* 0x000ee20000004200 */
[----:B-1----:R-:W-:-:S06]  /*5070*/  FFMA.FTZ R3, R71, c[0x0][0x2d0], -R2 ;  /* 0x0000b40047037a23 */ /* 0x002fcc0000010802 */
[C---:B------:R-:W-:Y:S01]  /*5080*/  HMMA.16816.F32.BF16 R16, R8.reuse, R42, RZ ;  /* 0x0000002a0810723c */ /* 0x040fe200000418ff */
[----:B------:R1:W4:Y:S07]  /*5090*/  MUFU.EX2 R219, R3 ;  /* 0x0000000300db7308 */ /* 0x00032e0000000800 */
[----:B------:R-:W-:Y:S08]  /*50a0*/  HMMA.16816.F32.BF16 R24, R8, R46, RZ ;  /* 0x0000002e0818723c */ /* 0x000ff000000418ff */
[----:B--2---:R-:W-:Y:S01]  /*50b0*/  HMMA.16816.F32.BF16 R104, R4, R32, R12 ;  /* 0x000000200468723c */ /* 0x004fe2000004180c */
[----:B-1----:R-:W-:-:S04]  /*50c0*/  FFMA.FTZ R3, R118, c[0x0][0x2d0], -R0 ;  /* 0x0000b40076037a23 */ /* 0x002fc80000010800 */
[----:B------:R1:W-:Y:S03]  /*50d0*/  MUFU.EX2 R208, R3 ;  /* 0x0000000300d07308 */ /* 0x0003e60000000800 */
[----:B------:R-:W-:Y:S08]  /*50e0*/  HMMA.16816.F32.BF16 R12, R8, R36, RZ ;  /* 0x00000024080c723c */ /* 0x000ff000000418ff */
[----:B------:R-:W-:Y:S01]  /*50f0*/  HMMA.16816.F32.BF16 R76, R4, R30, R16 ;  /* 0x0000001e044c723c */ /* 0x000fe20000041810 */
[----:B-1----:R-:W-:-:S07]  /*5100*/  FFMA.FTZ R3, R117, c[0x0][0x2d0], -R0 ;  /* 0x0000b40075037a23 */ /* 0x002fce0000010800 */
[----:B------:R-:W-:Y:S01]  /*5110*/  HMMA.16816.F32.BF16 R80, R4, R50, R24 ;  /* 0x000000320450723c */ /* 0x000fe20000041818 */
[----:B------:R-:W1:Y:S01]  /*5120*/  LDSM.16.MT88.4 R24, [R191+0x3800] ;  /* 0x00380000bf18783b */ /* 0x000e620000004200 */
[----:B------:R2:W1:Y:S06]  /*5130*/  MUFU.EX2 R209, R3 ;  /* 0x0000000300d17308 */ /* 0x00046c0000000800 */
[----:B------:R-:W-:Y:S08]  /*5140*/  HMMA.16816.F32.BF16 R16, R8, R54, RZ ;  /* 0x000000360810723c */ /* 0x000ff000000418ff */
[----:B---3--:R-:W-:Y:S01]  /*5150*/  HMMA.16816.F32.BF16 R64, R4, R20, R12 ;  /* 0x000000140440723c */ /* 0x008fe2000004180c */
[----:B--2---:R-:W-:-:S04]  /*5160*/  FFMA.FTZ R3, R116, c[0x0][0x2d0], -R0 ;  /* 0x0000b40074037a23 */ /* 0x004fc80000010800 */
[----:B------:R2:W-:Y:S03]  /*5170*/  MUFU.EX2 R217, R3 ;  /* 0x0000000300d97308 */ /* 0x0005e60000000800 */
[----:B------:R-:W-:Y:S08]  /*5180*/  HMMA.16816.F32.BF16 R12, R8, R38, RZ ;  /* 0x00000026080c723c */ /* 0x000ff000000418ff */
[----:B------:R-:W-:Y:S01]  /*5190*/  HMMA.16816.F32.BF16 R72, R4, R34, R16 ;  /* 0x000000220448723c */ /* 0x000fe20000041810 */
[----:B------:R-:W3:Y:S01]  /*51a0*/  LDSM.16.MT88.4 R16, [R191+0x4000] ;  /* 0x00400000bf10783b */ /* 0x000ee20000004200 */
[----:B--2---:R-:W-:-:S04]  /*51b0*/  FFMA.FTZ R3, R115, c[0x0][0x2d0], -R0 ;  /* 0x0000b40073037a23 */ /* 0x004fc80000010800 */
[----:B------:R2:W2:Y:S10]  /*51c0*/  MUFU.EX2 R228, R3 ;  /* 0x0000000300e47308 */ /* 0x0004b40000000800 */
[----:B------:R-:W-:Y:S08]  /*51d0*/  HMMA.16816.F32.BF16 R60, R4, R22, R12 ;  /* 0x00000016043c723c */ /* 0x000ff0000004180c */
[----:B-1----:R-:W-:Y:S01]  /*51e0*/  HMMA.16816.F32.BF16 R12, R8, R24, RZ ;  /* 0x00000018080c723c */ /* 0x002fe200000418ff */
[----:B--2---:R-:W-:-:S04]  /*51f0*/  FFMA.FTZ R3, R122, c[0x0][0x2d0], -R2 ;  /* 0x0000b4007a037a23 */ /* 0x004fc80000010802 */
[----:B------:R1:W-:Y:S02]  /*5200*/  MUFU.EX2 R122, R3 ;  /* 0x00000003007a7308 */ /* 0x0003e40000000800 */
[--C-:B-1----:R-:W-:Y:S11]  /*5210*/  FFMA.FTZ R3, R121, c[0x0][0x2d0], -R2.reuse ;  /* 0x0000b40079037a23 */ /* 0x102ff60000010802 */
[----:B------:R-:W-:Y:S06]  /*5220*/  @!UPT UIADD3 URZ, URZ, URZ, URZ ;  /* 0x0000003f3f3ff290 */ /* 0x000fec000fffe03f */
[----:B---3--:R-:W-:Y:S01]  /*5230*/  HMMA.16816.F32.BF16 R56, R4, R16, R12 ;  /* 0x000000100438723c */ /* 0x008fe2000004180c */
[----:B------:R1:W-:Y:S07]  /*5240*/  MUFU.EX2 R121, R3 ;  /* 0x0000000300797308 */ /* 0x0003ee0000000800 */
[----:B------:R-:W-:Y:S01]  /*5250*/  HMMA.16816.F32.BF16 R12, R8, R26, RZ ;  /* 0x0000001a080c723c */ /* 0x000fe200000418ff */
[----:B-1----:R-:W-:-:S04]  /*5260*/  FFMA.FTZ R3, R120, c[0x0][0x2d0], -R2 ;  /* 0x0000b40078037a23 */ /* 0x002fc80000010802 */
[----:B------:R1:W-:Y:S11]  /*5270*/  MUFU.EX2 R216, R3 ;  /* 0x0000000300d87308 */ /* 0x0003f60000000800 */
[----:B------:R-:W-:Y:S08]  /*5280*/  @!UPT UIADD3 URZ, URZ, URZ, URZ ;  /* 0x0000003f3f3ff290 */ /* 0x000ff0000fffe03f */
[----:B------:R-:W-:Y:S01]  /*5290*/  HMMA.16816.F32.BF16 R52, R4, R18, R12 ;  /* 0x000000120434723c */ /* 0x000fe2000004180c */
[----:B------:R-:W2:Y:S01]  /*52a0*/  LDSM.16.MT88.4 R12, [R193+0x3800] ;  /* 0x00380000c10c783b */ /* 0x000ea20000004200 */
[----:B-1----:R-:W-:-:S04]  /*52b0*/  FFMA.FTZ R3, R119, c[0x0][0x2d0], -R2 ;  /* 0x0000b40077037a23 */ /* 0x002fc80000010802 */
[----:B------:R1:W3:Y:S02]  /*52c0*/  MUFU.EX2 R218, R3 ;  /* 0x0000000300da7308 */ /* 0x0002e40000000800 */
[----:B-1----:R-:W-:-:S06]  /*52d0*/  FFMA.FTZ R3, R126, c[0x0][0x2d0], -R0 ;  /* 0x0000b4007e037a23 */ /* 0x002fcc0000010800 */
[----:B------:R1:W-:Y:S01]  /*52e0*/  MUFU.EX2 R215, R3 ;  /* 0x0000000300d77308 */ /* 0x0003e20000000800 */
[----:B--2---:R-:W-:Y:S01]  /*52f0*/  HMMA.16816.F32.BF16 R16, R8, R12, RZ ;  /* 0x0000000c0810723c */ /* 0x004fe200000418ff */
[----:B-1----:R-:W-:-:S07]  /*5300*/  FFMA.FTZ R3, R125, c[0x0][0x2d0], -R0 ;  /* 0x0000b4007d037a23 */ /* 0x002fce0000010800 */
[----:B------:R-:W-:Y:S01]  /*5310*/  HMMA.16816.F32.BF16 R8, R8, R14, RZ ;  /* 0x0000000e0808723c */ /* 0x000fe200000418ff */
[----:B------:R-:W1:Y:S01]  /*5320*/  LDSM.16.MT88.4 R12, [R193+0x4000] ;  /* 0x00400000c10c783b */ /* 0x000e620000004200 */
[----:B------:R2:W-:Y:S02]  /*5330*/  MUFU.EX2 R212, R3 ;  /* 0x0000000300d47308 */ /* 0x0005e40000000800 */
[----:B--2---:R-:W-:-:S06]  /*5340*/  FFMA.FTZ R3, R124, c[0x0][0x2d0], -R0 ;  /* 0x0000b4007c037a23 */ /* 0x004fcc0000010800 */
[----:B------:R2:W-:Y:S02]  /*5350*/  MUFU.EX2 R213, R3 ;  /* 0x0000000300d57308 */ /* 0x0005e40000000800 */
[----:B--2---:R-:W-:-:S04]  /*5360*/  FFMA.FTZ R3, R123, c[0x0][0x2d0], -R0 ;  /* 0x0000b4007b037a23 */ /* 0x004fc80000010800 */
[C---:B-1----:R-:W-:Y:S02]  /*5370*/  HMMA.16816.F32.BF16 R48, R4.reuse, R12, R16 ;  /* 0x0000000c0430723c */ /* 0x042fe40000041810 */
[----:B------:R1:W2:Y:S06]  /*5380*/  MUFU.EX2 R227, R3 ;  /* 0x0000000300e37308 */ /* 0x0002ac0000000800 */
[----:B------:R-:W-:Y:S01]  /*5390*/  HMMA.16816.F32.BF16 R12, R4, R14, R8 ;  /* 0x0000000e040c723c */ /* 0x000fe20000041808 */
[----:B------:R-:W2:Y:S06]  /*53a0*/  LDSM.16.MT88.4 R8, [R190+0x1000] ;  /* 0x00100000be08783b */ /* 0x000eac0000004200 */
[----:B-----5:R-:W-:-:S02]  /*53b0*/  F2FP.BF16.PACK_AB R4, R210, R160 ;  /* 0x000000a0d204723e */ /* 0x020fc400000010ff */
[----:B----4-:R-:W-:Y:S01]  /*53c0*/  F2FP.BF16.PACK_AB R6, R219, R211 ;  /* 0x000000d3db06723e */ /* 0x010fe200000010ff */
[----:B-1----:R-:W-:Y:S01]  /*53d0*/  FFMA.FTZ R3, R138, c[0x0][0x2d0], -R2 ;  /* 0x0000b4008a037a23 */ /* 0x002fe20000010802 */
[----:B------:R-:W-:Y:S02]  /*53e0*/  F2FP.BF16.PACK_AB R5, R209, R208 ;  /* 0x000000d0d105723e */ /* 0x000fe400000010ff */
[----:B------:R-:W-:-:S07]  /*53f0*/  F2FP.BF16.PACK_AB R7, R228, R217 ;  /* 0x000000d9e407723e */ /* 0x000fce00000010ff */
[C---:B--2---:R-:W-:Y:S08]  /*5400*/  HMMA.16816.F32.BF16 R44, R4.reuse, R8, R108 ;  /* 0x00000008042c723c */ /* 0x044ff0000004186c */
        /* <DEDUP_REMOVED lines=23> */
[----:B------:R-:W-:Y:S01]  /*5580*/  FADD.FTZ R4, R163, R68 ;  /* 0x00000044a3047221 */ /* 0x000fe20000010000 */
[----:B---3--:R-:W-:Y:S01]  /*5590*/  F2FP.BF16.PACK_AB R6, R218, R216 ;  /* 0x000000d8da06723e */ /* 0x008fe200000010ff */
[----:B------:R-:W-:Y:S01]  /*55a0*/  FADD.FTZ R5, R161, R143 ;  /* 0x0000008fa1057221 */ /* 0x000fe20000010000 */
[----:B------:R-:W-:Y:S01]  /*55b0*/  F2FP.BF16.PACK_AB R7, R227, R213 ;  /* 0x000000d5e307723e */ /* 0x000fe200000010ff */
[----:B------:R-:W-:Y:S01]  /*55c0*/  FADD.FTZ R68, R200, R4 ;  /* 0x00000004c8447221 */ /* 0x000fe20000010000 */
[----:B------:R-:W-:Y:S01]  /*55d0*/  F2FP.BF16.PACK_AB R4, R121, R122 ;  /* 0x0000007a7904723e */ /* 0x000fe200000010ff */
[----:B------:R-:W-:Y:S01]  /*55e0*/  FADD.FTZ R71, R162, R5 ;  /* 0x00000005a2477221 */ /* 0x000fe20000010000 */
[----:B------:R-:W-:Y:S01]  /*55f0*/  F2FP.BF16.PACK_AB R5, R212, R215 ;  /* 0x000000d7d405723e */ /* 0x000fe200000010ff */
[----:B------:R2:W-:Y:S02]  /*5600*/  MUFU.EX2 R163, R3 ;  /* 0x0000000300a37308 */ /* 0x0005e40000000800 */
[----:B--2---:R-:W-:-:S06]  /*5610*/  FFMA.FTZ R3, R137, c[0x0][0x2d0], -R2 ;  /* 0x0000b40089037a23 */ /* 0x004fcc0000010802 */
[----:B------:R2:W-:Y:S01]  /*5620*/  MUFU.EX2 R206, R3 ;  /* 0x0000000300ce7308 */ /* 0x0005e20000000800 */
[C---:B-1----:R-:W-:Y:S08]  /*5630*/  HMMA.16816.F32.BF16 R112, R4.reuse, R8, R44 ;  /* 0x000000080470723c */ /* 0x042ff0000004182c */
[----:B------:R-:W-:Y:S01]  /*5640*/  HMMA.16816.F32.BF16 R108, R4, R10, R28 ;  /* 0x0000000a046c723c */ /* 0x000fe2000004181c */
[----:B------:R-:W1:Y:S01]  /*5650*/  LDSM.16.MT88.4 R8, [R192+0x1800] ;  /* 0x00180000c008783b */ /* 0x000e620000004200 */
[----:B--2---:R-:W-:-:S04]  /*5660*/  FFMA.FTZ R3, R136, c[0x0][0x2d0], -R2 ;  /* 0x0000b40088037a23 */ /* 0x004fc80000010802 */
[----:B------:R2:W-:Y:S02]  /*5670*/  MUFU.EX2 R200, R3 ;  /* 0x0000000300c87308 */ /* 0x0005e40000000800 */
[----:B--2---:R-:W-:-:S06]  /*5680*/  FFMA.FTZ R3, R127, c[0x0][0x2d0], -R2 ;  /* 0x0000b4007f037a23 */ /* 0x004fcc0000010802 */
[----:B------:R2:W3:Y:S01]  /*5690*/  MUFU.EX2 R207, R3 ;  /* 0x0000000300cf7308 */ /* 0x0004e20000000800 */
[----:B-1----:R-:W-:Y:S01]  /*56a0*/  HMMA.16816.F32.BF16 R76, R4, R8, R40 ;  /* 0x00000008044c723c */ /* 0x002fe20000041828 */
[----:B--2---:R-:W-:-:S06]  /*56b0*/  FFMA.FTZ R3, R141, c[0x0][0x2d0], -R0 ;  /* 0x0000b4008d037a23 */ /* 0x004fcc0000010800 */
[----:B------:R1:W-:Y:S01]  /*56c0*/  MUFU.EX2 R161, R3 ;  /* 0x0000000300a17308 */ /* 0x0003e20000000800 */
[----:B------:R-:W-:Y:S01]  /*56d0*/  HMMA.16816.F32.BF16 R64, R4, R10, R24 ;  /* 0x0000000a0440723c */ /* 0x000fe20000041818 */
[----:B------:R-:W2:Y:S01]  /*56e0*/  LDSM.16.MT88.4 R8, [R191+0x1800] ;  /* 0x00180000bf08783b */ /* 0x000ea20000004200 */
[----:B-1----:R-:W-:-:S06]  /*56f0*/  FADD.FTZ R3, R225, R68 ;  /* 0x00000044e1037221 */ /* 0x002fcc0000010000 */
[C---:B--2---:R-:W-:Y:S08]  /*5700*/  HMMA.16816.F32.BF16 R72, R4.reuse, R8, R36 ;  /* 0x000000080448723c */ /* 0x044ff00000041824 */
[C---:B------:R-:W-:Y:S01]  /*5710*/  HMMA.16816.F32.BF16 R60, R4.reuse, R10, R20 ;  /* 0x0000000a043c723c */ /* 0x040fe20000041814 */
[----:B------:R-:W1:Y:S07]  /*5720*/  LDSM.16.MT88.4 R8, [R193+0x1800] ;  /* 0x00180000c108783b */ /* 0x000e6e0000004200 */
[C---:B-1----:R-:W-:Y:S08]  /*5730*/  HMMA.16816.F32.BF16 R56, R4.reuse, R8, R32 ;  /* 0x000000080438723c */ /* 0x042ff00000041820 */
[C---:B------:R-:W-:Y:S01]  /*5740*/  HMMA.16816.F32.BF16 R28, R4.reuse, R10, R16 ;  /* 0x0000000a041c723c */ /* 0x040fe20000041810 */
[----:B------:R-:W1:Y:S07]  /*5750*/  LDSM.16.MT88.4 R8, [R190+0x5000] ;  /* 0x00500000be08783b */ /* 0x000e6e0000004200 */
[C---:B-1----:R-:W-:Y:S01]  /*5760*/  HMMA.16816.F32.BF16 R52, R4.reuse, R8, R104 ;  /* 0x000000080434723c */ /* 0x042fe20000041868 */
[----:B------:R-:W-:Y:S07]  /*5770*/  LDSM.16.MT88.4 R104, [R191+0x3000] ;  /* 0x00300000bf68783b */ /* 0x000fee0000004200 */
[C---:B------:R-:W-:Y:S01]  /*5780*/  HMMA.16816.F32.BF16 R44, R4.reuse, R10, R88 ;  /* 0x0000000a042c723c */ /* 0x040fe20000041858 */
[----:B------:R-:W1:Y:S04]  /*5790*/  LDSM.16.MT88.4 R8, [R192+0x5000] ;  /* 0x00500000c008783b */ /* 0x000e680000004200 */
[----:B------:R-:W-:Y:S03]  /*57a0*/  LDSM.16.MT88.4 R88, [R190+0x6800] ;  /* 0x00680000be58783b */ /* 0x000fe60000004200 */
[C---:B-1----:R-:W-:Y:S08]  /*57b0*/  HMMA.16816.F32.BF16 R36, R4.reuse, R8, R100 ;  /* 0x000000080424723c */ /* 0x042ff00000041864 */
[C---:B------:R-:W-:Y:S01]  /*57c0*/  HMMA.16816.F32.BF16 R24, R4.reuse, R10, R84 ;  /* 0x0000000a0418723c */ /* 0x040fe20000041854 */
[----:B------:R-:W1:Y:S07]  /*57d0*/  LDSM.16.MT88.4 R8, [R191+0x5000] ;  /* 0x00500000bf08783b */ /* 0x000e6e0000004200 */
[C---:B-1----:R-:W-:Y:S01]  /*57e0*/  HMMA.16816.F32.BF16 R48, R4.reuse, R8, R96 ;  /* 0x000000080430723c */ /* 0x042fe20000041860 */
[----:B------:R-:W-:Y:S07]  /*57f0*/  LDSM.16.MT88.4 R96, [R193+0x3000] ;  /* 0x00300000c160783b */ /* 0x000fee0000004200 */
[C---:B------:R-:W-:Y:S01]  /*5800*/  HMMA.16816.F32.BF16 R40, R4.reuse, R10, R80 ;  /* 0x0000000a0428723c */ /* 0x040fe20000041850 */
[----:B------:R-:W1:Y:S07]  /*5810*/  LDSM.16.MT88.4 R8, [R193+0x5000] ;  /* 0x00500000c108783b */ /* 0x000e6e0000004200 */
[C---:B-1----:R-:W-:Y:S08]  /*5820*/  HMMA.16816.F32.BF16 R32, R4.reuse, R8, R92 ;  /* 0x000000080420723c */ /* 0x042ff0000004185c */
[----:B------:R-:W-:Y:S01]  /*5830*/  HMMA.16816.F32.BF16 R20, R4, R10, R12 ;  /* 0x0000000a0414723c */ /* 0x000fe2000004180c */
[----:B------:R-:W1:Y:S04]  /*5840*/  LDSM.16.MT88.4 R12, [R190+0x2000] ;  /* 0x00200000be0c783b */ /* 0x000e680000004200 */
[----:B------:R-:W2:Y:S02]  /*5850*/  LDSM.16.MT88.4 R8, [R192+0x2000] ;  /* 0x00200000c008783b */ /* 0x000ea40000004200 */
[----:B------:R-:W-:Y:S01]  /*5860*/  FFMA.FTZ R4, R140, c[0x0][0x2d0], -R0 ;  /* 0x0000b4008c047a23 */ /* 0x000fe20000010800 */
[----:B---3--:R-:W-:Y:S01]  /*5870*/  F2FP.BF16.PACK_AB R6, R207, R200 ;  /* 0x000000c8cf06723e */ /* 0x008fe200000010ff */
[----:B------:R-:W-:-:S02]  /*5880*/  FADD.FTZ R5, R221, R71 ;  /* 0x00000047dd057221 */ /* 0x000fc40000010000 */
[----:B------:R3:W-:Y:S02]  /*5890*/  MUFU.EX2 R162, R4 ;  /* 0x0000000400a27308 */ /* 0x0007e40000000800 */
[----:B------:R-:W-:Y:S02]  /*58a0*/  FADD.FTZ R5, R220, R5 ;  /* 0x00000005dc057221 */ /* 0x000fe40000010000 */
[----:B---3--:R-:W-:Y:S02]  /*58b0*/  FADD.FTZ R4, R223, R3 ;  /* 0x00000003df047221 */ /* 0x008fe40000010000 */
[----:B------:R-:W-:-:S04]  /*58c0*/  FFMA.FTZ R3, R139, c[0x0][0x2d0], -R0 ;  /* 0x0000b4008b037a23 */ /* 0x000fc80000010800 */
[----:B------:R3:W-:Y:S02]  /*58d0*/  MUFU.EX2 R143, R3 ;  /* 0x00000003008f7308 */ /* 0x0007e40000000800 */
[----:B---3--:R-:W-:-:S06]  /*58e0*/  FFMA.FTZ R3, R142, c[0x0][0x2d0], -R0 ;  /* 0x0000b4008e037a23 */ /* 0x008fcc0000010800 */
[----:B------:R3:W4:Y:S02]  /*58f0*/  MUFU.EX2 R142, R3 ;  /* 0x00000003008e7308 */ /* 0x0007240000000800 */
[----:B---3--:R-:W-:Y:S01]  /*5900*/  FADD.FTZ R3, R226, R4 ;  /* 0x00000004e2037221 */ /* 0x008fe20000010000 */
[----:B----4-:R-:W-:Y:S01]  /*5910*/  F2FP.BF16.PACK_AB R7, R142, R143 ;  /* 0x0000008f8e07723e */ /* 0x010fe200000010ff */
[----:B------:R-:W-:Y:S01]  /*5920*/  FADD.FTZ R4, R224, R5 ;  /* 0x00000005e0047221 */ /* 0x000fe20000010000 */
[----:B------:R-:W-:Y:S01]  /*5930*/  F2FP.BF16.PACK_AB R5, R162, R161 ;  /* 0x000000a1a205723e */ /* 0x000fe200000010ff */
[----:B------:R-:W-:Y:S02]  /*5940*/  FADD.FTZ R16, R160, R3 ;  /* 0x00000003a0107221 */ /* 0x000fe40000010000 */
[----:B------:R-:W-:Y:S01]  /*5950*/  FADD.FTZ R17, R222, R4 ;  /* 0x00000004de117221 */ /* 0x000fe20000010000 */
[----:B------:R-:W-:Y:S01]  /*5960*/  F2FP.BF16.PACK_AB R4, R206, R163 ;  /* 0x000000a3ce04723e */ /* 0x000fe200000010ff */
[----:B------:R-:W-:-:S04]  /*5970*/  FFMA.FTZ R3, R151, c[0x0][0x2d0], -R2 ;  /* 0x0000b40097037a23 */ /* 0x000fc80000010802 */
[----:B------:R3:W-:Y:S02]  /*5980*/  MUFU.EX2 R138, R3 ;  /* 0x00000003008a7308 */ /* 0x0007e40000000800 */
[C---:B-1----:R-:W-:Y:S08]  /*5990*/  HMMA.16816.F32.BF16 R112, R4.reuse, R12, R112 ;  /* 0x0000000c0470723c */ /* 0x042ff00000041870 */
[----:B------:R-:W-:Y:S01]  /*59a0*/  HMMA.16816.F32.BF16 R108, R4, R14, R108 ;  /* 0x0000000e046c723c */ /* 0x000fe2000004186c */
[----:B------:R-:W1:Y:S01]  /*59b0*/  LDSM.16.MT88.4 R12, [R191+0x2000] ;  /* 0x00200000bf0c783b */ /* 0x000e620000004200 */
[----:B---3--:R-:W-:-:S06]  /*59c0*/  FFMA.FTZ R3, R148, c[0x0][0x2d0], -R2 ;  /* 0x0000b40094037a23 */ /* 0x008fcc0000010802 */
[C---:B--2---:R-:W-:Y:S01]  /*59d0*/  HMMA.16816.F32.BF16 R116, R4.reuse, R8, R76 ;  /* 0x000000080474723c */ /* 0x044fe2000004184c */
[----:B------:R2:W-:Y:S07]  /*59e0*/  MUFU.EX2 R140, R3 ;  /* 0x00000003008c7308 */ /* 0x0005ee0000000800 */
[----:B------:R-:W-:Y:S01]  /*59f0*/  HMMA.16816.F32.BF16 R76, R4, R10, R64 ;  /* 0x0000000a044c723c */ /* 0x000fe20000041840 */
[----:B------:R-:W3:Y:S01]  /*5a00*/  LDSM.16.MT88.4 R8, [R193+0x2000] ;  /* 0x00200000c108783b */ /* 0x000ee20000004200 */
[----:B--2---:R-:W-:-:S04]  /*5a10*/  FFMA.FTZ R3, R145, c[0x0][0x2d0], -R2 ;  /* 0x0000b40091037a23 */ /* 0x004fc80000010802 */
[----:B------:R2:W-:Y:S02]  /*5a20*/  MUFU.EX2 R139, R3 ;  /* 0x00000003008b7308 */ /* 0x0005e40000000800 */
[----:B-1----:R-:W-:Y:S01]  /*5a30*/  HMMA.16816.F32.BF16 R64, R4, R14, R60 ;  /* 0x0000000e0440723c */ /* 0x002fe2000004183c */
[----:B--2---:R-:W-:-:S07]  /*5a40*/  FFMA.FTZ R3, R144, c[0x0][0x2d0], -R2 ;  /* 0x0000b40090037a23 */ /* 0x004fce0000010802 */
[C---:B------:R-:W-:Y:S01]  /*5a50*/  HMMA.16816.F32.BF16 R72, R4.reuse, R12, R72 ;  /* 0x0000000c0448723c */ /* 0x040fe20000041848 */
[----:B------:R-:W1:Y:S01]  /*5a60*/  LDSM.16.MT88.4 R12, [R190+0x5800] ;  /* 0x00580000be0c783b */ /* 0x000e620000004200 */
[----:B------:R2:W-:Y:S06]  /*5a70*/  MUFU.EX2 R141, R3 ;  /* 0x00000003008d7308 */ /* 0x0005ec0000000800 */
[C---:B---3--:R-:W-:Y:S08]  /*5a80*/  HMMA.16816.F32.BF16 R100, R4.reuse, R8, R56 ;  /* 0x000000080464723c */ /* 0x048ff00000041838 */
[----:B------:R-:W-:Y:S01]  /*5a90*/  HMMA.16816.F32.BF16 R60, R4, R10, R28 ;  /* 0x0000000a043c723c */ /* 0x000fe2000004181c */
[----:B------:R-:W3:Y:S01]  /*5aa0*/  LDSM.16.MT88.4 R8, [R192+0x5800] ;  /* 0x00580000c008783b */ /* 0x000ee20000004200 */
[----:B--2---:R-:W-:-:S04]  /*5ab0*/  FFMA.FTZ R3, R155, c[0x0][0x2d0], -R0 ;  /* 0x0000b4009b037a23 */ /* 0x004fc80000010800 */
[----:B------:R2:W-:Y:S02]  /*5ac0*/  MUFU.EX2 R71, R3 ;  /* 0x0000000300477308 */ /* 0x0005e40000000800 */
[----:B--2---:R-:W-:Y:S01]  /*5ad0*/  FADD.FTZ R3, R210, R16 ;  /* 0x00000010d2037221 */ /* 0x004fe20000010000 */
[----:B-1----:R-:W-:Y:S03]  /*5ae0*/  HMMA.16816.F32.BF16 R92, R4, R12, R52 ;  /* 0x0000000c045c723c */ /* 0x002fe60000041834 */
[----:B------:R-:W-:-:S04]  /*5af0*/  FADD.FTZ R3, R211, R3 ;  /* 0x00000003d3037221 */ /* 0x000fc80000010000 */
[----:B------:R-:W-:Y:S01]  /*5b00*/  FADD.FTZ R3, R219, R3 ;  /* 0x00000003db037221 */ /* 0x000fe20000010000 */
[----:B------:R-:W-:Y:S01]  /*5b10*/  HMMA.16816.F32.BF16 R84, R4, R14, R44 ;  /* 0x0000000e0454723c */ /* 0x000fe2000004182c */
[----:B------:R-:W1:Y:S02]  /*5b20*/  LDSM.16.MT88.4 R12, [R191+0x5800] ;  /* 0x00580000bf0c783b */ /* 0x000e640000004200 */
[----:B------:R-:W-:-:S04]  /*5b30*/  FADD.FTZ R3, R122, R3 ;  /* 0x000000037a037221 */ /* 0x000fc80000010000 */
[----:B------:R-:W-:Y:S01]  /*5b40*/  FADD.FTZ R3, R121, R3 ;  /* 0x0000000379037221 */ /* 0x000fe20000010000 */
[----:B---3--:R-:W-:Y:S01]  /*5b50*/  HMMA.16816.F32.BF16 R80, R4, R8, R36 ;  /* 0x000000080450723c */ /* 0x008fe20000041824 */
[----:B------:R-:W-:Y:S02]  /*5b60*/  LDSM.16.MT88.4 R120, [R190+0x3000] ;  /* 0x00300000be78783b */ /* 0x000fe40000004200 */
[----:B------:R-:W-:-:S04]  /*5b70*/  FADD.FTZ R3, R216, R3 ;  /* 0x00000003d8037221 */ /* 0x000fc80000010000 */
[----:B------:R-:W-:Y:S01]  /*5b80*/  FADD.FTZ R3, R218, R3 ;  /* 0x00000003da037221 */ /* 0x000fe20000010000 */
[----:B------:R-:W-:Y:S01]  /*5b90*/  HMMA.16816.F32.BF16 R56, R4, R10, R24 ;  /* 0x0000000a0438723c */ /* 0x000fe20000041818 */
[----:B------:R-:W2:Y:S06]  /*5ba0*/  LDSM.16.MT88.4 R8, [R193+0x5800] ;  /* 0x00580000c108783b */ /* 0x000eac0000004200 */
[--C-:B------:R-:W-:Y:S02]  /*5bb0*/  FFMA.FTZ R27, R154, c[0x0][0x2d0], -R2.reuse ;  /* 0x0000b4009a1b7a23 */ /* 0x100fe40000010802 */
[----:B------:R-:W-:-:S02]  /*5bc0*/  FFMA.FTZ R26, R152, c[0x0][0x2d0], -R2 ;  /* 0x0000b400981a7a23 */ /* 0x000fc40000010802 */
[--C-:B------:R-:W-:Y:S02]  /*5bd0*/  FFMA.FTZ R25, R150, c[0x0][0x2d0], -R2.reuse ;  /* 0x0000b40096197a23 */ /* 0x100fe40000010802 */
[----:B------:R-:W-:Y:S01]  /*5be0*/  FFMA.FTZ R2, R147, c[0x0][0x2d0], -R2 ;  /* 0x0000b40093027a23 */ /* 0x000fe20000010802 */
[----:B------:R-:W-:Y:S08]  /*5bf0*/  MUFU.EX2 R27, R27 ;  /* 0x0000001b001b7308 */ /* 0x000ff00000000800 */
[----:B------:R-:W-:Y:S01]  /*5c00*/  MUFU.EX2 R26, R26 ;  /* 0x0000001a001a7308 */ /* 0x000fe20000000800 */
[C---:B-1----:R-:W-:Y:S07]  /*5c10*/  HMMA.16816.F32.BF16 R48, R4.reuse, R12, R48 ;  /* 0x0000000c0430723c */ /* 0x042fee0000041830 */
[----:B------:R-:W-:Y:S01]  /*5c20*/  MUFU.EX2 R25, R25 ;  /* 0x0000001900197308 */ /* 0x000fe20000000800 */
[C---:B------:R-:W-:Y:S01]  /*5c30*/  HMMA.16816.F32.BF16 R40, R4.reuse, R14, R40 ;  /* 0x0000000e0428723c */ /* 0x040fe20000041828 */
[----:B------:R-:W-:Y:S07]  /*5c40*/  LDSM.16.MT88.4 R12, [R191+0x2800] ;  /* 0x00280000bf0c783b */ /* 0x000fee0000004200 */
[C---:B--2---:R-:W-:Y:S08]  /*5c50*/  HMMA.16816.F32.BF16 R32, R4.reuse, R8, R32 ;  /* 0x000000080420723c */ /* 0x044ff00000041820 */
[----:B------:R-:W-:Y:S01]  /*5c60*/  HMMA.16816.F32.BF16 R28, R4, R10, R20 ;  /* 0x0000000a041c723c */ /* 0x000fe20000041814 */
[----:B------:R-:W1:Y:S04]  /*5c70*/  LDSM.16.MT88.4 R8, [R193+0x2800] ;  /* 0x00280000c108783b */ /* 0x000e680000004200 */
[----:B------:R-:W2:Y:S02]  /*5c80*/  LDSM.16.MT88.4 R20, [R190+0x2800] ;  /* 0x00280000be14783b */ /* 0x000ea40000004200 */
[----:B------:R-:W-:-:S02]  /*5c90*/  FADD.FTZ R5, R208, R17 ;  /* 0x00000011d0057221 */ /* 0x000fc40000010000 */
[----:B------:R-:W3:Y:S01]  /*5ca0*/  LDSM.16.MT88.4 R16, [R192+0x2800] ;  /* 0x00280000c010783b */ /* 0x000ee20000004200 */
[--C-:B------:R-:W-:Y:S02]  /*5cb0*/  FFMA.FTZ R4, R153, c[0x0][0x2d0], -R0.reuse ;  /* 0x0000b40099047a23 */ /* 0x100fe40000010800 */
[----:B------:R-:W-:Y:S02]  /*5cc0*/  FFMA.FTZ R6, R149, c[0x0][0x2d0], -R0 ;  /* 0x0000b40095067a23 */ /* 0x000fe40000010800 */
[----:B------:R4:W5:Y:S01]  /*5cd0*/  MUFU.EX2 R136, R4 ;  /* 0x0000000400887308 */ /* 0x0009620000000800 */
[----:B------:R-:W-:-:S04]  /*5ce0*/  FADD.FTZ R5, R209, R5 ;  /* 0x00000005d1057221 */ /* 0x000fc80000010000 */
[----:B------:R-:W-:-:S03]  /*5cf0*/  FADD.FTZ R24, R217, R5 ;  /* 0x00000005d9187221 */ /* 0x000fc60000010000 */
[----:B------:R1:W-:Y:S01]  /*5d00*/  MUFU.EX2 R68, R6 ;  /* 0x0000000600447308 */ /* 0x0003e20000000800 */
[----:B----4-:R-:W-:Y:S01]  /*5d10*/  FFMA.FTZ R4, R146, c[0x0][0x2d0], -R0 ;  /* 0x0000b40092047a23 */ /* 0x010fe20000010800 */
[----:B-----5:R-:W-:-:S06]  /*5d20*/  F2FP.BF16.PACK_AB R5, R136, R71 ;  /* 0x000000478805723e */ /* 0x020fcc00000010ff */
[----:B------:R4:W-:Y:S01]  /*5d30*/  MUFU.EX2 R209, R2 ;  /* 0x0000000200d17308 */ /* 0x0009e20000000800 */
[----:B-1----:R-:W-:-:S07]  /*5d40*/  F2FP.BF16.PACK_AB R6, R141, R139 ;  /* 0x0000008b8d06723e */ /* 0x002fce00000010ff */
[----:B------:R1:W5:Y:S01]  /*5d50*/  MUFU.EX2 R137, R4 ;  /* 0x0000000400897308 */ /* 0x0003620000000800 */
[----:B----4-:R-:W-:Y:S01]  /*5d60*/  FFMA.FTZ R2, R157, c[0x0][0x2d0], -R0 ;  /* 0x0000b4009d027a23 */ /* 0x010fe20000010800 */
[----:B-1----:R-:W-:Y:S02]  /*5d70*/  F2FP.BF16.PACK_AB R4, R140, R138 ;  /* 0x0000008a8c04723e */ /* 0x002fe400000010ff */
[----:B-----5:R-:W-:-:S07]  /*5d80*/  F2FP.BF16.PACK_AB R7, R137, R68 ;  /* 0x000000448907723e */ /* 0x020fce00000010ff */
[C---:B------:R-:W-:Y:S08]  /*5d90*/  HMMA.16816.F32.BF16 R100, R4.reuse, R8, R100 ;  /* 0x000000080464723c */ /* 0x040ff00000041864 */
[C---:B------:R-:W-:Y:S01]  /*5da0*/  HMMA.16816.F32.BF16 R60, R4.reuse, R10, R60 ;  /* 0x0000000a043c723c */ /* 0x040fe2000004183c */
[----:B------:R-:W1:Y:S07]  /*5db0*/  LDSM.16.MT88.4 R8, [R193+0x6000] ;  /* 0x00600000c108783b */ /* 0x000e6e0000004200 */
[C---:B--2---:R-:W-:Y:S01]  /*5dc0*/  HMMA.16816.F32.BF16 R124, R4.reuse, R20, R112 ;  /* 0x00000014047c723c */ /* 0x044fe20000041870 */
[----:B------:R-:W-:Y:S07]  /*5dd0*/  LDSM.16.MT88.4 R112, [R192+0x3000] ;  /* 0x00300000c070783b */ /* 0x000fee0000004200 */
[C---:B------:R-:W-:Y:S01]  /*5de0*/  HMMA.16816.F32.BF16 R36, R4.reuse, R22, R108 ;  /* 0x000000160424723c */ /* 0x040fe2000004186c */
[----:B------:R-:W2:Y:S07]  /*5df0*/  LDSM.16.MT88.4 R20, [R190+0x6000] ;  /* 0x00600000be14783b */ /* 0x000eae0000004200 */
[C---:B---3--:R-:W-:Y:S08]  /*5e00*/  HMMA.16816.F32.BF16 R116, R4.reuse, R16, R116 ;  /* 0x000000100474723c */ /* 0x048ff00000041874 */
[C---:B------:R-:W-:Y:S01]  /*5e10*/  HMMA.16816.F32.BF16 R44, R4.reuse, R18, R76 ;  /* 0x00000012042c723c */ /* 0x040fe2000004184c */
[----:B------:R-:W3:Y:S07]  /*5e20*/  LDSM.16.MT88.4 R16, [R192+0x6000] ;  /* 0x00600000c010783b */ /* 0x000eee0000004200 */
[C---:B------:R-:W-:Y:S01]  /*5e30*/  HMMA.16816.F32.BF16 R108, R4.reuse, R12, R72 ;  /* 0x0000000c046c723c */ /* 0x040fe20000041848 */
[----:B------:R-:W-:Y:S07]  /*5e40*/  LDSM.16.MT88.4 R72, [R191+0x6800] ;  /* 0x00680000bf48783b */ /* 0x000fee0000004200 */
[C---:B------:R-:W-:Y:S01]  /*5e50*/  HMMA.16816.F32.BF16 R52, R4.reuse, R14, R64 ;  /* 0x0000000e0434723c */ /* 0x040fe20000041840 */
[----:B------:R-:W4:Y:S06]  /*5e60*/  LDSM.16.MT88.4 R12, [R191+0x6000] ;  /* 0x00600000bf0c783b */ /* 0x000f2c0000004200 */
[----:B------:R-:W-:Y:S01]  /*5e70*/  F2FP.BF16.PACK_AB R64, R26, R27 ;  /* 0x0000001b1a40723e */ /* 0x000fe200000010ff */
[----:B-1----:R-:W-:Y:S01]  /*5e80*/  HMMA.16816.F32.BF16 R28, R4, R10, R28 ;  /* 0x0000000a041c723c */ /* 0x002fe2000004181c */
[----:B------:R1:W-:Y:S01]  /*5e90*/  MUFU.EX2 R10, R2 ;  /* 0x00000002000a7308 */ /* 0x0003e20000000800 */
[----:B------:R-:W-:-:S06]  /*5ea0*/  F2FP.BF16.PACK_AB R66, R209, R25 ;  /* 0x00000019d142723e */ /* 0x000fcc00000010ff */
[C---:B--2---:R-:W-:Y:S08]  /*5eb0*/  HMMA.16816.F32.BF16 R92, R4.reuse, R20, R92 ;  /* 0x00000014045c723c */ /* 0x044ff0000004185c */
[----:B------:R-:W-:Y:S01]  /*5ec0*/  HMMA.16816.F32.BF16 R20, R4, R22, R84 ;  /* 0x000000160414723c */ /* 0x000fe20000041854 */
[----:B-1----:R-:W-:-:S07]  /*5ed0*/  FFMA.FTZ R2, R156, c[0x0][0x2d0], -R0 ;  /* 0x0000b4009c027a23 */ /* 0x002fce0000010800 */
[C---:B---3--:R-:W-:Y:S01]  /*5ee0*/  HMMA.16816.F32.BF16 R84, R4.reuse, R16, R80 ;  /* 0x000000100454723c */ /* 0x048fe20000041850 */
[----:B------:R-:W1:Y:S07]  /*5ef0*/  LDSM.16.MT88.4 R80, [R192+0x6800] ;  /* 0x00680000c050783b */ /* 0x000e6e0000004200 */
[C---:B------:R-:W-:Y:S08]  /*5f00*/  HMMA.16816.F32.BF16 R56, R4.reuse, R18, R56 ;  /* 0x000000120438723c */ /* 0x040ff00000041838 */
[C---:B----4-:R-:W-:Y:S08]  /*5f10*/  HMMA.16816.F32.BF16 R48, R4.reuse, R12, R48 ;  /* 0x0000000c0430723c */ /* 0x050ff00000041830 */
[C---:B------:R-:W-:Y:S08]  /*5f20*/  HMMA.16816.F32.BF16 R40, R4.reuse, R14, R40 ;  /* 0x0000000e0428723c */ /* 0x040ff00000041828 */
[----:B------:R-:W-:Y:S01]  /*5f30*/  HMMA.16816.F32.BF16 R32, R4, R8, R32 ;  /* 0x000000080420723c */ /* 0x000fe20000041820 */
[----:B------:R2:W3:Y:S06]  /*5f40*/  MUFU.EX2 R9, R2 ;  /* 0x0000000200097308 */ /* 0x0004ec0000000800 */
[----:B------:R-:W-:-:S04]  /*5f50*/  FADD.FTZ R4, R228, R24 ;  /* 0x00000018e4047221 */ /* 0x000fc80000010000 */
[----:B------:R-:W-:Y:S02]  /*5f60*/  FADD.FTZ R4, R215, R4 ;  /* 0x00000004d7047221 */ /* 0x000fe40000010000 */
[----:B--2---:R-:W-:Y:S01]  /*5f70*/  FFMA.FTZ R2, R159, c[0x0][0x2d0], -R0 ;  /* 0x0000b4009f027a23 */ /* 0x004fe20000010800 */
[----:B---3--:R-:W-:-:S03]  /*5f80*/  F2FP.BF16.PACK_AB R65, R9, R10 ;  /* 0x0000000a0941723e */ /* 0x008fc600000010ff */
[----:B------:R2:W-:Y:S02]  /*5f90*/  MUFU.EX2 R8, R2 ;  /* 0x0000000200087308 */ /* 0x0005e40000000800 */
[----:B--2---:R-:W-:Y:S02]  /*5fa0*/  FFMA.FTZ R2, R158, c[0x0][0x2d0], -R0 ;  /* 0x0000b4009e027a23 */ /* 0x004fe40000010800 */
[----:B------:R-:W-:-:S04]  /*5fb0*/  FADD.FTZ R0, R212, R4 ;  /* 0x00000004d4007221 */ /* 0x000fc80000010000 */
[----:B------:R2:W3:Y:S01]  /*5fc0*/  MUFU.EX2 R230, R2 ;  /* 0x0000000200e67308 */ /* 0x0004e20000000800 */
[----:B------:R-:W4:Y:S01]  /*5fd0*/  LDSM.16.MT88.4 R4, [R193+0x6800] ;  /* 0x00680000c104783b */ /* 0x000f220000004200 */
[----:B------:R-:W-:-:S04]  /*5fe0*/  FADD.FTZ R0, R213, R0 ;  /* 0x00000000d5007221 */ /* 0x000fc80000010000 */
[----:B------:R-:W-:-:S04]  /*5ff0*/  FADD.FTZ R0, R227, R0 ;  /* 0x00000000e3007221 */ /* 0x000fc80000010000 */
[----:B------:R-:W-:-:S04]  /*6000*/  FADD.FTZ R0, R161, R0 ;  /* 0x00000000a1007221 */ /* 0x000fc80000010000 */
[----:B------:R-:W-:Y:S02]  /*6010*/  FADD.FTZ R0, R162, R0 ;  /* 0x00000000a2007221 */ /* 0x000fe40000010000 */
[----:B--2---:R-:W-:Y:S01]  /*6020*/  FADD.FTZ R2, R163, R3 ;  /* 0x00000003a3027221 */ /* 0x004fe20000010000 */
[----:B---3--:R-:W-:Y:S01]  /*6030*/  F2FP.BF16.PACK_AB R67, R230, R8 ;  /* 0x00000008e643723e */ /* 0x008fe200000010ff */
[----:B------:R-:W-:Y:S02]  /*6040*/  FADD.FTZ R0, R143, R0 ;  /* 0x000000008f007221 */ /* 0x000fe40000010000 */
[----:B------:R-:W-:Y:S02]  /*6050*/  FADD.FTZ R2, R206, R2 ;  /* 0x00000002ce027221 */ /* 0x000fe40000010000 */
[----:B------:R-:W-:Y:S02]  /*6060*/  FADD.FTZ R0, R142, R0 ;  /* 0x000000008e007221 */ /* 0x000fe40000010000 */
[----:B------:R-:W-:Y:S01]  /*6070*/  FADD.FTZ R2, R200, R2 ;  /* 0x00000002c8027221 */ /* 0x000fe20000010000 */
[----:B------:R-:W-:Y:S01]  /*6080*/  HMMA.16816.F32.BF16 R100, R64, R96, R100 ;  /* 0x000000604064723c */ /* 0x000fe20000041864 */
[----:B------:R-:W-:-:S02]  /*6090*/  FADD.FTZ R0, R71, R0 ;  /* 0x0000000047007221 */ /* 0x000fc40000010000 */
[----:B------:R-:W-:Y:S02]  /*60a0*/  FADD.FTZ R2, R207, R2 ;  /* 0x00000002cf027221 */ /* 0x000fe40000010000 */
[----:B------:R-:W-:Y:S02]  /*60b0*/  FADD.FTZ R0, R136, R0 ;  /* 0x0000000088007221 */ /* 0x000fe40000010000 */
[----:B------:R-:W-:Y:S01]  /*60c0*/  FADD.FTZ R2, R138, R2 ;  /* 0x000000028a027221 */ /* 0x000fe20000010000 */
[----:B------:R-:W-:Y:S01]  /*60d0*/  HMMA.16816.F32.BF16 R124, R64, R120, R124 ;  /* 0x00000078407c723c */ /* 0x000fe2000004187c */
[----:B------:R-:W-:Y:S02]  /*60e0*/  FADD.FTZ R0, R68, R0 ;  /* 0x0000000044007221 */ /* 0x000fe40000010000 */
[----:B------:R-:W-:Y:S02]  /*60f0*/  FADD.FTZ R2, R140, R2 ;  /* 0x000000028c027221 */ /* 0x000fe40000010000 */
[----:B------:R-:W-:-:S02]  /*6100*/  FADD.FTZ R0, R137, R0 ;  /* 0x0000000089007221 */ /* 0x000fc40000010000 */
[----:B------:R-:W-:Y:S01]  /*6110*/  FADD.FTZ R2, R139, R2 ;  /* 0x000000028b027221 */ /* 0x000fe20000010000 */
[C---:B------:R-:W-:Y:S01]  /*6120*/  HMMA.16816.F32.BF16 R116, R64.reuse, R112, R116 ;  /* 0x000000704074723c */ /* 0x040fe20000041874 */
        /* <DEDUP_REMOVED lines=9> */
[----:B------:R-:W-:Y:S03]  /*61c0*/  HMMA.16816.F32.BF16 R96, R64, R98, R60 ;  /* 0x000000624060723c */ /* 0x000fe6000004183c */
[----:B------:R-:W-:-:S05]  /*61d0*/  FADD.FTZ R209, R209, R2 ;  /* 0x00000002d1d17221 */ /* 0x000fca0000010000 */
        /* <DEDUP_REMOVED lines=10> */
[----:B------:R-:W-:Y:S01]  /*6280*/  HMMA.16816.F32.BF16 R64, R64, R6, R28 ;  /* 0x000000064040723c */ /* 0x000fe2000004181c */
[----:B------:R-:W-:Y:S07]  /*6290*/  @!UPT UIADD3 URZ, URZ, URZ, URZ ;  /* 0x0000003f3f3ff290 */ /* 0x000fee000fffe03f */
[----:B------:R-:W-:Y:S11]  /*62a0*/  @!P0 BRA `(.L_x_201) ;  /* 0x000037c000008947 */ /* 0x000ff60003800000 */
.L_x_216:
[----:B------:R-:W2:Y:S01]  /*62b0*/  LDL R5, [R1] ;  /* 0x0000000001057983 */ /* 0x000ea20000100800 */
[----:B------:R-:W-:Y:S04]  /*62c0*/  DEPBAR.LE SB0, 0x0 ;  /* 0x000080000000791a */ /* 0x000fe80000000000 */
[----:B------:R-:W-:Y:S01]  /*62d0*/  WARPSYNC 0xffffffff ;  /* 0xffffffff00007948 */ /* 0x000fe20003800000 */
[----:B------:R-:W-:Y:S01]  /*62e0*/  BAR.SYNC.DEFER_BLOCKING 0x0 ;  /* 0x0000000000007b1d */ /* 0x000fe20000010000 */
[----:B------:R-:W-:Y:S01]  /*62f0*/  SHF.R.S32.HI R0, RZ, 0x1f, R205 ;  /* 0x0000001fff007819 */ /* 0x000fe200000114cd */
[C---:B------:R-:W-:Y:S01]  /*6300*/  IMAD.WIDE.U32 R2, R205.reuse, c[0x0][0x208], RZ ;  /* 0x00008200cd027a25 */ /* 0x040fe200078e00ff */
[----:B------:R-:W-:Y:S02]  /*6310*/  LOP3.LUT P0, RZ, R234, 0x2, RZ, 0xc0, !PT ;  /* 0x00000002eaff7812 */ /* 0x000fe4000780c0ff */
[----:B------:R-:W-:Y:S01]  /*6320*/  SHF.R.S32.HI R4, RZ, 0x1f, R204 ;  /* 0x0000001fff047819 */ /* 0x000fe200000114cc */
[----:B------:R-:W-:Y:S02]  /*6330*/  IMAD R0, R0, c[0x0][0x208], RZ ;  /* 0x0000820000007a24 */ /* 0x000fe400078e02ff */
[----:B------:R-:W-:Y:S02]  /*6340*/  IMAD.MOV.U32 R71, RZ, RZ, R70 ;  /* 0x000000ffff477224 */ /* 0x000fe400078e0046 */
[----:B------:R-:W-:Y:S02]  /*6350*/  IMAD R0, R205, c[0x0][0x20c], R0 ;  /* 0x00008300cd007a24 */ /* 0x000fe400078e0200 */
[----:B------:R-:W-:Y:S02]  /*6360*/  IMAD R4, R4, c[0x0][0x218], RZ ;  /* 0x0000860004047a24 */ /* 0x000fe400078e02ff */
[----:B------:R-:W-:Y:S01]  /*6370*/  IMAD.IADD R3, R3, 0x1, R0 ;  /* 0x0000000103037824 */ /* 0x000fe200078e0200 */
[----:B------:R-:W-:Y:S01]  /*6380*/  IADD3 R0, R188, 0x20, RZ ;  /* 0x00000020bc007810 */ /* 0x000fe20007ffe0ff */
[----:B------:R-:W-:Y:S01]  /*6390*/  IMAD R4, R204, c[0x0][0x21c], R4 ;  /* 0x00008700cc047a24 */ /* 0x000fe200078e0204 */
[----:B------:R-:W-:Y:S01]  /*63a0*/  @P0 IADD3 R0, R188, -0x20, RZ ;  /* 0xffffffe0bc000810 */ /* 0x000fe20007ffe0ff */
[----:B------:R-:W-:Y:S05]  /*63b0*/  IMAD.WIDE.U32 R2, R204, c[0x0][0x218], R2 ;  /* 0x00008600cc027a25 */ /* 0x000fea00078e0002 */
[----:B------:R-:W-:Y:S01]  /*63c0*/  IADD3 R2, P1, R246, R2, RZ ;  /* 0x00000002f6027210 */ /* 0x000fe20007f3e0ff */
[----:B------:R1:W3:Y:S04]  /*63d0*/  LDSM.16.M88.4 R136, [R0] ;  /* 0x000000000088783b */ /* 0x0002e80000000200 */
[----:B------:R1:W4:Y:S04]  /*63e0*/  LDSM.16.M88.4 R140, [R0+0x800] ;  /* 0x00080000008c783b */ /* 0x0003280000000200 */
        /* <DEDUP_REMOVED lines=11> */
[----:B------:R1:W1:Y:S01]  /*64a0*/  LDSM.16.M88.4 R56, [R188+0x3000] ;  /* 0x00300000bc38783b */ /* 0x0002620000000200 */
[----:B--2---:R-:W-:Y:S02]  /*64b0*/  IADD3.X R3, R5, R3, R4, P1, !PT ;  /* 0x0000000305037210 */ /* 0x004fe40000ffe404 */
[C---:B------:R-:W-:Y:S04]  /*64c0*/  LEA R5, P0, R2.reuse, c[0x0][0x1f8], 0x1 ;  /* 0x00007e0002057a11 */ /* 0x040fe800078008ff */
[----:B------:R-:W-:Y:S02]  /*64d0*/  LEA.HI.X R4, R2, c[0x0][0x1fc], R3, 0x1, P0 ;  /* 0x00007f0002047a11 */ /* 0x000fe400000f0c03 */
[----:B------:R-:W-:Y:S01]  /*64e0*/  ISETP.GE.AND P0, PT, R238, c[0x0][0x1d4], PT ;  /* 0x00007500ee007a0c */ /* 0x000fe20003f06270 */
[----:B------:R-:W-:-:S10]  /*64f0*/  BRA.DIV ~URZ, `(.L_x_202) ;  /* 0x00007d627f007947 */ /* 0x000fd4000b800000 */
[----:B-1-34-:R1:W2:Y:S02]  /*6500*/  SHFL.IDX PT, R0, R4, RZ, 0x181f ;  /* 0x00181fff04007589 */ /* 0x01a2a400000e0000 */
.L_x_289:
[----:B------:R-:W3:Y:S01]  /*6510*/  SHFL.IDX PT, R2, R5, RZ, 0x181f ;  /* 0x00181fff05027589 */ /* 0x000ee200000e0000 */
[----:B------:R-:W-:Y:S01]  /*6520*/  IMAD.SHL.U32 R13, R231, 0x2, RZ ;  /* 0x00000002e70d7824 */ /* 0x000fe200078e00ff */
[----:B------:R-:W-:Y:S01]  /*6530*/  SEL R208, RZ, 0x10, P3 ;  /* 0x00000010ffd07807 */ /* 0x000fe20001800000 */
[----:B------:R-:W-:Y:S01]  /*6540*/  IMAD.SHL.U32 R12, R238, 0x2, RZ ;  /* 0x00000002ee0c7824 */ /* 0x000fe200078e00ff */
[----:B------:R-:W-:Y:S01]  /*6550*/  SEL R200, RZ, 0x10, P0 ;  /* 0x00000010ffc87807 */ /* 0x000fe20000000000 */
[----:B------:R-:W-:Y:S01]  /*6560*/  BSSY B0, `(.L_x_203) ;  /* 0x0000037000007945 */ /* 0x000fe20003800000 */
[----:B------:R-:W-:Y:S02]  /*6570*/  ISETP.NE.U32.AND P5, PT, R208, RZ, PT ;  /* 0x000000ffd000720c */ /* 0x000fe40003fa5070 */
[-C--:B---3--:R-:W-:Y:S05]  /*6580*/  IADD3 R6, P1, R2, R13.reuse, RZ ;  /* 0x0000000d02067210 */ /* 0x088fea0007f3e0ff */
[--C-:B--2---:R-:W-:Y:S01]  /*6590*/  IMAD.X R7, R0, 0x1, R202.reuse, P1 ;  /* 0x0000000100077824 */ /* 0x104fe200008e06ca */
[-C--:B------:R-:W-:Y:S04]  /*65a0*/  IADD3 R2, P1, R2, R12.reuse, RZ ;  /* 0x0000000c02027210 */ /* 0x080fe80007f3e0ff */
[----:B------:R-:W-:Y:S01]  /*65b0*/  @!PT LDS RZ, [RZ] ;  /* 0x00000000fffff984 */ /* 0x000fe20000000800 */
[----:B------:R-:W-:Y:S01]  /*65c0*/  @!PT LDS RZ, [RZ] ;  /* 0x00000000fffff984 */ /* 0x000fe20000000800 */
[----:B------:R2:W-:Y:S01]  /*65d0*/  LDGSTS.E.BYPASS.LTC128B.128 [R201+0x100], [R6.64], !P3 ;  /* 0x0010000006c97fae */ /* 0x0005e2000d901d48 */
[--C-:B------:R-:W-:Y:S03]  /*65e0*/  IMAD.X R3, R0, 0x1, R203.reuse, P1 ;  /* 0x0000000100037824 */ /* 0x100fe600008e06cb */
[----:B------:R-:W3:Y:S04]  /*65f0*/  SHFL.IDX PT, R0, R5, 0x1, 0x181f ;  /* 0x00381f0005007f89 */ /* 0x000ee800000e0000 */
[----:B------:R3:W-:Y:S04]  /*6600*/  LDGSTS.E.BYPASS.LTC128B.128 [R201+0x3900], [R2.64], !P0 ;  /* 0x0390000002c97fae */ /* 0x0007e8000c101d48 */
[----:B--2---:R-:W2:Y:S01]  /*6610*/  SHFL.IDX PT, R6, R4, 0x1, 0x181f ;  /* 0x00381f0004067f89 */ /* 0x004ea200000e0000 */
[----:B---3--:R-:W-:Y:S05]  /*6620*/  IADD3 R2, P1, R0, R13, RZ ;  /* 0x0000000d00027210 */ /* 0x008fea0007f3e0ff */
[--C-:B--2---:R-:W-:Y:S05]  /*6630*/  IMAD.X R3, R6, 0x1, R202.reuse, P1 ;  /* 0x0000000106037824 */ /* 0x104fea00008e06ca */
[----:B------:R2:W-:Y:S02]  /*6640*/  LDGSTS.E.BYPASS.LTC128B.128 [R201+0x1100], [R2.64], !P3 ;  /* 0x0110000002c97fae */ /* 0x0005e4000d901d48 */
[----:B--2---:R-:W-:Y:S02]  /*6650*/  IADD3 R2, P1, R0, R12, RZ ;  /* 0x0000000c00027210 */ /* 0x004fe40007f3e0ff */
[----:B------:R-:W2:Y:S03]  /*6660*/  SHFL.IDX PT, R0, R5, 0x2, 0x181f ;  /* 0x00581f0005007f89 */ /* 0x000ea600000e0000 */
[----:B------:R-:W-:Y:S02]  /*6670*/  IMAD.X R3, R6, 0x1, R203, P1 ;  /* 0x0000000106037824 */ /* 0x000fe400008e06cb */
[----:B------:R-:W3:Y:S04]  /*6680*/  SHFL.IDX PT, R6, R4, 0x2, 0x181f ;  /* 0x00581f0004067f89 */ /* 0x000ee800000e0000 */
[----:B------:R4:W-:Y:S02]  /*6690*/  LDGSTS.E.BYPASS.LTC128B.128 [R201+0x4900], [R2.64], !P0 ;  /* 0x0490000002c97fae */ /* 0x0009e4000c101d48 */
[----:B----4-:R-:W-:Y:S04]  /*66a0*/  IADD3 R2, -R208, 0x10, RZ ;  /* 0x00000010d0027810 */ /* 0x010fe80007ffe1ff */
[----:B------:R-:W-:Y:S04]  /*66b0*/  LOP3.LUT R2, R2, 0xf, RZ, 0xc0, !PT ;  /* 0x0000000f02027812 */ /* 0x000fe800078ec0ff */
[----:B--2---:R-:W-:Y:S04]  /*66c0*/  IADD3 R2, P2, P1, R2, R0, R13 ;  /* 0x0000000002027210 */ /* 0x004fe8000795e00d */
[----:B---3--:R-:W-:Y:S02]  /*66d0*/  IADD3.X R3, RZ, R6, R202, P2, P1 ;  /* 0x00000006ff037210 */ /* 0x008fe400017e24ca */
[C---:B------:R-:W-:Y:S03]  /*66e0*/  ISETP.NE.U32.AND P2, PT, R200.reuse, RZ, PT ;  /* 0x000000ffc800720c */ /* 0x040fe60003f45070 */
[----:B------:R2:W-:Y:S02]  /*66f0*/  LDGSTS.E.BYPASS.LTC128B.128.ZFILL [R201+0x2100], [R2.64], P5 ;  /* 0x0210000002c97fae */ /* 0x0005e4000a941d48 */
[----:B--2---:R-:W-:Y:S04]  /*6700*/  IADD3 R2, -R200, 0x10, RZ ;  /* 0x00000010c8027810 */ /* 0x004fe80007ffe1ff */
[----:B------:R-:W-:Y:S04]  /*6710*/  LOP3.LUT R2, R2, 0xf, RZ, 0xc0, !PT ;  /* 0x0000000f02027812 */ /* 0x000fe800078ec0ff */
[----:B------:R-:W-:Y:S02]  /*6720*/  IADD3 R2, P1, P0, R2, R0, R12 ;  /* 0x0000000002027210 */ /* 0x000fe4000783e00c */
[----:B------:R-:W2:Y:S02]  /*6730*/  S2R R12, SR_TID.X ;  /* 0x00000000000c7919 */ /* 0x000ea40000002100 */
[----:B------:R-:W-:Y:S05]  /*6740*/  IADD3.X R3, RZ, R6, R203, P1, P0 ;  /* 0x00000006ff037210 */ /* 0x000fea0000fe04cb */
[----:B------:R3:W-:Y:S01]  /*6750*/  LDGSTS.E.BYPASS.LTC128B.128.ZFILL [R201+0x5900], [R2.64], P2 ;  /* 0x0590000002c97fae */ /* 0x0007e20009141d48 */
[----:B--2---:R-:W-:Y:S11]  /*6760*/  ISETP.GT.AND P0, PT, R12, 0x7f, PT ;  /* 0x0000007f0c00780c */ /* 0x004ff60003f04270 */
[----:B------:R-:W-:Y:S02]  /*6770*/  @!UPT UIADD3 URZ, URZ, URZ, URZ ;  /* 0x0000003f3f3ff290 */ /* 0x000fe4000fffe03f */
[----:B------:R-:W-:-:S05]  /*6780*/  @P0 BRA `(.L_x_204) ;  /* 0x0000014000000947 */ /* 0x000fca0003800000 */
[----:B---3--:R-:W-:-:S05]  /*6790*/  BRA.DIV ~URZ, `(.L_x_205) ;  /* 0x00007b327f007947 */ /* 0x008fca000b800000 */
[----:B-1----:R-:W1:Y:S04]  /*67a0*/  SHFL.IDX PT, R4, R4, 0x3, 0x181f ;  /* 0x00781f0004047f89 */ /* 0x002e6800000e0000 */
[----:B------:R2:W3:Y:S02]  /*67b0*/  SHFL.IDX PT, R0, R5, 0x3, 0x181f ;  /* 0x00781f0005007f89 */ /* 0x0004e400000e0000 */
.L_x_290:
[C---:B------:R-:W-:Y:S01]  /*67c0*/  IADD3 R2, -R208.reuse, 0x10, RZ ;  /* 0x00000010d0027810 */ /* 0x040fe20007ffe1ff */
[----:B------:R-:W-:Y:S01]  /*67d0*/  IMAD.SHL.U32 R3, R231, 0x2, RZ ;  /* 0x00000002e7037824 */ /* 0x000fe200078e00ff */
[----:B------:R-:W-:Y:S01]  /*67e0*/  ISETP.NE.U32.AND P0, PT, R208, RZ, PT ;  /* 0x000000ffd000720c */ /* 0x000fe20003f05070 */
[----:B--2---:R-:W-:Y:S01]  /*67f0*/  IMAD.SHL.U32 R5, R238, 0x2, RZ ;  /* 0x00000002ee057824 */ /* 0x004fe200078e00ff */
[----:B------:R-:W-:Y:S04]  /*6800*/  LOP3.LUT R2, R2, 0xf, RZ, 0xc0, !PT ;  /* 0x0000000f02027812 */ /* 0x000fe800078ec0ff */
[----:B---3--:R-:W-:Y:S04]  /*6810*/  IADD3 R2, P2, P1, R2, R0, R3 ;  /* 0x0000000002027210 */ /* 0x008fe8000795e003 */
[----:B-1----:R-:W-:Y:S05]  /*6820*/  IADD3.X R3, RZ, R4, R202, P2, P1 ;  /* 0x00000004ff037210 */ /* 0x002fea00017e24ca */
[----:B------:R-:W-:Y:S01]  /*6830*/  @!PT LDS RZ, [RZ] ;  /* 0x00000000fffff984 */ /* 0x000fe20000000800 */
[----:B------:R-:W-:Y:S01]  /*6840*/  @!PT LDS RZ, [RZ] ;  /* 0x00000000fffff984 */ /* 0x000fe20000000800 */
[----:B------:R-:W-:Y:S01]  /*6850*/  @!PT LDS RZ, [RZ] ;  /* 0x00000000fffff984 */ /* 0x000fe20000000800 */
[----:B------:R1:W-:Y:S01]  /*6860*/  LDGSTS.E.BYPASS.LTC128B.128.ZFILL [R201+0x3100], [R2.64], P0 ;  /* 0x0310000002c97fae */ /* 0x0003e20008141d48 */
[C---:B------:R-:W-:Y:S02]  /*6870*/  ISETP.NE.U32.AND P0, PT, R200.reuse, RZ, PT ;  /* 0x000000ffc800720c */ /* 0x040fe40003f05070 */
[----:B-1----:R-:W-:Y:S04]  /*6880*/  IADD3 R2, -R200, 0x10, RZ ;  /* 0x00000010c8027810 */ /* 0x002fe80007ffe1ff */
[----:B------:R-:W-:Y:S04]  /*6890*/  LOP3.LUT R2, R2, 0xf, RZ, 0xc0, !PT ;  /* 0x0000000f02027812 */ /* 0x000fe800078ec0ff */
[----:B------:R-:W-:Y:S04]  /*68a0*/  IADD3 R2, P2, P1, R2, R0, R5 ;  /* 0x0000000002027210 */ /* 0x000fe8000795e005 */
[----:B------:R-:W-:Y:S05]  /*68b0*/  IADD3.X R3, RZ, R4, R203, P2, P1 ;  /* 0x00000004ff037210 */ /* 0x000fea00017e24cb */
[----:B------:R1:W-:Y:S04]  /*68c0*/  LDGSTS.E.BYPASS.LTC128B.128.ZFILL [R201+0x6900], [R2.64], P0 ;  /* 0x0690000002c97fae */ /* 0x0003e80008141d48 */
.L_x_204:
[----:B---3--:R-:W-:Y:S05]  /*68d0*/  BSYNC B0 ;  /* 0x0000000000007941 */ /* 0x008fea0003800000 */
.L_x_203:
[----:B------:R-:W0:Y:S01]  /*68e0*/  LDGDEPBAR ;  /* 0x00000000000079af */ /* 0x000e220000000000 */
[----:B------:R-:W-:Y:S01]  /*68f0*/  WARPSYNC 0xffffffff ;  /* 0xffffffff00007948 */ /* 0x000fe20003800000 */
[C---:B-1----:R-:W-:Y:S01]  /*6900*/  HMMA.16816.F32.BF16 R4, R128.reuse, R8, RZ ;  /* 0x000000088004723c */ /* 0x042fe200000418ff */
[----:B------:R-:W-:Y:S02]  /*6910*/  BSSY B0, `(.L_x_206) ;  /* 0x0000117000007945 */ /* 0x000fe40003800000 */
[----:B------:R-:W-:Y:S02]  /*6920*/  LOP3.LUT P0, RZ, R234, 0x4, RZ, 0xc0, !PT ;  /* 0x00000004eaff7812 */ /* 0x000fe4000780c0ff */
[C---:B------:R-:W-:Y:S03]  /*6930*/  IADD3 R0, R188.reuse, 0x40, RZ ;  /* 0x00000040bc007810 */ /* 0x040fe60007ffe0ff */
[C---:B------:R-:W-:Y:S08]  /*6940*/  HMMA.16816.F32.BF16 R8, R128.reuse, R10, RZ ;  /* 0x0000000a8008723c */ /* 0x040ff000000418ff */
[C---:B------:R-:W-:Y:S01]  /*6950*/  HMMA.16816.F32.BF16 R12, R128.reuse, R16, RZ ;  /* 0x00000010800c723c */ /* 0x040fe200000418ff */
[----:B------:R-:W-:Y:S02]  /*6960*/  @P0 IADD3 R0, R188, -0x40, RZ ;  /* 0xffffffc0bc000810 */ /* 0x000fe40007ffe0ff */
[----:B------:R-:W-:Y:S05]  /*6970*/  ISETP.GT.AND P0, PT, R214, R239, PT ;  /* 0x000000efd600720c */ /* 0x000fea0003f04270 */
        /* <DEDUP_REMOVED lines=16> */
[----:B------:R-:W2:Y:S07]  /*6a80*/  LDSM.16.M88.4 R140, [R0+0x800] ;  /* 0x00080000008c783b */ /* 0x000eae0000000200 */
        /* <DEDUP_REMOVED lines=13> */
[----:B------:R-:W-:Y:S08]  /*6b60*/  HMMA.16816.F32.BF16 R56, R132, R162, R56 ;  /* 0x000000a28438723c */ /* 0x000ff00000041838 */
        /* <DEDUP_REMOVED lines=16> */
[C---:B------:R-:W-:Y:S01]  /*6c70*/  HMMA.16816.F32.BF16 R48, R164.reuse, R158, R48 ;  /* 0x0000009ea430723c */ /* 0x040fe20000041830 */
[----:B------:R-:W4:Y:S07]  /*6c80*/  LDSM.16.M88.4 R156, [R189+0x2000] ;  /* 0x00200000bd9c783b */ /* 0x000f2e0000000200 */
[C---:B-1----:R-:W-:Y:S08]  /*6c90*/  HMMA.16816.F32.BF16 R52, R164.reuse, R136, R52 ;  /* 0x00000088a434723c */ /* 0x042ff00000041834 */
[----:B------:R-:W-:Y:S01]  /*6ca0*/  HMMA.16816.F32.BF16 R56, R164, R138, R56 ;  /* 0x0000008aa438723c */ /* 0x000fe20000041838 */
        /* <DEDUP_REMOVED lines=87> */
[----:B------:R-:W4:Y:S01]  /*7220*/  LDSM.16.M88.4 R156, [R189+0x6800] ;  /* 0x00680000bd9c783b */ /* 0x000f220000000200 */
[----:B------:R-:W-:Y:S06]  /*7230*/  DEPBAR.LE SB0, 0x0 ;  /* 0x000080000000791a */ /* 0x000fec0000000000 */
[C---:B-1----:R-:W-:Y:S01]  /*7240*/  HMMA.16816.F32.BF16 R12, R184.reuse, R136, R12 ;  /* 0x00000088b80c723c */ /* 0x042fe2000004180c */
[----:B------:R-:W-:Y:S07]  /*7250*/  BAR.SYNC.DEFER_BLOCKING 0x0 ;  /* 0x0000000000007b1d */ /* 0x000fee0000010000 */
[C---:B------:R-:W-:Y:S08]  /*7260*/  HMMA.16816.F32.BF16 R16, R184.reuse, R138, R16 ;  /* 0x0000008ab810723c */ /* 0x040ff00000041810 */
[C---:B--2---:R-:W-:Y:S08]  /*7270*/  HMMA.16816.F32.BF16 R20, R184.reuse, R140, R20 ;  /* 0x0000008cb814723c */ /* 0x044ff00000041814 */
[C---:B------:R-:W-:Y:S08]  /*7280*/  HMMA.16816.F32.BF16 R24, R184.reuse, R142, R24 ;  /* 0x0000008eb818723c */ /* 0x040ff00000041818 */
[C---:B---3--:R-:W-:Y:S08]  /*7290*/  HMMA.16816.F32.BF16 R28, R184.reuse, R144, R28 ;  /* 0x00000090b81c723c */ /* 0x048ff0000004181c */
[C---:B------:R-:W-:Y:S08]  /*72a0*/  HMMA.16816.F32.BF16 R32, R184.reuse, R146, R32 ;  /* 0x00000092b820723c */ /* 0x040ff00000041820 */
[C---:B----4-:R-:W-:Y:S08]  /*72b0*/  HMMA.16816.F32.BF16 R36, R184.reuse, R148, R36 ;  /* 0x00000094b824723c */ /* 0x050ff00000041824 */
[C---:B------:R-:W-:Y:S08]  /*72c0*/  HMMA.16816.F32.BF16 R40, R184.reuse, R150, R40 ;  /* 0x00000096b828723c */ /* 0x040ff00000041828 */
[C---:B-----5:R-:W-:Y:S08]  /*72d0*/  HMMA.16816.F32.BF16 R44, R184.reuse, R152, R44 ;  /* 0x00000098b82c723c */ /* 0x060ff0000004182c */
[C---:B------:R-:W-:Y:S08]  /*72e0*/  HMMA.16816.F32.BF16 R48, R184.reuse, R154, R48 ;  /* 0x0000009ab830723c */ /* 0x040ff00000041830 */
[C---:B------:R-:W-:Y:S08]  /*72f0*/  HMMA.16816.F32.BF16 R52, R184.reuse, R156, R52 ;  /* 0x0000009cb834723c */ /* 0x040ff00000041834 */
[----:B------:R-:W-:Y:S01]  /*7300*/  HMMA.16816.F32.BF16 R56, R184, R158, R56 ;  /* 0x0000009eb838723c */ /* 0x000fe20000041838 */
[----:B------:R-:W-:Y:S07]  /*7310*/  @!UPT UIADD3 URZ, URZ, URZ, URZ ;  /* 0x0000003f3f3ff290 */ /* 0x000fee000fffe03f */
[----:B------:R-:W-:-:S11]  /*7320*/  @!P0 BRA `(.L_x_207) ;  /* 0x0000075000008947 */ /* 0x000fd60003800000 */
[----:B------:R-:W-:Y:S01]  /*7330*/  IMAD.MOV.U32 R0, RZ, RZ, c[0x0][0x2b8] ;  /* 0x0000ae00ff007624 */ /* 0x000fe200078e00ff */
[----:B------:R-:W-:Y:S01]  /*7340*/  IADD3 R136, -R235, 0x70, RZ ;  /* 0x00000070eb887810 */ /* 0x000fe20007ffe1ff */
[----:B------:R-:W-:Y:S02]  /*7350*/  IMAD R2, R214, 0x70, R240 ;  /* 0x00000070d6027824 */ /* 0x000fe400078e02f0 */
[----:B------:R-:W-:Y:S01]  /*7360*/  IMAD.MOV.U32 R204, RZ, RZ, RZ ;  /* 0x000000ffffcc7224 */ /* 0x000fe200078e00ff */
[----:B------:R-:W-:Y:S01]  /*7370*/  ISETP.NE.AND P0, PT, R0, 0x1, PT ;  /* 0x000000010000780c */ /* 0x000fe20003f05270 */
[----:B------:R-:W-:Y:S01]  /*7380*/  IMAD R0, R234, 0x20, R235 ;  /* 0x00000020ea007824 */ /* 0x000fe200078e02eb */
[----:B------:R-:W-:Y:S04]  /*7390*/  ISETP.GE.AND P1, PT, R136, 0x1, PT ;  /* 0x000000018800780c */ /* 0x000fe80003f26270 */
[----:B------:R-:W-:Y:S05]  /*73a0*/  IADD3 R2, R2, -0x70, R0 ;  /* 0xffffff9002027810 */ /* 0x000fea0007ffe000 */
[----:B------:R-:W-:Y:S02]  /*73b0*/  IMAD.MOV.U32 R0, RZ, RZ, R2 ;  /* 0x000000ffff007224 */ /* 0x000fe400078e0002 */
[----:B------:R-:W-:Y:S05]  /*73c0*/  @P0 IMAD.HI.U32 R3, R2, c[0x0][0x2bc], RZ ;  /* 0x0000af0002030a27 */ /* 0x000fea00078e00ff */
[----:B------:R-:W-:Y:S04]  /*73d0*/  @P0 SHF.R.U32.HI R0, RZ, c[0x0][0x2c0], R3 ;  /* 0x0000b000ff000a19 */ /* 0x000fe80000011603 */
[C---:B------:R-:W-:Y:S01]  /*73e0*/  @!P4 IADD3 R3, P0, R0.reuse, R244, RZ ;  /* 0x000000f40003c210 */ /* 0x040fe20007f1e0ff */
[----:B------:R-:W-:Y:S03]  /*73f0*/  IMAD.MOV R68, RZ, RZ, -R0 ;  /* 0x000000ffff447224 */ /* 0x000fe600078e0a00 */
[----:B------:R-:W-:Y:S01]  /*7400*/  @!P4 LEA.HI.X.SX32 R0, R0, R252, 0x1, P0 ;  /* 0x000000fc0000c211 */ /* 0x000fe200000f0eff */
[----:B------:R-:W-:Y:S01]  /*7410*/  IMAD R205, R68, c[0x0][0x2b8], R2 ;  /* 0x0000ae0044cd7a24 */ /* 0x000fe200078e0202 */
[C---:B------:R-:W-:Y:S04]  /*7420*/  @!P4 LEA R2, P0, R3.reuse, c[0x0][0x2a0], 0x2 ;  /* 0x0000a8000302ca11 */ /* 0x040fe800078010ff */
[----:B------:R-:W-:Y:S02]  /*7430*/  @!P4 LEA.HI.X R3, R3, c[0x0][0x2a4], R0, 0x2, P0 ;  /* 0x0000a9000303ca11 */ /* 0x000fe400000f1400 */
[----:B------:R-:W-:Y:S03]  /*7440*/  SHF.R.S32.HI R0, RZ, 0x1f, R205 ;  /* 0x0000001fff007819 */ /* 0x000fe600000114cd */
[----:B------:R1:W2:Y:S02]  /*7450*/  @!P4 LDG.E R204, [R2.64] ;  /* 0x0000000802ccc981 */ /* 0x0002a4000c1e1900 */
[----:B------:R-:W-:Y:S04]  /*7460*/  IMAD R0, R0, c[0x0][0x1e0], RZ ;  /* 0x0000780000007a24 */ /* 0x000fe800078e02ff */
[C---:B------:R-:W-:Y:S02]  /*7470*/  IMAD R0, R205.reuse, c[0x0][0x1e4], R0 ;  /* 0x00007900cd007a24 */ /* 0x040fe400078e0200 */
[----:B-1----:R-:W-:Y:S04]  /*7480*/  IMAD.WIDE.U32 R2, R205, c[0x0][0x1e0], RZ ;  /* 0x00007800cd027a25 */ /* 0x002fe800078e00ff */
[----:B------:R-:W-:Y:S01]  /*7490*/  IMAD.IADD R3, R3, 0x1, R0 ;  /* 0x0000000103037824 */ /* 0x000fe200078e0200 */
[----:B--2---:R-:W-:Y:S03]  /*74a0*/  SHF.R.S32.HI R0, RZ, 0x1f, R204 ;  /* 0x0000001fff007819 */ /* 0x004fe600000114cc */
[----:B------:R-:W-:Y:S04]  /*74b0*/  IMAD.WIDE.U32 R2, R204, c[0x0][0x1f0], R2 ;  /* 0x00007c00cc027a25 */ /* 0x000fe800078e0002 */
[----:B------:R-:W-:Y:S01]  /*74c0*/  IMAD R68, R0, c[0x0][0x1f0], RZ ;  /* 0x00007c0000447a24 */ /* 0x000fe200078e02ff */
[----:B------:R-:W-:Y:S03]  /*74d0*/  IADD3 R0, P0, R242, R2, RZ ;  /* 0x00000002f2007210 */ /* 0x000fe60007f1e0ff */
[----:B------:R-:W-:Y:S05]  /*74e0*/  IMAD R68, R204, c[0x0][0x1f4], R68 ;  /* 0x00007d00cc447a24 */ /* 0x000fea00078e0244 */
[----:B------:R-:W-:Y:S02]  /*74f0*/  IADD3.X R2, R241, R3, R68, P0, !PT ;  /* 0x00000003f1027210 */ /* 0x000fe400007fe444 */
[C---:B------:R-:W-:Y:S04]  /*7500*/  LEA R68, P0, R0.reuse, c[0x0][0x1c8], 0x1 ;  /* 0x0000720000447a11 */ /* 0x040fe800078008ff */
[----:B------:R-:W-:Y:S01]  /*7510*/  LEA.HI.X R0, R0, c[0x0][0x1cc], R2, 0x1, P0 ;  /* 0x0000730000007a11 */ /* 0x000fe200000f0c02 */
[----:B------:R-:W-:-:S06]  /*7520*/  BRA.DIV ~URZ, `(.L_x_208) ;  /* 0x00006e727f007947 */ /* 0x000fcc000b800000 */
[----:B------:R1:W2:Y:S02]  /*7530*/  SHFL.IDX PT, R138, R0, RZ, 0x181f ;  /* 0x00181fff008a7589 */ /* 0x0002a400000e0000 */
.L_x_291:
[----:B------:R-:W-:-:S05]  /*7540*/  BRA.DIV ~URZ, `(.L_x_209) ;  /* 0x00006ec27f007947 */ /* 0x000fca000b800000 */
[----:B------:R3:W4:Y:S02]  /*7550*/  SHFL.IDX PT, R137, R68, RZ, 0x181f ;  /* 0x00181fff44897589 */ /* 0x00072400000e0000 */
.L_x_292:
[C---:B------:R-:W-:Y:S01]  /*7560*/  @P1 IADD3 R2, -R208.reuse, 0x10, RZ ;  /* 0x00000010d0021810 */ /* 0x040fe20007ffe1ff */
[----:B------:R-:W-:Y:S01]  /*7570*/  IMAD.SHL.U32 R3, R231, 0x2, RZ ;  /* 0x00000002e7037824 */ /* 0x000fe200078e00ff */
[----:B------:R-:W-:Y:S01]  /*7580*/  @P1 ISETP.NE.U32.AND P0, PT, R208, RZ, PT ;  /* 0x000000ffd000120c */ /* 0x000fe20003f05070 */
[----:B------:R-:W-:Y:S01]  /*7590*/  IMAD.SHL.U32 R139, R238, 0x2, RZ ;  /* 0x00000002ee8b7824 */ /* 0x000fe200078e00ff */
[----:B------:R-:W-:Y:S04]  /*75a0*/  @P1 LOP3.LUT R2, R2, 0xf, RZ, 0xc0, !PT ;  /* 0x0000000f02021812 */ /* 0x000fe800078ec0ff */
[-C--:B----4-:R-:W-:Y:S04]  /*75b0*/  @P1 IADD3 R2, P5, P2, R2, R137.reuse, R3 ;  /* 0x0000008902021210 */ /* 0x090fe80007abe003 */
[-C--:B--2---:R-:W-:Y:S05]  /*75c0*/  @P1 IADD3.X R3, RZ, R138.reuse, R202, P5, P2 ;  /* 0x0000008aff031210 */ /* 0x084fea0002fe44ca */
[----:B------:R-:W-:Y:S01]  /*75d0*/  @!PT LDS RZ, [RZ] ;  /* 0x00000000fffff984 */ /* 0x000fe20000000800 */
[----:B------:R-:W-:Y:S01]  /*75e0*/  @!PT LDS RZ, [RZ] ;  /* 0x00000000fffff984 */ /* 0x000fe20000000800 */
[----:B------:R-:W-:Y:S01]  /*75f0*/  @!PT LDS RZ, [RZ] ;  /* 0x00000000fffff984 */ /* 0x000fe20000000800 */
[----:B------:R2:W-:Y:S01]  /*7600*/  @P1 LDGSTS.E.BYPASS.LTC128B.128.ZFILL [R201+0x8100], [R2.64], P0 ;  /* 0x0810000002c91fae */ /* 0x0005e20008141d48 */
[C---:B------:R-:W-:Y:S02]  /*7610*/  @P1 ISETP.NE.U32.AND P0, PT, R200.reuse, RZ, PT ;  /* 0x000000ffc800120c */ /* 0x040fe40003f05070 */
[----:B--2---:R-:W-:Y:S04]  /*7620*/  @P1 IADD3 R2, -R200, 0x10, RZ ;  /* 0x00000010c8021810 */ /* 0x004fe80007ffe1ff */
[----:B------:R-:W-:Y:S04]  /*7630*/  @P1 LOP3.LUT R2, R2, 0xf, RZ, 0xc0, !PT ;  /* 0x0000000f02021812 */ /* 0x000fe800078ec0ff */
[----:B------:R-:W-:Y:S04]  /*7640*/  @P1 IADD3 R2, P5, P2, R2, R137, R139 ;  /* 0x0000008902021210 */ /* 0x000fe80007abe08b */
[----:B------:R-:W-:Y:S05]  /*7650*/  @P1 IADD3.X R3, RZ, R138, R203, P5, P2 ;  /* 0x0000008aff031210 */ /* 0x000fea0002fe44cb */
[----:B------:R2:W-:Y:S01]  /*7660*/  @P1 LDGSTS.E.BYPASS.LTC128B.128.ZFILL [R201+0xb900], [R2.64], P0 ;  /* 0x0b90000002c91fae */ /* 0x0005e20008141d48 */
[----:B------:R-:W-:Y:S01]  /*7670*/  ISETP.GE.AND P1, PT, R136, 0x21, PT ;  /* 0x000000218800780c */ /* 0x000fe20003f26270 */
[----:B------:R-:W-:-:S06]  /*7680*/  BRA.DIV ~URZ, `(.L_x_210) ;  /* 0x00006df27f007947 */ /* 0x000fcc000b800000 */
[----:B------:R4:W1:Y:S04]  /*7690*/  SHFL.IDX PT, R137, R0, 0x1, 0x181f ;  /* 0x00381f0000897f89 */ /* 0x00086800000e0000 */
[----:B------:R4:W2:Y:S02]  /*76a0*/  SHFL.IDX PT, R136, R68, 0x1, 0x181f ;  /* 0x00381f0044887f89 */ /* 0x0008a400000e0000 */
.L_x_293:
[C---:B--2---:R-:W-:Y:S01]  /*76b0*/  @P1 IADD3 R2, -R208.reuse, 0x10, RZ ;  /* 0x00000010d0021810 */ /* 0x044fe20007ffe1ff */
[----:B------:R-:W-:Y:S01]  /*76c0*/  IMAD.SHL.U32 R3, R231, 0x2, RZ ;  /* 0x00000002e7037824 */ /* 0x000fe200078e00ff */
[----:B------:R-:W-:Y:S01]  /*76d0*/  @P1 ISETP.NE.U32.AND P0, PT, R208, RZ, PT ;  /* 0x000000ffd000120c */ /* 0x000fe20003f05070 */
[----:B------:R-:W-:Y:S01]  /*76e0*/  IMAD.SHL.U32 R138, R238, 0x2, RZ ;  /* 0x00000002ee8a7824 */ /* 0x000fe200078e00ff */
[----:B------:R-:W-:Y:S04]  /*76f0*/  @P1 LOP3.LUT R2, R2, 0xf, RZ, 0xc0, !PT ;  /* 0x0000000f02021812 */ /* 0x000fe800078ec0ff */
[-C--:B------:R-:W-:Y:S04]  /*7700*/  @P1 IADD3 R2, P5, P2, R2, R136.reuse, R3 ;  /* 0x0000008802021210 */ /* 0x080fe80007abe003 */
[-C--:B-1----:R-:W-:Y:S05]  /*7710*/  @P1 IADD3.X R3, RZ, R137.reuse, R202, P5, P2 ;  /* 0x00000089ff031210 */ /* 0x082fea0002fe44ca */
[----:B------:R-:W-:Y:S01]  /*7720*/  @!PT LDS RZ, [RZ] ;  /* 0x00000000fffff984 */ /* 0x000fe20000000800 */
[----:B------:R-:W-:Y:S01]  /*7730*/  @!PT LDS RZ, [RZ] ;  /* 0x00000000fffff984 */ /* 0x000fe20000000800 */
[----:B------:R-:W-:Y:S01]  /*7740*/  @!PT LDS RZ, [RZ] ;  /* 0x00000000fffff984 */ /* 0x000fe20000000800 */
[----:B------:R1:W-:Y:S01]  /*7750*/  @P1 LDGSTS.E.BYPASS.LTC128B.128.ZFILL [R201+0x9100], [R2.64], P0 ;  /* 0x0910000002c91fae */ /* 0x0003e20008141d48 */
[C---:B------:R-:W-:Y:S02]  /*7760*/  @P1 ISETP.NE.U32.AND P0, PT, R200.reuse, RZ, PT ;  /* 0x000000ffc800120c */ /* 0x040fe40003f05070 */
[----:B-1----:R-:W-:Y:S04]  /*7770*/  @P1 IADD3 R2, -R200, 0x10, RZ ;  /* 0x00000010c8021810 */ /* 0x002fe80007ffe1ff */
[----:B------:R-:W-:Y:S04]  /*7780*/  @P1 LOP3.LUT R2, R2, 0xf, RZ, 0xc0, !PT ;  /* 0x0000000f02021812 */ /* 0x000fe800078ec0ff */
[----:B------:R-:W-:Y:S02]  /*7790*/  @P1 IADD3 R2, P5, P2, R2, R136, R138 ;  /* 0x0000008802021210 */ /* 0x000fe40007abe08a */
[----:B------:R-:W-:Y:S02]  /*77a0*/  IADD3 R136, -R235, 0x70, RZ ;  /* 0x00000070eb887810 */ /* 0x000fe40007ffe1ff */
[----:B------:R-:W-:Y:S05]  /*77b0*/  @P1 IADD3.X R3, RZ, R137, R203, P5, P2 ;  /* 0x00000089ff031210 */ /* 0x000fea0002fe44cb */
[----:B------:R1:W-:Y:S01]  /*77c0*/  @P1 LDGSTS.E.BYPASS.LTC128B.128.ZFILL [R201+0xc900], [R2.64], P0 ;  /* 0x0c90000002c91fae */ /* 0x0003e20008141d48 */
[----:B------:R-:W-:Y:S01]  /*77d0*/  ISETP.GE.AND P1, PT, R136, 0x41, PT ;  /* 0x000000418800780c */ /* 0x000fe20003f26270 */
[----:B------:R-:W-:-:S10]  /*77e0*/  BRA.DIV ~URZ, `(.L_x_211) ;  /* 0x00006d627f007947 */ /* 0x000fd4000b800000 */
[----:B------:R2:W1:Y:S02]  /*77f0*/  SHFL.IDX PT, R138, R0, 0x2, 0x181f ;  /* 0x00581f00008a7f89 */ /* 0x00046400000e0000 */
.L_x_294:
[----:B------:R-:W-:-:S05]  /*7800*/  BRA.DIV ~URZ, `(.L_x_212) ;  /* 0x00006db27f007947 */ /* 0x000fca000b800000 */
[----:B------:R2:W3:Y:S02]  /*7810*/  SHFL.IDX PT, R137, R68, 0x2, 0x181f ;  /* 0x00581f0044897f89 */ /* 0x0004e400000e0000 */
.L_x_295:
[C---:B-1----:R-:W-:Y:S01]  /*7820*/  @P1 IADD3 R2, -R208.reuse, 0x10, RZ ;  /* 0x00000010d0021810 */ /* 0x042fe20007ffe1ff */
[----:B------:R-:W-:Y:S01]  /*7830*/  IMAD.SHL.U32 R3, R231, 0x2, RZ ;  /* 0x00000002e7037824 */ /* 0x000fe200078e00ff */
[----:B------:R-:W-:Y:S01]  /*7840*/  @P1 ISETP.NE.U32.AND P0, PT, R208, RZ, PT ;  /* 0x000000ffd000120c */ /* 0x000fe20003f05070 */
[----:B------:R-:W-:Y:S01]  /*7850*/  IMAD.SHL.U32 R139, R238, 0x2, RZ ;  /* 0x00000002ee8b7824 */ /* 0x000fe200078e00ff */
[----:B------:R-:W-:Y:S04]  /*7860*/  @P1 LOP3.LUT R2, R2, 0xf, RZ, 0xc0, !PT ;  /* 0x0000000f02021812 */ /* 0x000fe800078ec0ff */
[-C--:B---3--:R-:W-:Y:S04]  /*7870*/  @P1 IADD3 R2, P5, P2, R2, R137.reuse, R3 ;  /* 0x0000008902021210 */ /* 0x088fe80007abe003 */
[-C--:B------:R-:W-:Y:S05]  /*7880*/  @P1 IADD3.X R3, RZ, R138.reuse, R202, P5, P2 ;  /* 0x0000008aff031210 */ /* 0x080fea0002fe44ca */
[----:B------:R-:W-:Y:S01]  /*7890*/  @!PT LDS RZ, [RZ] ;  /* 0x00000000fffff984 */ /* 0x000fe20000000800 */
[----:B------:R-:W-:Y:S01]  /*78a0*/  @!PT LDS RZ, [RZ] ;  /* 0x00000000fffff984 */ /* 0x000fe20000000800 */
[----:B------:R-:W-:Y:S01]  /*78b0*/  @!PT LDS RZ, [RZ] ;  /* 0x00000000fffff984 */ /* 0x000fe20000000800 */
[----:B------:R1:W-:Y:S01]  /*78c0*/  @P1 LDGSTS.E.BYPASS.LTC128B.128.ZFILL [R201+0xa100], [R2.64], P0 ;  /* 0x0a10000002c91fae */ /* 0x0003e20008141d48 */
[C---:B------:R-:W-:Y:S02]  /*78d0*/  @P1 ISETP.NE.U32.AND P0, PT, R200.reuse, RZ, PT ;  /* 0x000000ffc800120c */ /* 0x040fe40003f05070 */
[----:B-1----:R-:W-:Y:S04]  /*78e0*/  @P1 IADD3 R2, -R200, 0x10, RZ ;  /* 0x00000010c8021810 */ /* 0x002fe80007ffe1ff */
[----:B------:R-:W-:Y:S04]  /*78f0*/  @P1 LOP3.LUT R2, R2, 0xf, RZ, 0xc0, !PT ;  /* 0x0000000f02021812 */ /* 0x000fe800078ec0ff */
[----:B------:R-:W-:Y:S04]  /*7900*/  @P1 IADD3 R2, P5, P2, R2, R137, R139 ;  /* 0x0000008902021210 */ /* 0x000fe80007abe08b */
[----:B------:R-:W-:Y:S05]  /*7910*/  @P1 IADD3.X R3, RZ, R138, R203, P5, P2 ;  /* 0x0000008aff031210 */ /* 0x000fea0002fe44cb */
[----:B------:R1:W-:Y:S01]  /*7920*/  @P1 LDGSTS.E.BYPASS.LTC128B.128.ZFILL [R201+0xd900], [R2.64], P0 ;  /* 0x0d90000002c91fae */ /* 0x0003e20008141d48 */
[----:B------:R-:W-:Y:S01]  /*7930*/  ISETP.GE.AND P1, PT, R136, 0x61, PT ;  /* 0x000000618800780c */ /* 0x000fe20003f26270 */
[----:B------:R-:W-:-:S06]  /*7940*/  BRA.DIV ~URZ, `(.L_x_213) ;  /* 0x00006ce27f007947 */ /* 0x000fcc000b800000 */
[----:B------:R3:W1:Y:S04]  /*7950*/  SHFL.IDX PT, R136, R0, 0x3, 0x181f ;  /* 0x00781f0000887f89 */ /* 0x00066800000e0000 */
[----:B--2-4-:R3:W2:Y:S02]  /*7960*/  SHFL.IDX PT, R0, R68, 0x3, 0x181f ;  /* 0x00781f0044007f89 */ /* 0x0146a400000e0000 */
.L_x_296:
[C---:B-1----:R-:W-:Y:S01]  /*7970*/  @P1 IADD3 R2, -R208.reuse, 0x10, RZ ;  /* 0x00000010d0021810 */ /* 0x042fe20007ffe1ff */
[----:B------:R-:W-:Y:S01]  /*7980*/  IMAD.SHL.U32 R3, R231, 0x2, RZ ;  /* 0x00000002e7037824 */ /* 0x000fe200078e00ff */
[----:B------:R-:W-:Y:S01]  /*7990*/  @P1 ISETP.NE.U32.AND P0, PT, R208, RZ, PT ;  /* 0x000000ffd000120c */ /* 0x000fe20003f05070 */
[----:B---3--:R-:W-:Y:S01]  /*79a0*/  IMAD.SHL.U32 R68, R238, 0x2, RZ ;  /* 0x00000002ee447824 */ /* 0x008fe200078e00ff */
[----:B------:R-:W-:Y:S04]  /*79b0*/  @P1 LOP3.LUT R2, R2, 0xf, RZ, 0xc0, !PT ;  /* 0x0000000f02021812 */ /* 0x000fe800078ec0ff */
[----:B--2---:R-:W-:Y:S04]  /*79c0*/  @P1 IADD3 R2, P5, P2, R2, R0, R3 ;  /* 0x0000000002021210 */ /* 0x004fe80007abe003 */
[----:B------:R-:W-:Y:S05]  /*79d0*/  @P1 IADD3.X R3, RZ, R136, R202, P5, P2 ;  /* 0x00000088ff031210 */ /* 0x000fea0002fe44ca */
        /* <DEDUP_REMOVED lines=9> */
[----:B------:R1:W-:Y:S04]  /*7a70*/  @P1 LDGSTS.E.BYPASS.LTC128B.128.ZFILL [R201+0xe900], [R2.64], P0 ;  /* 0x0e90000002c91fae */ /* 0x0003e80008141d48 */
.L_x_207:
[----:B------:R-:W-:Y:S05]  /*7a80*/  BSYNC B0 ;  /* 0x0000000000007941 */ /* 0x000fea0003800000 */
.L_x_206:
        /* <DEDUP_REMOVED lines=58> */
[----:B------:R1:W2:Y:S02]  /*7e30*/  SHFL.BFLY PT, R0, R68, 0x2, 0x1f ;  /* 0x0c401f0044007f89 */ /* 0x0002a400000e0000 */
.L_x_297:
[----:B-12---:R-:W-:Y:S01]  /*7e40*/  FMNMX.FTZ R68, R68, R0, !PT ;  /* 0x0000000044447209 */ /* 0x006fe20007810000 */
[----:B------:R-:W-:-:S05]  /*7e50*/  BRA.DIV ~URZ, `(.L_x_215) ;  /* 0x000068e27f007947 */ /* 0x000fca000b800000 */
[----:B------:R-:W1:Y:S02]  /*7e60*/  SHFL.BFLY PT, R0, R68, 0x1, 0x1f ;  /* 0x0c201f0044007f89 */ /* 0x000e6400000e0000 */
[----:B-1----:R-:W-:Y:S02]  /*7e70*/  FMNMX.FTZ R70, R68, R0, !PT ;  /* 0x0000000044467209 */ /* 0x002fe40007810000 */
[----:B------:R-:W1:Y:S02]  /*7e80*/  SHFL.BFLY PT, R0, R136, 0x2, 0x1f ;  /* 0x0c401f0088007f89 */ /* 0x000e6400000e0000 */
[----:B-1----:R-:W-:Y:S05]  /*7e90*/  FMNMX.FTZ R68, R136, R0, !PT ;  /* 0x0000000088447209 */ /* 0x002fea0007810000 */
[----:B------:R1:W2:Y:S02]  /*7ea0*/  SHFL.BFLY PT, R0, R68, 0x1, 0x1f ;  /* 0x0c201f0044007f89 */ /* 0x0002a400000e0000 */
.L_x_298:
[----:B--2---:R-:W-:Y:S01]  /*7eb0*/  FMNMX.FTZ R3, R0, R68, !PT ;  /* 0x0000004400037209 */ /* 0x004fe20007810000 */
[C---:B-1----:R-:W-:Y:S01]  /*7ec0*/  FMUL.FTZ R68, R70.reuse, c[0x0][0x2d0] ;  /* 0x0000b40046447a20 */ /* 0x042fe20000410000 */
[----:B------:R-:W-:Y:S01]  /*7ed0*/  WARPSYNC 0xffffffff ;  /* 0xffffffff00007948 */ /* 0x000fe20003800000 */
[----:B------:R-:W-:Y:S01]  /*7ee0*/  FADD.FTZ R0, -R70, R71 ;  /* 0x0000004746007221 */ /* 0x000fe20000010100 */
[----:B------:R-:W-:Y:S01]  /*7ef0*/  ISETP.GT.AND P0, PT, R214, R239, PT ;  /* 0x000000efd600720c */ /* 0x000fe20003f04270 */
        /* <DEDUP_REMOVED lines=32> */
[----:B------:R-:W3:Y:S01]  /*8100*/  MUFU.EX2 R9, R9 ;  /* 0x0000000900097308 */ /* 0x000ee20000000800 */
[----:B------:R-:W-:Y:S09]  /*8110*/  FFMA.FTZ R68, R57, c[0x0][0x2d0], -R68 ;  /* 0x0000b40039447a23 */ /* 0x000ff20000010844 */
[----:B------:R-:W-:Y:S01]  /*8120*/  MUFU.EX2 R68, R68 ;  /* 0x0000004400447308 */ /* 0x000fe20000000800 */
[----:B-1----:R-:W-:Y:S01]  /*8130*/  FFMA.FTZ R0, R2, R209, R12 ;  /* 0x000000d102007223 */ /* 0x002fe2000001000c */
[----:B--2---:R-:W-:Y:S01]  /*8140*/  F2FP.BF16.PACK_AB R136, R4, R12 ;  /* 0x0000000c0488723e */ /* 0x004fe200000010ff */
[----:B------:R-:W-:Y:S02]  /*8150*/  FMUL.FTZ R56, R2, R72 ;  /* 0x0000004802387220 */ /* 0x000fe40000410000 */
[----:B------:R-:W-:Y:S02]  /*8160*/  FADD.FTZ R5, R4, R0 ;  /* 0x0000000004057221 */ /* 0x000fe40000010000 */
[C---:B------:R-:W-:Y:S02]  /*8170*/  FADD.FTZ R0, -R3.reuse, R69 ;  /* 0x0000004503007221 */ /* 0x040fe40000010100 */
[----:B------:R-:W-:Y:S01]  /*8180*/  FMUL.FTZ R4, R3, c[0x0][0x2d0] ;  /* 0x0000b40003047a20 */ /* 0x000fe20000410000 */
[----:B------:R-:W-:Y:S01]  /*8190*/  MUFU.EX2 R69, R148 ;  /* 0x0000009400457308 */ /* 0x000fe20000000800 */
[----:B------:R-:W-:Y:S02]  /*81a0*/  FMUL.FTZ R0, R0, c[0x0][0x2d0] ;  /* 0x0000b40000007a20 */ /* 0x000fe40000410000 */
[----:B------:R-:W-:Y:S01]  /*81b0*/  FMUL.FTZ R57, R2, R73 ;  /* 0x0000004902397220 */ /* 0x000fe20000410000 */
[----:B---3--:R-:W-:Y:S01]  /*81c0*/  F2FP.BF16.PACK_AB R138, R9, R8 ;  /* 0x00000008098a723e */ /* 0x008fe200000010ff */
[--C-:B------:R-:W-:Y:S02]  /*81d0*/  FFMA.FTZ R228, R58, c[0x0][0x2d0], -R4.reuse ;  /* 0x0000b4003ae47a23 */ /* 0x100fe40000010804 */
[--C-:B------:R-:W-:Y:S02]  /*81e0*/  FFMA.FTZ R229, R59, c[0x0][0x2d0], -R4.reuse ;  /* 0x0000b4003be57a23 */ /* 0x100fe40000010804 */
[--C-:B------:R-:W-:Y:S01]  /*81f0*/  FFMA.FTZ R6, R6, c[0x0][0x2d0], -R4.reuse ;  /* 0x0000b40006067a23 */ /* 0x100fe20000010804 */
[----:B------:R-:W1:Y:S01]  /*8200*/  MUFU.EX2 R0, R0 ;  /* 0x0000000000007308 */ /* 0x000e620000000800 */
[--C-:B------:R-:W-:Y:S02]  /*8210*/  FFMA.FTZ R7, R7, c[0x0][0x2d0], -R4.reuse ;  /* 0x0000b40007077a23 */ /* 0x100fe40000010804 */
[--C-:B------:R-:W-:Y:S02]  /*8220*/  FFMA.FTZ R71, R10, c[0x0][0x2d0], -R4.reuse ;  /* 0x0000b4000a477a23 */ /* 0x100fe40000010804 */
[--C-:B------:R-:W-:Y:S02]  /*8230*/  FFMA.FTZ R139, R11, c[0x0][0x2d0], -R4.reuse ;  /* 0x0000b4000b8b7a23 */ /* 0x100fe40000010804 */
[C---:B------:R-:W-:Y:S02]  /*8240*/  FMUL.FTZ R20, R2.reuse, R108 ;  /* 0x0000006c02147220 */ /* 0x040fe40000410000 */
[----:B------:R-:W-:Y:S01]  /*8250*/  FMUL.FTZ R21, R2, R109 ;  /* 0x0000006d02157220 */ /* 0x000fe20000410000 */
        /* <DEDUP_REMOVED lines=9> */
[C---:B-1----:R-:W-:Y:S02]  /*82f0*/  FMUL.FTZ R58, R0.reuse, R74 ;  /* 0x0000004a003a7220 */ /* 0x042fe40000410000 */
[----:B------:R-:W-:Y:S02]  /*8300*/  FMUL.FTZ R59, R0, R75 ;  /* 0x0000004b003b7220 */ /* 0x000fe40000410000 */
[----:B------:R-:W1:Y:S01]  /*8310*/  LDSM.16.MT88.4 R72, [R190] ;  /* 0x00000000be48783b */ /* 0x000e620000004200 */
        /* <DEDUP_REMOVED lines=9> */
[----:B--2---:R-:W-:Y:S01]  /*83b0*/  F2FP.BF16.PACK_AB R137, R7, R10 ;  /* 0x0000000a0789723e */ /* 0x004fe200000010ff */
[--C-:B------:R-:W-:Y:S02]  /*83c0*/  FFMA.FTZ R223, R54, c[0x0][0x2d0], -R4.reuse ;  /* 0x0000b40036df7a23 */ /* 0x100fe40000010804 */
[----:B------:R-:W-:Y:S02]  /*83d0*/  FFMA.FTZ R224, R55, c[0x0][0x2d0], -R4 ;  /* 0x0000b40037e07a23 */ /* 0x000fe40000010804 */
[----:B------:R-:W-:Y:S01]  /*83e0*/  FFMA.FTZ R6, R0, R230, R10 ;  /* 0x000000e600067223 */ /* 0x000fe2000001000a */
[----:B------:R-:W-:Y:S01]  /*83f0*/  MUFU.EX2 R71, R145 ;  /* 0x0000009100477308 */ /* 0x000fe20000000800 */
[--C-:B------:R-:W-:Y:S02]  /*8400*/  FFMA.FTZ R141, R14, c[0x0][0x2d0], -R4.reuse ;  /* 0x0000b4000e8d7a23 */ /* 0x100fe40000010804 */
[--C-:B------:R-:W-:Y:S02]  /*8410*/  FFMA.FTZ R140, R15, c[0x0][0x2d0], -R4.reuse ;  /* 0x0000b4000f8c7a23 */ /* 0x100fe40000010804 */
[--C-:B------:R-:W-:Y:S02]  /*8420*/  FFMA.FTZ R150, R22, c[0x0][0x2d0], -R4.reuse ;  /* 0x0000b40016967a23 */ /* 0x100fe40000010804 */
[--C-:B------:R-:W-:Y:S02]  /*8430*/  FFMA.FTZ R149, R23, c[0x0][0x2d0], -R4.reuse ;  /* 0x0000b40017957a23 */ /* 0x100fe40000010804 */
[--C-:B------:R-:W-:Y:S01]  /*8440*/  FFMA.FTZ R158, R30, c[0x0][0x2d0], -R4.reuse ;  /* 0x0000b4001e9e7a23 */ /* 0x100fe20000010804 */
[----:B------:R-:W-:Y:S01]  /*8450*/  MUFU.EX2 R233, R150 ;  /* 0x0000009600e97308 */ /* 0x000fe20000000800 */
[----:B------:R-:W-:Y:S02]  /*8460*/  FFMA.FTZ R157, R31, c[0x0][0x2d0], -R4 ;  /* 0x0000b4001f9d7a23 */ /* 0x000fe40000010804 */
[----:B------:R-:W-:Y:S01]  /*8470*/  FADD.FTZ R4, R8, R5 ;  /* 0x0000000508047221 */ /* 0x000fe20000010000 */
[----:B---3--:R-:W-:Y:S01]  /*8480*/  F2FP.BF16.PACK_AB R139, R109, R108 ;  /* 0x0000006c6d8b723e */ /* 0x008fe200000010ff */
[C---:B------:R-:W-:Y:S02]  /*8490*/  FMUL.FTZ R5, R2.reuse, R125 ;  /* 0x0000007d02057220 */ /* 0x040fe40000410000 */
[----:B------:R-:W-:Y:S02]  /*84a0*/  FADD.FTZ R142, R9, R4 ;  /* 0x00000004098e7221 */ /* 0x000fe40000010000 */
[C---:B------:R-:W-:Y:S01]  /*84b0*/  FMUL.FTZ R4, R2.reuse, R124 ;  /* 0x0000007c02047220 */ /* 0x040fe20000410000 */
[----:B------:R-:W-:Y:S01]  /*84c0*/  MUFU.EX2 R232, R149 ;  /* 0x0000009500e87308 */ /* 0x000fe20000000800 */
[----:B------:R-:W-:Y:S02]  /*84d0*/  FMUL.FTZ R29, R2, R101 ;  /* 0x00000065021d7220 */ /* 0x000fe40000410000 */
[----:B------:R-:W-:Y:S02]  /*84e0*/  FADD.FTZ R101, R7, R6 ;  /* 0x0000000607657221 */ /* 0x000fe40000010000 */
[C---:B------:R-:W-:Y:S02]  /*84f0*/  FMUL.FTZ R6, R0.reuse, R126 ;  /* 0x0000007e00067220 */ /* 0x040fe40000410000 */
[----:B------:R-:W-:Y:S02]  /*8500*/  FMUL.FTZ R7, R0, R127 ;  /* 0x0000007f00077220 */ /* 0x000fe40000410000 */
[C---:B------:R-:W-:Y:S01]  /*8510*/  FMUL.FTZ R8, R2.reuse, R120 ;  /* 0x0000007802087220 */ /* 0x040fe20000410000 */
[----:B------:R-:W-:Y:S01]  /*8520*/  MUFU.EX2 R230, R151 ;  /* 0x0000009700e67308 */ /* 0x000fe20000000800 */
[----:B------:R-:W-:Y:S02]  /*8530*/  FMUL.FTZ R9, R2, R121 ;  /* 0x0000007902097220 */ /* 0x000fe40000410000 */
[C---:B------:R-:W-:Y:S01]  /*8540*/  FMUL.FTZ R10, R0.reuse, R122 ;  /* 0x0000007a000a7220 */ /* 0x040fe20000410000 */
[C---:B-1----:R-:W-:Y:S05]  /*8550*/  HMMA.16816.F32.BF16 R4, R136.reuse, R72, R4 ;  /* 0x000000488804723c */ /* 0x042fea0000041804 */
[----:B------:R-:W-:Y:S01]  /*8560*/  FMUL.FTZ R11, R0, R123 ;  /* 0x0000007b000b7220 */ /* 0x000fe20000410000 */
[----:B------:R-:W-:Y:S01]  /*8570*/  MUFU.EX2 R151, R206 ;  /* 0x000000ce00977308 */ /* 0x000fe20000000800 */
[----:B------:R-:W-:Y:S01]  /*8580*/  LDSM.16.MT88.4 R120, [R190+0x3000] ;  /* 0x00300000be78783b */ /* 0x000fe20000004200 */
[C---:B------:R-:W-:Y:S04]  /*8590*/  FMUL.FTZ R16, R2.reuse, R112 ;  /* 0x0000007002107220 */ /* 0x040fe80000410000 */
[C---:B------:R-:W-:Y:S03]  /*85a0*/  HMMA.16816.F32.BF16 R8, R136.reuse, R74, R8 ;  /* 0x0000004a8808723c */ /* 0x040fe60000041808 */
[----:B------:R-:W1:Y:S01]  /*85b0*/  LDSM.16.MT88.4 R72, [R192] ;  /* 0x00000000c048783b */ /* 0x000e620000004200 */
[C---:B------:R-:W-:Y:S01]  /*85c0*/  FMUL.FTZ R12, R2.reuse, R116 ;  /* 0x00000074020c7220 */ /* 0x040fe20000410000 */
[----:B------:R-:W-:Y:S01]  /*85d0*/  MUFU.EX2 R150, R207 ;  /* 0x000000cf00967308 */ /* 0x000fe20000000800 */
[----:B------:R-:W-:Y:S02]  /*85e0*/  FMUL.FTZ R13, R2, R117 ;  /* 0x00000075020d7220 */ /* 0x000fe40000410000 */
[C---:B------:R-:W-:Y:S04]  /*85f0*/  FMUL.FTZ R14, R0.reuse, R118 ;  /* 0x00000076000e7220 */ /* 0x040fe80000410000 */
[----:B------:R-:W-:Y:S02]  /*8600*/  FMUL.FTZ R15, R0, R119 ;  /* 0x00000077000f7220 */ /* 0x000fe40000410000 */
[----:B------:R-:W-:Y:S01]  /*8610*/  FMUL.FTZ R17, R2, R113 ;  /* 0x0000007102117220 */ /* 0x000fe20000410000 */
[----:B------:R-:W-:Y:S01]  /*8620*/  MUFU.EX2 R149, R208 ;  /* 0x000000d000957308 */ /* 0x000fe20000000800 */
[C---:B------:R-:W-:Y:S02]  /*8630*/  FMUL.FTZ R18, R0.reuse, R114 ;  /* 0x0000007200127220 */ /* 0x040fe40000410000 */
[----:B------:R-:W-:Y:S02]  /*8640*/  FMUL.FTZ R19, R0, R115 ;  /* 0x0000007300137220 */ /* 0x000fe40000410000 */
[----:B------:R-:W-:Y:S01]  /*8650*/  LDSM.16.MT88.4 R112, [R192+0x3000] ;  /* 0x00300000c070783b */ /* 0x000fe20000004200 */
[C---:B------:R-:W-:Y:S02]  /*8660*/  FMUL.FTZ R24, R2.reuse, R104 ;  /* 0x0000006802187220 */ /* 0x040fe40000410000 */
[----:B------:R-:W-:Y:S02]  /*8670*/  FMUL.FTZ R25, R2, R105 ;  /* 0x0000006902197220 */ /* 0x000fe40000410000 */
[C---:B------:R-:W-:Y:S01]  /*8680*/  FMUL.FTZ R26, R0.reuse, R106 ;  /* 0x0000006a001a7220 */ /* 0x040fe20000410000 */
[----:B------:R-:W-:Y:S01]  /*8690*/  MUFU.EX2 R148, R209 ;  /* 0x000000d100947308 */ /* 0x000fe20000000800 */
[----:B------:R-:W-:Y:S02]  /*86a0*/  FMUL.FTZ R27, R0, R107 ;  /* 0x0000006b001b7220 */ /* 0x000fe40000410000 */
[----:B------:R-:W-:Y:S01]  /*86b0*/  LDSM.16.MT88.4 R104, [R191+0x3000] ;  /* 0x00300000bf68783b */ /* 0x000fe20000004200 */
[----:B------:R-:W-:Y:S02]  /*86c0*/  FMUL.FTZ R33, R2, R97 ;  /* 0x0000006102217220 */ /* 0x000fe40000410000 */
[C---:B------:R-:W-:Y:S02]  /*86d0*/  FMUL.FTZ R34, R0.reuse, R98 ;  /* 0x0000006200227220 */ /* 0x040fe40000410000 */
[----:B------:R-:W-:Y:S02]  /*86e0*/  FMUL.FTZ R35, R0, R99 ;  /* 0x0000006300237220 */ /* 0x000fe40000410000 */
[----:B------:R-:W-:Y:S01]  /*86f0*/  FMUL.FTZ R37, R2, R93 ;  /* 0x0000005d02257220 */ /* 0x000fe20000410000 */
[----:B------:R-:W-:Y:S01]  /*8700*/  MUFU.EX2 R237, R143 ;  /* 0x0000008f00ed7308 */ /* 0x000fe20000000800 */
[C---:B------:R-:W-:Y:S02]  /*8710*/  FMUL.FTZ R38, R0.reuse, R94 ;  /* 0x0000005e00267220 */ /* 0x040fe40000410000 */
[----:B------:R-:W-:Y:S02]  /*8720*/  FMUL.FTZ R39, R0, R95 ;  /* 0x0000005f00277220 */ /* 0x000fe40000410000 */
[C---:B------:R-:W-:Y:S01]  /*8730*/  FMUL.FTZ R40, R2.reuse, R88 ;  /* 0x0000005802287220 */ /* 0x040fe20000410000 */
[C---:B-1----:R-:W-:Y:S03]  /*8740*/  HMMA.16816.F32.BF16 R12, R136.reuse, R72, R12 ;  /* 0x00000048880c723c */ /* 0x042fe6000004180c */
[----:B------:R-:W-:Y:S01]  /*8750*/  FMUL.FTZ R41, R2, R89 ;  /* 0x0000005902297220 */ /* 0x000fe20000410000 */
[----:B------:R-:W-:Y:S01]  /*8760*/  MUFU.EX2 R236, R144 ;  /* 0x0000009000ec7308 */ /* 0x000fe20000000800 */
[C---:B------:R-:W-:Y:S02]  /*8770*/  FMUL.FTZ R42, R0.reuse, R90 ;  /* 0x0000005a002a7220 */ /* 0x040fe40000410000 */
[C---:B------:R-:W-:Y:S01]  /*8780*/  FMUL.FTZ R43, R0.reuse, R91 ;  /* 0x0000005b002b7220 */ /* 0x040fe20000410000 */
[C---:B------:R-:W-:Y:S01]  /*8790*/  HMMA.16816.F32.BF16 R16, R136.reuse, R74, R16 ;  /* 0x0000004a8810723c */ /* 0x040fe20000041810 */
[----:B------:R-:W1:Y:S03]  /*87a0*/  LDSM.16.MT88.4 R72, [R191] ;  /* 0x00000000bf48783b */ /* 0x000e660000004200 */
[C---:B------:R-:W-:Y:S02]  /*87b0*/  FMUL.FTZ R22, R0.reuse, R110 ;  /* 0x0000006e00167220 */ /* 0x040fe40000410000 */
[----:B------:R-:W-:Y:S01]  /*87c0*/  FMUL.FTZ R23, R0, R111 ;  /* 0x0000006f00177220 */ /* 0x000fe20000410000 */
[----:B------:R-:W-:Y:S01]  /*87d0*/  MUFU.EX2 R145, R217 ;  /* 0x000000d900917308 */ /* 0x000fe20000000800 */
[----:B------:R-:W-:Y:S01]  /*87e0*/  FMUL.FTZ R45, R2, R85 ;  /* 0x00000055022d7220 */ /* 0x000fe20000410000 */
[----:B------:R-:W-:Y:S03]  /*87f0*/  LDSM.16.MT88.4 R88, [R192+0x1800] ;  /* 0x00180000c058783b */ /* 0x000fe60000004200 */
[C---:B------:R-:W-:Y:S02]  /*8800*/  FMUL.FTZ R46, R0.reuse, R86 ;  /* 0x00000056002e7220 */ /* 0x040fe40000410000 */
[----:B------:R-:W-:Y:S02]  /*8810*/  FMUL.FTZ R47, R0, R87 ;  /* 0x00000057002f7220 */ /* 0x000fe40000410000 */
        /* <DEDUP_REMOVED lines=13> */
[C---:B------:R-:W-:Y:S01]  /*88f0*/  FMUL.FTZ R32, R2.reuse, R96 ;  /* 0x0000006002207220 */ /* 0x040fe20000410000 */
[----:B------:R-:W-:Y:S01]  /*8900*/  MUFU.EX2 R103, R141 ;  /* 0x0000008d00677308 */ /* 0x000fe20000000800 */
[C---:B------:R-:W-:Y:S01]  /*8910*/  FMUL.FTZ R36, R2.reuse, R92 ;  /* 0x0000005c02247220 */ /* 0x040fe20000410000 */
[C---:B-1----:R-:W-:Y:S03]  /*8920*/  HMMA.16816.F32.BF16 R20, R136.reuse, R72, R20 ;  /* 0x000000488814723c */ /* 0x042fe60000041814 */
[C---:B------:R-:W-:Y:S02]  /*8930*/  FMUL.FTZ R44, R2.reuse, R84 ;  /* 0x00000054022c7220 */ /* 0x040fe40000410000 */
[C---:B------:R-:W-:Y:S03]  /*8940*/  FMUL.FTZ R48, R2.reuse, R80 ;  /* 0x0000005002307220 */ /* 0x040fe60000410000 */
[----:B------:R-:W-:Y:S01]  /*8950*/  MUFU.EX2 R80, R146 ;  /* 0x0000009200507308 */ /* 0x000fe20000000800 */
[C---:B------:R-:W-:Y:S01]  /*8960*/  HMMA.16816.F32.BF16 R24, R136.reuse, R74, R24 ;  /* 0x0000004a8818723c */ /* 0x040fe20000041818 */
[----:B------:R-:W1:Y:S02]  /*8970*/  LDSM.16.MT88.4 R72, [R195] ;  /* 0x00000000c348783b */ /* 0x000e640000004200 */
[C---:B------:R-:W-:Y:S02]  /*8980*/  FMUL.FTZ R60, R2.reuse, R60 ;  /* 0x0000003c023c7220 */ /* 0x040fe40000410000 */
[C---:B------:R-:W-:Y:S02]  /*8990*/  FMUL.FTZ R61, R2.reuse, R61 ;  /* 0x0000003d023d7220 */ /* 0x040fe40000410000 */
[C---:B------:R-:W-:Y:S02]  /*89a0*/  FMUL.FTZ R64, R2.reuse, R64 ;  /* 0x0000004002407220 */ /* 0x040fe40000410000 */
[----:B------:R-:W-:Y:S03]  /*89b0*/  MUFU.EX2 R84, R154 ;  /* 0x0000009a00547308 */ /* 0x000fe60000000800 */
[----:B------:R-:W-:Y:S02]  /*89c0*/  FMUL.FTZ R65, R2, R65 ;  /* 0x0000004102417220 */ /* 0x000fe40000410000 */
[C---:B------:R-:W-:Y:S02]  /*89d0*/  FMUL.FTZ R62, R0.reuse, R62 ;  /* 0x0000003e003e7220 */ /* 0x040fe40000410000 */
[C---:B------:R-:W-:Y:S02]  /*89e0*/  FMUL.FTZ R63, R0.reuse, R63 ;  /* 0x0000003f003f7220 */ /* 0x040fe40000410000 */
[C---:B------:R-:W-:Y:S01]  /*89f0*/  FMUL.FTZ R66, R0.reuse, R66 ;  /* 0x0000004200427220 */ /* 0x040fe20000410000 */
[----:B------:R-:W-:Y:S01]  /*8a00*/  MUFU.EX2 R92, R162 ;  /* 0x000000a2005c7308 */ /* 0x000fe20000000800 */
[----:B------:R-:W-:Y:S02]  /*8a10*/  FMUL.FTZ R67, R0, R67 ;  /* 0x0000004300437220 */ /* 0x000fe40000410000 */
[----:B------:R-:W-:Y:S07]  /*8a20*/  FADD.FTZ R0, R69, R142 ;  /* 0x0000008e45007221 */ /* 0x000fee0000010000 */
[----:B------:R-:W-:Y:S10]  /*8a30*/  MUFU.EX2 R154, R157 ;  /* 0x0000009d009a7308 */ /* 0x000ff40000000800 */
[----:B------:R-:W-:Y:S01]  /*8a40*/  MUFU.EX2 R96, R211 ;  /* 0x000000d300607308 */ /* 0x000fe20000000800 */
[C---:B-1----:R-:W-:Y:S08]  /*8a50*/  HMMA.16816.F32.BF16 R28, R136.reuse, R72, R28 ;  /* 0x00000048881c723c */ /* 0x042ff0000004181c */
[C---:B------:R-:W-:Y:S01]  /*8a60*/  HMMA.16816.F32.BF16 R32, R136.reuse, R74, R32 ;  /* 0x0000004a8820723c */ /* 0x040fe20000041820 */
[----:B------:R-:W1:Y:S01]  /*8a70*/  LDSM.16.MT88.4 R72, [R190+0x3800] ;  /* 0x00380000be48783b */ /* 0x000e620000004200 */
[----:B------:R-:W2:Y:S10]  /*8a80*/  MUFU.EX2 R2, R147 ;  /* 0x0000009300027308 */ /* 0x000eb40000000800 */
[----:B------:R-:W3:Y:S10]  /*8a90*/  MUFU.EX2 R102, R140 ;  /* 0x0000008c00667308 */ /* 0x000ef40000000800 */
[----:B------:R-:W-:Y:S01]  /*8aa0*/  MUFU.EX2 R147, R215 ;  /* 0x000000d700937308 */ /* 0x000fe20000000800 */
[----:B--2---:R-:W-:Y:S04]  /*8ab0*/  FADD.FTZ R0, R2, R0 ;  /* 0x0000000002007221 */ /* 0x004fe80000010000 */
[----:B------:R-:W-:Y:S05]  /*8ac0*/  FADD.FTZ R0, R80, R0 ;  /* 0x0000000050007221 */ /* 0x000fea0000010000 */
[----:B------:R-:W-:Y:S01]  /*8ad0*/  MUFU.EX2 R146, R216 ;  /* 0x000000d800927308 */ /* 0x000fe20000000800 */
[C---:B------:R-:W-:Y:S01]  /*8ae0*/  FADD.FTZ R0, R71.reuse, R0 ;  /* 0x0000000047007221 */ /* 0x040fe20000010000 */
[C---:B-1----:R-:W-:Y:S08]  /*8af0*/  HMMA.16816.F32.BF16 R36, R136.reuse, R72, R36 ;  /* 0x000000488824723c */ /* 0x042ff00000041824 */
[----:B------:R-:W-:Y:S01]  /*8b00*/  MUFU.EX2 R100, R226 ;  /* 0x000000e200647308 */ /* 0x000fe20000000800 */
[C---:B------:R-:W-:Y:S01]  /*8b10*/  HMMA.16816.F32.BF16 R40, R136.reuse, R74, R40 ;  /* 0x0000004a8828723c */ /* 0x040fe20000041828 */
[----:B------:R-:W1:Y:S08]  /*8b20*/  LDSM.16.MT88.4 R72, [R192+0x3800] ;  /* 0x00380000c048783b */ /* 0x000e700000004200 */
[----:B------:R-:W2:Y:S10]  /*8b30*/  MUFU.EX2 R142, R224 ;  /* 0x000000e0008e7308 */ /* 0x000eb40000000800 */
[----:B------:R-:W-:Y:S10]  /*8b40*/  MUFU.EX2 R141, R228 ;  /* 0x000000e4008d7308 */ /* 0x000ff40000000800 */
[----:B------:R-:W4:Y:S01]  /*8b50*/  MUFU.EX2 R140, R229 ;  /* 0x000000e5008c7308 */ /* 0x000f220000000800 */
        /* <DEDUP_REMOVED lines=10> */
[----:B---3--:R-:W-:Y:S03]  /*8c00*/  F2FP.BF16.PACK_AB R73, R102, R103 ;  /* 0x000000676649723e */ /* 0x008fe600000010ff */
[----:B------:R-:W-:Y:S02]  /*8c10*/  F2FP.BF16.PACK_AB R74, R71, R80 ;  /* 0x00000050474a723e */ /* 0x000fe400000010ff */
[----:B------:R-:W3:Y:S02]  /*8c20*/  LDSM.16.MT88.4 R80, [R192+0x800] ;  /* 0x00080000c050783b */ /* 0x000ee40000004200 */
[----:B------:R-:W5:Y:S01]  /*8c30*/  MUFU.EX2 R2, R155 ;  /* 0x0000009b00027308 */ /* 0x000f620000000800 */
[----:B------:R-:W-:Y:S02]  /*8c40*/  F2FP.BF16.PACK_AB R75, R236, R237 ;  /* 0x000000edec4b723e */ /* 0x000fe400000010ff */
[----:B--2---:R-:W-:Y:S02]  /*8c50*/  F2FP.BF16.PACK_AB R137, R142, R143 ;  /* 0x0000008f8e89723e */ /* 0x004fe400000010ff */
[----:B----4-:R-:W-:Y:S03]  /*8c60*/  F2FP.BF16.PACK_AB R139, R140, R141 ;  /* 0x0000008d8c8b723e */ /* 0x010fe600000010ff */
[C---:B------:R-:W-:Y:S02]  /*8c70*/  HMMA.16816.F32.BF16 R4, R72.reuse, R76, R4 ;  /* 0x0000004c4804723c */ /* 0x040fe40000041804 */
[----:B------:R-:W2:Y:S03]  /*8c80*/  MUFU.EX2 R71, R153 ;  /* 0x0000009900477308 */ /* 0x000ea60000000800 */
[----:B-1----:R-:W-:Y:S03]  /*8c90*/  FADD.FTZ R0, R69, R0 ;  /* 0x0000000045007221 */ /* 0x002fe60000010000 */
[C---:B------:R-:W-:Y:S01]  /*8ca0*/  HMMA.16816.F32.BF16 R8, R72.reuse, R78, R8 ;  /* 0x0000004e4808723c */ /* 0x040fe20000041808 */
[----:B------:R-:W1:Y:S03]  /*8cb0*/  LDSM.16.MT88.4 R76, [R191+0x800] ;  /* 0x00080000bf4c783b */ /* 0x000e660000004200 */
[----:B------:R-:W4:Y:S01]  /*8cc0*/  MUFU.EX2 R156, R152 ;  /* 0x00000098009c7308 */ /* 0x000f220000000800 */
[----:B-----5:R-:W-:Y:S04]  /*8cd0*/  FADD.FTZ R0, R2, R0 ;  /* 0x0000000002007221 */ /* 0x020fe80000010000 */
[----:B------:R-:W-:Y:S05]  /*8ce0*/  FADD.FTZ R0, R84, R0 ;  /* 0x0000000054007221 */ /* 0x000fea0000010000 */
[----:B------:R-:W-:Y:S01]  /*8cf0*/  MUFU.EX2 R155, R158 ;  /* 0x0000009e009b7308 */ /* 0x000fe20000000800 */
[C---:B--2---:R-:W-:Y:S01]  /*8d00*/  FADD.FTZ R0, R71.reuse, R0 ;  /* 0x0000000047007221 */ /* 0x044fe20000010000 */
[C---:B---3--:R-:W-:Y:S08]  /*8d10*/  HMMA.16816.F32.BF16 R12, R72.reuse, R80, R12 ;  /* 0x00000050480c723c */ /* 0x048ff0000004180c */
[----:B------:R-:W-:Y:S01]  /*8d20*/  MUFU.EX2 R153, R159 ;  /* 0x0000009f00997308 */ /* 0x000fe20000000800 */
[C---:B------:R-:W-:Y:S01]  /*8d30*/  HMMA.16816.F32.BF16 R16, R72.reuse, R82, R16 ;  /* 0x000000524810723c */ /* 0x040fe20000041810 */
[----:B------:R-:W2:Y:S08]  /*8d40*/  LDSM.16.MT88.4 R80, [R193+0x800] ;  /* 0x00080000c150783b */ /* 0x000eb00000004200 */
[----:B------:R-:W-:Y:S01]  /*8d50*/  MUFU.EX2 R152, R160 ;  /* 0x000000a000987308 */ /* 0x000fe20000000800 */
        /* <DEDUP_REMOVED lines=23> */
[----:B----4-:R-:W-:Y:S04]  /*8ed0*/  F2FP.BF16.PACK_AB R75, R156, R230 ;  /* 0x000000e69c4b723e */ /* 0x010fe800000010ff */
        /* <DEDUP_REMOVED lines=14> */
[C---:B------:R-:W-:Y:S04]  /*8fc0*/  FADD.FTZ R0, R71.reuse, R0 ;  /* 0x0000000047007221 */ /* 0x040fe80000010000 */
        /* <DEDUP_REMOVED lines=61> */
[----:B-----5:R-:W-:Y:S03]  /*93a0*/  FADD.FTZ R0, R71, R0 ;  /* 0x0000000047007221 */ /* 0x020fe60000010000 */
[C---:B------:R-:W-:Y:S01]  /*93b0*/  HMMA.16816.F32.BF16 R8, R72.reuse, R86, R8 ;  /* 0x000000564808723c */ /* 0x040fe20000041808 */
[----:B------:R-:W3:Y:S03]  /*93c0*/  LDSM.16.MT88.4 R84, [R192+0x5800] ;  /* 0x00580000c054783b */ /* 0x000ee60000004200 */
[----:B------:R-:W-:Y:S04]  /*93d0*/  FADD.FTZ R0, R69, R0 ;  /* 0x0000000045007221 */ /* 0x000fe80000010000 */
[C---:B------:R-:W-:Y:S04]  /*93e0*/  HMMA.16816.F32.BF16 R12, R72.reuse, R92, R12 ;  /* 0x0000005c480c723c */ /* 0x040fe8000004180c */
[----:B-1----:R-:W-:Y:S04]  /*93f0*/  FADD.FTZ R0, R2, R0 ;  /* 0x0000000002007221 */ /* 0x002fe80000010000 */
[C---:B------:R-:W-:Y:S01]  /*9400*/  HMMA.16816.F32.BF16 R16, R72.reuse, R94, R16 ;  /* 0x0000005e4810723c */ /* 0x040fe20000041810 */
[----:B------:R-:W1:Y:S03]  /*9410*/  LDSM.16.MT88.4 R92, [R191+0x5800] ;  /* 0x00580000bf5c783b */ /* 0x000e660000004200 */
[----:B------:R-:W-:Y:S04]  /*9420*/  FADD.FTZ R0, R100, R0 ;  /* 0x0000000064007221 */ /* 0x000fe80000010000 */
        /* <DEDUP_REMOVED lines=12> */
[----:B------:R-:W2:Y:S01]  /*94f0*/  MUFU.EX2 R69, R227 ;  /* 0x000000e300457308 */ /* 0x000ea20000000800 */
[----:B------:R-:W-:Y:S02]  /*9500*/  FADD.FTZ R2, R108, R101 ;  /* 0x000000656c027221 */ /* 0x000fe40000010000 */
[C---:B------:R-:W-:Y:S01]  /*9510*/  HMMA.16816.F32.BF16 R40, R72.reuse, R82, R40 ;  /* 0x000000524828723c */ /* 0x040fe20000041828 */
[----:B------:R-:W4:Y:S07]  /*9520*/  LDSM.16.MT88.4 R80, [R190+0x2800] ;  /* 0x00280000be50783b */ /* 0x000f2e0000004200 */
[C---:B---3--:R-:W-:Y:S04]  /*9530*/  HMMA.16816.F32.BF16 R44, R72.reuse, R84, R44 ;  /* 0x00000054482c723c */ /* 0x048fe8000004182c */
[C---:B-----5:R-:W-:Y:S01]  /*9540*/  F2FP.BF16.PACK_AB R136, R71.reuse, R100 ;  /* 0x000000644788723e */ /* 0x060fe200000010ff */
[----:B------:R-:W-:Y:S03]  /*9550*/  FADD.FTZ R0, R71, R0 ;  /* 0x0000000047007221 */ /* 0x000fe60000010000 */
[C---:B------:R-:W-:Y:S01]  /*9560*/  HMMA.16816.F32.BF16 R48, R72.reuse, R86, R48 ;  /* 0x000000564830723c */ /* 0x040fe20000041830 */
[----:B------:R-:W3:Y:S03]  /*9570*/  LDSM.16.MT88.4 R84, [R192+0x2800] ;  /* 0x00280000c054783b */ /* 0x000ee60000004200 */
[C---:B--2---:R-:W-:Y:S01]  /*9580*/  F2FP.BF16.PACK_AB R138, R68.reuse, R69 ;  /* 0x00000045448a723e */ /* 0x044fe200000010ff */
[----:B------:R-:W-:Y:S01]  /*9590*/  FADD.FTZ R0, R69, R0 ;  /* 0x0000000045007221 */ /* 0x000fe20000010000 */
[----:B------:R-:W-:Y:S02]  /*95a0*/  MOV R69, R3 ;  /* 0x0000000300457202 */ /* 0x000fe40000000f00 */
[C---:B-1----:R-:W-:Y:S04]  /*95b0*/  HMMA.16816.F32.BF16 R52, R72.reuse, R92, R52 ;  /* 0x0000005c4834723c */ /* 0x042fe80000041834 */
[----:B------:R-:W-:Y:S02]  /*95c0*/  FADD.FTZ R209, R68, R0 ;  /* 0x0000000044d17221 */ /* 0x000fe40000010000 */
[----:B------:R-:W-:Y:S02]  /*95d0*/  FADD.FTZ R0, R109, R2 ;  /* 0x000000026d007221 */ /* 0x000fe40000010000 */
[C---:B------:R-:W-:Y:S01]  /*95e0*/  HMMA.16816.F32.BF16 R56, R72.reuse, R94, R56 ;  /* 0x0000005e4838723c */ /* 0x040fe20000041838 */
[----:B------:R-:W1:Y:S03]  /*95f0*/  LDSM.16.MT88.4 R92, [R191+0x2800] ;  /* 0x00280000bf5c783b */ /* 0x000e660000004200 */
[----:B------:R-:W-:Y:S04]  /*9600*/  FADD.FTZ R0, R103, R0 ;  /* 0x0000000067007221 */ /* 0x000fe80000010000 */
[C---:B----4-:R-:W-:Y:S04]  /*9610*/  HMMA.16816.F32.BF16 R60, R72.reuse, R88, R60 ;  /* 0x00000058483c723c */ /* 0x050fe8000004183c */
[----:B------:R-:W-:Y:S04]  /*9620*/  FADD.FTZ R0, R102, R0 ;  /* 0x0000000066007221 */ /* 0x000fe80000010000 */
[----:B------:R-:W-:Y:S01]  /*9630*/  HMMA.16816.F32.BF16 R64, R72, R90, R64 ;  /* 0x0000005a4840723c */ /* 0x000fe20000041840 */
[----:B------:R-:W2:Y:S03]  /*9640*/  LDSM.16.MT88.4 R72, [R193+0x2800] ;  /* 0x00280000c148783b */ /* 0x000ea60000004200 */
[----:B------:R-:W-:Y:S04]  /*9650*/  FADD.FTZ R0, R237, R0 ;  /* 0x00000000ed007221 */ /* 0x000fe80000010000 */
[C---:B------:R-:W-:Y:S01]  /*9660*/  HMMA.16816.F32.BF16 R4, R76.reuse, R80, R4 ;  /* 0x000000504c04723c */ /* 0x040fe20000041804 */
[----:B------:R-:W4:Y:S04]  /*9670*/  LDSM.16.MT88.4 R88, [R190+0x6000] ;  /* 0x00600000be58783b */ /* 0x000f280000004200 */
[----:B------:R-:W-:Y:S03]  /*9680*/  FADD.FTZ R0, R236, R0 ;  /* 0x00000000ec007221 */ /* 0x000fe60000010000 */
[C---:B------:R-:W-:Y:S01]  /*9690*/  HMMA.16816.F32.BF16 R8, R76.reuse, R82, R8 ;  /* 0x000000524c08723c */ /* 0x040fe20000041808 */
[----:B------:R-:W5:Y:S03]  /*96a0*/  LDSM.16.MT88.4 R80, [R191+0x6000] ;  /* 0x00600000bf50783b */ /* 0x000f660000004200 */
[----:B------:R-:W-:Y:S04]  /*96b0*/  FADD.FTZ R0, R233, R0 ;  /* 0x00000000e9007221 */ /* 0x000fe80000010000 */
[C---:B---3--:R-:W-:Y:S04]  /*96c0*/  HMMA.16816.F32.BF16 R12, R76.reuse, R84, R12 ;  /* 0x000000544c0c723c */ /* 0x048fe8000004180c */
[----:B------:R-:W-:Y:S04]  /*96d0*/  FADD.FTZ R0, R232, R0 ;  /* 0x00000000e8007221 */ /* 0x000fe80000010000 */
[C---:B------:R-:W-:Y:S01]  /*96e0*/  HMMA.16816.F32.BF16 R16, R76.reuse, R86, R16 ;  /* 0x000000564c10723c */ /* 0x040fe20000041810 */
[----:B------:R-:W3:Y:S03]  /*96f0*/  LDSM.16.MT88.4 R84, [R193+0x6000] ;  /* 0x00600000c154783b */ /* 0x000ee60000004200 */
[----:B------:R-:W-:Y:S04]  /*9700*/  FADD.FTZ R0, R230, R0 ;  /* 0x00000000e6007221 */ /* 0x000fe80000010000 */
[C---:B-1----:R-:W-:Y:S04]  /*9710*/  HMMA.16816.F32.BF16 R20, R76.reuse, R92, R20 ;  /* 0x0000005c4c14723c */ /* 0x042fe80000041814 */
[----:B------:R-:W-:Y:S04]  /*9720*/  FADD.FTZ R0, R156, R0 ;  /* 0x000000009c007221 */ /* 0x000fe80000010000 */
[C---:B------:R-:W-:Y:S04]  /*9730*/  HMMA.16816.F32.BF16 R24, R76.reuse, R94, R24 ;  /* 0x0000005e4c18723c */ /* 0x040fe80000041818 */
[----:B------:R-:W-:Y:S04]  /*9740*/  FADD.FTZ R0, R155, R0 ;  /* 0x000000009b007221 */ /* 0x000fe80000010000 */
[C---:B--2---:R-:W-:Y:S04]  /*9750*/  HMMA.16816.F32.BF16 R28, R76.reuse, R72, R28 ;  /* 0x000000484c1c723c */ /* 0x044fe8000004181c */
[----:B------:R-:W-:Y:S04]  /*9760*/  FADD.FTZ R0, R154, R0 ;  /* 0x000000009a007221 */ /* 0x000fe80000010000 */
[C---:B------:R-:W-:Y:S01]  /*9770*/  HMMA.16816.F32.BF16 R32, R76.reuse, R74, R32 ;  /* 0x0000004a4c20723c */ /* 0x040fe20000041820 */
[----:B------:R-:W-:Y:S03]  /*9780*/  LDSM.16.MT88.4 R72, [R191+0x6800] ;  /* 0x00680000bf48783b */ /* 0x000fe60000004200 */
[----:B------:R-:W-:Y:S04]  /*9790*/  FADD.FTZ R0, R153, R0 ;  /* 0x0000000099007221 */ /* 0x000fe80000010000 */
[C---:B----4-:R-:W-:Y:S04]  /*97a0*/  HMMA.16816.F32.BF16 R36, R76.reuse, R88, R36 ;  /* 0x000000584c24723c */ /* 0x050fe80000041824 */
[----:B------:R-:W-:Y:S04]  /*97b0*/  FADD.FTZ R0, R152, R0 ;  /* 0x0000000098007221 */ /* 0x000fe80000010000 */
[C---:B------:R-:W-:Y:S01]  /*97c0*/  HMMA.16816.F32.BF16 R40, R76.reuse, R90, R40 ;  /* 0x0000005a4c28723c */ /* 0x040fe20000041828 */
[----:B------:R-:W-:Y:S03]  /*97d0*/  LDSM.16.MT88.4 R88, [R190+0x6800] ;  /* 0x00680000be58783b */ /* 0x000fe60000004200 */
[----:B------:R-:W-:Y:S04]  /*97e0*/  FADD.FTZ R0, R151, R0 ;  /* 0x0000000097007221 */ /* 0x000fe80000010000 */
[C---:B------:R-:W-:Y:S04]  /*97f0*/  HMMA.16816.F32.BF16 R44, R76.reuse, R96, R44 ;  /* 0x000000604c2c723c */ /* 0x040fe8000004182c */
[----:B------:R-:W-:Y:S04]  /*9800*/  FADD.FTZ R0, R150, R0 ;  /* 0x0000000096007221 */ /* 0x000fe80000010000 */
[C---:B------:R-:W-:Y:S01]  /*9810*/  HMMA.16816.F32.BF16 R48, R76.reuse, R98, R48 ;  /* 0x000000624c30723c */ /* 0x040fe20000041830 */
[----:B------:R-:W1:Y:S03]  /*9820*/  LDSM.16.MT88.4 R96, [R193+0x3000] ;  /* 0x00300000c160783b */ /* 0x000e660000004200 */
[----:B------:R-:W-:Y:S04]  /*9830*/  FADD.FTZ R0, R149, R0 ;  /* 0x0000000095007221 */ /* 0x000fe80000010000 */
[C---:B-----5:R-:W-:Y:S04]  /*9840*/  HMMA.16816.F32.BF16 R52, R76.reuse, R80, R52 ;  /* 0x000000504c34723c */ /* 0x060fe80000041834 */
[----:B------:R-:W-:Y:S04]  /*9850*/  FADD.FTZ R0, R148, R0 ;  /* 0x0000000094007221 */ /* 0x000fe80000010000 */
[C---:B------:R-:W-:Y:S01]  /*9860*/  HMMA.16816.F32.BF16 R56, R76.reuse, R82, R56 ;  /* 0x000000524c38723c */ /* 0x040fe20000041838 */
[----:B------:R-:W2:Y:S03]  /*9870*/  LDSM.16.MT88.4 R80, [R192+0x6800] ;  /* 0x00680000c050783b */ /* 0x000ea60000004200 */
[----:B------:R-:W-:Y:S04]  /*9880*/  FADD.FTZ R0, R147, R0 ;  /* 0x0000000093007221 */ /* 0x000fe80000010000 */
[C---:B---3--:R-:W-:Y:S04]  /*9890*/  HMMA.16816.F32.BF16 R60, R76.reuse, R84, R60 ;  /* 0x000000544c3c723c */ /* 0x048fe8000004183c */
[----:B------:R-:W-:Y:S04]  /*98a0*/  FADD.FTZ R0, R146, R0 ;  /* 0x0000000092007221 */ /* 0x000fe80000010000 */
[----:B------:R-:W-:Y:S04]  /*98b0*/  HMMA.16816.F32.BF16 R64, R76, R86, R64 ;  /* 0x000000564c40723c */ /* 0x000fe80000041840 */
[----:B------:R-:W-:Y:S04]  /*98c0*/  FADD.FTZ R0, R145, R0 ;  /* 0x0000000091007221 */ /* 0x000fe80000010000 */
[C---:B------:R-:W-:Y:S01]  /*98d0*/  HMMA.16816.F32.BF16 R124, R136.reuse, R120, R4 ;  /* 0x00000078887c723c */ /* 0x040fe20000041804 */
[----:B------:R-:W3:Y:S04]  /*98e0*/  LDSM.16.MT88.4 R4, [R193+0x6800] ;  /* 0x00680000c104783b */ /* 0x000ee80000004200 */
[----:B------:R-:W-:Y:S03]  /*98f0*/  FADD.FTZ R0, R144, R0 ;  /* 0x0000000090007221 */ /* 0x000fe60000010000 */
[C---:B------:R-:W-:Y:S04]  /*9900*/  HMMA.16816.F32.BF16 R120, R136.reuse, R122, R8 ;  /* 0x0000007a8878723c */ /* 0x040fe80000041808 */
[----:B------:R-:W-:Y:S04]  /*9910*/  FADD.FTZ R0, R143, R0 ;  /* 0x000000008f007221 */ /* 0x000fe80000010000 */
[C---:B------:R-:W-:Y:S04]  /*9920*/  HMMA.16816.F32.BF16 R116, R136.reuse, R112, R12 ;  /* 0x000000708874723c */ /* 0x040fe8000004180c */
[----:B------:R-:W-:Y:S04]  /*9930*/  FADD.FTZ R0, R142, R0 ;  /* 0x000000008e007221 */ /* 0x000fe80000010000 */
[C---:B------:R-:W-:Y:S04]  /*9940*/  HMMA.16816.F32.BF16 R112, R136.reuse, R114, R16 ;  /* 0x000000728870723c */ /* 0x040fe80000041810 */
[----:B------:R-:W-:Y:S01]  /*9950*/  FADD.FTZ R2, R141, R0 ;  /* 0x000000008d027221 */ /* 0x000fe20000010000 */
[----:B------:R-:W-:Y:S03]  /*9960*/  IADD3 R0, R214, -0x1, RZ ;  /* 0xffffffffd6007810 */ /* 0x000fe60007ffe0ff */
[C---:B------:R-:W-:Y:S04]  /*9970*/  HMMA.16816.F32.BF16 R108, R136.reuse, R104, R20 ;  /* 0x00000068886c723c */ /* 0x040fe80000041814 */
[----:B------:R-:W-:Y:S01]  /*9980*/  FADD.FTZ R230, R140, R2 ;  /* 0x000000028ce67221 */ /* 0x000fe20000010000 */
[----:B------:R-:W-:Y:S03]  /*9990*/  MOV R214, R0 ;  /* 0x0000000000d67202 */ /* 0x000fe60000000f00 */
        /* <DEDUP_REMOVED lines=8> */
[C---:B------:R-:W-:Y:S08]  /*9a20*/  HMMA.16816.F32.BF16 R72, R136.reuse, R74, R56 ;  /* 0x0000004a8848723c */ /* 0x040ff00000041838 */
[C---:B---3--:R-:W-:Y:S08]  /*9a30*/  HMMA.16816.F32.BF16 R60, R136.reuse, R4, R60 ;  /* 0x00000004883c723c */ /* 0x048ff0000004183c */
[----:B------:R-:W-:Y:S01]  /*9a40*/  HMMA.16816.F32.BF16 R64, R136, R6, R64 ;  /* 0x000000068840723c */ /* 0x000fe20000041840 */
[----:B------:R-:W-:Y:S07]  /*9a50*/  @!UPT UIADD3 URZ, URZ, URZ, URZ ;  /* 0x0000003f3f3ff290 */ /* 0x000fee000fffe03f */
[----:B------:R-:W-:-:S11]  /*9a60*/  @P0 BRA `(.L_x_216) ;  /* 0xffffc84000000947 */ /* 0x000fd6000383ffff */
.L_x_201:
[----:B------:R-:W-:Y:S05]  /*9a70*/  BRA.DIV ~URZ, `(.L_x_217) ;  /* 0x00004d927f007947 */ /* 0x000fea000b800000 */
[----:B------:R-:W1:Y:S04]  /*9a80*/  SHFL.BFLY PT, R0, R209, 0x2, 0x1f ;  /* 0x0c401f00d1007f89 */ /* 0x000e6800000e0000 */
[----:B------:R-:W2:Y:S01]  /*9a90*/  SHFL.BFLY PT, R2, R230, 0x2, 0x1f ;  /* 0x0c401f00e6027f89 */ /* 0x000ea200000e0000 */
[----:B-1----:R-:W-:-:S02]  /*9aa0*/  FADD.FTZ R0, R0, R209 ;  /* 0x000000d100007221 */ /* 0x002fc40000010000 */
[----:B--2---:R-:W-:-:S03]  /*9ab0*/  FADD.FTZ R5, R2, R230 ;  /* 0x000000e602057221 */ /* 0x004fc60000010000 */
[----:B------:R-:W1:Y:S04]  /*9ac0*/  SHFL.BFLY PT, R4, R0, 0x1, 0x1f ;  /* 0x0c201f0000047f89 */ /* 0x000e6800000e0000 */
[----:B------:R2:W3:Y:S01]  /*9ad0*/  SHFL.BFLY PT, R3, R5, 0x1, 0x1f ;  /* 0x0c201f0005037f89 */ /* 0x0004e200000e0000 */
[----:B-1----:R-:W-:-:S05]  /*9ae0*/  FADD.FTZ R4, R0, R4 ;  /* 0x0000000400047221 */ /* 0x002fca0000010000 */
.L_x_299:
[----:B------:R-:W-:Y:S01]  /*9af0*/  FSETP.NE.FTZ.AND P1, PT, R4, RZ, PT ;  /* 0x000000ff0400720b */ /* 0x000fe20003f35000 */
[----:B---3--:R-:W-:Y:S01]  /*9b00*/  FADD.FTZ R3, R3, R5 ;  /* 0x0000000503037221 */ /* 0x008fe20000010000 */
[----:B------:R-:W-:Y:S02]  /*9b10*/  MOV R2, RZ ;  /* 0x000000ff00027202 */ /* 0x000fe40000000f00 */
[----:B------:R-:W-:Y:S02]  /*9b20*/  MOV R23, 0xff800000 ;  /* 0xff80000000177802 */ /* 0x000fe40000000f00 */
[----:B------:R-:W-:-:S02]  /*9b30*/  FSETP.NE.FTZ.AND P0, PT, R3, RZ, PT ;  /* 0x000000ff0300720b */ /* 0x000fc40003f15000 */
[----:B------:R-:W-:Y:S02]  /*9b40*/  MOV R0, RZ ;  /* 0x000000ff00007202 */ /* 0x000fe40000000f00 */
[----:B------:R-:W-:-:S03]  /*9b50*/  MOV R22, 0xff800000 ;  /* 0xff80000000167802 */ /* 0x000fc60000000f00 */
[----:B------:R-:W1:Y:S08]  /*9b60*/  @P1 MUFU.LG2 R6, R4 ;  /* 0x0000000400061308 */ /* 0x000e700000000c00 */
[----:B------:R3:W4:Y:S01]  /*9b70*/  @P1 MUFU.RCP R2, R4 ;  /* 0x0000000400021308 */ /* 0x0007220000001000 */
[----:B-1----:R-:W-:-:S07]  /*9b80*/  @P1 FMUL.FTZ R6, R6, 0.69314718246459960938 ;  /* 0x3f31721806061820 */ /* 0x002fce0000410000 */
[----:B------:R-:W1:Y:S01]  /*9b90*/  @P0 MUFU.RCP R0, R3 ;  /* 0x0000000300000308 */ /* 0x000e620000001000 */
[----:B---3--:R-:W-:Y:S01]  /*9ba0*/  @P1 MOV R4, 0x3f317218 ;  /* 0x3f31721800041802 */ /* 0x008fe20000000f00 */
[C---:B----4-:R-:W-:Y:S02]  /*9bb0*/  FMUL.FTZ R44, R2.reuse, R88 ;  /* 0x00000058022c7220 */ /* 0x050fe40000410000 */
[----:B------:R-:W-:Y:S02]  /*9bc0*/  FMUL.FTZ R45, R2, R89 ;  /* 0x00000059022d7220 */ /* 0x000fe40000410000 */
[----:B------:R-:W-:Y:S02]  /*9bd0*/  @P1 FMUL.FTZ R4, R4, c[0x0][0x2d0] ;  /* 0x0000b40004041a20 */ /* 0x000fe40000410000 */
[----:B------:R-:W-:Y:S02]  /*9be0*/  FMUL.FTZ R58, R2, R124 ;  /* 0x0000007c023a7220 */ /* 0x000fe40000410000 */
[----:B------:R-:W-:Y:S01]  /*9bf0*/  @P1 FFMA.FTZ R23, R4, R70, R6 ;  /* 0x0000004604171223 */ /* 0x000fe20000010006 */
[----:B------:R-:W-:Y:S01]  /*9c00*/  MOV R4, 0x1 ;  /* 0x0000000100047802 */ /* 0x000fe20000000f00 */
        /* <DEDUP_REMOVED lines=28> */
[----:B------:R-:W-:Y:S02]  /*9dd0*/  FMUL.FTZ R25, R2, R65 ;  /* 0x0000004102197220 */ /* 0x000fe40000410000 */
[----:B------:R3:W4:Y:S01]  /*9de0*/  @P0 MUFU.LG2 R2, R3 ;  /* 0x0000000300020308 */ /* 0x0007220000000c00 */
[C---:B-1----:R-:W-:Y:S02]  /*9df0*/  FMUL.FTZ R92, R0.reuse, R126 ;  /* 0x0000007e005c7220 */ /* 0x042fe40000410000 */
[----:B------:R-:W-:-:S02]  /*9e00*/  FMUL.FTZ R93, R0, R127 ;  /* 0x0000007f005d7220 */ /* 0x000fc40000410000 */
[C---:B------:R-:W-:Y:S02]  /*9e10*/  FMUL.FTZ R76, R0.reuse, R122 ;  /* 0x0000007a004c7220 */ /* 0x040fe40000410000 */
[C---:B------:R-:W-:Y:S02]  /*9e20*/  FMUL.FTZ R77, R0.reuse, R123 ;  /* 0x0000007b004d7220 */ /* 0x040fe40000410000 */
[C---:B------:R-:W-:Y:S02]  /*9e30*/  FMUL.FTZ R54, R0.reuse, R118 ;  /* 0x0000007600367220 */ /* 0x040fe40000410000 */
[C---:B------:R-:W-:Y:S02]  /*9e40*/  FMUL.FTZ R55, R0.reuse, R119 ;  /* 0x0000007700377220 */ /* 0x040fe40000410000 */
[C---:B------:R-:W-:Y:S02]  /*9e50*/  FMUL.FTZ R96, R0.reuse, R114 ;  /* 0x0000007200607220 */ /* 0x040fe40000410000 */
[----:B------:R-:W-:Y:S01]  /*9e60*/  FMUL.FTZ R97, R0, R115 ;  /* 0x0000007300617220 */ /* 0x000fe20000410000 */
[----:B---3--:R-:W-:Y:S01]  /*9e70*/  @P0 MOV R3, 0x3f317218 ;  /* 0x3f31721800030802 */ /* 0x008fe20000000f00 */
[----:B----4-:R-:W-:-:S02]  /*9e80*/  @P0 FMUL.FTZ R2, R2, 0.69314718246459960938 ;  /* 0x3f31721802020820 */ /* 0x010fc40000410000 */
[C---:B------:R-:W-:Y:S02]  /*9e90*/  FMUL.FTZ R80, R0.reuse, R110 ;  /* 0x0000006e00507220 */ /* 0x040fe40000410000 */
[----:B------:R-:W-:Y:S02]  /*9ea0*/  @P0 FMUL.FTZ R3, R3, c[0x0][0x2d0] ;  /* 0x0000b40003030a20 */ /* 0x000fe40000410000 */
        /* <DEDUP_REMOVED lines=22> */
[----:B------:R-:W-:Y:S01]  /*a010*/  FMUL.FTZ R27, R0, R67 ;  /* 0x00000043001b7220 */ /* 0x000fe20000410000 */
[----:B------:R-:W-:Y:S01]  /*a020*/  PRMT R0, R4, 0x7610, R0 ;  /* 0x0000761004007816 */ /* 0x000fe20000000000 */
[----:B------:R-:W-:Y:S02]  /*a030*/  @P0 FFMA.FTZ R22, R3, R69, R2 ;  /* 0x0000004503160223 */ /* 0x000fe40000010002 */
.L_x_181:
[----:B------:R-:W3:Y:S01]  /*a040*/  S2R R2, SR_TID.X ;  /* 0x0000000000027919 */ /* 0x000ee20000002100 */
[----:B------:R-:W-:Y:S01]  /*a050*/  BSSY B0, `(.L_x_218) ;  /* 0x0000010000007945 */ /* 0x000fe20003800000 */
[----:B---3--:R-:W-:-:S13]  /*a060*/  LOP3.LUT P0, RZ, R2, 0xff, RZ, 0xc0, !PT ;  /* 0x000000ff02ff7812 */ /* 0x008fda000780c0ff */
[----:B------:R-:W-:Y:S05]  /*a070*/  @P0 BRA `(.L_x_219) ;  /* 0x000000d000000947 */ /* 0x000fea0003800000 */
[----:B------:R-:W3:Y:S01]  /*a080*/  S2R R4, SR_LANEID ;  /* 0x0000000000047919 */ /* 0x000ee20000000000 */
[----:B------:R-:W-:Y:S01]  /*a090*/  VOTEU.ANY UR4, UPT, PT ;  /* 0x0000000000047886 */ /* 0x000fe200038e0100 */
[----:B-12---:R-:W-:Y:S01]  /*a0a0*/  IMAD.MOV.U32 R5, RZ, RZ, c[0x0][0x564] ;  /* 0x00015900ff057624 */ /* 0x006fe200078e00ff */
[----:B------:R-:W3:Y:S08]  /*a0b0*/  FLO.U32 R3, UR4 ;  /* 0x0000000400037d00 */ /* 0x000ef000080e0000 */
[----:B------:R-:W1:Y:S01]  /*a0c0*/  POPC R2, UR4 ;  /* 0x0000000400027d09 */ /* 0x000e620008000000 */
[----:B---3--:R-:W-:Y:S01]  /*a0d0*/  ISETP.EQ.U32.AND P0, PT, R3, R4, PT ;  /* 0x000000040300720c */ /* 0x008fe20003f02070 */
[----:B------:R-:W-:-:S12]  /*a0e0*/  IMAD.MOV.U32 R4, RZ, RZ, c[0x0][0x560] ;  /* 0x00015800ff047624 */ /* 0x000fd800078e00ff */
[----:B-1----:R1:W2:Y:S04]  /*a0f0*/  @P0 ATOMG.E.ADD.STRONG.GPU PT, R2, [R4.64], R2 ;  /* 0x00000002040209a8 */ /* 0x0022a800081ee1c8 */
[----:B-1----:R-:W1:Y:S04]  /*a100*/  S2R R4, SR_LTMASK ;  /* 0x0000000000047919 */ /* 0x002e680000003900 */
[----:B--2---:R1:W2:Y:S02]  /*a110*/  SHFL.IDX PT, R3, R2, R3, 0x1f ;  /* 0x00001f0302037589 */ /* 0x0042a400000e0000 */
[----:B-1----:R-:W-:-:S06]  /*a120*/  LOP3.LUT R2, R4, UR4, RZ, 0xc0, !PT ;  /* 0x0000000404027c12 */ /* 0x002fcc000f8ec0ff */
[----:B------:R-:W2:Y:S02]  /*a130*/  POPC R2, R2 ;  /* 0x0000000200027309 */ /* 0x000ea40000000000 */
[----:B--2---:R-:W-:-:S06]  /*a140*/  IADD3 R248, R3, c[0x0][0xc], R2 ;  /* 0x0000030003f87a10 */ /* 0x004fcc0007ffe002 */
.L_x_219:
[----:B------:R-:W-:Y:S05]  /*a150*/  BSYNC B0 ;  /* 0x0000000000007941 */ /* 0x000fea0003800000 */
.L_x_218:
[----:B------:R-:W-:Y:S01]  /*a160*/  PRMT R0, R0, 0x9910, RZ ;  /* 0x0000991000007816 */ /* 0x000fe200000000ff */
[----:B------:R-:W-:Y:S01]  /*a170*/  BSSY B1, `(.L_x_220) ;  /* 0x00002c5000017945 */ /* 0x000fe20003800000 */
[----:B------:R-:W-:Y:S02]  /*a180*/  IMAD.MOV.U32 R62, RZ, RZ, R248 ;  /* 0x000000ffff3e7224 */ /* 0x000fe400078e00f8 */
[----:B------:R-:W-:-:S13]  /*a190*/  ISETP.NE.AND P0, PT, R0, RZ, PT ;  /* 0x000000ff0000720c */ /* 0x000fda0003f05270 */
[----:B------:R-:W-:Y:S05]  /*a1a0*/  @!P0 BRA `(.L_x_221) ;  /* 0x0000206000008947 */ /* 0x000fea0003800000 */
[----:B------:R-:W3:Y:S04]  /*a1b0*/  LDL R7, [R1+0x5c] ;  /* 0x00005c0001077983 */ /* 0x000ee80000100800 */
[----:B------:R-:W4:Y:S04]  /*a1c0*/  LDL R13, [R1+0x60] ;  /* 0x00006000010d7983 */ /* 0x000f280000100800 */
[----:B--2---:R-:W2:Y:S04]  /*a1d0*/  LDL R6, [R1+0x68] ;  /* 0x0000680001067983 */ /* 0x004ea80000100800 */
[----:B------:R-:W2:Y:S04]  /*a1e0*/  LDL R12, [R1+0x64] ;  /* 0x00006400010c7983 */ /* 0x000ea80000100800 */
[----:B------:R-:W2:Y:S04]  /*a1f0*/  LDL R11, [R1+0x78] ;  /* 0x00007800010b7983 */ /* 0x000ea80000100800 */
[----:B-1----:R-:W2:Y:S04]  /*a200*/  LDL R5, [R1+0x70] ;  /* 0x0000700001057983 */ /* 0x002ea80000100800 */
[----:B------:R-:W2:Y:S04]  /*a210*/  LDL R10, [R1+0x74] ;  /* 0x00007400010a7983 */ /* 0x000ea80000100800 */
[----:B------:R-:W2:Y:S01]  /*a220*/  LDL R8, [R1+0x6c] ;  /* 0x00006c0001087983 */ /* 0x000ea20000100800 */
[----:B------:R-:W-:Y:S01]  /*a230*/  WARPSYNC 0xffffffff ;  /* 0xffffffff00007948 */ /* 0x000fe20003800000 */
[----:B------:R-:W-:-:S02]  /*a240*/  F2FP.BF16.PACK_AB R0, R59, R58 ;  /* 0x0000003a3b00723e */ /* 0x000fc400000010ff */
[----:B------:R-:W-:Y:S01]  /*a250*/  BAR.SYNC.DEFER_BLOCKING 0x1, 0x100 ;  /* 0x0044000000007b1d */ /* 0x000fe20000010000 */
[----:B------:R-:W-:Y:S02]  /*a260*/  F2FP.BF16.PACK_AB R2, R93, R92 ;  /* 0x0000005c5d02723e */ /* 0x000fe400000010ff */
[----:B------:R-:W-:Y:S02]  /*a270*/  F2FP.BF16.PACK_AB R3, R29, R28 ;  /* 0x0000001c1d03723e */ /* 0x000fe400000010ff */
[----:B------:R-:W-:Y:S01]  /*a280*/  F2FP.BF16.PACK_AB R4, R41, R40 ;  /* 0x000000282904723e */ /* 0x000fe200000010ff */
[----:B------:R-:W2:Y:S04]  /*a290*/  LDL.LU R9, [R1+0x8] ;  /* 0x0000080001097983 */ /* 0x000ea80000300800 */
[----:B---3--:R1:W-:Y:S04]  /*a2a0*/  STS [R7], R0 ;  /* 0x0000000007007388 */ /* 0x0083e80000000800 */
[----:B------:R3:W-:Y:S04]  /*a2b0*/  STS [R7+0x400], R2 ;  /* 0x0004000207007388 */ /* 0x0007e80000000800 */
[----:B----4-:R4:W-:Y:S01]  /*a2c0*/  STS [R13], R3 ;  /* 0x000000030d007388 */ /* 0x0109e20000000800 */
[----:B-1----:R-:W-:-:S02]  /*a2d0*/  F2FP.BF16.PACK_AB R0, R77, R76 ;  /* 0x0000004c4d00723e */ /* 0x002fc400000010ff */
[----:B---3--:R-:W-:-:S03]  /*a2e0*/  F2FP.BF16.PACK_AB R2, R31, R30 ;  /* 0x0000001e1f02723e */ /* 0x008fc600000010ff */
[----:B------:R1:W-:Y:S01]  /*a2f0*/  STS [R13+0x400], R0 ;  /* 0x000400000d007388 */ /* 0x0003e20000000800 */
[----:B----4-:R-:W-:-:S03]  /*a300*/  F2FP.BF16.PACK_AB R3, R55, R54 ;  /* 0x000000363703723e */ /* 0x010fc600000010ff */
[----:B--2---:R2:W-:Y:S04]  /*a310*/  STS [R6], R2 ;  /* 0x0000000206007388 */ /* 0x0045e80000000800 */
[----:B------:R3:W-:Y:S01]  /*a320*/  STS [R6+0x400], R3 ;  /* 0x0004000306007388 */ /* 0x0007e20000000800 */
[----:B-1----:R-:W-:Y:S02]  /*a330*/  F2FP.BF16.PACK_AB R0, R33, R32 ;  /* 0x000000202100723e */ /* 0x002fe400000010ff */
[----:B--2---:R-:W-:-:S03]  /*a340*/  F2FP.BF16.PACK_AB R2, R97, R96 ;  /* 0x000000606102723e */ /* 0x004fc600000010ff */
[----:B------:R1:W-:Y:S01]  /*a350*/  STS [R12], R0 ;  /* 0x000000000c007388 */ /* 0x0003e20000000800 */
[----:B---3--:R-:W-:-:S03]  /*a360*/  F2FP.BF16.PACK_AB R3, R35, R34 ;  /* 0x000000222303723e */ /* 0x008fc600000010ff */
[----:B------:R2:W-:Y:S04]  /*a370*/  STS [R12+0x400], R2 ;  /* 0x000400020c007388 */ /* 0x0005e80000000800 */
[----:B------:R3:W-:Y:S01]  /*a380*/  STS [R11], R3 ;  /* 0x000000030b007388 */ /* 0x0007e20000000800 */
[----:B-1----:R-:W-:Y:S02]  /*a390*/  F2FP.BF16.PACK_AB R0, R81, R80 ;  /* 0x000000505100723e */ /* 0x002fe400000010ff */
[----:B--2---:R-:W-:-:S03]  /*a3a0*/  F2FP.BF16.PACK_AB R2, R37, R36 ;  /* 0x000000242502723e */ /* 0x004fc600000010ff */
[----:B------:R1:W-:Y:S01]  /*a3b0*/  STS [R11+0x400], R0 ;  /* 0x000400000b007388 */ /* 0x0003e20000000800 */
[----:B---3--:R-:W-:-:S03]  /*a3c0*/  F2FP.BF16.PACK_AB R3, R57, R56 ;  /* 0x000000383903723e */ /* 0x008fc600000010ff */
[----:B------:R2:W-:Y:S04]  /*a3d0*/  STS [R5], R2 ;  /* 0x0000000205007388 */ /* 0x0005e80000000800 */
        /* <DEDUP_REMOVED lines=11> */
[----:B------:R-:W-:Y:S04]  /*a490*/  STS [R7+0x4000], R3 ;  /* 0x0040000307007388 */ /* 0x000fe80000000800 */
[----:B------:R2:W-:Y:S01]  /*a4a0*/  STS [R7+0x4400], R4 ;  /* 0x0044000407007388 */ /* 0x0005e20000000800 */
[----:B-1----:R-:W-:-:S03]  /*a4b0*/  F2FP.BF16.PACK_AB R0, R61, R60 ;  /* 0x0000003c3d00723e */ /* 0x002fc600000010ff */
[----:B--2---:R-:W2:Y:S01]  /*a4c0*/  LDL.LU R7, [R1+0xc] ;  /* 0x00000c0001077983 */ /* 0x004ea20000300800 */
[----:B------:R-:W-:Y:S02]  /*a4d0*/  F2FP.BF16.PACK_AB R4, R47, R46 ;  /* 0x0000002e2f04723e */ /* 0x000fe400000010ff */
[----:B------:R-:W-:Y:S01]  /*a4e0*/  F2FP.BF16.PACK_AB R3, R65, R64 ;  /* 0x000000404103723e */ /* 0x000fe200000010ff */
[----:B------:R1:W-:Y:S04]  /*a4f0*/  STS [R13+0x4000], R2 ;  /* 0x004000020d007388 */ /* 0x0003e80000000800 */
[----:B------:R3:W-:Y:S04]  /*a500*/  STS [R13+0x4400], R0 ;  /* 0x004400000d007388 */ /* 0x0007e80000000800 */
[----:B------:R4:W-:Y:S04]  /*a510*/  STS [R6+0x4000], R4 ;  /* 0x0040000406007388 */ /* 0x0009e80000000800 */
[----:B------:R4:W-:Y:S01]  /*a520*/  STS [R6+0x4400], R3 ;  /* 0x0044000306007388 */ /* 0x0009e20000000800 */
[----:B-1----:R-:W-:-:S02]  /*a530*/  F2FP.BF16.PACK_AB R2, R49, R48 ;  /* 0x000000303102723e */ /* 0x002fc400000010ff */
[----:B---3--:R-:W-:-:S03]  /*a540*/  F2FP.BF16.PACK_AB R0, R83, R82 ;  /* 0x000000525300723e */ /* 0x008fc600000010ff */
[----:B------:R-:W-:Y:S04]  /*a550*/  STS [R12+0x4000], R2 ;  /* 0x004000020c007388 */ /* 0x000fe80000000800 */
[----:B------:R1:W-:Y:S01]  /*a560*/  STS [R12+0x4400], R0 ;  /* 0x004400000c007388 */ /* 0x0003e20000000800 */
[----:B----4-:R-:W-:Y:S02]  /*a570*/  F2FP.BF16.PACK_AB R4, R79, R78 ;  /* 0x0000004e4f04723e */ /* 0x010fe400000010ff */
[----:B------:R-:W-:Y:S01]  /*a580*/  F2FP.BF16.PACK_AB R3, R73, R72 ;  /* 0x000000484903723e */ /* 0x000fe200000010ff */
[----:B------:R-:W3:Y:S01]  /*a590*/  LDL.LU R6, [R1+0x10] ;  /* 0x0000100001067983 */ /* 0x000ee20000300800 */
[----:B-1----:R-:W-:Y:S02]  /*a5a0*/  F2FP.BF16.PACK_AB R0, R89, R88 ;  /* 0x000000585900723e */ /* 0x002fe400000010ff */
[----:B------:R-:W-:-:S03]  /*a5b0*/  F2FP.BF16.PACK_AB R2, R75, R74 ;  /* 0x0000004a4b02723e */ /* 0x000fc600000010ff */
[----:B------:R1:W-:Y:S04]  /*a5c0*/  STS [R11+0x4000], R0 ;  /* 0x004000000b007388 */ /* 0x0003e80000000800 */
[----:B------:R-:W-:Y:S04]  /*a5d0*/  STS [R11+0x4400], R4 ;  /* 0x004400040b007388 */ /* 0x000fe80000000800 */
[----:B------:R4:W-:Y:S04]  /*a5e0*/  STS [R5+0x4000], R3 ;  /* 0x0040000305007388 */ /* 0x0009e80000000800 */
[----:B------:R4:W-:Y:S01]  /*a5f0*/  STS [R5+0x4400], R2 ;  /* 0x0044000205007388 */ /* 0x0009e20000000800 */
[----:B-1----:R-:W-:-:S05]  /*a600*/  F2FP.BF16.PACK_AB R0, R51, R50 ;  /* 0x000000323300723e */ /* 0x002fca00000010ff */
[----:B------:R1:W-:Y:S01]  /*a610*/  STS [R10+0x4000], R0 ;  /* 0x004000000a007388 */ /* 0x0003e20000000800 */
[----:B----4-:R-:W-:Y:S02]  /*a620*/  F2FP.BF16.PACK_AB R3, R27, R26 ;  /* 0x0000001a1b03723e */ /* 0x010fe400000010ff */
[----:B------:R-:W-:-:S05]  /*a630*/  F2FP.BF16.PACK_AB R2, R53, R52 ;  /* 0x000000343502723e */ /* 0x000fca00000010ff */
[----:B------:R4:W-:Y:S01]  /*a640*/  STS [R10+0x4400], R2 ;  /* 0x004400020a007388 */ /* 0x0009e20000000800 */
[----:B-1----:R-:W-:-:S05]  /*a650*/  F2FP.BF16.PACK_AB R0, R25, R24 ;  /* 0x000000181900723e */ /* 0x002fca00000010ff */
[----:B------:R1:W-:Y:S04]  /*a660*/  STS [R8+0x4000], R0 ;  /* 0x0040000008007388 */ /* 0x0003e80000000800 */
[----:B------:R2:W-:Y:S04]  /*a670*/  STS [R8+0x4400], R3 ;  /* 0x0044000308007388 */ /* 0x0005e80000000800 */
[----:B------:R-:W-:Y:S01]  /*a680*/  BAR.SYNC.DEFER_BLOCKING 0x1, 0x100 ;  /* 0x0044000000007b1d */ /* 0x000fe20000010000 */
[----:B------:R-:W-:-:S04]  /*a690*/  ISETP.NE.U32.AND P2, PT, RZ, c[0x0][0x500], PT ;  /* 0x00014000ff007a0c */ /* 0x000fc80003f45070 */
[----:B------:R-:W-:Y:S02]  /*a6a0*/  ISETP.NE.AND.EX P2, PT, RZ, c[0x0][0x504], PT, P2 ;  /* 0x00014100ff007a0c */ /* 0x000fe40003f45320 */
[----:B----4-:R-:W-:Y:S01]  /*a6b0*/  IADD3 R2, P1, R9, c[0x0][0x500], RZ ;  /* 0x0001400009027a10 */ /* 0x010fe20007f3e0ff */
[----:B-1----:R-:W-:-:S03]  /*a6c0*/  IMAD.MOV.U32 R0, RZ, RZ, RZ ;  /* 0x000000ffff007224 */ /* 0x002fc600078e00ff */
[----:B--2---:R-:W-:-:S07]  /*a6d0*/  IADD3.X R3, R7, c[0x0][0x504], RZ, P1, !PT ;  /* 0x0001410007037a10 */ /* 0x004fce0000ffe4ff */
[----:B------:R1:W5:Y:S01]  /*a6e0*/  @P2 LDG.E R0, [R2.64] ;  /* 0x0000000802002981 */ /* 0x000362000c1e1900 */
[----:B------:R-:W-:-:S04]  /*a6f0*/  ISETP.NE.U32.AND P3, PT, RZ, c[0x0][0x508], PT ;  /* 0x00014200ff007a0c */ /* 0x000fc80003f65070 */
[----:B------:R-:W-:Y:S01]  /*a700*/  ISETP.NE.AND.EX P3, PT, RZ, c[0x0][0x50c], PT, P3 ;  /* 0x00014300ff007a0c */ /* 0x000fe20003f65330 */
[----:B------:R-:W-:-:S12]  /*a710*/  IMAD.MOV.U32 R14, RZ, RZ, c[0x0][0x388] ;  /* 0x0000e200ff0e7624 */ /* 0x000fd800078e00ff */
[----:B------:R-:W-:-:S04]  /*a720*/  @P3 IADD3 R4, P0, R9, c[0x0][0x508], RZ ;  /* 0x0001420009043a10 */ /* 0x000fc80007f1e0ff */
[----:B------:R-:W-:-:S05]  /*a730*/  @P3 IADD3.X R5, R7, c[0x0][0x50c], RZ, P0, !PT ;  /* 0x0001430007053a10 */ /* 0x000fca00007fe4ff */
[----:B------:R2:W5:Y:S01]  /*a740*/  @P3 LDG.E R14, [R4.64] ;  /* 0x00000008040e3981 */ /* 0x000562000c1e1900 */
[----:B---3--:R-:W-:-:S04]  /*a750*/  ISETP.NE.AND P0, PT, R6, RZ, PT ;  /* 0x000000ff0600720c */ /* 0x008fc80003f05270 */
[----:B--2---:R-:W-:Y:S01]  /*a760*/  SEL R5, R6, c[0x0][0x3d4], P0 ;  /* 0x0000f50006057a07 */ /* 0x004fe20000000000 */
[----:B------:R-:W-:Y:S05]  /*a770*/  @P3 BRA `(.L_x_222) ;  /* 0x0000004000003947 */ /* 0x000fea0003800000 */
[----:B-1----:R-:W-:Y:S05]  /*a780*/  @!P2 BRA `(.L_x_222) ;  /* 0x000000300000a947 */ /* 0x002fea0003800000 */
[----:B------:R1:W2:Y:S04]  /*a790*/  LDG.E R4, [R2.64] ;  /* 0x0000000802047981 */ /* 0x0002a8000c1e1900 */
[----:B-1----:R-:W2:Y:S02]  /*a7a0*/  LDG.E R2, [R2.64+0x4] ;  /* 0x0000040802027981 */ /* 0x002ea4000c1e1900 */
[----:B--2--5:R-:W-:Y:S02]  /*a7b0*/  IADD3 R14, -R4, R2, RZ ;  /* 0x00000002040e7210 */ /* 0x024fe40007ffe1ff */
.L_x_222:
[----:B-1----:R-:W-:Y:S01]  /*a7c0*/  IMAD.MOV.U32 R2, RZ, RZ, 0x368 ;  /* 0x00000368ff027424 */ /* 0x002fe200078e00ff */
[----:B------:R-:W-:Y:S01]  /*a7d0*/  ISETP.GT.AND P3, PT, R5, 0x1, PT ;  /* 0x000000010500780c */ /* 0x000fe20003f64270 */
[----:B------:R-:W2:Y:S03]  /*a7e0*/  LDL.LU R7, [R1+0x4] ;  /* 0x0000040001077983 */ /* 0x000ea60000300800 */
[----:B------:R-:W-:Y:S01]  /*a7f0*/  SEL R2, R2, 0x328, P3 ;  /* 0x0000032802027807 */ /* 0x000fe20001800000 */
[----:B------:R-:W3:Y:S03]  /*a800*/  LDL R6, [R1+0xbc] ;  /* 0x0000bc0001067983 */ /* 0x000ee60000100800 */
[----:B------:R1:W4:Y:S01]  /*a810*/  LDC.64 R16, c[0x0][R2+0x168] ;  /* 0x00005a0002107b82 */ /* 0x0003220000000a00 */
[----:B------:R-:W3:Y:S04]  /*a820*/  LDL.LU R3, [R1+0x14] ;  /* 0x0000140001037983 */ /* 0x000ee80000300800 */
[----:B------:R-:W3:Y:S01]  /*a830*/  LDL R13, [R1+0x18] ;  /* 0x00001800010d7983 */ /* 0x000ee20000100800 */
[----:B------:R-:W-:-:S02]  /*a840*/  LOP3.LUT R9, R250, 0xffff, RZ, 0xc0, !PT ;  /* 0x0000fffffa097812 */ /* 0x000fc400078ec0ff */
[----:B------:R1:W2:Y:S01]  /*a850*/  LDC.64 R4, c[0x0][R2+0x170] ;  /* 0x00005c0002047b82 */ /* 0x0002a20000000a00 */
[----:B------:R-:W-:-:S04]  /*a860*/  ISETP.NE.U32.AND P0, PT, RZ, c[0x0][0x500], PT ;  /* 0x00014000ff007a0c */ /* 0x000fc80003f05070 */
[----:B------:R-:W-:-:S03]  /*a870*/  ISETP.NE.AND.EX P0, PT, RZ, c[0x0][0x504], PT, P0 ;  /* 0x00014100ff007a0c */ /* 0x000fc60003f05300 */
[----:B------:R1:W2:Y:S08]  /*a880*/  LDC.64 R18, c[0x0][R2+0x178] ;  /* 0x00005e0002127b82 */ /* 0x0002b00000000a00 */
[----:B------:R1:W2:Y:S02]  /*a890*/  LDC.64 R20, c[0x0][R2+0x160] ;  /* 0x0000580002147b82 */ /* 0x0002a40000000a00 */
[----:B-1----:R-:W-:-:S02]  /*a8a0*/  IMAD.MOV.U32 R2, RZ, RZ, c[0x0][0x4e8] ;  /* 0x00013a00ff027624 */ /* 0x002fc400078e00ff */
[----:B----4-:R-:W-:Y:S02]  /*a8b0*/  IMAD R11, R17, R9, RZ ;  /* 0x00000009110b7224 */ /* 0x010fe400078e02ff */
[----:B------:R-:W4:Y:S01]  /*a8c0*/  LDL R17, [R1+0xb8] ;  /* 0x0000b80001117983 */ /* 0x000f220000100800 */
[----:B------:R-:W-:-:S03]  /*a8d0*/  ISETP.NE.AND P2, PT, R2, 0x1, PT ;  /* 0x000000010200780c */ /* 0x000fc60003f45270 */
[----:B------:R-:W1:Y:S01]  /*a8e0*/  S2R R63, SR_TID.X ;  /* 0x00000000003f7919 */ /* 0x000e620000002100 */
[----:B--2---:R-:W-:Y:S01]  /*a8f0*/  SEL R8, R7, RZ, !P0 ;  /* 0x000000ff07087207 */ /* 0x004fe20004000000 */
[----:B---3--:R-:W-:-:S04]  /*a900*/  IMAD R10, R249, 0x80, R6 ;  /* 0x00000080f90a7824 */ /* 0x008fc800078e0206 */
[----:B------:R-:W-:Y:S01]  /*a910*/  IMAD R2, R5, R8, RZ ;  /* 0x0000000805027224 */ /* 0x000fe200078e02ff */
[----:B------:R-:W-:Y:S01]  /*a920*/  SEL R3, R3, RZ, !P0 ;  /* 0x000000ff03037207 */ /* 0x000fe20004000000 */
[----:B------:R-:W-:-:S04]  /*a930*/  IMAD.WIDE.U32 R6, R16, R9, RZ ;  /* 0x0000000910067225 */ /* 0x000fc800078e00ff */
[----:B------:R-:W-:Y:S02]  /*a940*/  IMAD R12, R4, R3, R2 ;  /* 0x00000003040c7224 */ /* 0x000fe400078e0202 */
[----:B------:R-:W-:-:S04]  /*a950*/  @P2 IMAD.HI.U32 R3, R10, c[0x0][0x4ec], RZ ;  /* 0x00013b000a032a27 */ /* 0x000fc800078e00ff */
[----:B------:R-:W-:-:S04]  /*a960*/  IMAD.WIDE.U32 R4, R4, R8, RZ ;  /* 0x0000000804047225 */ /* 0x000fc800078e00ff */
[----:B------:R-:W-:Y:S01]  /*a970*/  IMAD.MOV.U32 R2, RZ, RZ, R10 ;  /* 0x000000ffff027224 */ /* 0x000fe200078e000a */
[----:B------:R-:W-:Y:S02]  /*a980*/  @P2 SHF.R.U32.HI R2, RZ, c[0x0][0x4f0], R3 ;  /* 0x00013c00ff022a19 */ /* 0x000fe40000011603 */
[----:B------:R-:W-:Y:S02]  /*a990*/  SEL R3, R13, RZ, P3 ;  /* 0x000000ff0d037207 */ /* 0x000fe40001800000 */
[----:B-----5:R-:W-:Y:S01]  /*a9a0*/  IADD3 R15, P1, P0, R4, R6, R0 ;  /* 0x00000006040f7210 */ /* 0x020fe2000783e000 */
[----:B------:R-:W-:Y:S02]  /*a9b0*/  IMAD.IADD R6, R7, 0x1, R11 ;  /* 0x0000000107067824 */ /* 0x000fe400078e020b */
[----:B------:R-:W-:Y:S01]  /*a9c0*/  IMAD.IADD R13, R5, 0x1, R12 ;  /* 0x00000001050d7824 */ /* 0x000fe200078e020c */
[----:B------:R-:W-:Y:S01]  /*a9d0*/  SHF.R.S32.HI R12, RZ, 0x1f, R0 ;  /* 0x0000001fff0c7819 */ /* 0x000fe20000011400 */
[----:B------:R-:W-:-:S02]  /*a9e0*/  IMAD.MOV R7, RZ, RZ, -R2 ;  /* 0x000000ffff077224 */ /* 0x000fc400078e0a02 */
[-C--:B------:R-:W-:Y:S02]  /*a9f0*/  IMAD R11, R19, R3.reuse, RZ ;  /* 0x00000003130b7224 */ /* 0x080fe400078e02ff */
[----:B------:R-:W-:Y:S01]  /*aa00*/  IMAD.WIDE.U32 R4, R18, R3, RZ ;  /* 0x0000000312047225 */ /* 0x000fe200078e00ff */
[----:B------:R-:W-:-:S03]  /*aa10*/  IADD3.X R13, R13, R6, R12, P1, P0 ;  /* 0x000000060d0d7210 */ /* 0x000fc60000fe040c */
[----:B------:R-:W-:Y:S01]  /*aa20*/  IMAD R3, R7, c[0x0][0x4e8], R10 ;  /* 0x00013a0007037a24 */ /* 0x000fe200078e020a */
[----:B------:R-:W-:Y:S01]  /*aa30*/  IADD3 R4, P1, P0, R2, R15, R4 ;  /* 0x0000000f02047210 */ /* 0x000fe2000783e004 */
[----:B------:R-:W-:Y:S01]  /*aa40*/  IMAD.IADD R11, R5, 0x1, R11 ;  /* 0x00000001050b7824 */ /* 0x000fe200078e020b */
[----:B------:R-:W-:Y:S01]  /*aa50*/  SHF.R.S32.HI R5, RZ, 0x1f, R2 ;  /* 0x0000001fff057819 */ /* 0x000fe20000011402 */
[----:B------:R-:W-:Y:S01]  /*aa60*/  IMAD R2, R21, R3, RZ ;  /* 0x0000000315027224 */ /* 0x000fe200078e02ff */
[----:B------:R-:W-:Y:S02]  /*aa70*/  SHF.R.S32.HI R6, RZ, 0x1f, R3 ;  /* 0x0000001fff067819 */ /* 0x000fe40000011403 */
[----:B------:R-:W-:Y:S01]  /*aa80*/  IADD3.X R5, R5, R13, R11, P1, P0 ;  /* 0x0000000d05057210 */ /* 0x000fe20000fe040b */
[----:B------:R-:W-:Y:S02]  /*aa90*/  IMAD.MOV.U32 R7, RZ, RZ, c[0x0][0x4a8] ;  /* 0x00012a00ff077624 */ /* 0x000fe400078e00ff */
[----:B------:R-:W-:-:S02]  /*aaa0*/  IMAD R6, R20, R6, R2 ;  /* 0x0000000614067224 */ /* 0x000fc400078e0202 */
[----:B------:R-:W-:Y:S01]  /*aab0*/  IMAD.WIDE.U32 R2, R20, R3, R4 ;  /* 0x0000000314027225 */ /* 0x000fe200078e0004 */
[----:B------:R-:W-:-:S03]  /*aac0*/  SEL R4, R7, c[0x0][0x450], P3 ;  /* 0x0001140007047a07 */ /* 0x000fc60001800000 */
[----:B------:R-:W-:Y:S01]  /*aad0*/  IMAD.MOV.U32 R5, RZ, RZ, c[0x0][0x4ac] ;  /* 0x00012b00ff057624 */ /* 0x000fe200078e00ff */
[----:B-1----:R-:W-:Y:S01]  /*aae0*/  SHF.R.S32.HI R16, RZ, 0x1f, R63 ;  /* 0x0000001fff107819 */ /* 0x002fe2000001143f */
[----:B------:R-:W-:Y:S01]  /*aaf0*/  IMAD.IADD R3, R3, 0x1, R6 ;  /* 0x0000000103037824 */ /* 0x000fe200078e0206 */
[----:B------:R-:W-:Y:S02]  /*ab00*/  LEA R4, P0, R2, R4, 0x2 ;  /* 0x0000000402047211 */ /* 0x000fe400078010ff */
[----:B------:R-:W-:Y:S02]  /*ab10*/  SEL R5, R5, c[0x0][0x454], P3 ;  /* 0x0001150005057a07 */ /* 0x000fe40001800000 */
[----:B------:R-:W-:Y:S02]  /*ab20*/  LEA.HI R16, R16, R63, RZ, 0x5 ;  /* 0x0000003f10107211 */ /* 0x000fe400078f28ff */
[----:B------:R-:W-:Y:S02]  /*ab30*/  LEA.HI.X R2, R2, R5, R3, 0x2, P0 ;  /* 0x0000000502027211 */ /* 0x000fe400000f1403 */
[----:B------:R-:W-:Y:S01]  /*ab40*/  LOP3.LUT R16, R16, 0xffffffe0, RZ, 0xc0, !PT ;  /* 0xffffffe010107812 */ /* 0x000fe200078ec0ff */
[----:B------:R-:W-:Y:S04]  /*ab50*/  SHFL.IDX PT, R6, R4, RZ, 0x1c1f ;  /* 0x001c1fff04067589 */ /* 0x000fe800000e0000 */
[----:B------:R-:W1:Y:S01]  /*ab60*/  SHFL.IDX PT, R7, R2, RZ, 0x1c1f ;  /* 0x001c1fff02077589 */ /* 0x000e6200000e0000 */
[----:B------:R-:W-:-:S03]  /*ab70*/  IMAD.IADD R16, R63, 0x1, -R16 ;  /* 0x000000013f107824 */ /* 0x000fc600078e0a10 */
[----:B------:R-:W-:Y:S04]  /*ab80*/  SHFL.IDX PT, R4, R4, 0x1, 0x1c1f ;  /* 0x003c1f0004047f89 */ /* 0x000fe800000e0000 */
[----:B------:R4:W2:Y:S01]  /*ab90*/  SHFL.IDX PT, R5, R2, 0x1, 0x1c1f ;  /* 0x003c1f0002057f89 */ /* 0x0008a200000e0000 */
[----:B------:R-:W-:Y:S01]  /*aba0*/  IMAD R11, R14, c[0x0][0x4e8], RZ ;  /* 0x00013a000e0b7a24 */ /* 0x000fe200078e02ff */
[----:B------:R-:W-:Y:S01]  /*abb0*/  LOP3.LUT P0, RZ, R16, 0x3, RZ, 0xc0, !PT ;  /* 0x0000000310ff7812 */ /* 0x000fe2000780c0ff */
[----:B----4-:R-:W-:-:S05]  /*abc0*/  IMAD R2, R249, 0x80, R17 ;  /* 0x00000080f9027824 */ /* 0x010fca00078e0211 */
[C---:B------:R-:W-:Y:S02]  /*abd0*/  IADD3 R3, R2.reuse, 0x8, RZ ;  /* 0x0000000802037810 */ /* 0x040fe40007ffe0ff */
[-C--:B------:R-:W-:Y:S02]  /*abe0*/  ISETP.GE.OR P1, PT, R2, R11.reuse, P0 ;  /* 0x0000000b0200720c */ /* 0x080fe40000726670 */
[----:B------:R-:W-:-:S11]  /*abf0*/  ISETP.GE.OR P0, PT, R3, R11, P0 ;  /* 0x0000000b0300720c */ /* 0x000fd60000706670 */
[----:B-1----:R1:W-:Y:S01]  /*ac00*/  @!P1 ST.E [R6.64], R23 ;  /* 0x0000001706009985 */ /* 0x0023e2000c101908 */
[----:B------:R-:W-:-:S03]  /*ac10*/  ISETP.GE.AND P1, PT, R2, R11, PT ;  /* 0x0000000b0200720c */ /* 0x000fc60003f26270 */
[----:B--2---:R1:W-:Y:S01]  /*ac20*/  @!P0 ST.E [R4.64], R22 ;  /* 0x0000001604008985 */ /* 0x0043e2000c101908 */
[----:B------:R-:W-:Y:S01]  /*ac30*/  ISETP.GE.AND P0, PT, R3, R11, PT ;  /* 0x0000000b0300720c */ /* 0x000fe20003f06270 */
[----:B------:R-:W-:Y:S05]  /*ac40*/  @P3 BRA `(.L_x_223) ;  /* 0x0000070000003947 */ /* 0x000fea0003800000 */
[----:B------:R-:W-:Y:S01]  /*ac50*/  IMAD R12, R12, c[0x0][0x3a0], RZ ;  /* 0x0000e8000c0c7a24 */ /* 0x000fe200078e02ff */
[----:B-1----:R-:W-:Y:S01]  /*ac60*/  LEA R4, R234, R235, 0x5 ;  /* 0x000000ebea047211 */ /* 0x002fe200078e28ff */
[C---:B------:R-:W-:Y:S01]  /*ac70*/  IMAD.WIDE.U32 R2, R0.reuse, c[0x0][0x3a0], RZ ;  /* 0x0000e80000027a25 */ /* 0x040fe200078e00ff */
[----:B------:R-:W-:Y:S01]  /*ac80*/  SHF.R.S32.HI R5, RZ, 0x1f, R8 ;  /* 0x0000001fff057819 */ /* 0x000fe20000011408 */
[----:B------:R1:W2:Y:S01]  /*ac90*/  LDS.128 R16, [R201+0x80] ;  /* 0x00008000c9107984 */ /* 0x0002a20000000c00 */
[----:B------:R-:W-:Y:S01]  /*aca0*/  LEA R4, R249, R4, 0x7 ;  /* 0x00000004f9047211 */ /* 0x000fe200078e38ff */
[----:B------:R-:W-:Y:S02]  /*acb0*/  IMAD R0, R0, c[0x0][0x3a4], R12 ;  /* 0x0000e90000007a24 */ /* 0x000fe400078e020c */
[----:B------:R1:W3:Y:S01]  /*acc0*/  LDS.128 R24, [R201+0x1080] ;  /* 0x00108000c9187984 */ /* 0x0002e20000000c00 */
[----:B------:R-:W-:-:S02]  /*acd0*/  IMAD R5, R5, c[0x0][0x3f0], RZ ;  /* 0x0000fc0005057a24 */ /* 0x000fc400078e02ff */
[----:B------:R-:W-:Y:S01]  /*ace0*/  IADD3 R3, R3, R0, RZ ;  /* 0x0000000003037210 */ /* 0x000fe20007ffe0ff */
[----:B------:R-:W-:Y:S01]  /*acf0*/  @P2 IMAD.HI.U32 R6, R4, c[0x0][0x4ec], RZ ;  /* 0x00013b0004062a27 */ /* 0x000fe200078e00ff */
[----:B------:R1:W4:Y:S01]  /*ad00*/  LDS.128 R32, [R201+0x2080] ;  /* 0x00208000c9207984 */ /* 0x0003220000000c00 */
[----:B------:R-:W-:Y:S02]  /*ad10*/  MOV R0, R4 ;  /* 0x0000000400007202 */ /* 0x000fe40000000f00 */
[C---:B------:R-:W-:Y:S01]  /*ad20*/  IMAD.WIDE.U32 R2, R9.reuse, c[0x0][0x3e8], R2 ;  /* 0x0000fa0009027a25 */ /* 0x040fe200078e0002 */
[----:B------:R1:W1:Y:S01]  /*ad30*/  LDS.128 R36, [R201+0x3080] ;  /* 0x00308000c9247984 */ /* 0x0002620000000c00 */
[----:B------:R-:W-:Y:S02]  /*ad40*/  @P2 SHF.R.U32.HI R0, RZ, c[0x0][0x4f0], R6 ;  /* 0x00013c00ff002a19 */ /* 0x000fe40000011606 */
[----:B------:R-:W-:Y:S01]  /*ad50*/  IMAD R3, R9, c[0x0][0x3ec], R3 ;  /* 0x0000fb0009037a24 */ /* 0x000fe200078e0203 */
[----:B------:R1:W1:Y:S01]  /*ad60*/  LDS.128 R12, [R201+0x4080] ;  /* 0x00408000c90c7984 */ /* 0x0002620000000c00 */
[C---:B------:R-:W-:Y:S01]  /*ad70*/  IMAD R7, R8.reuse, c[0x0][0x3f4], R5 ;  /* 0x0000fd0008077a24 */ /* 0x040fe200078e0205 */
[----:B------:R-:W-:Y:S01]  /*ad80*/  SHF.R.S32.HI R6, RZ, 0x1f, R0 ;  /* 0x0000001fff067819 */ /* 0x000fe20000011400 */
[----:B------:R-:W-:Y:S01]  /*ad90*/  IMAD.WIDE.U32 R2, R8, c[0x0][0x3f0], R2 ;  /* 0x0000fc0008027a25 */ /* 0x000fe200078e0002 */
[----:B------:R1:W1:Y:S01]  /*ada0*/  LDS.128 R20, [R201+0x5080] ;  /* 0x00508000c9147984 */ /* 0x0002620000000c00 */
[----:B------:R-:W-:-:S02]  /*adb0*/  IADD3 R5, -R0, RZ, RZ ;  /* 0x000000ff00057210 */ /* 0x000fc40007ffe1ff */
[----:B------:R-:W-:Y:S01]  /*adc0*/  IMAD R6, R6, c[0x0][0x3e0], RZ ;  /* 0x0000f80006067a24 */ /* 0x000fe200078e02ff */
[----:B------:R1:W1:Y:S01]  /*add0*/  LDS.128 R28, [R201+0x6080] ;  /* 0x00608000c91c7984 */ /* 0x0002620000000c00 */
[----:B------:R-:W-:Y:S01]  /*ade0*/  IADD3 R3, R3, R7, RZ ;  /* 0x0000000703037210 */ /* 0x000fe20007ffe0ff */
[----:B------:R-:W-:Y:S02]  /*adf0*/  IMAD R4, R5, c[0x0][0x4e8], R4 ;  /* 0x00013a0005047a24 */ /* 0x000fe400078e0204 */
[----:B------:R1:W1:Y:S01]  /*ae00*/  LDS.128 R40, [R201+0x7080] ;  /* 0x00708000c9287984 */ /* 0x0002620000000c00 */
[C---:B------:R-:W-:Y:S02]  /*ae10*/  IMAD R5, R0.reuse, c[0x0][0x3e4], R6 ;  /* 0x0000f90000057a24 */ /* 0x040fe400078e0206 */
[----:B------:R-:W-:Y:S01]  /*ae20*/  IMAD.WIDE.U32 R2, R0, c[0x0][0x3e0], R2 ;  /* 0x0000f80000027a25 */ /* 0x000fe200078e0002 */
[----:B------:R-:W-:-:S04]  /*ae30*/  SHF.R.S32.HI R0, RZ, 0x1f, R4 ;  /* 0x0000001fff007819 */ /* 0x000fc80000011404 */
[----:B------:R-:W-:Y:S01]  /*ae40*/  IADD3 R3, R3, R5, RZ ;  /* 0x0000000503037210 */ /* 0x000fe20007ffe0ff */
[----:B------:R-:W-:-:S04]  /*ae50*/  IMAD R0, R0, c[0x0][0x3d8], RZ ;  /* 0x0000f60000007a24 */ /* 0x000fc800078e02ff */
[----:B------:R-:W-:-:S04]  /*ae60*/  IMAD.WIDE.U32 R2, R4, c[0x0][0x3d8], R2 ;  /* 0x0000f60004027a25 */ /* 0x000fc800078e0002 */
[----:B------:R-:W-:Y:S01]  /*ae70*/  IMAD R0, R4, c[0x0][0x3dc], R0 ;  /* 0x0000f70004007a24 */ /* 0x000fe200078e0200 */
[----:B------:R-:W-:-:S04]  /*ae80*/  LEA R9, P0, R2, c[0x0][0x380], 0x1 ;  /* 0x0000e00002097a11 */ /* 0x000fc800078008ff */
[----:B------:R-:W-:-:S04]  /*ae90*/  IADD3 R0, R3, R0, RZ ;  /* 0x0000000003007210 */ /* 0x000fc80007ffe0ff */
[----:B------:R-:W-:Y:S01]  /*aea0*/  LEA.HI.X R7, R2, c[0x0][0x384], R0, 0x1, P0 ;  /* 0x0000e10002077a11 */ /* 0x000fe200000f0c00 */
[----:B------:R-:W-:Y:S05]  /*aeb0*/  BRA.DIV ~URZ, `(.L_x_224) ;  /* 0x00003a927f007947 */ /* 0x000fea000b800000 */
[----:B--234-:R2:W3:Y:S02]  /*aec0*/  SHFL.IDX PT, R8, R7, RZ, 0x181f ;  /* 0x00181fff07087589 */ /* 0x01c4e400000e0000 */
.L_x_300:
[----:B------:R-:W-:Y:S05]  /*aed0*/  BRA.DIV ~URZ, `(.L_x_225) ;  /* 0x00003ae27f007947 */ /* 0x000fea000b800000 */
[----:B------:R4:W2:Y:S02]  /*aee0*/  SHFL.IDX PT, R0, R9, RZ, 0x181f ;  /* 0x00181fff09007589 */ /* 0x0008a400000e0000 */
.L_x_301:
[----:B------:R-:W-:Y:S01]  /*aef0*/  LEA R6, R249, R235, 0x7 ;  /* 0x000000ebf9067211 */ /* 0x000fe200078e38ff */
[----:B------:R-:W-:Y:S03]  /*af00*/  BSSY B0, `(.L_x_226) ;  /* 0x000000d000007945 */ /* 0x000fe60003800000 */
[----:B------:R-:W-:-:S13]  /*af10*/  ISETP.GE.AND P0, PT, R6, R11, PT ;  /* 0x0000000b0600720c */ /* 0x000fda0003f06270 */
[----:B------:R-:W-:Y:S05]  /*af20*/  @P0 BRA `(.L_x_227) ;  /* 0x000000a000000947 */ /* 0x000fea0003800000 */
[----:B------:R-:W-:Y:S02]  /*af30*/  ISETP.GE.AND P3, PT, R231, c[0x0][0x3c8], PT ;  /* 0x0000f200e7007a0c */ /* 0x000fe40003f66270 */
[----:B------:R-:W-:Y:S02]  /*af40*/  ISETP.GE.AND P2, PT, R238, c[0x0][0x3c8], PT ;  /* 0x0000f200ee007a0c */ /* 0x000fe40003f46270 */
[----:B------:R-:W-:Y:S02]  /*af50*/  SHF.R.S32.HI R44, RZ, 0x1f, R231 ;  /* 0x0000001fff2c7819 */ /* 0x000fe400000114e7 */
[----:B------:R-:W-:-:S07]  /*af60*/  SHF.R.S32.HI R10, RZ, 0x1f, R238 ;  /* 0x0000001fff0a7819 */ /* 0x000fce00000114ee */
[CC--:B--2---:R-:W-:Y:S02]  /*af70*/  @!P3 LEA R4, P1, R231.reuse, R0.reuse, 0x1 ;  /* 0x00000000e704b211 */ /* 0x0c4fe400078208ff */
[C---:B------:R-:W-:Y:S02]  /*af80*/  @!P2 LEA R2, P0, R238.reuse, R0, 0x1 ;  /* 0x00000000ee02a211 */ /* 0x040fe400078008ff */
[-C--:B---3--:R-:W-:Y:S02]  /*af90*/  @!P3 LEA.HI.X R5, R231, R8.reuse, R44, 0x1, P1 ;  /* 0x00000008e705b211 */ /* 0x088fe400008f0c2c */
[----:B------:R-:W-:-:S03]  /*afa0*/  @!P2 LEA.HI.X R3, R238, R8, R10, 0x1, P0 ;  /* 0x00000008ee03a211 */ /* 0x000fc600000f0c0a */
[----:B------:R2:W-:Y:S04]  /*afb0*/  @!P3 ST.E.128 [R4.64], R16 ;  /* 0x000000100400b985 */ /* 0x0005e8000c101d08 */
[----:B-1----:R2:W-:Y:S02]  /*afc0*/  @!P2 ST.E.128 [R2.64], R12 ;  /* 0x0000000c0200a985 */ /* 0x0025e4000c101d08 */
.L_x_227:
[----:B------:R-:W-:Y:S05]  /*afd0*/  BSYNC B0 ;  /* 0x0000000000007941 */ /* 0x000fea0003800000 */
.L_x_226:
[----:B------:R-:W-:Y:S05]  /*afe0*/  BRA.DIV ~URZ, `(.L_x_228) ;  /* 0x00003a427f007947 */ /* 0x000fea000b800000 */
[----:B---3--:R3:W4:Y:S04]  /*aff0*/  SHFL.IDX PT, R8, R7, 0x1, 0x181f ;  /* 0x00381f0007087f89 */ /* 0x00872800000e0000 */
[----:B--2---:R3:W2:Y:S02]  /*b000*/  SHFL.IDX PT, R0, R9, 0x1, 0x181f ;  /* 0x00381f0009007f89 */ /* 0x0046a400000e0000 */
.L_x_302:
[----:B------:R-:W-:Y:S01]  /*b010*/  IADD3 R2, R6, 0x20, RZ ;  /* 0x0000002006027810 */ /* 0x000fe20007ffe0ff */
[----:B------:R-:W-:Y:S03]  /*b020*/  BSSY B0, `(.L_x_229) ;  /* 0x000000d000007945 */ /* 0x000fe60003800000 */
[----:B------:R-:W-:-:S13]  /*b030*/  ISETP.GE.AND P0, PT, R2, R11, PT ;  /* 0x0000000b0200720c */ /* 0x000fda0003f06270 */
[----:B------:R-:W-:Y:S05]  /*b040*/  @P0 BRA `(.L_x_230) ;  /* 0x000000a000000947 */ /* 0x000fea0003800000 */
[----:B------:R-:W-:Y:S02]  /*b050*/  ISETP.GE.AND P1, PT, R231, c[0x0][0x3c8], PT ;  /* 0x0000f200e7007a0c */ /* 0x000fe40003f26270 */
[----:B------:R-:W-:Y:S02]  /*b060*/  ISETP.GE.AND P0, PT, R238, c[0x0][0x3c8], PT ;  /* 0x0000f200ee007a0c */ /* 0x000fe40003f06270 */
[----:B-1----:R-:W-:Y:S02]  /*b070*/  SHF.R.S32.HI R12, RZ, 0x1f, R231 ;  /* 0x0000001fff0c7819 */ /* 0x002fe400000114e7 */
[----:B------:R-:W-:-:S07]  /*b080*/  SHF.R.S32.HI R10, RZ, 0x1f, R238 ;  /* 0x0000001fff0a7819 */ /* 0x000fce00000114ee */
[CC--:B--2---:R-:W-:Y:S02]  /*b090*/  @!P1 LEA R4, P3, R231.reuse, R0.reuse, 0x1 ;  /* 0x00000000e7049211 */ /* 0x0c4fe400078608ff */
[C---:B------:R-:W-:Y:S02]  /*b0a0*/  @!P0 LEA R2, P2, R238.reuse, R0, 0x1 ;  /* 0x00000000ee028211 */ /* 0x040fe400078408ff */
[-C--:B----4-:R-:W-:Y:S02]  /*b0b0*/  @!P1 LEA.HI.X R5, R231, R8.reuse, R12, 0x1, P3 ;  /* 0x00000008e7059211 */ /* 0x090fe400018f0c0c */
[----:B------:R-:W-:-:S03]  /*b0c0*/  @!P0 LEA.HI.X R3, R238, R8, R10, 0x1, P2 ;  /* 0x00000008ee038211 */ /* 0x000fc600010f0c0a */
[----:B------:R1:W-:Y:S04]  /*b0d0*/  @!P1 ST.E.128 [R4.64], R24 ;  /* 0x0000001804009985 */ /* 0x0003e8000c101d08 */
[----:B------:R1:W-:Y:S02]  /*b0e0*/  @!P0 ST.E.128 [R2.64], R20 ;  /* 0x0000001402008985 */ /* 0x0003e4000c101d08 */
.L_x_230:
[----:B------:R-:W-:Y:S05]  /*b0f0*/  BSYNC B0 ;  /* 0x0000000000007941 */ /* 0x000fea0003800000 */
.L_x_229:
[----:B------:R-:W-:Y:S05]  /*b100*/  BRA.DIV ~URZ, `(.L_x_231) ;  /* 0x000039f27f007947 */ /* 0x000fea000b800000 */
[----:B----4-:R4:W3:Y:S02]  /*b110*/  SHFL.IDX PT, R8, R7, 0x2, 0x181f ;  /* 0x00581f0007087f89 */ /* 0x0108e400000e0000 */
.L_x_303:
[----:B------:R-:W-:Y:S05]  /*b120*/  BRA.DIV ~URZ, `(.L_x_232) ;  /* 0x00003a427f007947 */ /* 0x000fea000b800000 */
[----:B--2---:R2:W4:Y:S02]  /*b130*/  SHFL.IDX PT, R0, R9, 0x2, 0x181f ;  /* 0x00581f0009007f89 */ /* 0x00452400000e0000 */
.L_x_304:
[----:B-1----:R-:W-:Y:S01]  /*b140*/  IADD3 R2, R6, 0x40, RZ ;  /* 0x0000004006027810 */ /* 0x002fe20007ffe0ff */
[----:B------:R-:W-:Y:S03]  /*b150*/  BSSY B0, `(.L_x_233) ;  /* 0x000000d000007945 */ /* 0x000fe60003800000 */
[----:B------:R-:W-:-:S13]  /*b160*/  ISETP.GE.AND P0, PT, R2, R11, PT ;  /* 0x0000000b0200720c */ /* 0x000fda0003f06270 */
[----:B------:R-:W-:Y:S05]  /*b170*/  @P0 BRA `(.L_x_234) ;  /* 0x000000a000000947 */ /* 0x000fea0003800000 */
[----:B------:R-:W-:Y:S02]  /*b180*/  ISETP.GE.AND P1, PT, R231, c[0x0][0x3c8], PT ;  /* 0x0000f200e7007a0c */ /* 0x000fe40003f26270 */
[----:B------:R-:W-:Y:S02]  /*b190*/  ISETP.GE.AND P0, PT, R238, c[0x0][0x3c8], PT ;  /* 0x0000f200ee007a0c */ /* 0x000fe40003f06270 */
[----:B------:R-:W-:Y:S02]  /*b1a0*/  SHF.R.S32.HI R12, RZ, 0x1f, R231 ;  /* 0x0000001fff0c7819 */ /* 0x000fe400000114e7 */
[----:B------:R-:W-:-:S07]  /*b1b0*/  SHF.R.S32.HI R10, RZ, 0x1f, R238 ;  /* 0x0000001fff0a7819 */ /* 0x000fce00000114ee */
[CC--:B----4-:R-:W-:Y:S02]  /*b1c0*/  @!P1 LEA R4, P3, R231.reuse, R0.reuse, 0x1 ;  /* 0x00000000e7049211 */ /* 0x0d0fe400078608ff */
[C---:B------:R-:W-:Y:S02]  /*b1d0*/  @!P0 LEA R2, P2, R238.reuse, R0, 0x1 ;  /* 0x00000000ee028211 */ /* 0x040fe400078408ff */
[-C--:B---3--:R-:W-:Y:S02]  /*b1e0*/  @!P1 LEA.HI.X R5, R231, R8.reuse, R12, 0x1, P3 ;  /* 0x00000008e7059211 */ /* 0x088fe400018f0c0c */
[----:B------:R-:W-:-:S03]  /*b1f0*/  @!P0 LEA.HI.X R3, R238, R8, R10, 0x1, P2 ;  /* 0x00000008ee038211 */ /* 0x000fc600010f0c0a */
[----:B------:R1:W-:Y:S04]  /*b200*/  @!P1 ST.E.128 [R4.64], R32 ;  /* 0x0000002004009985 */ /* 0x0003e8000c101d08 */
[----:B------:R1:W-:Y:S02]  /*b210*/  @!P0 ST.E.128 [R2.64], R28 ;  /* 0x0000001c02008985 */ /* 0x0003e4000c101d08 */
.L_x_234:
[----:B------:R-:W-:Y:S05]  /*b220*/  BSYNC B0 ;  /* 0x0000000000007941 */ /* 0x000fea0003800000 */
.L_x_233:
[----:B------:R-:W-:Y:S05]  /*b230*/  BRA.DIV ~URZ, `(.L_x_235) ;  /* 0x000039a27f007947 */ /* 0x000fea000b800000 */
[----:B---34-:R-:W3:Y:S04]  /*b240*/  SHFL.IDX PT, R7, R7, 0x3, 0x181f ;  /* 0x00781f0007077f89 */ /* 0x018ee800000e0000 */
[----:B------:R4:W1:Y:S02]  /*b250*/  SHFL.IDX PT, R0, R9, 0x3, 0x181f ;  /* 0x00781f0009007f89 */ /* 0x00086400000e0000 */
.L_x_305:
[----:B-1----:R-:W-:-:S04]  /*b260*/  IADD3 R2, R6, 0x60, RZ ;  /* 0x0000006006027810 */ /* 0x002fc80007ffe0ff */
[----:B------:R-:W-:-:S13]  /*b270*/  ISETP.GE.AND P0, PT, R2, R11, PT ;  /* 0x0000000b0200720c */ /* 0x000fda0003f06270 */
[----:B------:R-:W-:Y:S05]  /*b280*/  @P0 BRA `(.L_x_236) ;  /* 0x00001b3000000947 */ /* 0x000fea0003800000 */
[----:B------:R-:W-:Y:S02]  /*b290*/  ISETP.GE.AND P0, PT, R231, c[0x0][0x3c8], PT ;  /* 0x0000f200e7007a0c */ /* 0x000fe40003f06270 */
[----:B------:R-:W-:-:S11]  /*b2a0*/  SHF.R.S32.HI R4, RZ, 0x1f, R231 ;  /* 0x0000001fff047819 */ /* 0x000fd600000114e7 */
[----:B------:R-:W-:-:S04]  /*b2b0*/  @!P0 LEA R2, P1, R231, R0, 0x1 ;  /* 0x00000000e7028211 */ /* 0x000fc800078208ff */
[----:B---3--:R-:W-:-:S05]  /*b2c0*/  @!P0 LEA.HI.X R3, R231, R7, R4, 0x1, P1 ;  /* 0x00000007e7038211 */ /* 0x008fca00008f0c04 */
[----:B------:R1:W-:Y:S01]  /*b2d0*/  @!P0 ST.E.128 [R2.64], R36 ;  /* 0x0000002402008985 */ /* 0x0003e2000c101d08 */
[----:B------:R-:W-:-:S13]  /*b2e0*/  ISETP.GE.AND P0, PT, R238, c[0x0][0x3c8], PT ;  /* 0x0000f200ee007a0c */ /* 0x000fda0003f06270 */
[----:B------:R-:W-:Y:S05]  /*b2f0*/  @P0 BRA `(.L_x_236) ;  /* 0x00001ac000000947 */ /* 0x000fea0003800000 */
[----:B------:R-:W-:Y:S02]  /*b300*/  SHF.R.S32.HI R4, RZ, 0x1f, R238 ;  /* 0x0000001fff047819 */ /* 0x000fe400000114ee */
[----:B-1----:R-:W-:-:S04]  /*b310*/  LEA R2, P0, R238, R0, 0x1 ;  /* 0x00000000ee027211 */ /* 0x002fc800078008ff */
[----:B------:R-:W-:-:S05]  /*b320*/  LEA.HI.X R3, R238, R7, R4, 0x1, P0 ;  /* 0x00000007ee037211 */ /* 0x000fca00000f0c04 */
[----:B------:R1:W-:Y:S01]  /*b330*/  ST.E.128 [R2.64], R40 ;  /* 0x0000002802007985 */ /* 0x0003e2000c101d08 */
[----:B------:R-:W-:Y:S05]  /*b340*/  BRA `(.L_x_236) ;  /* 0x00001a7000007947 */ /* 0x000fea0003800000 */
.L_x_223:
[----:B-1----:R-:W2:Y:S01]  /*b350*/  LDL.LU R6, [R1+0x18] ;  /* 0x0000180001067983 */ /* 0x002ea20000300800 */
[----:B------:R-:W-:Y:S02]  /*b360*/  IMAD R12, R12, c[0x0][0x408], RZ ;  /* 0x000102000c0c7a24 */ /* 0x000fe400078e02ff */
[----:B------:R-:W-:-:S04]  /*b370*/  IMAD.WIDE.U32 R2, R0, c[0x0][0x408], RZ ;  /* 0x0001020000027a25 */ /* 0x000fc800078e00ff */
[----:B------:R-:W-:Y:S02]  /*b380*/  IMAD R0, R0, c[0x0][0x40c], R12 ;  /* 0x0001030000007a24 */ /* 0x000fe400078e020c */
[----:B------:R-:W-:-:S03]  /*b390*/  @P2 IMAD.HI.U32 R5, R10, c[0x0][0x4ec], RZ ;  /* 0x00013b000a052a27 */ /* 0x000fc600078e00ff */
[----:B------:R-:W-:Y:S02]  /*b3a0*/  IADD3 R3, R3, R0, RZ ;  /* 0x0000000003037210 */ /* 0x000fe40007ffe0ff */
[----:B------:R-:W-:-:S03]  /*b3b0*/  SHF.R.S32.HI R0, RZ, 0x1f, R8 ;  /* 0x0000001fff007819 */ /* 0x000fc60000011408 */
[----:B------:R-:W-:-:S04]  /*b3c0*/  IMAD.WIDE.U32 R2, R9, c[0x0][0x438], R2 ;  /* 0x00010e0009027a25 */ /* 0x000fc800078e0002 */
[----:B------:R-:W-:Y:S02]  /*b3d0*/  IMAD R0, R0, c[0x0][0x440], RZ ;  /* 0x0001100000007a24 */ /* 0x000fe400078e02ff */
[----:B------:R-:W-:Y:S02]  /*b3e0*/  IMAD R3, R9, c[0x0][0x43c], R3 ;  /* 0x00010f0009037a24 */ /* 0x000fe400078e0203 */
[C---:B------:R-:W-:Y:S01]  /*b3f0*/  IMAD R4, R8.reuse, c[0x0][0x444], R0 ;  /* 0x0001110008047a24 */ /* 0x040fe200078e0200 */
[----:B------:R-:W-:Y:S01]  /*b400*/  MOV R0, R10 ;  /* 0x0000000a00007202 */ /* 0x000fe20000000f00 */
[----:B------:R-:W-:Y:S01]  /*b410*/  IMAD.WIDE.U32 R2, R8, c[0x0][0x440], R2 ;  /* 0x0001100008027a25 */ /* 0x000fe200078e0002 */
[----:B------:R-:W-:-:S04]  /*b420*/  @P2 SHF.R.U32.HI R0, RZ, c[0x0][0x4f0], R5 ;  /* 0x00013c00ff002a19 */ /* 0x000fc80000011605 */
[----:B------:R-:W-:Y:S02]  /*b430*/  IADD3 R3, R3, R4, RZ ;  /* 0x0000000403037210 */ /* 0x000fe40007ffe0ff */
[----:B------:R-:W-:Y:S02]  /*b440*/  SHF.R.S32.HI R5, RZ, 0x1f, R0 ;  /* 0x0000001fff057819 */ /* 0x000fe40000011400 */
[----:B------:R-:W-:-:S03]  /*b450*/  IADD3 R4, -R0, RZ, RZ ;  /* 0x000000ff00047210 */ /* 0x000fc60007ffe1ff */
[----:B------:R-:W-:Y:S02]  /*b460*/  IMAD R5, R5, c[0x0][0x430], RZ ;  /* 0x00010c0005057a24 */ /* 0x000fe400078e02ff */
[----:B------:R-:W-:Y:S02]  /*b470*/  IMAD R4, R4, c[0x0][0x4e8], R10 ;  /* 0x00013a0004047a24 */ /* 0x000fe400078e020a */
[----:B------:R-:W-:Y:S02]  /*b480*/  IMAD R5, R0, c[0x0][0x434], R5 ;  /* 0x00010d0000057a24 */ /* 0x000fe400078e0205 */
[----:B--2---:R-:W-:-:S04]  /*b490*/  IMAD.WIDE.U32 R2, R6, c[0x0][0x448], R2 ;  /* 0x0001120006027a25 */ /* 0x004fc800078e0002 */
[----:B------:R-:W-:-:S04]  /*b4a0*/  IMAD R3, R6, c[0x0][0x44c], R3 ;  /* 0x0001130006037a24 */ /* 0x000fc800078e0203 */
        /* <DEDUP_REMOVED lines=10> */
[----:B------:R1:W2:Y:S02]  /*b550*/  SHFL.IDX PT, R4, R5, RZ, 0x1c1f ;  /* 0x001c1fff05047589 */ /* 0x0002a400000e0000 */
.L_x_306:
[----:B------:R-:W-:Y:S05]  /*b560*/  BRA.DIV ~URZ, `(.L_x_238) ;  /* 0x000037b27f007947 */ /* 0x000fea000b800000 */
[----:B------:R3:W4:Y:S02]  /*b570*/  SHFL.IDX PT, R0, R12, RZ, 0x1c1f ;  /* 0x001c1fff0c007589 */ /* 0x00072400000e0000 */
.L_x_307:
[----:B------:R-:W-:Y:S01]  /*b580*/  BSSY B0, `(.L_x_239) ;  /* 0x0000062000007945 */ /* 0x000fe20003800000 */
[----:B------:R-:W-:Y:S05]  /*b590*/  @P1 BRA `(.L_x_240) ;  /* 0x0000060000001947 */ /* 0x000fea0003800000 */
[----:B------:R-:W5:Y:S04]  /*b5a0*/  LDL R20, [R1+0x58] ;  /* 0x0000580001147983 */ /* 0x000f680000100800 */
[----:B---3--:R-:W3:Y:S04]  /*b5b0*/  LDL R17, [R1+0x54] ;  /* 0x0000540001117983 */ /* 0x008ee80000100800 */
[----:B----4-:R-:W4:Y:S04]  /*b5c0*/  LDL R9, [R1+0x50] ;  /* 0x0000500001097983 */ /* 0x010f280000100800 */
[----:B--2---:R-:W2:Y:S04]  /*b5d0*/  LDL R13, [R1+0x4c] ;  /* 0x00004c00010d7983 */ /* 0x004ea80000100800 */
[----:B------:R-:W2:Y:S04]  /*b5e0*/  LDL R19, [R1+0xb4] ;  /* 0x0000b40001137983 */ /* 0x000ea80000100800 */
        /* <DEDUP_REMOVED lines=12> */
[----:B------:R-:W2:Y:S01]  /*b6b0*/  LDL R22, [R1+0x90] ;  /* 0x0000900001167983 */ /* 0x000ea20000100800 */
[----:B-----5:R-:W-:-:S02]  /*b6c0*/  ISETP.GE.AND P4, PT, R20, c[0x0][0x3c8], PT ;  /* 0x0000f20014007a0c */ /* 0x020fc40003f86270 */
[----:B---3--:R-:W-:Y:S02]  /*b6d0*/  ISETP.GE.AND P2, PT, R17, c[0x0][0x3c8], PT ;  /* 0x0000f20011007a0c */ /* 0x008fe40003f46270 */
[----:B----4-:R-:W-:-:S09]  /*b6e0*/  ISETP.GE.AND P5, PT, R9, c[0x0][0x3c8], PT ;  /* 0x0000f20009007a0c */ /* 0x010fd20003fa6270 */
[----:B------:R-:W-:Y:S02]  /*b6f0*/  @!P4 IMAD.MOV.U32 R6, RZ, RZ, R0 ;  /* 0x000000ffff06c224 */ /* 0x000fe400078e0000 */
[----:B------:R-:W-:-:S04]  /*b700*/  @!P4 IMAD.MOV.U32 R7, RZ, RZ, R4 ;  /* 0x000000ffff07c224 */ /* 0x000fc800078e0004 */
[----:B------:R-:W-:Y:S01]  /*b710*/  @!P4 IMAD.WIDE R6, R20, 0x4, R6 ;  /* 0x000000041406c825 */ /* 0x000fe200078e0206 */
[----:B--2---:R-:W-:Y:S01]  /*b720*/  ISETP.GE.AND P1, PT, R13, c[0x0][0x3c8], PT ;  /* 0x0000f2000d007a0c */ /* 0x004fe20003f26270 */
[----:B------:R-:W2:Y:S01]  /*b730*/  LDL R20, [R1+0x88] ;  /* 0x0000880001147983 */ /* 0x000ea20000100800 */
[----:B------:R-:W-:-:S03]  /*b740*/  @!P2 LEA R2, P3, R17, R0, 0x2 ;  /* 0x000000001102a211 */ /* 0x000fc600078610ff */
[----:B------:R3:W-:Y:S01]  /*b750*/  @!P4 ST.E.64 [R6.64], R58 ;  /* 0x0000003a0600c985 */ /* 0x0007e2000c101b08 */
[----:B------:R-:W-:-:S03]  /*b760*/  @!P2 LEA.HI.X R3, R17, R4, R19, 0x2, P3 ;  /* 0x000000041103a211 */ /* 0x000fc600018f1413 */
[----:B------:R-:W4:Y:S04]  /*b770*/  LDL R19, [R1+0x28] ;  /* 0x0000280001137983 */ /* 0x000f280000100800 */
[----:B------:R5:W-:Y:S01]  /*b780*/  @!P2 ST.E.64 [R2.64], R28 ;  /* 0x0000001c0200a985 */ /* 0x000be2000c101b08 */
[----:B------:R-:W-:Y:S02]  /*b790*/  ISETP.GE.AND P2, PT, R11, c[0x0][0x3c8], PT ;  /* 0x0000f2000b007a0c */ /* 0x000fe40003f46270 */
[----:B------:R-:W-:Y:S01]  /*b7a0*/  ISETP.GE.AND P6, PT, R16, c[0x0][0x3c8], PT ;  /* 0x0000f20010007a0c */ /* 0x000fe20003fc6270 */
[----:B------:R-:W2:Y:S01]  /*b7b0*/  LDL R17, [R1+0x24] ;  /* 0x0000240001117983 */ /* 0x000ea20000100800 */
[----:B---3--:R-:W-:-:S04]  /*b7c0*/  @!P5 LEA R6, P4, R9, R0, 0x2 ;  /* 0x000000000906d211 */ /* 0x008fc800078810ff */
[----:B------:R-:W-:Y:S02]  /*b7d0*/  @!P5 LEA.HI.X R7, R9, R4, R10, 0x2, P4 ;  /* 0x000000040907d211 */ /* 0x000fe400020f140a */
[----:B------:R-:W3:Y:S01]  /*b7e0*/  LDL R9, [R1+0x9c] ;  /* 0x00009c0001097983 */ /* 0x000ee20000100800 */
[----:B-----5:R-:W-:-:S03]  /*b7f0*/  @!P1 LEA R2, P3, R13, R0, 0x2 ;  /* 0x000000000d029211 */ /* 0x020fc600078610ff */
[----:B------:R-:W5:Y:S04]  /*b800*/  LDL R10, [R1+0x2c] ;  /* 0x00002c00010a7983 */ /* 0x000f680000100800 */
[----:B------:R-:W2:Y:S01]  /*b810*/  LDL R29, [R1+0x98] ;  /* 0x00009800011d7983 */ /* 0x000ea20000100800 */
[----:B------:R-:W-:-:S03]  /*b820*/  @!P1 LEA.HI.X R3, R13, R4, R15, 0x2, P3 ;  /* 0x000000040d039211 */ /* 0x000fc600018f140f */
[----:B------:R-:W4:Y:S04]  /*b830*/  LDL R28, [R1+0x94] ;  /* 0x00009400011c7983 */ /* 0x000f280000100800 */
[----:B------:R-:W-:Y:S04]  /*b840*/  @!P5 ST.E.64 [R6.64], R30 ;  /* 0x0000001e0600d985 */ /* 0x000fe8000c101b08 */
[----:B------:R1:W-:Y:S04]  /*b850*/  @!P1 ST.E.64 [R2.64], R32 ;  /* 0x0000002002009985 */ /* 0x0003e8000c101b08 */
[----:B------:R-:W4:Y:S04]  /*b860*/  LDL R15, [R1+0x20] ;  /* 0x00002000010f7983 */ /* 0x000f280000100800 */
[----:B------:R-:W4:Y:S01]  /*b870*/  LDL R13, [R1+0x1c] ;  /* 0x00001c00010d7983 */ /* 0x000f220000100800 */
[----:B-1----:R-:W-:-:S04]  /*b880*/  @!P2 LEA R2, P3, R11, R0, 0x2 ;  /* 0x000000000b02a211 */ /* 0x002fc800078610ff */
[----:B------:R-:W-:Y:S02]  /*b890*/  @!P2 LEA.HI.X R3, R11, R4, R14, 0x2, P3 ;  /* 0x000000040b03a211 */ /* 0x000fe400018f140e */
[----:B------:R-:W4:Y:S01]  /*b8a0*/  LDL R11, [R1+0x8c] ;  /* 0x00008c00010b7983 */ /* 0x000f220000100800 */
[----:B------:R-:W-:-:S03]  /*b8b0*/  @!P6 LEA R6, P4, R16, R0, 0x2 ;  /* 0x000000001006e211 */ /* 0x000fc600078810ff */
[----:B------:R-:W4:Y:S01]  /*b8c0*/  LDL R14, [R1+0x7c] ;  /* 0x00007c00010e7983 */ /* 0x000f220000100800 */
[----:B------:R-:W-:-:S03]  /*b8d0*/  @!P6 LEA.HI.X R7, R16, R4, R18, 0x2, P4 ;  /* 0x000000041007e211 */ /* 0x000fc600020f1412 */
[----:B------:R-:W4:Y:S04]  /*b8e0*/  LDL R18, [R1+0x84] ;  /* 0x0000840001127983 */ /* 0x000f280000100800 */
[----:B------:R-:W4:Y:S01]  /*b8f0*/  LDL R16, [R1+0x80] ;  /* 0x0000800001107983 */ /* 0x000f220000100800 */
[----:B------:R-:W-:Y:S02]  /*b900*/  ISETP.GE.AND P5, PT, R66, c[0x0][0x3c8], PT ;  /* 0x0000f20042007a0c */ /* 0x000fe40003fa6270 */
[----:B------:R-:W-:Y:S01]  /*b910*/  ISETP.GE.AND P1, PT, R8, c[0x0][0x3c8], PT ;  /* 0x0000f20008007a0c */ /* 0x000fe20003f26270 */
[----:B------:R1:W-:Y:S01]  /*b920*/  @!P6 ST.E.64 [R6.64], R34 ;  /* 0x000000220600e985 */ /* 0x0003e2000c101b08 */
[----:B------:R-:W-:Y:S02]  /*b930*/  ISETP.GE.AND P6, PT, R63, c[0x0][0x3c8], PT ;  /* 0x0000f2003f007a0c */ /* 0x000fe40003fc6270 */
[----:B------:R-:W-:Y:S01]  /*b940*/  ISETP.GE.AND P4, PT, R23, c[0x0][0x3c8], PT ;  /* 0x0000f20017007a0c */ /* 0x000fe20003f86270 */
[----:B------:R1:W-:Y:S06]  /*b950*/  @!P2 ST.E.64 [R2.64], R36 ;  /* 0x000000240200a985 */ /* 0x0003ec000c101b08 */
[----:B-1----:R-:W-:-:S02]  /*b960*/  @!P5 LEA R6, P3, R66, R0, 0x2 ;  /* 0x000000004206d211 */ /* 0x002fc400078610ff */
[----:B------:R-:W-:Y:S02]  /*b970*/  @!P1 LEA R2, P2, R8, R0, 0x2 ;  /* 0x0000000008029211 */ /* 0x000fe400078410ff */
[----:B------:R-:W-:Y:S02]  /*b980*/  @!P5 LEA.HI.X R7, R66, R4, R67, 0x2, P3 ;  /* 0x000000044207d211 */ /* 0x000fe400018f1443 */
[----:B------:R-:W-:-:S03]  /*b990*/  ISETP.GE.AND P3, PT, R21, c[0x0][0x3c8], PT ;  /* 0x0000f20015007a0c */ /* 0x000fc60003f66270 */
[----:B------:R1:W-:Y:S01]  /*b9a0*/  @!P5 ST.E.64 [R6.64], R38 ;  /* 0x000000260600d985 */ /* 0x0003e2000c101b08 */
[----:B---3--:R-:W-:Y:S02]  /*b9b0*/  @!P1 LEA.HI.X R3, R8, R4, R9, 0x2, P2 ;  /* 0x0000000408039211 */ /* 0x008fe400010f1409 */
[----:B------:R-:W-:-:S03]  /*b9c0*/  @!P6 LEA R8, P2, R63, R0, 0x2 ;  /* 0x000000003f08e211 */ /* 0x000fc600078410ff */
[----:B------:R3:W-:Y:S01]  /*b9d0*/  @!P1 ST.E.64 [R2.64], R40 ;  /* 0x0000002802009985 */ /* 0x0007e2000c101b08 */
[----:B-----5:R-:W-:Y:S02]  /*b9e0*/  ISETP.GE.AND P1, PT, R10, c[0x0][0x3c8], PT ;  /* 0x0000f2000a007a0c */ /* 0x020fe40003f26270 */
[----:B--2---:R-:W-:Y:S02]  /*b9f0*/  @!P6 LEA.HI.X R9, R63, R4, R29, 0x2, P2 ;  /* 0x000000043f09e211 */ /* 0x004fe400010f141d */
[----:B-1----:R-:W-:-:S03]  /*ba00*/  @!P3 LEA R6, P2, R21, R0, 0x2 ;  /* 0x000000001506b211 */ /* 0x002fc600078410ff */
[----:B------:R-:W-:Y:S01]  /*ba10*/  @!P6 ST.E.64 [R8.64], R70 ;  /* 0x000000460800e985 */ /* 0x000fe2000c101b08 */
[----:B----4-:R-:W-:Y:S02]  /*ba20*/  ISETP.GE.AND P6, PT, R19, c[0x0][0x3c8], PT ;  /* 0x0000f20013007a0c */ /* 0x010fe40003fc6270 */
[----:B------:R-:W-:Y:S02]  /*ba30*/  @!P3 LEA.HI.X R7, R21, R4, R22, 0x2, P2 ;  /* 0x000000041507b211 */ /* 0x000fe400010f1416 */
[----:B---3--:R-:W-:-:S04]  /*ba40*/  @!P4 LEA R2, P5, R23, R0, 0x2 ;  /* 0x000000001702c211 */ /* 0x008fc800078a10ff */
[----:B------:R-:W-:Y:S02]  /*ba50*/  @!P4 LEA.HI.X R3, R23, R4, R28, 0x2, P5 ;  /* 0x000000041703c211 */ /* 0x000fe400028f141c */
[----:B------:R-:W-:-:S03]  /*ba60*/  ISETP.GE.AND P5, PT, R17, c[0x0][0x3c8], PT ;  /* 0x0000f20011007a0c */ /* 0x000fc60003fa6270 */
[----:B------:R1:W-:Y:S01]  /*ba70*/  @!P4 ST.E.64 [R2.64], R44 ;  /* 0x0000002c0200c985 */ /* 0x0003e2000c101b08 */
[----:B------:R-:W-:-:S03]  /*ba80*/  ISETP.GE.AND P4, PT, R15, c[0x0][0x3c8], PT ;  /* 0x0000f2000f007a0c */ /* 0x000fc60003f86270 */
[----:B------:R2:W-:Y:S01]  /*ba90*/  @!P3 ST.E.64 [R6.64], R46 ;  /* 0x0000002e0600b985 */ /* 0x0005e2000c101b08 */
[----:B------:R-:W-:Y:S02]  /*baa0*/  ISETP.GE.AND P3, PT, R13, c[0x0][0x3c8], PT ;  /* 0x0000f2000d007a0c */ /* 0x000fe40003f66270 */
[----:B-1----:R-:W-:-:S04]  /*bab0*/  @!P1 LEA R2, P2, R10, R0, 0x2 ;  /* 0x000000000a029211 */ /* 0x002fc800078410ff */
[----:B------:R-:W-:Y:S02]  /*bac0*/  @!P1 LEA.HI.X R3, R10, R4, R11, 0x2, P2 ;  /* 0x000000040a039211 */ /* 0x000fe400010f140b */
[----:B------:R-:W-:-:S03]  /*bad0*/  @!P6 LEA R10, P2, R19, R0, 0x2 ;  /* 0x00000000130ae211 */ /* 0x000fc600078410ff */
[----:B------:R1:W-:Y:S01]  /*bae0*/  @!P1 ST.E.64 [R2.64], R48 ;  /* 0x0000003002009985 */ /* 0x0003e2000c101b08 */
[----:B------:R-:W-:Y:S02]  /*baf0*/  @!P5 LEA R8, P1, R17, R0, 0x2 ;  /* 0x000000001108d211 */ /* 0x000fe400078210ff */
[----:B------:R-:W-:Y:S02]  /*bb00*/  @!P6 LEA.HI.X R11, R19, R4, R20, 0x2, P2 ;  /* 0x00000004130be211 */ /* 0x000fe400010f1414 */
[----:B--2---:R-:W-:Y:S02]  /*bb10*/  @!P4 LEA R6, P2, R15, R0, 0x2 ;  /* 0x000000000f06c211 */ /* 0x004fe400078410ff */
[-C--:B------:R-:W-:Y:S02]  /*bb20*/  @!P5 LEA.HI.X R9, R17, R4.reuse, R18, 0x2, P1 ;  /* 0x000000041109d211 */ /* 0x080fe400008f1412 */
[----:B------:R-:W-:Y:S01]  /*bb30*/  @!P4 LEA.HI.X R7, R15, R4, R16, 0x2, P2 ;  /* 0x000000040f07c211 */ /* 0x000fe200010f1410 */
[----:B------:R2:W-:Y:S04]  /*bb40*/  @!P6 ST.E.64 [R10.64], R88 ;  /* 0x000000580a00e985 */ /* 0x0005e8000c101b08 */
[----:B------:R2:W-:Y:S04]  /*bb50*/  @!P5 ST.E.64 [R8.64], R72 ;  /* 0x000000480800d985 */ /* 0x0005e8000c101b08 */
[----:B------:R2:W-:Y:S01]  /*bb60*/  @!P4 ST.E.64 [R6.64], R50 ;  /* 0x000000320600c985 */ /* 0x0005e2000c101b08 */
[----:B-1----:R-:W-:-:S04]  /*bb70*/  @!P3 LEA R2, P1, R13, R0, 0x2 ;  /* 0x000000000d02b211 */ /* 0x002fc800078210ff */
[----:B------:R-:W-:-:S05]  /*bb80*/  @!P3 LEA.HI.X R3, R13, R4, R14, 0x2, P1 ;  /* 0x000000040d03b211 */ /* 0x000fca00008f140e */
[----:B------:R2:W-:Y:S04]  /*bb90*/  @!P3 ST.E.64 [R2.64], R24 ;  /* 0x000000180200b985 */ /* 0x0005e8000c101b08 */
.L_x_240:
[----:B------:R-:W-:Y:S05]  /*bba0*/  BSYNC B0 ;  /* 0x0000000000007941 */ /* 0x000fea0003800000 */
.L_x_239:
[----:B------:R-:W-:Y:S05]  /*bbb0*/  BRA.DIV ~URZ, `(.L_x_241) ;  /* 0x000031d27f007947 */ /* 0x000fea000b800000 */
[----:B--2---:R2:W1:Y:S04]  /*bbc0*/  SHFL.IDX PT, R4, R5, 0x1, 0x1c1f ;  /* 0x003c1f0005047f89 */ /* 0x00446800000e0000 */
[----:B----4-:R2:W4:Y:S02]  /*bbd0*/  SHFL.IDX PT, R0, R12, 0x1, 0x1c1f ;  /* 0x003c1f000c007f89 */ /* 0x01052400000e0000 */
.L_x_308:
[----:B------:R-:W-:Y:S05]  /*bbe0*/  @P0 BRA `(.L_x_236) ;  /* 0x000011d000000947 */ /* 0x000fea0003800000 */
[----:B------:R-:W5:Y:S04]  /*bbf0*/  LDL R10, [R1+0x50] ;  /* 0x00005000010a7983 */ /* 0x000f680000100800 */
[----:B--2---:R-:W2:Y:S04]  /*bc00*/  LDL R18, [R1+0x58] ;  /* 0x0000580001127983 */ /* 0x004ea80000100800 */
[----:B---3--:R-:W3:Y:S04]  /*bc10*/  LDL R14, [R1+0x54] ;  /* 0x00005400010e7983 */ /* 0x008ee80000100800 */
[----:B----4-:R-:W4:Y:S04]  /*bc20*/  LDL R12, [R1+0xb0] ;  /* 0x0000b000010c7983 */ /* 0x010f280000100800 */
[----:B------:R-:W4:Y:S04]  /*bc30*/  LDL R11, [R1+0x4c] ;  /* 0x00004c00010b7983 */ /* 0x000f280000100800 */
[----:B------:R-:W4:Y:S04]  /*bc40*/  LDL R16, [R1+0xb4] ;  /* 0x0000b40001107983 */ /* 0x000f280000100800 */
[----:B------:R-:W4:Y:S04]  /*bc50*/  LDL R15, [R1+0x48] ;  /* 0x00004800010f7983 */ /* 0x000f280000100800 */
[----:B-1----:R-:W4:Y:S04]  /*bc60*/  LDL R5, [R1+0x44] ;  /* 0x0000440001057983 */ /* 0x002f280000100800 */
[----:B------:R-:W4:Y:S04]  /*bc70*/  LDL R19, [R1+0xac] ;  /* 0x0000ac0001137983 */ /* 0x000f280000100800 */
        /* <DEDUP_REMOVED lines=9> */
[----:B------:R-:W4:Y:S01]  /*bd10*/  LDL R21, [R1+0x94] ;  /* 0x0000940001157983 */ /* 0x000f220000100800 */
[----:B-----5:R-:W-:-:S02]  /*bd20*/  ISETP.GE.AND P0, PT, R10, c[0x0][0x3c8], PT ;  /* 0x0000f2000a007a0c */ /* 0x020fc40003f06270 */
[----:B--2---:R-:W-:Y:S02]  /*bd30*/  ISETP.GE.AND P2, PT, R18, c[0x0][0x3c8], PT ;  /* 0x0000f20012007a0c */ /* 0x004fe40003f46270 */
[----:B---3--:R-:W-:-:S09]  /*bd40*/  ISETP.GE.AND P1, PT, R14, c[0x0][0x3c8], PT ;  /* 0x0000f2000e007a0c */ /* 0x008fd20003f26270 */
[C---:B------:R-:W-:Y:S02]  /*bd50*/  @!P0 LEA R2, P6, R10.reuse, R0, 0x2 ;  /* 0x000000000a028211 */ /* 0x040fe400078c10ff */
[----:B----4-:R-:W-:Y:S02]  /*bd60*/  ISETP.GE.AND P5, PT, R11, c[0x0][0x3c8], PT ;  /* 0x0000f2000b007a0c */ /* 0x010fe40003fa6270 */
[----:B------:R-:W-:Y:S01]  /*bd70*/  @!P0 LEA.HI.X R3, R10, R4, R12, 0x2, P6 ;  /* 0x000000040a038211 */ /* 0x000fe200030f140c */
[----:B------:R-:W-:Y:S01]  /*bd80*/  @!P2 IMAD.MOV.U32 R8, RZ, RZ, R0 ;  /* 0x000000ffff08a224 */ /* 0x000fe200078e0000 */
[----:B------:R-:W2:Y:S01]  /*bd90*/  LDL R10, [R1+0x30] ;  /* 0x00003000010a7983 */ /* 0x000ea20000100800 */
[----:B------:R-:W-:Y:S01]  /*bda0*/  @!P2 IMAD.MOV.U32 R9, RZ, RZ, R4 ;  /* 0x000000ffff09a224 */ /* 0x000fe200078e0004 */
[----:B------:R-:W-:Y:S02]  /*bdb0*/  @!P1 LEA R6, P3, R14, R0, 0x2 ;  /* 0x000000000e069211 */ /* 0x000fe400078610ff */
[----:B------:R-:W-:Y:S01]  /*bdc0*/  ISETP.GE.AND P4, PT, R15, c[0x0][0x3c8], PT ;  /* 0x0000f2000f007a0c */ /* 0x000fe20003f86270 */
[----:B------:R-:W-:Y:S01]  /*bdd0*/  @!P2 IMAD.WIDE R8, R18, 0x4, R8 ;  /* 0x000000041208a825 */ /* 0x000fe200078e0208 */
[----:B------:R-:W3:Y:S01]  /*bde0*/  LDL R12, [R1+0x20] ;  /* 0x00002000010c7983 */ /* 0x000ee20000100800 */
[----:B------:R-:W-:-:S03]  /*bdf0*/  @!P1 LEA.HI.X R7, R14, R4, R16, 0x2, P3 ;  /* 0x000000040e079211 */ /* 0x000fc600018f1410 */
[----:B------:R-:W4:Y:S01]  /*be00*/  LDL R18, [R1+0x2c] ;  /* 0x00002c0001127983 */ /* 0x000f220000100800 */
[----:B------:R-:W-:-:S03]  /*be10*/  ISETP.GE.AND P3, PT, R5, c[0x0][0x3c8], PT ;  /* 0x0000f20005007a0c */ /* 0x000fc60003f66270 */
[----:B------:R-:W5:Y:S04]  /*be20*/  LDL R16, [R1+0x28] ;  /* 0x0000280001107983 */ /* 0x000f680000100800 */
[----:B------:R-:W5:Y:S04]  /*be30*/  LDL R14, [R1+0x24] ;  /* 0x00002400010e7983 */ /* 0x000f680000100800 */
[----:B------:R1:W-:Y:S04]  /*be40*/  @!P2 ST.E.64 [R8.64], R92 ;  /* 0x0000005c0800a985 */ /* 0x0003e8000c101b08 */
[----:B------:R1:W-:Y:S04]  /*be50*/  @!P1 ST.E.64 [R6.64], R76 ;  /* 0x0000004c06009985 */ /* 0x0003e8000c101b08 */
[----:B------:R1:W-:Y:S02]  /*be60*/  @!P0 ST.E.64 [R2.64], R54 ;  /* 0x0000003602008985 */ /* 0x0003e4000c101b08 */
[----:B-1----:R-:W-:-:S04]  /*be70*/  @!P5 LEA R8, P6, R11, R0, 0x2 ;  /* 0x000000000b08d211 */ /* 0x002fc800078c10ff */
[----:B------:R-:W-:Y:S02]  /*be80*/  @!P5 LEA.HI.X R9, R11, R4, R19, 0x2, P6 ;  /* 0x000000040b09d211 */ /* 0x000fe400030f1413 */
[----:B------:R-:W5:Y:S01]  /*be90*/  LDL R11, [R1+0x90] ;  /* 0x00009000010b7983 */ /* 0x000f620000100800 */
[-C--:B------:R-:W-:Y:S02]  /*bea0*/  @!P4 LEA R6, P0, R15, R0.reuse, 0x2 ;  /* 0x000000000f06c211 */ /* 0x080fe400078010ff */
[----:B------:R-:W-:Y:S01]  /*beb0*/  @!P3 LEA R2, P6, R5, R0, 0x2 ;  /* 0x000000000502b211 */ /* 0x000fe200078c10ff */
[----:B------:R-:W5:Y:S01]  /*bec0*/  LDL R19, [R1+0x8c] ;  /* 0x00008c0001137983 */ /* 0x000f620000100800 */
[-C--:B------:R-:W-:Y:S02]  /*bed0*/  @!P4 LEA.HI.X R7, R15, R4.reuse, R17, 0x2, P0 ;  /* 0x000000040f07c211 */ /* 0x080fe400000f1411 */
[----:B------:R-:W-:Y:S01]  /*bee0*/  @!P3 LEA.HI.X R3, R5, R4, R13, 0x2, P6 ;  /* 0x000000040503b211 */ /* 0x000fe200030f140d */
[----:B------:R-:W5:Y:S04]  /*bef0*/  LDL R17, [R1+0x88] ;  /* 0x0000880001117983 */ /* 0x000f680000100800 */
[----:B------:R-:W5:Y:S04]  /*bf00*/  LDL R15, [R1+0x84] ;  /* 0x00008400010f7983 */ /* 0x000f680000100800 */
[----:B------:R-:W5:Y:S04]  /*bf10*/  LDL R13, [R1+0x80] ;  /* 0x00008000010d7983 */ /* 0x000f680000100800 */
[----:B------:R-:W5:Y:S01]  /*bf20*/  LDL R5, [R1+0x1c] ;  /* 0x00001c0001057983 */ /* 0x000f620000100800 */
[----:B------:R-:W-:-:S02]  /*bf30*/  ISETP.GE.AND P2, PT, R28, c[0x0][0x3c8], PT ;  /* 0x0000f2001c007a0c */ /* 0x000fc40003f46270 */
[----:B------:R-:W-:Y:S02]  /*bf40*/  ISETP.GE.AND P1, PT, R24, c[0x0][0x3c8], PT ;  /* 0x0000f20018007a0c */ /* 0x000fe40003f26270 */
[----:B------:R-:W-:Y:S01]  /*bf50*/  ISETP.GE.AND P0, PT, R22, c[0x0][0x3c8], PT ;  /* 0x0000f20016007a0c */ /* 0x000fe20003f06270 */
[----:B------:R1:W-:Y:S04]  /*bf60*/  @!P5 ST.E.64 [R8.64], R96 ;  /* 0x000000600800d985 */ /* 0x0003e8000c101b08 */
[----:B------:R1:W-:Y:S01]  /*bf70*/  @!P4 ST.E.64 [R6.64], R80 ;  /* 0x000000500600c985 */ /* 0x0003e2000c101b08 */
[----:B------:R-:W-:-:S03]  /*bf80*/  ISETP.GE.AND P4, PT, R20, c[0x0][0x3c8], PT ;  /* 0x0000f20014007a0c */ /* 0x000fc60003f86270 */
[----:B------:R1:W-:Y:S02]  /*bf90*/  @!P3 ST.E.64 [R2.64], R56 ;  /* 0x000000380200b985 */ /* 0x0003e4000c101b08 */
[-C--:B-1----:R-:W-:Y:S02]  /*bfa0*/  @!P2 LEA R8, P5, R28, R0.reuse, 0x2 ;  /* 0x000000001c08a211 */ /* 0x082fe400078a10ff */
[----:B------:R-:W-:Y:S02]  /*bfb0*/  @!P1 LEA R6, P6, R24, R0, 0x2 ;  /* 0x0000000018069211 */ /* 0x000fe400078c10ff */
[----:B------:R-:W-:Y:S02]  /*bfc0*/  @!P2 LEA.HI.X R9, R28, R4, R29, 0x2, P5 ;  /* 0x000000041c09a211 */ /* 0x000fe400028f141d */
[----:B------:R-:W-:Y:S02]  /*bfd0*/  @!P0 LEA R2, P3, R22, R0, 0x2 ;  /* 0x0000000016028211 */ /* 0x000fe400078610ff */
[----:B------:R-:W-:-:S02]  /*bfe0*/  @!P1 LEA.HI.X R7, R24, R4, R25, 0x2, P6 ;  /* 0x0000000418079211 */ /* 0x000fc400030f1419 */
[----:B------:R-:W-:Y:S01]  /*bff0*/  @!P0 LEA.HI.X R3, R22, R4, R23, 0x2, P3 ;  /* 0x0000000416038211 */ /* 0x000fe200018f1417 */
[----:B------:R-:W-:Y:S04]  /*c000*/  @!P2 ST.E.64 [R8.64], R102 ;  /* 0x000000660800a985 */ /* 0x000fe8000c101b08 */
[----:B------:R1:W-:Y:S04]  /*c010*/  @!P1 ST.E.64 [R6.64], R84 ;  /* 0x0000005406009985 */ /* 0x0003e8000c101b08 */
[----:B------:R2:W-:Y:S01]  /*c020*/  @!P0 ST.E.64 [R2.64], R42 ;  /* 0x0000002a02008985 */ /* 0x0005e2000c101b08 */
[----:B-1----:R-:W-:-:S04]  /*c030*/  @!P4 LEA R6, P0, R20, R0, 0x2 ;  /* 0x000000001406c211 */ /* 0x002fc800078010ff */
[----:B------:R-:W-:-:S05]  /*c040*/  @!P4 LEA.HI.X R7, R20, R4, R21, 0x2, P0 ;  /* 0x000000041407c211 */ /* 0x000fca00000f1415 */
[----:B------:R1:W-:Y:S01]  /*c050*/  @!P4 ST.E.64 [R6.64], R60 ;  /* 0x0000003c0600c985 */ /* 0x0003e2000c101b08 */
[----:B--2---:R-:W-:Y:S02]  /*c060*/  ISETP.GE.AND P5, PT, R10, c[0x0][0x3c8], PT ;  /* 0x0000f2000a007a0c */ /* 0x004fe40003fa6270 */
[----:B----4-:R-:W-:Y:S02]  /*c070*/  ISETP.GE.AND P3, PT, R18, c[0x0][0x3c8], PT ;  /* 0x0000f20012007a0c */ /* 0x010fe40003f66270 */
[----:B---3--:R-:W-:Y:S02]  /*c080*/  ISETP.GE.AND P0, PT, R12, c[0x0][0x3c8], PT ;  /* 0x0000f2000c007a0c */ /* 0x008fe40003f06270 */
[----:B-----5:R-:W-:Y:S02]  /*c090*/  ISETP.GE.AND P2, PT, R16, c[0x0][0x3c8], PT ;  /* 0x0000f20010007a0c */ /* 0x020fe40003f46270 */
[----:B------:R-:W-:-:S05]  /*c0a0*/  ISETP.GE.AND P1, PT, R14, c[0x0][0x3c8], PT ;  /* 0x0000f2000e007a0c */ /* 0x000fca0003f26270 */
[----:B------:R-:W-:-:S04]  /*c0b0*/  @!P5 LEA R2, P6, R10, R0, 0x2 ;  /* 0x000000000a02d211 */ /* 0x000fc800078c10ff */
[----:B------:R-:W-:Y:S02]  /*c0c0*/  @!P5 LEA.HI.X R3, R10, R4, R11, 0x2, P6 ;  /* 0x000000040a03d211 */ /* 0x000fe400030f140b */
[-C--:B------:R-:W-:Y:S02]  /*c0d0*/  @!P3 LEA R10, P4, R18, R0.reuse, 0x2 ;  /* 0x00000000120ab211 */ /* 0x080fe400078810ff */
[-C--:B------:R-:W-:Y:S01]  /*c0e0*/  @!P2 LEA R8, P6, R16, R0.reuse, 0x2 ;  /* 0x000000001008a211 */ /* 0x080fe200078c10ff */
[----:B------:R2:W-:Y:S01]  /*c0f0*/  @!P5 ST.E.64 [R2.64], R64 ;  /* 0x000000400200d985 */ /* 0x0005e2000c101b08 */
[----:B-1----:R-:W-:Y:S02]  /*c100*/  @!P1 LEA R6, P5, R14, R0, 0x2 ;  /* 0x000000000e069211 */ /* 0x002fe400078a10ff */
[-C--:B------:R-:W-:Y:S02]  /*c110*/  @!P3 LEA.HI.X R11, R18, R4.reuse, R19, 0x2, P4 ;  /* 0x00000004120bb211 */ /* 0x080fe400020f1413 */
[----:B------:R-:W-:-:S02]  /*c120*/  @!P2 LEA.HI.X R9, R16, R4, R17, 0x2, P6 ;  /* 0x000000041009a211 */ /* 0x000fc400030f1411 */
[----:B------:R-:W-:Y:S01]  /*c130*/  @!P1 LEA.HI.X R7, R14, R4, R15, 0x2, P5 ;  /* 0x000000040e079211 */ /* 0x000fe200028f140f */
[----:B------:R1:W-:Y:S04]  /*c140*/  @!P3 ST.E.64 [R10.64], R82 ;  /* 0x000000520a00b985 */ /* 0x0003e8000c101b08 */
[----:B------:R1:W-:Y:S04]  /*c150*/  @!P2 ST.E.64 [R8.64], R78 ;  /* 0x0000004e0800a985 */ /* 0x0003e8000c101b08 */
[----:B------:R1:W-:Y:S01]  /*c160*/  @!P1 ST.E.64 [R6.64], R74 ;  /* 0x0000004a06009985 */ /* 0x0003e2000c101b08 */
[----:B--2---:R-:W-:-:S04]  /*c170*/  @!P0 LEA R2, P4, R12, R0, 0x2 ;  /* 0x000000000c028211 */ /* 0x004fc800078810ff */
[----:B------:R-:W-:-:S05]  /*c180*/  @!P0 LEA.HI.X R3, R12, R4, R13, 0x2, P4 ;  /* 0x000000040c038211 */ /* 0x000fca00020f140d */
[----:B------:R1:W-:Y:S01]  /*c190*/  @!P0 ST.E.64 [R2.64], R52 ;  /* 0x0000003402008985 */ /* 0x0003e2000c101b08 */
[----:B------:R-:W-:-:S13]  /*c1a0*/  ISETP.GE.AND P0, PT, R5, c[0x0][0x3c8], PT ;  /* 0x0000f20005007a0c */ /* 0x000fda0003f06270 */
[----:B------:R-:W-:Y:S05]  /*c1b0*/  @P0 BRA `(.L_x_236) ;  /* 0x00000c0000000947 */ /* 0x000fea0003800000 */
[----:B------:R-:W2:Y:S01]  /*c1c0*/  LDL R12, [R1+0x7c] ;  /* 0x00007c00010c7983 */ /* 0x000ea20000100800 */
[----:B-1----:R-:W-:-:S04]  /*c1d0*/  LEA R2, P0, R5, R0, 0x2 ;  /* 0x0000000005027211 */ /* 0x002fc800078010ff */
[----:B--2---:R-:W-:-:S05]  /*c1e0*/  LEA.HI.X R3, R5, R4, R12, 0x2, P0 ;  /* 0x0000000405037211 */ /* 0x004fca00000f140c */
[----:B------:R1:W-:Y:S01]  /*c1f0*/  ST.E.64 [R2.64], R26 ;  /* 0x0000001a02007985 */ /* 0x0003e2000c101b08 */
[----:B------:R-:W-:Y:S05]  /*c200*/  BRA `(.L_x_236) ;  /* 0x00000bb000007947 */ /* 0x000fea0003800000 */
.L_x_221:
[----:B------:R-:W3:Y:S04]  /*c210*/  LDL.LU R4, [R1+0x8] ;  /* 0x0000080001047983 */ /* 0x000ee80000300800 */
[----:B------:R-:W4:Y:S01]  /*c220*/  LDL.LU R6, [R1+0xc] ;  /* 0x00000c0001067983 */ /* 0x000f220000300800 */
[----:B------:R-:W-:Y:S02]  /*c230*/  ISETP.NE.U32.AND P1, PT, RZ, c[0x0][0x508], PT ;  /* 0x00014200ff007a0c */ /* 0x000fe40003f25070 */
[----:B------:R-:W-:Y:S01]  /*c240*/  ISETP.NE.U32.AND P3, PT, RZ, c[0x0][0x500], PT ;  /* 0x00014000ff007a0c */ /* 0x000fe20003f65070 */
[----:B--2---:R-:W2:Y:S01]  /*c250*/  LDL.LU R0, [R1+0x10] ;  /* 0x0000100001007983 */ /* 0x004ea20000300800 */
[----:B------:R-:W-:Y:S01]  /*c260*/  ISETP.NE.AND.EX P1, PT, RZ, c[0x0][0x50c], PT, P1 ;  /* 0x00014300ff007a0c */ /* 0x000fe20003f25310 */
[----:B------:R-:W-:Y:S01]  /*c270*/  IMAD.MOV.U32 R8, RZ, RZ, RZ ;  /* 0x000000ffff087224 */ /* 0x000fe200078e00ff */
[----:B------:R-:W-:Y:S01]  /*c280*/  ISETP.NE.AND.EX P3, PT, RZ, c[0x0][0x504], PT, P3 ;  /* 0x00014100ff007a0c */ /* 0x000fe20003f65330 */
[----:B------:R-:W-:Y:S01]  /*c290*/  IMAD.MOV.U32 R20, RZ, RZ, c[0x0][0x388] ;  /* 0x0000e200ff147624 */ /* 0x000fe200078e00ff */
[----:B---3--:R-:W-:-:S09]  /*c2a0*/  IADD3 R2, P2, R4, c[0x0][0x500], RZ ;  /* 0x0001400004027a10 */ /* 0x008fd20007f5e0ff */
[----:B------:R-:W-:Y:S02]  /*c2b0*/  @P1 IADD3 R4, P0, R4, c[0x0][0x508], RZ ;  /* 0x0001420004041a10 */ /* 0x000fe40007f1e0ff */
[C---:B----4-:R-:W-:Y:S02]  /*c2c0*/  IADD3.X R3, R6.reuse, c[0x0][0x504], RZ, P2, !PT ;  /* 0x0001410006037a10 */ /* 0x050fe400017fe4ff */
[----:B-1----:R-:W-:-:S03]  /*c2d0*/  @P1 IADD3.X R5, R6, c[0x0][0x50c], RZ, P0, !PT ;  /* 0x0001430006051a10 */ /* 0x002fc600007fe4ff */
[----:B------:R1:W5:Y:S04]  /*c2e0*/  @P3 LDG.E R8, [R2.64] ;  /* 0x0000000802083981 */ /* 0x000368000c1e1900 */
[----:B------:R1:W5:Y:S01]  /*c2f0*/  @P1 LDG.E R20, [R4.64] ;  /* 0x0000000804141981 */ /* 0x000362000c1e1900 */
[----:B--2---:R-:W-:-:S04]  /*c300*/  ISETP.NE.AND P0, PT, R0, RZ, PT ;  /* 0x000000ff0000720c */ /* 0x004fc80003f05270 */
[----:B------:R-:W-:Y:S01]  /*c310*/  SEL R19, R0, c[0x0][0x3d4], P0 ;  /* 0x0000f50000137a07 */ /* 0x000fe20000000000 */
[----:B------:R-:W-:Y:S05]  /*c320*/  @P1 BRA `(.L_x_242) ;  /* 0x0000004000001947 */ /* 0x000fea0003800000 */
[----:B------:R-:W-:Y:S05]  /*c330*/  @!P3 BRA `(.L_x_242) ;  /* 0x000000300000b947 */ /* 0x000fea0003800000 */
[----:B------:R2:W3:Y:S04]  /*c340*/  LDG.E R0, [R2.64] ;  /* 0x0000000802007981 */ /* 0x0004e8000c1e1900 */
[----:B-12---:R-:W3:Y:S02]  /*c350*/  LDG.E R2, [R2.64+0x4] ;  /* 0x0000040802027981 */ /* 0x006ee4000c1e1900 */
[----:B---3-5:R-:W-:Y:S02]  /*c360*/  IADD3 R20, -R0, R2, RZ ;  /* 0x0000000200147210 */ /* 0x028fe40007ffe1ff */
.L_x_242:
[----:B-1----:R-:W2:Y:S04]  /*c370*/  LDL.LU R3, [R1+0x4] ;  /* 0x0000040001037983 */ /* 0x002ea80000300800 */
[----:B------:R-:W3:Y:S01]  /*c380*/  LDL.LU R0, [R1+0x14] ;  /* 0x0000140001007983 */ /* 0x000ee20000300800 */
[----:B------:R-:W-:Y:S01]  /*c390*/  BSSY B0, `(.L_x_243) ;  /* 0x0000038000007945 */ /* 0x000fe20003800000 */
[----:B------:R-:W-:-:S02]  /*c3a0*/  LOP3.LUT R9, R250, 0xffff, RZ, 0xc0, !PT ;  /* 0x0000fffffa097812 */ /* 0x000fc400078ec0ff */
[----:B------:R-:W1:Y:S01]  /*c3b0*/  S2R R2, SR_TID.X ;  /* 0x0000000000027919 */ /* 0x000e620000002100 */
[----:B-----5:R-:W-:Y:S02]  /*c3c0*/  SHF.R.S32.HI R18, RZ, 0x1f, R8 ;  /* 0x0000001fff127819 */ /* 0x020fe40000011408 */
[----:B-1----:R-:W-:Y:S02]  /*c3d0*/  ISETP.GT.AND P0, PT, R2, 0x7f, PT ;  /* 0x0000007f0200780c */ /* 0x002fe40003f04270 */
[----:B--2---:R-:W-:Y:S02]  /*c3e0*/  SEL R15, R3, RZ, !P3 ;  /* 0x000000ff030f7207 */ /* 0x004fe40005800000 */
[----:B---3--:R-:W-:-:S09]  /*c3f0*/  SEL R21, R0, RZ, !P3 ;  /* 0x000000ff00157207 */ /* 0x008fd20005800000 */
[----:B------:R-:W-:Y:S05]  /*c400*/  @P0 BRA `(.L_x_244) ;  /* 0x0000030000000947 */ /* 0x000fea0003800000 */
[----:B------:R-:W-:Y:S01]  /*c410*/  IMAD R0, R20, c[0x0][0x4e8], RZ ;  /* 0x00013a0014007a24 */ /* 0x000fe200078e02ff */
[----:B------:R-:W-:-:S04]  /*c420*/  LEA R14, R249, R2, 0x7 ;  /* 0x00000002f90e7211 */ /* 0x000fc800078e38ff */
[----:B------:R-:W-:-:S13]  /*c430*/  ISETP.GE.AND P0, PT, R14, R0, PT ;  /* 0x000000000e00720c */ /* 0x000fda0003f06270 */
[----:B------:R-:W-:Y:S05]  /*c440*/  @P0 BRA `(.L_x_244) ;  /* 0x000002c000000947 */ /* 0x000fea0003800000 */
[----:B------:R-:W2:Y:S01]  /*c450*/  LDL.LU R22, [R1+0x18] ;  /* 0x0000180001167983 */ /* 0x000ea20000300800 */
[----:B------:R-:W-:Y:S01]  /*c460*/  IMAD.MOV.U32 R0, RZ, RZ, 0x368 ;  /* 0x00000368ff007424 */ /* 0x000fe200078e00ff */
[----:B------:R-:W-:-:S04]  /*c470*/  ISETP.GT.AND P2, PT, R19, 0x1, PT ;  /* 0x000000011300780c */ /* 0x000fc80003f44270 */
[----:B------:R-:W-:-:S04]  /*c480*/  SEL R0, R0, 0x328, P2 ;  /* 0x0000032800007807 */ /* 0x000fc80001000000 */
[----:B------:R1:W3:Y:S08]  /*c490*/  LDC.64 R6, c[0x0][R0+0x170] ;  /* 0x00005c0000067b82 */ /* 0x0002f00000000a00 */
[----:B------:R1:W4:Y:S08]  /*c4a0*/  LDC.64 R4, c[0x0][R0+0x168] ;  /* 0x00005a0000047b82 */ /* 0x0003300000000a00 */
[----:B------:R1:W5:Y:S08]  /*c4b0*/  LDC.64 R12, c[0x0][R0+0x178] ;  /* 0x00005e00000c7b82 */ /* 0x0003700000000a00 */
[----:B------:R1:W2:Y:S02]  /*c4c0*/  LDC.64 R10, c[0x0][R0+0x160] ;  /* 0x00005800000a7b82 */ /* 0x0002a40000000a00 */
[----:B-1----:R-:W-:-:S02]  /*c4d0*/  IMAD.MOV.U32 R0, RZ, RZ, c[0x0][0x4e8] ;  /* 0x00013a00ff007624 */ /* 0x002fc400078e00ff */
[-C--:B---3--:R-:W-:Y:S02]  /*c4e0*/  IMAD R7, R7, R15.reuse, RZ ;  /* 0x0000000f07077224 */ /* 0x088fe400078e02ff */
[----:B------:R-:W-:Y:S01]  /*c4f0*/  IMAD.WIDE.U32 R2, R6, R15, RZ ;  /* 0x0000000f06027225 */ /* 0x000fe200078e00ff */
[----:B------:R-:W-:Y:S02]  /*c500*/  ISETP.NE.AND P0, PT, R0, 0x1, PT ;  /* 0x000000010000780c */ /* 0x000fe40003f05270 */
[----:B------:R-:W-:Y:S01]  /*c510*/  MOV R0, R14 ;  /* 0x0000000e00007202 */ /* 0x000fe20000000f00 */
[----:B------:R-:W-:Y:S02]  /*c520*/  IMAD R7, R6, R21, R7 ;  /* 0x0000001506077224 */ /* 0x000fe400078e0207 */
[-C--:B----4-:R-:W-:Y:S02]  /*c530*/  IMAD R16, R5, R9.reuse, RZ ;  /* 0x0000000905107224 */ /* 0x090fe400078e02ff */
[----:B------:R-:W-:Y:S01]  /*c540*/  IMAD.WIDE.U32 R4, R4, R9, RZ ;  /* 0x0000000904047225 */ /* 0x000fe200078e00ff */
[----:B------:R-:W-:-:S03]  /*c550*/  IADD3 R3, R3, R7, RZ ;  /* 0x0000000703037210 */ /* 0x000fc60007ffe0ff */
[----:B------:R-:W-:Y:S02]  /*c560*/  IMAD.IADD R16, R5, 0x1, R16 ;  /* 0x0000000105107824 */ /* 0x000fe400078e0210 */
[----:B------:R-:W-:-:S05]  /*c570*/  @P0 IMAD.HI.U32 R17, R14, c[0x0][0x4ec], RZ ;  /* 0x00013b000e110a27 */ /* 0x000fca00078e00ff */
[----:B------:R-:W-:Y:S02]  /*c580*/  @P0 SHF.R.U32.HI R0, RZ, c[0x0][0x4f0], R17 ;  /* 0x00013c00ff000a19 */ /* 0x000fe40000011611 */
[----:B------:R-:W-:-:S03]  /*c590*/  IADD3 R17, P1, P0, R2, R4, R8 ;  /* 0x0000000402117210 */ /* 0x000fc6000783e008 */
[----:B------:R-:W-:-:S04]  /*c5a0*/  IMAD.MOV R2, RZ, RZ, -R0 ;  /* 0x000000ffff027224 */ /* 0x000fc800078e0a00 */
[----:B------:R-:W-:Y:S01]  /*c5b0*/  IMAD R2, R2, c[0x0][0x4e8], R14 ;  /* 0x00013a0002027a24 */ /* 0x000fe200078e020e */
[----:B--2---:R-:W-:-:S05]  /*c5c0*/  SEL R6, R22, RZ, P2 ;  /* 0x000000ff16067207 */ /* 0x004fca0001000000 */
[-C--:B-----5:R-:W-:Y:S02]  /*c5d0*/  IMAD R7, R13, R6.reuse, RZ ;  /* 0x000000060d077224 */ /* 0x0a0fe400078e02ff */
[----:B------:R-:W-:Y:S01]  /*c5e0*/  IMAD.WIDE.U32 R4, R12, R6, RZ ;  /* 0x000000060c047225 */ /* 0x000fe200078e00ff */
[----:B------:R-:W-:Y:S02]  /*c5f0*/  IADD3.X R12, R3, R16, R18, P1, P0 ;  /* 0x00000010030c7210 */ /* 0x000fe40000fe0412 */
[----:B------:R-:W-:Y:S02]  /*c600*/  SHF.R.S32.HI R3, RZ, 0x1f, R0 ;  /* 0x0000001fff037819 */ /* 0x000fe40000011400 */
[----:B------:R-:W-:Y:S01]  /*c610*/  IADD3 R5, R5, R7, RZ ;  /* 0x0000000705057210 */ /* 0x000fe20007ffe0ff */
[----:B------:R-:W-:Y:S01]  /*c620*/  IMAD.MOV.U32 R7, RZ, RZ, c[0x0][0x4a8] ;  /* 0x00012a00ff077624 */ /* 0x000fe200078e00ff */
[----:B------:R-:W-:Y:S01]  /*c630*/  IADD3 R4, P1, P0, R0, R17, R4 ;  /* 0x0000001100047210 */ /* 0x000fe2000783e004 */
[----:B------:R-:W-:Y:S01]  /*c640*/  IMAD R0, R11, R2, RZ ;  /* 0x000000020b007224 */ /* 0x000fe200078e02ff */
[----:B------:R-:W-:-:S02]  /*c650*/  SHF.R.S32.HI R6, RZ, 0x1f, R2 ;  /* 0x0000001fff067819 */ /* 0x000fc40000011402 */
[----:B------:R-:W-:-:S03]  /*c660*/  IADD3.X R5, R3, R12, R5, P1, P0 ;  /* 0x0000000c03057210 */ /* 0x000fc60000fe0405 */
[C---:B------:R-:W-:Y:S02]  /*c670*/  IMAD R0, R10.reuse, R6, R0 ;  /* 0x000000060a007224 */ /* 0x040fe400078e0200 */
[----:B------:R-:W-:Y:S01]  /*c680*/  IMAD.WIDE.U32 R2, R10, R2, R4 ;  /* 0x000000020a027225 */ /* 0x000fe200078e0004 */
[----:B------:R-:W-:Y:S02]  /*c690*/  MOV R5, c[0x0][0x4ac] ;  /* 0x00012b0000057a02 */ /* 0x000fe40000000f00 */
[----:B------:R-:W-:Y:S01]  /*c6a0*/  SEL R4, R7, c[0x0][0x450], P2 ;  /* 0x0001140007047a07 */ /* 0x000fe20001000000 */
[----:B------:R-:W-:Y:S01]  /*c6b0*/  IMAD.IADD R0, R3, 0x1, R0 ;  /* 0x0000000103007824 */ /* 0x000fe200078e0200 */
[----:B------:R-:W-:Y:S02]  /*c6c0*/  SEL R5, R5, c[0x0][0x454], P2 ;  /* 0x0001150005057a07 */ /* 0x000fe40001000000 */
[----:B------:R-:W-:-:S04]  /*c6d0*/  LEA R4, P0, R2, R4, 0x2 ;  /* 0x0000000402047211 */ /* 0x000fc800078010ff */
[----:B------:R-:W-:Y:S02]  /*c6e0*/  LEA.HI.X R5, R2, R5, R0, 0x2, P0 ;  /* 0x0000000502057211 */ /* 0x000fe400000f1400 */
[----:B------:R-:W-:-:S05]  /*c6f0*/  MOV R0, 0xff800000 ;  /* 0xff80000000007802 */ /* 0x000fca0000000f00 */
[----:B------:R1:W-:Y:S02]  /*c700*/  STG.E [R4.64], R0 ;  /* 0x0000000004007986 */ /* 0x0003e4000c101908 */
.L_x_244:
[----:B------:R-:W-:Y:S05]  /*c710*/  BSYNC B0 ;  /* 0x0000000000007941 */ /* 0x000fea0003800000 */
.L_x_243:
[----:B------:R-:W-:-:S13]  /*c720*/  ISETP.GT.AND P0, PT, R19, 0x1, PT ;  /* 0x000000011300780c */ /* 0x000fda0003f04270 */
[----:B------:R-:W-:Y:S05]  /*c730*/  @P0 BRA `(.L_x_236) ;  /* 0x0000068000000947 */ /* 0x000fea0003800000 */
[----:B------:R-:W-:Y:S01]  /*c740*/  MOV R2, c[0x0][0x4e8] ;  /* 0x00013a0000027a02 */ /* 0x000fe20000000f00 */
[----:B-1----:R-:W-:Y:S01]  /*c750*/  IMAD R0, R18, c[0x0][0x3a0], RZ ;  /* 0x0000e80012007a24 */ /* 0x002fe200078e02ff */
[----:B------:R-:W-:Y:S01]  /*c760*/  LEA R4, R234, R235, 0x5 ;  /* 0x000000ebea047211 */ /* 0x000fe200078e28ff */
[----:B------:R-:W-:Y:S01]  /*c770*/  IMAD R5, R21, c[0x0][0x3f0], RZ ;  /* 0x0000fc0015057a24 */ /* 0x000fe200078e02ff */
[----:B------:R-:W-:Y:S01]  /*c780*/  ISETP.NE.AND P0, PT, R2, 0x1, PT ;  /* 0x000000010200780c */ /* 0x000fe20003f05270 */
[----:B------:R-:W-:Y:S01]  /*c790*/  IMAD.WIDE.U32 R2, R8, c[0x0][0x3a0], RZ ;  /* 0x0000e80008027a25 */ /* 0x000fe200078e00ff */
[----:B------:R-:W-:-:S03]  /*c7a0*/  LEA R4, R249, R4, 0x7 ;  /* 0x00000004f9047211 */ /* 0x000fc600078e38ff */
[----:B------:R-:W-:Y:S01]  /*c7b0*/  IMAD R8, R8, c[0x0][0x3a4], R0 ;  /* 0x0000e90008087a24 */ /* 0x000fe200078e0200 */
[----:B------:R-:W-:Y:S01]  /*c7c0*/  MOV R0, R4 ;  /* 0x0000000400007202 */ /* 0x000fe20000000f00 */
[----:B------:R-:W-:-:S03]  /*c7d0*/  IMAD R7, R15, c[0x0][0x3f4], R5 ;  /* 0x0000fd000f077a24 */ /* 0x000fc600078e0205 */
[----:B------:R-:W-:-:S03]  /*c7e0*/  IADD3 R3, R3, R8, RZ ;  /* 0x0000000803037210 */ /* 0x000fc60007ffe0ff */
[----:B------:R-:W-:-:S04]  /*c7f0*/  @P0 IMAD.HI.U32 R6, R4, c[0x0][0x4ec], RZ ;  /* 0x00013b0004060a27 */ /* 0x000fc800078e00ff */
[----:B------:R-:W-:Y:S01]  /*c800*/  IMAD.WIDE.U32 R2, R9, c[0x0][0x3e8], R2 ;  /* 0x0000fa0009027a25 */ /* 0x000fe200078e0002 */
[----:B------:R-:W-:-:S03]  /*c810*/  @P0 SHF.R.U32.HI R0, RZ, c[0x0][0x4f0], R6 ;  /* 0x00013c00ff000a19 */ /* 0x000fc60000011606 */
[----:B------:R-:W-:Y:S01]  /*c820*/  IMAD R3, R9, c[0x0][0x3ec], R3 ;  /* 0x0000fb0009037a24 */ /* 0x000fe200078e0203 */
[----:B------:R-:W-:Y:S02]  /*c830*/  SHF.R.S32.HI R6, RZ, 0x1f, R0 ;  /* 0x0000001fff067819 */ /* 0x000fe40000011400 */
[----:B------:R-:W-:Y:S01]  /*c840*/  IADD3 R5, -R0, RZ, RZ ;  /* 0x000000ff00057210 */ /* 0x000fe20007ffe1ff */
[----:B------:R-:W-:-:S04]  /*c850*/  IMAD.WIDE.U32 R2, R15, c[0x0][0x3f0], R2 ;  /* 0x0000fc000f027a25 */ /* 0x000fc800078e0002 */
[----:B------:R-:W-:Y:S01]  /*c860*/  IMAD R6, R6, c[0x0][0x3e0], RZ ;  /* 0x0000f80006067a24 */ /* 0x000fe200078e02ff */
[----:B------:R-:W-:Y:S01]  /*c870*/  IADD3 R3, R3, R7, RZ ;  /* 0x0000000703037210 */ /* 0x000fe20007ffe0ff */
[----:B------:R-:W-:Y:S02]  /*c880*/  IMAD R4, R5, c[0x0][0x4e8], R4 ;  /* 0x00013a0005047a24 */ /* 0x000fe400078e0204 */
        /* <DEDUP_REMOVED lines=12> */
.L_x_309:
[----:B------:R-:W-:Y:S05]  /*c950*/  BRA.DIV ~URZ, `(.L_x_246) ;  /* 0x000025727f007947 */ /* 0x000fea000b800000 */
[----:B------:R3:W4:Y:S02]  /*c960*/  SHFL.IDX PT, R0, R10, RZ, 0x181f ;  /* 0x00181fff0a007589 */ /* 0x00072400000e0000 */
.L_x_310:
[----:B------:R-:W-:Y:S01]  /*c970*/  IMAD R9, R20, c[0x0][0x4e8], RZ ;  /* 0x00013a0014097a24 */ /* 0x000fe200078e02ff */
        /* <DEDUP_REMOVED lines=10> */
[-C--:B--2---:R-:W-:Y:S02]  /*ca20*/  @!P1 LEA.HI.X R5, R231, R8.reuse, R12, 0x1, P3 ;  /* 0x00000008e7059211 */ /* 0x084fe400018f0c0c */
[----:B------:R-:W-:-:S03]  /*ca30*/  @!P0 LEA.HI.X R3, R238, R8, R11, 0x1, P2 ;  /* 0x00000008ee038211 */ /* 0x000fc600010f0c0b */
[----:B------:R2:W-:Y:S04]  /*ca40*/  @!P1 ST.E.128 [R4.64], RZ ;  /* 0x000000ff04009985 */ /* 0x0005e8000c101d08 */
[----:B------:R2:W-:Y:S02]  /*ca50*/  @!P0 ST.E.128 [R2.64], RZ ;  /* 0x000000ff02008985 */ /* 0x0005e4000c101d08 */
.L_x_248:
[----:B------:R-:W-:Y:S05]  /*ca60*/  BSYNC B0 ;  /* 0x0000000000007941 */ /* 0x000fea0003800000 */
.L_x_247:
[----:B------:R-:W-:Y:S05]  /*ca70*/  BRA.DIV ~URZ, `(.L_x_249) ;  /* 0x000024c27f007947 */ /* 0x000fea000b800000 */
[----:B--2---:R2:W1:Y:S04]  /*ca80*/  SHFL.IDX PT, R8, R7, 0x1, 0x181f ;  /* 0x00381f0007087f89 */ /* 0x00446800000e0000 */
[----:B----4-:R2:W4:Y:S02]  /*ca90*/  SHFL.IDX PT, R0, R10, 0x1, 0x181f ;  /* 0x00381f000a007f89 */ /* 0x01052400000e0000 */
.L_x_311:
[----:B------:R-:W-:Y:S01]  /*caa0*/  IADD3 R2, R6, 0x20, RZ ;  /* 0x0000002006027810 */ /* 0x000fe20007ffe0ff */
        /* <DEDUP_REMOVED lines=9> */
[-C--:B-1----:R-:W-:Y:S02]  /*cb40*/  @!P1 LEA.HI.X R5, R231, R8.reuse, R12, 0x1, P3 ;  /* 0x00000008e7059211 */ /* 0x082fe400018f0c0c */
[----:B------:R-:W-:-:S03]  /*cb50*/  @!P0 LEA.HI.X R3, R238, R8, R11, 0x1, P2 ;  /* 0x00000008ee038211 */ /* 0x000fc600010f0c0b */
[----:B------:R1:W-:Y:S04]  /*cb60*/  @!P1 ST.E.128 [R4.64], RZ ;  /* 0x000000ff04009985 */ /* 0x0003e8000c101d08 */
[----:B------:R1:W-:Y:S02]  /*cb70*/  @!P0 ST.E.128 [R2.64], RZ ;  /* 0x000000ff02008985 */ /* 0x0003e4000c101d08 */
.L_x_251:
[----:B------:R-:W-:Y:S05]  /*cb80*/  BSYNC B0 ;  /* 0x0000000000007941 */ /* 0x000fea0003800000 */
.L_x_250:
[----:B------:R-:W-:Y:S05]  /*cb90*/  BRA.DIV ~URZ, `(.L_x_252) ;  /* 0x000024727f007947 */ /* 0x000fea000b800000 */
[----:B-1----:R1:W2:Y:S02]  /*cba0*/  SHFL.IDX PT, R8, R7, 0x2, 0x181f ;  /* 0x00581f0007087f89 */ /* 0x0022a400000e0000 */
.L_x_312:
[----:B------:R-:W-:Y:S05]  /*cbb0*/  BRA.DIV ~URZ, `(.L_x_253) ;  /* 0x000024c27f007947 */ /* 0x000fea000b800000 */
[----:B----4-:R4:W1:Y:S02]  /*cbc0*/  SHFL.IDX PT, R0, R10, 0x2, 0x181f ;  /* 0x00581f000a007f89 */ /* 0x01086400000e0000 */
.L_x_313:
        /* <DEDUP_REMOVED lines=8> */
[CC--:B-1----:R-:W-:Y:S02]  /*cc50*/  @!P1 LEA R4, P3, R231.reuse, R0.reuse, 0x1 ;  /* 0x00000000e7049211 */ /* 0x0c2fe400078608ff */
[C---:B------:R-:W-:Y:S02]  /*cc60*/  @!P0 LEA R2, P2, R238.reuse, R0, 0x1 ;  /* 0x00000000ee028211 */ /* 0x040fe400078408ff */
[-C--:B--2---:R-:W-:Y:S02]  /*cc70*/  @!P1 LEA.HI.X R5, R231, R8.reuse, R12, 0x1, P3 ;  /* 0x00000008e7059211 */ /* 0x084fe400018f0c0c */
[----:B------:R-:W-:-:S03]  /*cc80*/  @!P0 LEA.HI.X R3, R238, R8, R11, 0x1, P2 ;  /* 0x00000008ee038211 */ /* 0x000fc600010f0c0b */
[----:B------:R1:W-:Y:S04]  /*cc90*/  @!P1 ST.E.128 [R4.64], RZ ;  /* 0x000000ff04009985 */ /* 0x0003e8000c101d08 */
[----:B------:R1:W-:Y:S02]  /*cca0*/  @!P0 ST.E.128 [R2.64], RZ ;  /* 0x000000ff02008985 */ /* 0x0003e4000c101d08 */
.L_x_255:
[----:B------:R-:W-:Y:S05]  /*ccb0*/  BSYNC B0 ;  /* 0x0000000000007941 */ /* 0x000fea0003800000 */
.L_x_254:
[----:B------:R-:W-:Y:S05]  /*ccc0*/  BRA.DIV ~URZ, `(.L_x_256) ;  /* 0x000024227f007947 */ /* 0x000fea000b800000 */
[----:B-12---:R-:W1:Y:S04]  /*ccd0*/  SHFL.IDX PT, R7, R7, 0x3, 0x181f ;  /* 0x00781f0007077f89 */ /* 0x006e6800000e0000 */
[----:B------:R2:W3:Y:S02]  /*cce0*/  SHFL.IDX PT, R0, R10, 0x3, 0x181f ;  /* 0x00781f000a007f89 */ /* 0x0004e400000e0000 */
.L_x_314:
[----:B------:R-:W-:-:S04]  /*ccf0*/  IADD3 R6, R6, 0x60, RZ ;  /* 0x0000006006067810 */ /* 0x000fc80007ffe0ff */
[----:B------:R-:W-:-:S13]  /*cd00*/  ISETP.GE.AND P0, PT, R6, R9, PT ;  /* 0x000000090600720c */ /* 0x000fda0003f06270 */
[----:B------:R-:W-:Y:S05]  /*cd10*/  @P0 BRA `(.L_x_236) ;  /* 0x000000a000000947 */ /* 0x000fea0003800000 */
[----:B------:R-:W-:Y:S02]  /*cd20*/  ISETP.GE.AND P1, PT, R231, c[0x0][0x3c8], PT ;  /* 0x0000f200e7007a0c */ /* 0x000fe40003f26270 */
[----:B------:R-:W-:Y:S02]  /*cd30*/  ISETP.GE.AND P0, PT, R238, c[0x0][0x3c8], PT ;  /* 0x0000f200ee007a0c */ /* 0x000fe40003f06270 */
[----:B--234-:R-:W-:Y:S02]  /*cd40*/  SHF.R.S32.HI R10, RZ, 0x1f, R231 ;  /* 0x0000001fff0a7819 */ /* 0x01cfe400000114e7 */
[----:B------:R-:W-:-:S07]  /*cd50*/  SHF.R.S32.HI R8, RZ, 0x1f, R238 ;  /* 0x0000001fff087819 */ /* 0x000fce00000114ee */
[CC--:B------:R-:W-:Y:S02]  /*cd60*/  @!P1 LEA R4, P3, R231.reuse, R0.reuse, 0x1 ;  /* 0x00000000e7049211 */ /* 0x0c0fe400078608ff */
[C---:B------:R-:W-:Y:S02]  /*cd70*/  @!P0 LEA R2, P2, R238.reuse, R0, 0x1 ;  /* 0x00000000ee028211 */ /* 0x040fe400078408ff */
[-C--:B-1----:R-:W-:Y:S02]  /*cd80*/  @!P1 LEA.HI.X R5, R231, R7.reuse, R10, 0x1, P3 ;  /* 0x00000007e7059211 */ /* 0x082fe400018f0c0a */
[----:B------:R-:W-:-:S03]  /*cd90*/  @!P0 LEA.HI.X R3, R238, R7, R8, 0x1, P2 ;  /* 0x00000007ee038211 */ /* 0x000fc600010f0c08 */
[----:B------:R1:W-:Y:S04]  /*cda0*/  @!P1 ST.E.128 [R4.64], RZ ;  /* 0x000000ff04009985 */ /* 0x0003e8000c101d08 */
[----:B------:R1:W-:Y:S02]  /*cdb0*/  @!P0 ST.E.128 [R2.64], RZ ;  /* 0x000000ff02008985 */ /* 0x0003e4000c101d08 */
.L_x_236:
[----:B------:R-:W-:Y:S05]  /*cdc0*/  BSYNC B1 ;  /* 0x0000000000017941 */ /* 0x000fea0003800000 */
.L_x_220:
[----:B------:R-:W-:-:S13]  /*cdd0*/  ISETP.NE.AND P0, PT, RZ, UR6, PT ;  /* 0x00000006ff007c0c */ /* 0x000fda000bf05270 */
[----:B------:R-:W-:Y:S01]  /*cde0*/  @P0 WARPSYNC 0xffffffff ;  /* 0xffffffff00000948 */ /* 0x000fe20003800000 */
[----:B------:R-:W-:Y:S06]  /*cdf0*/  @P0 BAR.SYNC.DEFER_BLOCKING 0x5, 0x100 ;  /* 0x0144000000000b1d */ /* 0x000fec0000010000 */
[----:B------:R-:W2:Y:S04]  /*ce00*/  @P0 LDS.128 R248, [0xf100] ;  /* 0x00f10000fff80984 */ /* 0x000ea80000000c00 */
[----:B------:R-:W-:Y:S06]  /*ce10*/  @P0 BAR.ARV 0x4, 0x100 ;  /* 0x0104000000000b1d */ /* 0x000fec0000002000 */
[----:B------:R-:W-:Y:S05]  /*ce20*/  @P0 BRA `(.L_x_257) ;  /* 0x00000ad000000947 */ /* 0x000fea0003800000 */
[----:B-1-34-:R-:W1:Y:S01]  /*ce30*/  S2R R0, SR_TID.X ;  /* 0x0000000000007919 */ /* 0x01ae620000002100 */
[----:B------:R-:W-:Y:S01]  /*ce40*/  IMAD.MOV.U32 R7, RZ, RZ, RZ ;  /* 0x000000ffff077224 */ /* 0x000fe200078e00ff */
[----:B-1----:R-:W-:-:S04]  /*ce50*/  LOP3.LUT R13, R0, 0x1f, RZ, 0xc0, !PT ;  /* 0x0000001f000d7812 */ /* 0x002fc800078ec0ff */
[----:B------:R-:W-:Y:S01]  /*ce60*/  ISETP.NE.AND P5, PT, R13, 0x1f, PT ;  /* 0x0000001f0d00780c */ /* 0x000fe20003fa5270 */
[----:B------:R-:W-:Y:S10]  /*ce70*/  BRA.DIV ~URZ, `(.L_x_258) ;  /* 0x000023427f007947 */ /* 0x000ff4000b800000 */
[----:B--2---:R1:W2:Y:S02]  /*ce80*/  SHFL.IDX PT, R9, R62, RZ, 0x1f ;  /* 0x00001fff3e097589 */ /* 0x0042a400000e0000 */
.L_x_315:
[----:B------:R-:W-:Y:S05]  /*ce90*/  BRA.DIV ~URZ, `(.L_x_259) ;  /* 0x000023927f007947 */ /* 0x000fea000b800000 */
[----:B------:R3:W4:Y:S02]  /*cea0*/  SHFL.IDX PT, R8, R62, 0x1, 0x1f ;  /* 0x00201f003e087f89 */ /* 0x00072400000e0000 */
.L_x_316:
[----:B------:R-:W-:Y:S02]  /*ceb0*/  IMAD.IADD R0, R251, 0x1, R13 ;  /* 0x00000001fb007824 */ /* 0x000fe400078e020d */
[----:B------:R-:W-:-:S03]  /*cec0*/  IMAD.MOV.U32 R6, RZ, RZ, RZ ;  /* 0x000000ffff067224 */ /* 0x000fc600078e00ff */
[----:B------:R-:W-:-:S13]  /*ced0*/  ISETP.GE.OR P0, PT, R0, c[0x0][0x53c], !P5 ;  /* 0x00014f0000007a0c */ /* 0x000fda0006f06670 */
[----:B------:R-:W-:Y:S01]  /*cee0*/  @!P0 IMAD.MOV.U32 R2, RZ, RZ, 0x4 ;  /* 0x00000004ff028424 */ /* 0x000fe200078e00ff */
[----:B------:R-:W-:-:S03]  /*cef0*/  @!P0 MOV R3, 0x4 ;  /* 0x0000000400038802 */ /* 0x000fc60000000f00 */
[----:B------:R-:W-:-:S04]  /*cf00*/  @!P0 IMAD.WIDE R4, R0, R2, c[0x0][0x580] ;  /* 0x0001600000048625 */ /* 0x000fc800078e0202 */
[----:B------:R-:W-:Y:S01]  /*cf10*/  @!P0 IMAD.WIDE R2, R0, R3, c[0x0][0x578] ;  /* 0x00015e0000028625 */ /* 0x000fe200078e0203 */
[----:B------:R-:W5:Y:S04]  /*cf20*/  @!P0 LDG.E R6, [R4.64] ;  /* 0x0000000804068981 */ /* 0x000f68000c1e1900 */
[----:B------:R-:W5:Y:S01]  /*cf30*/  @!P0 LDG.E R7, [R2.64] ;  /* 0x0000000802078981 */ /* 0x000f62000c1e1900 */
[C---:B------:R-:W-:Y:S02]  /*cf40*/  ISETP.GE.U32.AND P4, PT, R13.reuse, 0x10, PT ;  /* 0x000000100d00780c */ /* 0x040fe40003f86070 */
[C---:B------:R-:W-:Y:S02]  /*cf50*/  ISETP.GE.U32.AND P3, PT, R13.reuse, 0x8, PT ;  /* 0x000000080d00780c */ /* 0x040fe40003f66070 */
[----:B------:R-:W-:-:S02]  /*cf60*/  ISETP.GE.U32.AND P2, PT, R13, 0x4, PT ;  /* 0x000000040d00780c */ /* 0x000fc40003f46070 */
[C---:B------:R-:W-:Y:S02]  /*cf70*/  ISETP.GE.U32.AND P1, PT, R13.reuse, 0x2, PT ;  /* 0x000000020d00780c */ /* 0x040fe40003f26070 */
[----:B------:R-:W-:Y:S02]  /*cf80*/  ISETP.NE.AND P0, PT, R13, RZ, PT ;  /* 0x000000ff0d00720c */ /* 0x000fe40003f05270 */
[----:B------:R-:W-:Y:S01]  /*cf90*/  MOV R10, RZ ;  /* 0x000000ff000a7202 */ /* 0x000fe20000000f00 */
[----:B-----5:R-:W-:Y:S01]  /*cfa0*/  IMAD R0, R7, R6, RZ ;  /* 0x0000000607007224 */ /* 0x020fe200078e02ff */
[----:B------:R-:W-:Y:S07]  /*cfb0*/  BRA.DIV ~URZ, `(.L_x_260) ;  /* 0x000022e27f007947 */ /* 0x000fee000b800000 */
[----:B------:R1:W3:Y:S02]  /*cfc0*/  SHFL.UP PT, R4, R0, 0x1, RZ ;  /* 0x0420000000047989 */ /* 0x0002e400000e00ff */
.L_x_317:
[----:B---3--:R-:W-:-:S04]  /*cfd0*/  SEL R4, R4, RZ, P0 ;  /* 0x000000ff04047207 */ /* 0x008fc80000000000 */
[----:B-1----:R-:W-:Y:S01]  /*cfe0*/  IADD3 R0, R0, R4, RZ ;  /* 0x0000000400007210 */ /* 0x002fe20007ffe0ff */
[----:B------:R-:W-:Y:S05]  /*cff0*/  BRA.DIV ~URZ, `(.L_x_261) ;  /* 0x000022e27f007947 */ /* 0x000fea000b800000 */
[----:B------:R-:W1:Y:S02]  /*d000*/  SHFL.UP PT, R2, R0, 0x2, RZ ;  /* 0x0440000000027989 */ /* 0x000e6400000e00ff */
[----:B-1----:R-:W-:-:S05]  /*d010*/  SEL R2, R2, RZ, P1 ;  /* 0x000000ff02027207 */ /* 0x002fca0000800000 */
[----:B------:R-:W-:-:S05]  /*d020*/  IMAD.IADD R4, R0, 0x1, R2 ;  /* 0x0000000100047824 */ /* 0x000fca00078e0202 */
        /* <DEDUP_REMOVED lines=9> */
[----:B------:R1:W3:Y:S02]  /*d0c0*/  SHFL.IDX PT, R0, R4, 0x1f, 0x1f ;  /* 0x03e01f0004007f89 */ /* 0x0002e400000e0000 */
.L_x_318:
[----:B---3--:R-:W-:Y:S01]  /*d0d0*/  IMAD R0, R0, c[0x0][0x538], RZ ;  /* 0x00014e0000007a24 */ /* 0x008fe200078e02ff */
[----:B------:R-:W-:Y:S04]  /*d0e0*/  BSSY B1, `(.L_x_262) ;  /* 0x000007c000017945 */ /* 0x000fe80003800000 */
[----:B----4-:R-:W-:-:S04]  /*d0f0*/  IADD3 R8, R0, R8, RZ ;  /* 0x0000000800087210 */ /* 0x010fc80007ffe0ff */
[----:B--2---:R-:W-:-:S13]  /*d100*/  ISETP.GT.AND P6, PT, R8, R9, PT ;  /* 0x000000090800720c */ /* 0x004fda0003fc4270 */
[----:B------:R-:W-:Y:S05]  /*d110*/  @P6 BRA `(.L_x_263) ;  /* 0x0000024000006947 */ /* 0x000fea0003800000 */
.L_x_267:
[----:B------:R-:W-:-:S04]  /*d120*/  IADD3 R0, R251, 0x1f, RZ ;  /* 0x0000001ffb007810 */ /* 0x000fc80007ffe0ff */
[----:B------:R-:W-:-:S13]  /*d130*/  ISETP.GE.AND P6, PT, R0, c[0x0][0x53c], PT ;  /* 0x00014f0000007a0c */ /* 0x000fda0003fc6270 */
[----:B------:R-:W-:Y:S05]  /*d140*/  @P6 BRA `(.L_x_264) ;  /* 0x0000071000006947 */ /* 0x000fea0003800000 */
[----:B------:R-:W-:Y:S01]  /*d150*/  MOV R251, R0 ;  /* 0x0000000000fb7202 */ /* 0x000fe20000000f00 */
[----:B------:R-:W-:-:S03]  /*d160*/  CS2R R6, SRZ ;  /* 0x0000000000067805 */ /* 0x000fc6000001ff00 */
[----:B------:R-:W-:-:S04]  /*d170*/  IADD3 R0, R251, R13, RZ ;  /* 0x0000000dfb007210 */ /* 0x000fc80007ffe0ff */
[----:B------:R-:W-:-:S13]  /*d180*/  ISETP.GE.OR P6, PT, R0, c[0x0][0x53c], !P5 ;  /* 0x00014f0000007a0c */ /* 0x000fda0006fc6670 */
[----:B------:R-:W-:Y:S02]  /*d190*/  @!P6 MOV R2, 0x4 ;  /* 0x000000040002e802 */ /* 0x000fe40000000f00 */
[----:B------:R-:W-:-:S03]  /*d1a0*/  @!P6 MOV R3, 0x4 ;  /* 0x000000040003e802 */ /* 0x000fc60000000f00 */
[----:B-1----:R-:W-:-:S04]  /*d1b0*/  @!P6 IMAD.WIDE R4, R0, R2, c[0x0][0x580] ;  /* 0x000160000004e625 */ /* 0x002fc800078e0202 */
[----:B------:R-:W-:Y:S01]  /*d1c0*/  @!P6 IMAD.WIDE R2, R0, R3, c[0x0][0x578] ;  /* 0x00015e000002e625 */ /* 0x000fe200078e0203 */
[----:B------:R-:W2:Y:S04]  /*d1d0*/  @!P6 LDG.E R6, [R4.64] ;  /* 0x000000080406e981 */ /* 0x000ea8000c1e1900 */
[----:B------:R-:W2:Y:S02]  /*d1e0*/  @!P6 LDG.E R7, [R2.64] ;  /* 0x000000080207e981 */ /* 0x000ea4000c1e1900 */
[----:B--2---:R-:W-:Y:S01]  /*d1f0*/  IMAD R0, R7, R6, RZ ;  /* 0x0000000607007224 */ /* 0x004fe200078e02ff */
[----:B------:R-:W-:Y:S05]  /*d200*/  BRA.DIV ~URZ, `(.L_x_265) ;  /* 0x000022827f007947 */ /* 0x000fea000b800000 */
[----:B------:R1:W2:Y:S02]  /*d210*/  SHFL.UP PT, R2, R0, 0x1, RZ ;  /* 0x0420000000027989 */ /* 0x0002a400000e00ff */
.L_x_319:
[----:B--2---:R-:W-:-:S04]  /*d220*/  SEL R2, R2, RZ, P0 ;  /* 0x000000ff02027207 */ /* 0x004fc80000000000 */
        /* <DEDUP_REMOVED lines=14> */
[----:B------:R1:W2:Y:S02]  /*d310*/  SHFL.IDX PT, R0, R4, 0x1f, 0x1f ;  /* 0x03e01f0004007f89 */ /* 0x0002a400000e0000 */
.L_x_320:
[----:B--2---:R-:W-:-:S05]  /*d320*/  IMAD R0, R0, c[0x0][0x538], RZ ;  /* 0x00014e0000007a24 */ /* 0x004fca00078e02ff */
[----:B------:R-:W-:-:S04]  /*d330*/  IADD3 R8, R0, R8, RZ ;  /* 0x0000000800087210 */ /* 0x000fc80007ffe0ff */
[----:B------:R-:W-:-:S13]  /*d340*/  ISETP.GT.AND P6, PT, R8, R9, PT ;  /* 0x000000090800720c */ /* 0x000fda0003fc4270 */
[----:B-1----:R-:W-:Y:S05]  /*d350*/  @!P6 BRA `(.L_x_267) ;  /* 0xfffffdc00000e947 */ /* 0x002fea000383ffff */
.L_x_263:
[----:B------:R-:W-:-:S05]  /*d360*/  IADD3 R8, -R0, R8, RZ ;  /* 0x0000000800087210 */ /* 0x000fca0007ffe1ff */
[----:B------:R-:W-:-:S05]  /*d370*/  IMAD R0, R4, c[0x0][0x538], R8 ;  /* 0x00014e0004007a24 */ /* 0x000fca00078e0208 */
[----:B------:R-:W-:Y:S01]  /*d380*/  ISETP.GT.AND P0, PT, R0, R9, PT ;  /* 0x000000090000720c */ /* 0x000fe20003f04270 */
[----:B------:R-:W-:-:S12]  /*d390*/  BRA.DIV ~URZ, `(.L_x_268) ;  /* 0x000022f27f007947 */ /* 0x000fd8000b800000 */
[----:B------:R-:W-:-:S04]  /*d3a0*/  VOTE.ANY R0, PT, !P0 ;  /* 0x0000000000007806 */ /* 0x000fc800040e0100 */
.L_x_321:
[----:B------:R2:W3:Y:S01]  /*d3b0*/  POPC R11, R0 ;  /* 0x00000000000b7309 */ /* 0x0004e20000000000 */
[----:B------:R-:W-:Y:S05]  /*d3c0*/  BRA.DIV ~URZ, `(.L_x_269) ;  /* 0x000023027f007947 */ /* 0x000fea000b800000 */
[----:B---3--:R3:W4:Y:S04]  /*d3d0*/  SHFL.IDX PT, R6, R6, R11, 0x1f ;  /* 0x00001f0b06067589 */ /* 0x00872800000e0000 */
[----:B------:R3:W1:Y:S02]  /*d3e0*/  SHFL.IDX PT, R7, R7, R11, 0x1f ;  /* 0x00001f0b07077589 */ /* 0x00066400000e0000 */
.L_x_322:
[----:B------:R-:W-:Y:S01]  /*d3f0*/  ISETP.NE.AND P0, PT, R0, RZ, PT ;  /* 0x000000ff0000720c */ /* 0x000fe20003f05270 */
[----:B------:R-:W-:-:S12]  /*d400*/  BSSY B0, `(.L_x_270) ;  /* 0x0000005000007945 */ /* 0x000fd80003800000 */
[----:B------:R-:W-:Y:S05]  /*d410*/  @!P0 BRA `(.L_x_271) ;  /* 0x0000003000008947 */ /* 0x000fea0003800000 */
[----:B--2---:R-:W-:Y:S01]  /*d420*/  IADD3 R0, R11, -0x1, RZ ;  /* 0xffffffff0b007810 */ /* 0x004fe20007ffe0ff */
[----:B------:R-:W-:Y:S05]  /*d430*/  BRA.DIV ~URZ, `(.L_x_272) ;  /* 0x000023627f007947 */ /* 0x000fea000b800000 */
[----:B------:R2:W3:Y:S02]  /*d440*/  SHFL.IDX PT, R10, R4, R0, 0x1f ;  /* 0x00001f00040a7589 */ /* 0x0004e400000e0000 */
.L_x_271:
[----:B------:R-:W-:Y:S05]  /*d450*/  BSYNC B0 ;  /* 0x0000000000007941 */ /* 0x000fea0003800000 */
.L_x_270:
[-C--:B-12-4-:R-:W-:Y:S01]  /*d460*/  IABS R4, R6.reuse ;  /* 0x0000000600047213 */ /* 0x096fe20000000000 */
[----:B---3--:R-:W-:Y:S01]  /*d470*/  IMAD R248, R10, c[0x0][0x538], R8 ;  /* 0x00014e000af87a24 */ /* 0x008fe200078e0208 */
[----:B------:R-:W-:Y:S01]  /*d480*/  IABS R0, R7 ;  /* 0x0000000700007213 */ /* 0x000fe20000000000 */
[----:B------:R-:W-:Y:S01]  /*d490*/  IMAD.IADD R251, R11, 0x1, R251 ;  /* 0x000000010bfb7824 */ /* 0x000fe200078e02fb */
[----:B------:R-:W1:Y:S01]  /*d4a0*/  I2F.RP R2, R4 ;  /* 0x0000000400027306 */ /* 0x000e620000209400 */
[----:B------:R-:W-:Y:S02]  /*d4b0*/  IMAD.IADD R10, R9, 0x1, -R248 ;  /* 0x00000001090a7824 */ /* 0x000fe400078e0af8 */
[----:B------:R-:W-:Y:S01]  /*d4c0*/  IMAD.MOV.U32 R5, RZ, RZ, R0 ;  /* 0x000000ffff057224 */ /* 0x000fe200078e0000 */
[----:B------:R-:W-:Y:S02]  /*d4d0*/  IABS R0, R6 ;  /* 0x0000000600007213 */ /* 0x000fe40000000000 */
[----:B------:R-:W-:-:S02]  /*d4e0*/  IABS R9, R10 ;  /* 0x0000000a00097213 */ /* 0x000fc40000000000 */
[----:B------:R-:W-:Y:S01]  /*d4f0*/  I2F.RP R12, R5 ;  /* 0x00000005000c7306 */ /* 0x000fe20000209400 */
[----:B------:R-:W-:-:S07]  /*d500*/  IMAD.MOV R0, RZ, RZ, -R0 ;  /* 0x000000ffff007224 */ /* 0x000fce00078e0a00 */
[----:B-1----:R-:W1:Y:S02]  /*d510*/  MUFU.RCP R2, R2 ;  /* 0x0000000200027308 */ /* 0x002e640000001000 */
[----:B-1----:R-:W-:-:S06]  /*d520*/  IADD3 R2, R2, 0xffffffe, RZ ;  /* 0x0ffffffe02027810 */ /* 0x002fcc0007ffe0ff */
[----:B------:R-:W1:Y:S02]  /*d530*/  F2I.FTZ.U32.TRUNC.NTZ R3, R2 ;  /* 0x0000000200037305 */ /* 0x000e64000021f000 */
[----:B-1----:R-:W-:-:S04]  /*d540*/  IMAD.MOV R2, RZ, RZ, -R3 ;  /* 0x000000ffff027224 */ /* 0x002fc800078e0a03 */
[----:B------:R-:W-:Y:S01]  /*d550*/  IMAD R8, R2, R4, RZ ;  /* 0x0000000402087224 */ /* 0x000fe200078e02ff */
[----:B------:R-:W-:-:S05]  /*d560*/  MOV R2, RZ ;  /* 0x000000ff00027202 */ /* 0x000fca0000000f00 */
[----:B------:R-:W-:-:S04]  /*d570*/  IMAD.HI.U32 R8, R3, R8, R2 ;  /* 0x0000000803087227 */ /* 0x000fc800078e0002 */
[----:B------:R-:W-:Y:S02]  /*d580*/  IMAD.MOV.U32 R2, RZ, RZ, R9 ;  /* 0x000000ffff027224 */ /* 0x000fe400078e0009 */
[----:B------:R-:W-:Y:S02]  /*d590*/  IMAD.MOV.U32 R3, RZ, RZ, R0 ;  /* 0x000000ffff037224 */ /* 0x000fe400078e0000 */
[----:B------:R-:W-:-:S04]  /*d5a0*/  IMAD.HI.U32 R0, R8, R2, RZ ;  /* 0x0000000208007227 */ /* 0x000fc800078e00ff */
[----:B------:R-:W-:Y:S02]  /*d5b0*/  IMAD R2, R0, R3, R2 ;  /* 0x0000000300027224 */ /* 0x000fe400078e0202 */
[----:B------:R-:W1:Y:S03]  /*d5c0*/  MUFU.RCP R3, R12 ;  /* 0x0000000c00037308 */ /* 0x000e660000001000 */
[----:B------:R-:W-:Y:S02]  /*d5d0*/  ISETP.GT.U32.AND P1, PT, R4, R2, PT ;  /* 0x000000020400720c */ /* 0x000fe40003f24070 */
[----:B-1----:R-:W-:-:S11]  /*d5e0*/  IADD3 R3, R3, 0xffffffe, RZ ;  /* 0x0ffffffe03037810 */ /* 0x002fd60007ffe0ff */
[-C--:B------:R-:W-:Y:S02]  /*d5f0*/  @!P1 IADD3 R2, R2, -R4.reuse, RZ ;  /* 0x8000000402029210 */ /* 0x080fe40007ffe0ff */
[----:B------:R-:W-:Y:S01]  /*d600*/  @!P1 IADD3 R0, R0, 0x1, RZ ;  /* 0x0000000100009810 */ /* 0x000fe20007ffe0ff */
[----:B------:R-:W1:Y:S01]  /*d610*/  F2I.FTZ.U32.TRUNC.NTZ R3, R3 ;  /* 0x0000000300037305 */ /* 0x000e62000021f000 */
[----:B------:R-:W-:Y:S02]  /*d620*/  ISETP.GE.U32.AND P2, PT, R2, R4, PT ;  /* 0x000000040200720c */ /* 0x000fe40003f46070 */
[----:B------:R-:W-:Y:S02]  /*d630*/  LOP3.LUT R2, R10, R6, RZ, 0x3c, !PT ;  /* 0x000000060a027212 */ /* 0x000fe400078e3cff */
[----:B------:R-:W-:Y:S02]  /*d640*/  ISETP.NE.AND P1, PT, R6, RZ, PT ;  /* 0x000000ff0600720c */ /* 0x000fe40003f25270 */
[----:B------:R-:W-:-:S07]  /*d650*/  ISETP.GE.AND P0, PT, R2, RZ, PT ;  /* 0x000000ff0200720c */ /* 0x000fce0003f06270 */
[----:B------:R-:W-:Y:S01]  /*d660*/  @P2 IADD3 R0, R0, 0x1, RZ ;  /* 0x0000000100002810 */ /* 0x000fe20007ffe0ff */
[----:B-1----:R-:W-:-:S04]  /*d670*/  IMAD.MOV R2, RZ, RZ, -R3 ;  /* 0x000000ffff027224 */ /* 0x002fc800078e0a03 */
[----:B------:R-:W-:Y:S01]  /*d680*/  IMAD.MOV.U32 R4, RZ, RZ, R2 ;  /* 0x000000ffff047224 */ /* 0x000fe200078e0002 */
[----:B------:R-:W-:Y:S01]  /*d690*/  IABS R2, R7 ;  /* 0x0000000700027213 */ /* 0x000fe20000000000 */
[----:B------:R-:W-:Y:S01]  /*d6a0*/  @!P0 IMAD.MOV R0, RZ, RZ, -R0 ;  /* 0x000000ffff008224 */ /* 0x000fe200078e0a00 */
[----:B------:R-:W-:Y:S01]  /*d6b0*/  @!P1 LOP3.LUT R0, RZ, R6, RZ, 0x33, !PT ;  /* 0x00000006ff009212 */ /* 0x000fe200078e33ff */
[----:B------:R-:W-:Y:S01]  /*d6c0*/  IMAD R4, R4, R5, RZ ;  /* 0x0000000504047224 */ /* 0x000fe200078e02ff */
[----:B------:R-:W-:Y:S01]  /*d6d0*/  IADD3 R8, RZ, -R2, RZ ;  /* 0x80000002ff087210 */ /* 0x000fe20007ffe0ff */
[----:B------:R-:W-:Y:S01]  /*d6e0*/  IMAD.MOV.U32 R2, RZ, RZ, RZ ;  /* 0x000000ffff027224 */ /* 0x000fe200078e00ff */
[----:B------:R-:W-:Y:S01]  /*d6f0*/  IABS R9, R0 ;  /* 0x0000000000097213 */ /* 0x000fe20000000000 */
[----:B------:R-:W-:Y:S02]  /*d700*/  IMAD R6, R0, R6, RZ ;  /* 0x0000000600067224 */ /* 0x000fe400078e02ff */
[----:B------:R-:W-:Y:S01]  /*d710*/  IMAD.HI.U32 R2, R3, R4, R2 ;  /* 0x0000000403027227 */ /* 0x000fe200078e0002 */
[----:B------:R-:W-:-:S02]  /*d720*/  MOV R4, R8 ;  /* 0x0000000800047202 */ /* 0x000fc40000000f00 */
[----:B------:R-:W-:Y:S01]  /*d730*/  IADD3 R249, R10, -R6, RZ ;  /* 0x800000060af97210 */ /* 0x000fe20007ffe0ff */
[----:B------:R-:W-:-:S04]  /*d740*/  IMAD.MOV.U32 R3, RZ, RZ, R9 ;  /* 0x000000ffff037224 */ /* 0x000fc800078e0009 */
        /* <DEDUP_REMOVED lines=11> */
[----:B------:R-:W-:-:S04]  /*d800*/  @!P1 LOP3.LUT R2, RZ, R7, RZ, 0x33, !PT ;  /* 0x00000007ff029212 */ /* 0x000fc800078e33ff */
[----:B------:R-:W-:Y:S01]  /*d810*/  IADD3 R3, -R2, RZ, RZ ;  /* 0x000000ff02037210 */ /* 0x000fe20007ffe1ff */
[----:B------:R-:W-:-:S04]  /*d820*/  IMAD R2, R7, 0x1000000, R2 ;  /* 0x0100000007027824 */ /* 0x000fc800078e0202 */
[----:B------:R-:W-:-:S04]  /*d830*/  IMAD R0, R7, R3, R0 ;  /* 0x0000000307007224 */ /* 0x000fc800078e0200 */
[----:B------:R-:W-:Y:S01]  /*d840*/  IMAD R250, R0, 0x10000, R2 ;  /* 0x0001000000fa7824 */ /* 0x000fe200078e0202 */
[----:B------:R-:W-:Y:S05]  /*d850*/  BRA `(.L_x_273) ;  /* 0x0000004000007947 */ /* 0x000fea0003800000 */
.L_x_264:
[----:B------:R-:W-:Y:S01]  /*d860*/  IMAD.MOV.U32 R248, RZ, RZ, R9 ;  /* 0x000000fffff87224 */ /* 0x000fe200078e0009 */
[----:B------:R-:W-:Y:S01]  /*d870*/  MOV R250, RZ ;  /* 0x000000ff00fa7202 */ /* 0x000fe20000000f00 */
[----:B------:R-:W-:Y:S01]  /*d880*/  IMAD.MOV.U32 R249, RZ, RZ, RZ ;  /* 0x000000fffff97224 */ /* 0x000fe200078e00ff */
[----:B------:R-:W-:Y:S02]  /*d890*/  MOV R251, c[0x0][0x53c] ;  /* 0x00014f0000fb7a02 */ /* 0x000fe40000000f00 */
.L_x_273:
[----:B------:R-:W-:Y:S05]  /*d8a0*/  BSYNC B1 ;  /* 0x0000000000017941 */ /* 0x000fea0003800000 */
.L_x_262:
[----:B------:R-:W-:Y:S01]  /*d8b0*/  WARPSYNC 0xffffffff ;  /* 0xffffffff00007948 */ /* 0x000fe20003800000 */
[----:B------:R-:W-:Y:S01]  /*d8c0*/  BAR.SYNC.DEFER_BLOCKING 0x4, 0x100 ;  /* 0x0104000000007b1d */ /* 0x000fe20000010000 */
[----:B------:R-:W-:-:S13]  /*d8d0*/  ISETP.NE.AND P0, PT, R13, RZ, PT ;  /* 0x000000ff0d00720c */ /* 0x000fda0003f05270 */
[----:B------:R2:W-:Y:S04]  /*d8e0*/  @!P0 STS.128 [0xf100], R248 ;  /* 0x00f100f8ff008388 */ /* 0x0005e80000000c00 */
[----:B------:R-:W-:Y:S06]  /*d8f0*/  BAR.ARV 0x5, 0x100 ;  /* 0x0144000000007b1d */ /* 0x000fec0000002000 */
.L_x_257:
[----:B--2---:R-:W-:-:S13]  /*d900*/  ISETP.GE.AND P0, PT, R251, c[0x0][0x53c], PT ;  /* 0x00014f00fb007a0c */ /* 0x004fda0003f06270 */
[----:B-1-34-:R-:W-:Y:S01]  /*d910*/  @P0 CALL.REL.NOINC `(.L_x_274) ;  /* 0x0000001000000944 */ /* 0x01afe20003c00000 */
[----:B------:R-:W-:Y:S05]  /*d920*/  BRA `(.L_x_275) ;  /* 0xffff3da000007947 */ /* 0x000fea000383ffff */
.L_x_274:
[----:B------:R-:W-:Y:S05]  /*d930*/  EXIT ;  /* 0x000000000000794d */ /* 0x000fea0003800000 */
.L_x_167:
[----:B------:R-:W-:Y:S01]  /*d940*/  IMAD.MOV.U32 R0, RZ, RZ, R5 ;  /* 0x000000ffff007224 */ /* 0x000fe200078e0005 */
[----:B------:R-:W-:Y:S02]  /*d950*/  MOV R2, 0x1 ;  /* 0x0000000100027802 */ /* 0x000fe40000000f00 */
[----:B------:R-:W-:Y:S02]  /*d960*/  MOV R3, 0xd980 ;  /* 0x0000d98000037802 */ /* 0x000fe40000000f00 */
[----:B-1----:R-:W-:Y:S05]  /*d970*/  CALL.REL.NOINC `($__internal_4_$__cuda_sm70_shflsync_up_p) ;  /* 0x00001f4000007944 */ /* 0x002fea0003c00000 */
[----:B------:R-:W-:Y:S01]  /*d980*/  MOV R0, R4 ;  /* 0x0000000400007202 */ /* 0x000fe20000000f00 */
[----:B------:R-:W-:Y:S05]  /*d990*/  BRA `(.L_x_276) ;  /* 0xffff2ab000007947 */ /* 0x000fea000383ffff */
.L_x_168:
[----:B------:R-:W-:Y:S01]  /*d9a0*/  IMAD.MOV.U32 R0, RZ, RZ, R5 ;  /* 0x000000ffff007224 */ /* 0x000fe200078e0005 */
[----:B------:R-:W-:Y:S02]  /*d9b0*/  MOV R2, 0x2 ;  /* 0x0000000200027802 */ /* 0x000fe40000000f00 */
[----:B------:R-:W-:Y:S02]  /*d9c0*/  MOV R3, 0xd9e0 ;  /* 0x0000d9e000037802 */ /* 0x000fe40000000f00 */
[----:B-1----:R-:W-:Y:S05]  /*d9d0*/  CALL.REL.NOINC `($__internal_4_$__cuda_sm70_shflsync_up_p) ;  /* 0x00001ee000007944 */ /* 0x002fea0003c00000 */
[----:B------:R-:W-:Y:S01]  /*d9e0*/  SEL R0, R4, RZ, P4 ;  /* 0x000000ff04007207 */ /* 0x000fe20002000000 */
[----:B------:R-:W-:Y:S01]  /*d9f0*/  IMAD.MOV.U32 R2, RZ, RZ, 0x4 ;  /* 0x00000004ff027424 */ /* 0x000fe200078e00ff */
[----:B------:R-:W-:-:S03]  /*da00*/  MOV R3, 0xda30 ;  /* 0x0000da3000037802 */ /* 0x000fc60000000f00 */
[----:B------:R-:W-:Y:S02]  /*da10*/  IMAD.IADD R0, R5, 0x1, R0 ;  /* 0x0000000105007824 */ /* 0x000fe400078e0200 */
[----:B------:R-:W-:Y:S05]  /*da20*/  CALL.REL.NOINC `($__internal_4_$__cuda_sm70_shflsync_up_p) ;  /* 0x00001e9000007944 */ /* 0x000fea0003c00000 */
        /* <DEDUP_REMOVED lines=12> */
[----:B------:R-:W-:Y:S02]  /*daf0*/  MOV R3, 0x1f ;  /* 0x0000001f00037802 */ /* 0x000fe40000000f00 */
[----:B------:R-:W-:Y:S01]  /*db00*/  MOV R2, 0xdb40 ;  /* 0x0000db4000027802 */ /* 0x000fe20000000f00 */
[----:B------:R-:W-:-:S04]  /*db10*/  IMAD.IADD R4, R0, 0x1, R4 ;  /* 0x0000000100047824 */ /* 0x000fc800078e0204 */
[----:B------:R-:W-:Y:S02]  /*db20*/  IMAD.MOV.U32 R207, RZ, RZ, R4 ;  /* 0x000000ffffcf7224 */ /* 0x000fe400078e0004 */
[----:B------:R-:W-:Y:S05]  /*db30*/  CALL.REL.NOINC `($__internal_3_$__cuda_sm70_shflsync_idx_p) ;  /* 0x00001d3000007944 */ /* 0x000fea0003c00000 */
[----:B------:R-:W-:Y:S01]  /*db40*/  MOV R0, R206 ;  /* 0x000000ce00007202 */ /* 0x000fe20000000f00 */
[----:B------:R-:W-:Y:S05]  /*db50*/  BRA `(.L_x_277) ;  /* 0xffff29f000007947 */ /* 0x000fea000383ffff */
.L_x_170:
[----:B------:R-:W-:Y:S02]  /*db60*/  SEL R0, RZ, 0x1, P0 ;  /* 0x00000001ff007807 */ /* 0x000fe40000000000 */
[----:B------:R-:W-:Y:S02]  /*db70*/  MOV R2, 0xdb90 ;  /* 0x0000db9000027802 */ /* 0x000fe40000000f00 */
[----:B-1----:R-:W-:Y:S05]  /*db80*/  CALL.REL.NOINC `($__internal_5_$__cuda_sm70_votesync_ballot) ;  /* 0x00001da000007944 */ /* 0x002fea0003c00000 */
[----:B------:R-:W-:Y:S05]  /*db90*/  BRA `(.L_x_278) ;  /* 0xffff2a4000007947 */ /* 0x000fea000383ffff */
.L_x_171:
[----:B------:R-:W-:Y:S01]  /*dba0*/  IMAD.MOV.U32 R207, RZ, RZ, R8 ;  /* 0x000000ffffcf7224 */ /* 0x000fe200078e0008 */
[----:B--2---:R-:W-:Y:S01]  /*dbb0*/  MOV R206, R251 ;  /* 0x000000fb00ce7202 */ /* 0x004fe20000000f00 */
[----:B------:R-:W-:Y:S01]  /*dbc0*/  IMAD.MOV.U32 R3, RZ, RZ, 0x1f ;  /* 0x0000001fff037424 */ /* 0x000fe200078e00ff */
[----:B------:R-:W-:Y:S02]  /*dbd0*/  MOV R2, 0xdbf0 ;  /* 0x0000dbf000027802 */ /* 0x000fe40000000f00 */
[----:B-1----:R-:W-:Y:S05]  /*dbe0*/  CALL.REL.NOINC `($__internal_3_$__cuda_sm70_shflsync_idx_p) ;  /* 0x00001c8000007944 */ /* 0x002fea0003c00000 */
[----:B------:R-:W-:Y:S01]  /*dbf0*/  IMAD.MOV.U32 R11, RZ, RZ, R206 ;  /* 0x000000ffff0b7224 */ /* 0x000fe200078e00ce */
[----:B------:R-:W-:Y:S01]  /*dc00*/  MOV R207, R7 ;  /* 0x0000000700cf7202 */ /* 0x000fe20000000f00 */
[----:B------:R-:W-:Y:S01]  /*dc10*/  IMAD.MOV.U32 R6, RZ, RZ, RZ ;  /* 0x000000ffff067224 */ /* 0x000fe200078e00ff */
[----:B------:R-:W-:Y:S01]  /*dc20*/  MOV R206, R251 ;  /* 0x000000fb00ce7202 */ /* 0x000fe20000000f00 */
[----:B------:R-:W-:Y:S01]  /*dc30*/  IMAD.MOV.U32 R3, RZ, RZ, 0x1f ;  /* 0x0000001fff037424 */ /* 0x000fe200078e00ff */
[----:B------:R-:W-:-:S02]  /*dc40*/  MOV R2, 0xdc60 ;  /* 0x0000dc6000027802 */ /* 0x000fc40000000f00 */
[----:B------:R-:W-:Y:S05]  /*dc50*/  CALL.REL.NOINC `($__internal_3_$__cuda_sm70_shflsync_idx_p) ;  /* 0x00001c1000007944 */ /* 0x000fea0003c00000 */
[----:B------:R-:W-:Y:S01]  /*dc60*/  MOV R10, R206 ;  /* 0x000000ce000a7202 */ /* 0x000fe20000000f00 */
[----:B------:R-:W-:Y:S05]  /*dc70*/  BRA `(.L_x_279) ;  /* 0xffff29b000007947 */ /* 0x000fea000383ffff */
.L_x_174:
[----:B------:R-:W-:Y:S01]  /*dc80*/  IMAD.MOV.U32 R207, RZ, RZ, R4 ;  /* 0x000000ffffcf7224 */ /* 0x000fe200078e0004 */
[----:B------:R-:W-:-:S02]  /*dc90*/  MOV R3, 0x1f ;  /* 0x0000001f00037802 */ /* 0x000fc40000000f00 */
[----:B------:R-:W-:Y:S02]  /*dca0*/  MOV R2, 0xdcc0 ;  /* 0x0000dcc000027802 */ /* 0x000fe40000000f00 */
[----:B-1234-:R-:W-:Y:S05]  /*dcb0*/  CALL.REL.NOINC `($__internal_3_$__cuda_sm70_shflsync_idx_p) ;  /* 0x00001bb000007944 */ /* 0x01efea0003c00000 */
[----:B------:R-:W-:Y:S01]  /*dcc0*/  MOV R6, R206 ;  /* 0x000000ce00067202 */ /* 0x000fe20000000f00 */
[----:B------:R-:W-:Y:S05]  /*dcd0*/  BRA `(.L_x_173) ;  /* 0xffff29b000007947 */ /* 0x000fea000383ffff */
.L_x_184:
[----:B------:R-:W-:Y:S01]  /*dce0*/  IMAD.MOV.U32 R207, RZ, RZ, R15 ;  /* 0x000000ffffcf7224 */ /* 0x000fe200078e000f */
[----:B------:R-:W-:Y:S01]  /*dcf0*/  MOV R206, 0x3 ;  /* 0x0000000300ce7802 */ /* 0x000fe20000000f00 */
[----:B------:R-:W-:Y:S01]  /*dd00*/  IMAD.MOV.U32 R3, RZ, RZ, 0x181f ;  /* 0x0000181fff037424 */ /* 0x000fe200078e00ff */
[----:B------:R-:W-:Y:S02]  /*dd10*/  MOV R2, 0xdd30 ;  /* 0x0000dd3000027802 */ /* 0x000fe40000000f00 */
[----:B------:R-:W-:Y:S05]  /*dd20*/  CALL.REL.NOINC `($__internal_3_$__cuda_sm70_shflsync_idx_p) ;  /* 0x00001b4000007944 */ /* 0x000fea0003c00000 */
[----:B------:R-:W-:Y:S01]  /*dd30*/  IMAD.MOV.U32 R0, RZ, RZ, R206 ;  /* 0x000000ffff007224 */ /* 0x000fe200078e00ce */
[----:B------:R-:W-:Y:S01]  /*dd40*/  MOV R206, 0x3 ;  /* 0x0000000300ce7802 */ /* 0x000fe20000000f00 */
[----:B------:R-:W-:Y:S01]  /*dd50*/  IMAD.MOV.U32 R207, RZ, RZ, R14 ;  /* 0x000000ffffcf7224 */ /* 0x000fe200078e000e */
[----:B------:R-:W-:Y:S02]  /*dd60*/  MOV R3, 0x181f ;  /* 0x0000181f00037802 */ /* 0x000fe40000000f00 */
[----:B------:R-:W-:Y:S02]  /*dd70*/  MOV R2, 0xdd90 ;  /* 0x0000dd9000027802 */ /* 0x000fe40000000f00 */
[----:B------:R-:W-:Y:S05]  /*dd80*/  CALL.REL.NOINC `($__internal_3_$__cuda_sm70_shflsync_idx_p) ;  /* 0x00001ae000007944 */ /* 0x000fea0003c00000 */
[----:B------:R-:W-:Y:S01]  /*dd90*/  MOV R2, R206 ;  /* 0x000000ce00027202 */ /* 0x000fe20000000f00 */
[----:B------:R-:W-:Y:S05]  /*dda0*/  BRA `(.L_x_280) ;  /* 0xffff524000007947 */ /* 0x000fea000383ffff */
.L_x_187:
[----:B------:R-:W-:Y:S01]  /*ddb0*/  IMAD.MOV.U32 R207, RZ, RZ, R0 ;  /* 0x000000ffffcf7224 */ /* 0x000fe200078e0000 */
[----:B------:R-:W-:Y:S01]  /*ddc0*/  MOV R206, RZ ;  /* 0x000000ff00ce7202 */ /* 0x000fe20000000f00 */
[----:B------:R-:W-:Y:S01]  /*ddd0*/  IMAD.MOV.U32 R3, RZ, RZ, 0x181f ;  /* 0x0000181fff037424 */ /* 0x000fe200078e00ff */
[----:B------:R-:W-:-:S02]  /*dde0*/  MOV R2, 0xde00 ;  /* 0x0000de0000027802 */ /* 0x000fc40000000f00 */
[----:B------:R-:W-:Y:S05]  /*ddf0*/  CALL.REL.NOINC `($__internal_3_$__cuda_sm70_shflsync_idx_p) ;  /* 0x00001a7000007944 */ /* 0x000fea0003c00000 */
[----:B------:R-:W-:Y:S01]  /*de00*/  MOV R5, R206 ;  /* 0x000000ce00057202 */ /* 0x000fe20000000f00 */
[----:B------:R-:W-:Y:S05]  /*de10*/  BRA `(.L_x_281) ;  /* 0xffff5f4000007947 */ /* 0x000fea000383ffff */
.L_x_188:
[----:B------:R-:W-:Y:S01]  /*de20*/  IMAD.MOV.U32 R207, RZ, RZ, R4 ;  /* 0x000000ffffcf7224 */ /* 0x000fe200078e0004 */
[----:B------:R-:W-:Y:S01]  /*de30*/  MOV R206, RZ ;  /* 0x000000ff00ce7202 */ /* 0x000fe20000000f00 */
[----:B------:R-:W-:Y:S01]  /*de40*/  IMAD.MOV.U32 R3, RZ, RZ, 0x181f ;  /* 0x0000181fff037424 */ /* 0x000fe200078e00ff */
[----:B------:R-:W-:-:S02]  /*de50*/  MOV R2, 0xde70 ;  /* 0x0000de7000027802 */ /* 0x000fc40000000f00 */
[----:B-12---:R-:W-:Y:S05]  /*de60*/  CALL.REL.NOINC `($__internal_3_$__cuda_sm70_shflsync_idx_p) ;  /* 0x00001a0000007944 */ /* 0x006fea0003c00000 */
[----:B------:R-:W-:Y:S01]  /*de70*/  MOV R2, R206 ;  /* 0x000000ce00027202 */ /* 0x000fe20000000f00 */
[----:B------:R-:W-:Y:S05]  /*de80*/  BRA `(.L_x_282) ;  /* 0xffff5ef000007947 */ /* 0x000fea000383ffff */
.L_x_191:
[----:B------:R-:W-:Y:S01]  /*de90*/  IMAD.MOV.U32 R207, RZ, RZ, R0 ;  /* 0x000000ffffcf7224 */ /* 0x000fe200078e0000 */
[----:B------:R-:W-:Y:S01]  /*dea0*/  MOV R206, 0x1 ;  /* 0x0000000100ce7802 */ /* 0x000fe20000000f00 */
[----:B--2---:R-:W-:Y:S01]  /*deb0*/  IMAD.MOV.U32 R3, RZ, RZ, 0x181f ;  /* 0x0000181fff037424 */ /* 0x004fe200078e00ff */
[----:B----4-:R-:W-:-:S03]  /*dec0*/  MOV R2, 0xdee0 ;  /* 0x0000dee000027802 */ /* 0x010fc60000000f00 */
[----:B-1-3--:R-:W-:Y:S05]  /*ded0*/  CALL.REL.NOINC `($__internal_3_$__cuda_sm70_shflsync_idx_p) ;  /* 0x0000199000007944 */ /* 0x00afea0003c00000 */
[----:B------:R-:W-:Y:S01]  /*dee0*/  IMAD.MOV.U32 R5, RZ, RZ, R206 ;  /* 0x000000ffff057224 */ /* 0x000fe200078e00ce */
[----:B------:R-:W-:Y:S01]  /*def0*/  MOV R206, 0x1 ;  /* 0x0000000100ce7802 */ /* 0x000fe20000000f00 */
[----:B------:R-:W-:Y:S01]  /*df00*/  IMAD.MOV.U32 R207, RZ, RZ, R4 ;  /* 0x000000ffffcf7224 */ /* 0x000fe200078e0004 */
[----:B------:R-:W-:-:S02]  /*df10*/  MOV R3, 0x181f ;  /* 0x0000181f00037802 */ /* 0x000fc40000000f00 */
[----:B------:R-:W-:Y:S02]  /*df20*/  MOV R2, 0xdf40 ;  /* 0x0000df4000027802 */ /* 0x000fe40000000f00 */
[----:B------:R-:W-:Y:S05]  /*df30*/  CALL.REL.NOINC `($__internal_3_$__cuda_sm70_shflsync_idx_p) ;  /* 0x0000193000007944 */ /* 0x000fea0003c00000 */
[----:B------:R-:W-:Y:S01]  /*df40*/  MOV R2, R206 ;  /* 0x000000ce00027202 */ /* 0x000fe20000000f00 */
[----:B------:R-:W-:Y:S05]  /*df50*/  BRA `(.L_x_283) ;  /* 0xffff5f4000007947 */ /* 0x000fea000383ffff */
.L_x_194:
[----:B------:R-:W-:Y:S01]  /*df60*/  IMAD.MOV.U32 R207, RZ, RZ, R0 ;  /* 0x000000ffffcf7224 */ /* 0x000fe200078e0000 */
[----:B------:R-:W-:Y:S01]  /*df70*/  MOV R206, 0x2 ;  /* 0x0000000200ce7802 */ /* 0x000fe20000000f00 */
[----:B-1----:R-:W-:Y:S01]  /*df80*/  IMAD.MOV.U32 R3, RZ, RZ, 0x181f ;  /* 0x0000181fff037424 */ /* 0x002fe200078e00ff */
[----:B----4-:R-:W-:Y:S02]  /*df90*/  MOV R2, 0xdfb0 ;  /* 0x0000dfb000027802 */ /* 0x010fe40000000f00 */
[----:B--23--:R-:W-:Y:S05]  /*dfa0*/  CALL.REL.NOINC `($__internal_3_$__cuda_sm70_shflsync_idx_p) ;  /* 0x000018c000007944 */ /* 0x00cfea0003c00000 */
[----:B------:R-:W-:Y:S01]  /*dfb0*/  MOV R5, R206 ;  /* 0x000000ce00057202 */ /* 0x000fe20000000f00 */
[----:B------:R-:W-:Y:S05]  /*dfc0*/  BRA `(.L_x_284) ;  /* 0xffff5ff000007947 */ /* 0x000fea000383ffff */
.L_x_195:
[----:B------:R-:W-:Y:S01]  /*dfd0*/  IMAD.MOV.U32 R207, RZ, RZ, R4 ;  /* 0x000000ffffcf7224 */ /* 0x000fe200078e0004 */
[----:B------:R-:W-:Y:S01]  /*dfe0*/  MOV R206, 0x2 ;  /* 0x0000000200ce7802 */ /* 0x000fe20000000f00 */
[----:B------:R-:W-:Y:S01]  /*dff0*/  IMAD.MOV.U32 R3, RZ, RZ, 0x181f ;  /* 0x0000181fff037424 */ /* 0x000fe200078e00ff */
[----:B----4-:R-:W-:Y:S02]  /*e000*/  MOV R2, 0xe020 ;  /* 0x0000e02000027802 */ /* 0x010fe40000000f00 */
[----:B-123--:R-:W-:Y:S05]  /*e010*/  CALL.REL.NOINC `($__internal_3_$__cuda_sm70_shflsync_idx_p) ;  /* 0x0000185000007944 */ /* 0x00efea0003c00000 */
[----:B------:R-:W-:Y:S01]  /*e020*/  MOV R2, R206 ;  /* 0x000000ce00027202 */ /* 0x000fe20000000f00 */
[----:B------:R-:W-:Y:S05]  /*e030*/  BRA `(.L_x_285) ;  /* 0xffff5fa000007947 */ /* 0x000fea000383ffff */
.L_x_198:
[----:B------:R-:W-:Y:S01]  /*e040*/  IMAD.MOV.U32 R207, RZ, RZ, R0 ;  /* 0x000000ffffcf7224 */ /* 0x000fe200078e0000 */
[----:B------:R-:W-:Y:S01]  /*e050*/  MOV R206, 0x3 ;  /* 0x0000000300ce7802 */ /* 0x000fe20000000f00 */
[----:B-1----:R-:W-:Y:S01]  /*e060*/  IMAD.MOV.U32 R3, RZ, RZ, 0x181f ;  /* 0x0000181fff037424 */ /* 0x002fe200078e00ff */
[----:B------:R-:W-:-:S03]  /*e070*/  MOV R2, 0xe090 ;  /* 0x0000e09000027802 */ /* 0x000fc60000000f00 */
[----:B--234-:R-:W-:Y:S05]  /*e080*/  CALL.REL.NOINC `($__internal_3_$__cuda_sm70_shflsync_idx_p) ;  /* 0x000017e000007944 */ /* 0x01cfea0003c00000 */
        /* <DEDUP_REMOVED lines=8> */
.L_x_199:
[----:B------:R-:W-:Y:S01]  /*e110*/  IMAD.MOV.U32 R68, RZ, RZ, R4 ;  /* 0x000000ffff447224 */ /* 0x000fe200078e0004 */
[----:B------:R-:W-:Y:S02]  /*e120*/  MOV R0, 0x2 ;  /* 0x0000000200007802 */ /* 0x000fe40000000f00 */
[----:B------:R-:W-:Y:S02]  /*e130*/  MOV R2, 0xe150 ;  /* 0x0000e15000027802 */ /* 0x000fe40000000f00 */
[----:B------:R-:W-:Y:S05]  /*e140*/  CALL.REL.NOINC `($__internal_2_$__cuda_sm70_shflsync_bfly_p) ;  /* 0x000016c000007944 */ /* 0x000fea0003c00000 */
[----:B------:R-:W-:Y:S05]  /*e150*/  BRA `(.L_x_287) ;  /* 0xffff696000007947 */ /* 0x000fea000383ffff */
.L_x_200:
[----:B------:R-:W-:Y:S01]  /*e160*/  IMAD.MOV.U32 R68, RZ, RZ, R4 ;  /* 0x000000ffff447224 */ /* 0x000fe200078e0004 */
[----:B------:R-:W-:Y:S02]  /*e170*/  MOV R0, 0x1 ;  /* 0x0000000100007802 */ /* 0x000fe40000000f00 */
[----:B------:R-:W-:Y:S02]  /*e180*/  MOV R2, 0xe1a0 ;  /* 0x0000e1a000027802 */ /* 0x000fe40000000f00 */
[----:B------:R-:W-:Y:S05]  /*e190*/  CALL.REL.NOINC `($__internal_2_$__cuda_sm70_shflsync_bfly_p) ;  /* 0x0000167000007944 */ /* 0x000fea0003c00000 */
[----:B------:R-:W-:Y:S01]  /*e1a0*/  FMNMX.FTZ R70, R4, R0, !PT ;  /* 0x0000000004467209 */ /* 0x000fe20007810000 */
[----:B------:R-:W-:Y:S01]  /*e1b0*/  IMAD.MOV.U32 R68, RZ, RZ, R5 ;  /* 0x000000ffff447224 */ /* 0x000fe200078e0005 */
[----:B------:R-:W-:Y:S01]  /*e1c0*/  MOV R2, 0xe1f0 ;  /* 0x0000e1f000027802 */ /* 0x000fe20000000f00 */
[----:B------:R-:W-:-:S02]  /*e1d0*/  IMAD.MOV.U32 R0, RZ, RZ, 0x2 ;  /* 0x00000002ff007424 */ /* 0x000fc400078e00ff */
[----:B------:R-:W-:Y:S05]  /*e1e0*/  CALL.REL.NOINC `($__internal_2_$__cuda_sm70_shflsync_bfly_p) ;  /* 0x0000162000007944 */ /* 0x000fea0003c00000 */
[----:B------:R-:W-:Y:S01]  /*e1f0*/  FMNMX.FTZ R5, R5, R0, !PT ;  /* 0x0000000005057209 */ /* 0x000fe20007810000 */
[----:B------:R-:W-:Y:S01]  /*e200*/  IMAD.MOV.U32 R0, RZ, RZ, 0x1 ;  /* 0x00000001ff007424 */ /* 0x000fe200078e00ff */
[----:B------:R-:W-:-:S03]  /*e210*/  MOV R2, 0xe240 ;  /* 0x0000e24000027802 */ /* 0x000fc60000000f00 */
[----:B------:R-:W-:Y:S02]  /*e220*/  IMAD.MOV.U32 R68, RZ, RZ, R5 ;  /* 0x000000ffff447224 */ /* 0x000fe400078e0005 */
[----:B------:R-:W-:Y:S05]  /*e230*/  CALL.REL.NOINC `($__internal_2_$__cuda_sm70_shflsync_bfly_p) ;  /* 0x000015d000007944 */ /* 0x000fea0003c00000 */
[----:B------:R-:W-:Y:S01]  /*e240*/  MOV R3, R0 ;  /* 0x0000000000037202 */ /* 0x000fe20000000f00 */
[----:B------:R-:W-:Y:S05]  /*e250*/  BRA `(.L_x_288) ;  /* 0xffff68d000007947 */ /* 0x000fea000383ffff */
.L_x_202:
[----:B-1-34-:R-:W-:Y:S01]  /*e260*/  MOV R206, RZ ;  /* 0x000000ff00ce7202 */ /* 0x01afe20000000f00 */
[----:B------:R-:W-:Y:S01]  /*e270*/  IMAD.MOV.U32 R207, RZ, RZ, R4 ;  /* 0x000000ffffcf7224 */ /* 0x000fe200078e0004 */
[----:B------:R-:W-:Y:S01]  /*e280*/  MOV R2, 0xe2b0 ;  /* 0x0000e2b000027802 */ /* 0x000fe20000000f00 */
[----:B------:R-:W-:Y:S02]  /*e290*/  IMAD.MOV.U32 R3, RZ, RZ, 0x181f ;  /* 0x0000181fff037424 */ /* 0x000fe400078e00ff */
[----:B------:R-:W-:Y:S05]  /*e2a0*/  CALL.REL.NOINC `($__internal_3_$__cuda_sm70_shflsync_idx_p) ;  /* 0x000015c000007944 */ /* 0x000fea0003c00000 */
[----:B------:R-:W-:Y:S01]  /*e2b0*/  MOV R0, R206 ;  /* 0x000000ce00007202 */ /* 0x000fe20000000f00 */
[----:B------:R-:W-:-:S05]  /*e2c0*/  BRA `(.L_x_289) ;  /* 0xffff824000007947 */ /* 0x000fca000383ffff */
.L_x_205:
[----:B------:R-:W-:Y:S01]  /*e2d0*/  MOV R206, 0x3 ;  /* 0x0000000300ce7802 */ /* 0x000fe20000000f00 */
[----:B------:R-:W-:Y:S01]  /*e2e0*/  IMAD.MOV.U32 R207, RZ, RZ, R4 ;  /* 0x000000ffffcf7224 */ /* 0x000fe200078e0004 */
[----:B------:R-:W-:Y:S01]  /*e2f0*/  MOV R2, 0xe320 ;  /* 0x0000e32000027802 */ /* 0x000fe20000000f00 */
[----:B------:R-:W-:Y:S02]  /*e300*/  IMAD.MOV.U32 R3, RZ, RZ, 0x181f ;  /* 0x0000181fff037424 */ /* 0x000fe400078e00ff */
[----:B-1----:R-:W-:Y:S05]  /*e310*/  CALL.REL.NOINC `($__internal_3_$__cuda_sm70_shflsync_idx_p) ;  /* 0x0000155000007944 */ /* 0x002fea0003c00000 */
[----:B------:R-:W-:Y:S01]  /*e320*/  MOV R3, 0x181f ;  /* 0x0000181f00037802 */ /* 0x000fe20000000f00 */
[----:B------:R-:W-:Y:S01]  /*e330*/  IMAD.MOV.U32 R4, RZ, RZ, R206 ;  /* 0x000000ffff047224 */ /* 0x000fe200078e00ce */
[----:B------:R-:W-:Y:S01]  /*e340*/  MOV R206, 0x3 ;  /* 0x0000000300ce7802 */ /* 0x000fe20000000f00 */
[----:B------:R-:W-:Y:S01]  /*e350*/  IMAD.MOV.U32 R207, RZ, RZ, R5 ;  /* 0x000000ffffcf7224 */ /* 0x000fe200078e0005 */
[----:B------:R-:W-:Y:S02]  /*e360*/  MOV R2, 0xe380 ;  /* 0x0000e38000027802 */ /* 0x000fe40000000f00 */
[----:B------:R-:W-:Y:S05]  /*e370*/  CALL.REL.NOINC `($__internal_3_$__cuda_sm70_shflsync_idx_p) ;  /* 0x000014f000007944 */ /* 0x000fea0003c00000 */
[----:B------:R-:W-:Y:S01]  /*e380*/  MOV R0, R206 ;  /* 0x000000ce00007202 */ /* 0x000fe20000000f00 */
[----:B------:R-:W-:-:S05]  /*e390*/  BRA `(.L_x_290) ;  /* 0xffff842000007947 */ /* 0x000fca000383ffff */
.L_x_208:
[----:B------:R-:W-:Y:S01]  /*e3a0*/  MOV R206, RZ ;  /* 0x000000ff00ce7202 */ /* 0x000fe20000000f00 */
[----:B------:R-:W-:Y:S01]  /*e3b0*/  IMAD.MOV.U32 R207, RZ, RZ, R0 ;  /* 0x000000ffffcf7224 */ /* 0x000fe200078e0000 */
[----:B------:R-:W-:Y:S01]  /*e3c0*/  MOV R2, 0xe3f0 ;  /* 0x0000e3f000027802 */ /* 0x000fe20000000f00 */
[----:B------:R-:W-:Y:S02]  /*e3d0*/  IMAD.MOV.U32 R3, RZ, RZ, 0x181f ;  /* 0x0000181fff037424 */ /* 0x000fe400078e00ff */
[----:B------:R-:W-:Y:S05]  /*e3e0*/  CALL.REL.NOINC `($__internal_3_$__cuda_sm70_shflsync_idx_p) ;  /* 0x0000148000007944 */ /* 0x000fea0003c00000 */
[----:B------:R-:W-:Y:S01]  /*e3f0*/  MOV R138, R206 ;  /* 0x000000ce008a7202 */ /* 0x000fe20000000f00 */
[----:B------:R-:W-:-:S05]  /*e400*/  BRA `(.L_x_291) ;  /* 0xffff913000007947 */ /* 0x000fca000383ffff */
.L_x_209:
[----:B------:R-:W-:Y:S01]  /*e410*/  MOV R206, RZ ;  /* 0x000000ff00ce7202 */ /* 0x000fe20000000f00 */
[----:B------:R-:W-:Y:S01]  /*e420*/  IMAD.MOV.U32 R207, RZ, RZ, R68 ;  /* 0x000000ffffcf7224 */ /* 0x000fe200078e0044 */
[----:B------:R-:W-:Y:S01]  /*e430*/  MOV R2, 0xe460 ;  /* 0x0000e46000027802 */ /* 0x000fe20000000f00 */
[----:B------:R-:W-:Y:S02]  /*e440*/  IMAD.MOV.U32 R3, RZ, RZ, 0x181f ;  /* 0x0000181fff037424 */ /* 0x000fe400078e00ff */
[----:B-12---:R-:W-:Y:S05]  /*e450*/  CALL.REL.NOINC `($__internal_3_$__cuda_sm70_shflsync_idx_p) ;  /* 0x0000141000007944 */ /* 0x006fea0003c00000 */
[----:B------:R-:W-:Y:S01]  /*e460*/  MOV R137, R206 ;  /* 0x000000ce00897202 */ /* 0x000fe20000000f00 */
[----:B------:R-:W-:-:S05]  /*e470*/  BRA `(.L_x_292) ;  /* 0xffff90e000007947 */ /* 0x000fca000383ffff */
.L_x_210:
[----:B------:R-:W-:Y:S01]  /*e480*/  MOV R206, 0x1 ;  /* 0x0000000100ce7802 */ /* 0x000fe20000000f00 */
[----:B------:R-:W-:Y:S01]  /*e490*/  IMAD.MOV.U32 R207, RZ, RZ, R0 ;  /* 0x000000ffffcf7224 */ /* 0x000fe200078e0000 */
[----:B--2---:R-:W-:Y:S01]  /*e4a0*/  MOV R2, 0xe4d0 ;  /* 0x0000e4d000027802 */ /* 0x004fe20000000f00 */
[----:B------:R-:W-:Y:S03]  /*e4b0*/  IMAD.MOV.U32 R3, RZ, RZ, 0x181f ;  /* 0x0000181fff037424 */ /* 0x000fe600078e00ff */
[----:B-1-3--:R-:W-:Y:S05]  /*e4c0*/  CALL.REL.NOINC `($__internal_3_$__cuda_sm70_shflsync_idx_p) ;  /* 0x000013a000007944 */ /* 0x00afea0003c00000 */
        /* <DEDUP_REMOVED lines=8> */
.L_x_211:
[----:B------:R-:W-:Y:S01]  /*e550*/  MOV R206, 0x2 ;  /* 0x0000000200ce7802 */ /* 0x000fe20000000f00 */
[----:B------:R-:W-:Y:S01]  /*e560*/  IMAD.MOV.U32 R207, RZ, RZ, R0 ;  /* 0x000000ffffcf7224 */ /* 0x000fe200078e0000 */
[----:B-1----:R-:W-:Y:S01]  /*e570*/  MOV R2, 0xe5a0 ;  /* 0x0000e5a000027802 */ /* 0x002fe20000000f00 */
[----:B------:R-:W-:Y:S02]  /*e580*/  IMAD.MOV.U32 R3, RZ, RZ, 0x181f ;  /* 0x0000181fff037424 */ /* 0x000fe400078e00ff */
[----:B---34-:R-:W-:Y:S05]  /*e590*/  CALL.REL.NOINC `($__internal_3_$__cuda_sm70_shflsync_idx_p) ;  /* 0x000012d000007944 */ /* 0x018fea0003c00000 */
[----:B------:R-:W-:Y:S01]  /*e5a0*/  MOV R138, R206 ;  /* 0x000000ce008a7202 */ /* 0x000fe20000000f00 */
[----:B------:R-:W-:-:S05]  /*e5b0*/  BRA `(.L_x_294) ;  /* 0xffff924000007947 */ /* 0x000fca000383ffff */
.L_x_212:
[----:B------:R-:W-:Y:S01]  /*e5c0*/  MOV R206, 0x2 ;  /* 0x0000000200ce7802 */ /* 0x000fe20000000f00 */
[----:B------:R-:W-:Y:S01]  /*e5d0*/  IMAD.MOV.U32 R207, RZ, RZ, R68 ;  /* 0x000000ffffcf7224 */ /* 0x000fe200078e0044 */
[----:B-1----:R-:W-:Y:S01]  /*e5e0*/  MOV R2, 0xe610 ;  /* 0x0000e61000027802 */ /* 0x002fe20000000f00 */
[----:B------:R-:W-:Y:S02]  /*e5f0*/  IMAD.MOV.U32 R3, RZ, RZ, 0x181f ;  /* 0x0000181fff037424 */ /* 0x000fe400078e00ff */
[----:B--234-:R-:W-:Y:S05]  /*e600*/  CALL.REL.NOINC `($__internal_3_$__cuda_sm70_shflsync_idx_p) ;  /* 0x0000126000007944 */ /* 0x01cfea0003c00000 */
[----:B------:R-:W-:Y:S01]  /*e610*/  MOV R137, R206 ;  /* 0x000000ce00897202 */ /* 0x000fe20000000f00 */
[----:B------:R-:W-:-:S05]  /*e620*/  BRA `(.L_x_295) ;  /* 0xffff91f000007947 */ /* 0x000fca000383ffff */
.L_x_213:
[----:B------:R-:W-:Y:S01]  /*e630*/  MOV R206, 0x3 ;  /* 0x0000000300ce7802 */ /* 0x000fe20000000f00 */
[----:B------:R-:W-:Y:S01]  /*e640*/  IMAD.MOV.U32 R207, RZ, RZ, R0 ;  /* 0x000000ffffcf7224 */ /* 0x000fe200078e0000 */
[----:B-1----:R-:W-:Y:S01]  /*e650*/  MOV R2, 0xe680 ;  /* 0x0000e68000027802 */ /* 0x002fe20000000f00 */
[----:B------:R-:W-:Y:S03]  /*e660*/  IMAD.MOV.U32 R3, RZ, RZ, 0x181f ;  /* 0x0000181fff037424 */ /* 0x000fe600078e00ff */
[----:B--2-4-:R-:W-:Y:S05]  /*e670*/  CALL.REL.NOINC `($__internal_3_$__cuda_sm70_shflsync_idx_p) ;  /* 0x000011f000007944 */ /* 0x014fea0003c00000 */
        /* <DEDUP_REMOVED lines=8> */
.L_x_214:
[----:B------:R-:W-:Y:S02]  /*e700*/  MOV R0, 0x2 ;  /* 0x0000000200007802 */ /* 0x000fe40000000f00 */
[----:B------:R-:W-:Y:S02]  /*e710*/  MOV R2, 0xe730 ;  /* 0x0000e73000027802 */ /* 0x000fe40000000f00 */
[----:B------:R-:W-:Y:S05]  /*e720*/  CALL.REL.NOINC `($__internal_2_$__cuda_sm70_shflsync_bfly_p) ;  /* 0x000010e000007944 */ /* 0x000fea0003c00000 */
[----:B------:R-:W-:-:S05]  /*e730*/  BRA `(.L_x_297) ;  /* 0xffff970000007947 */ /* 0x000fca000383ffff */
.L_x_215:
[----:B------:R-:W-:Y:S02]  /*e740*/  MOV R0, 0x1 ;  /* 0x0000000100007802 */ /* 0x000fe40000000f00 */
[----:B------:R-:W-:Y:S02]  /*e750*/  MOV R2, 0xe770 ;  /* 0x0000e77000027802 */ /* 0x000fe40000000f00 */
[----:B------:R-:W-:Y:S05]  /*e760*/  CALL.REL.NOINC `($__internal_2_$__cuda_sm70_shflsync_bfly_p) ;  /* 0x000010a000007944 */ /* 0x000fea0003c00000 */
[----:B------:R-:W-:Y:S01]  /*e770*/  FMNMX.FTZ R70, R68, R0, !PT ;  /* 0x0000000044467209 */ /* 0x000fe20007810000 */
[----:B------:R-:W-:Y:S01]  /*e780*/  IMAD.MOV.U32 R68, RZ, RZ, R136 ;  /* 0x000000ffff447224 */ /* 0x000fe200078e0088 */
[----:B------:R-:W-:Y:S01]  /*e790*/  MOV R2, 0xe7c0 ;  /* 0x0000e7c000027802 */ /* 0x000fe20000000f00 */
[----:B------:R-:W-:Y:S02]  /*e7a0*/  IMAD.MOV.U32 R0, RZ, RZ, 0x2 ;  /* 0x00000002ff007424 */ /* 0x000fe400078e00ff */
[----:B------:R-:W-:Y:S05]  /*e7b0*/  CALL.REL.NOINC `($__internal_2_$__cuda_sm70_shflsync_bfly_p) ;  /* 0x0000105000007944 */ /* 0x000fea0003c00000 */
[----:B------:R-:W-:Y:S01]  /*e7c0*/  FMNMX.FTZ R68, R136, R0, !PT ;  /* 0x0000000088447209 */ /* 0x000fe20007810000 */
[----:B------:R-:W-:Y:S01]  /*e7d0*/  IMAD.MOV.U32 R0, RZ, RZ, 0x1 ;  /* 0x00000001ff007424 */ /* 0x000fe200078e00ff */
[----:B------:R-:W-:Y:S02]  /*e7e0*/  MOV R2, 0xe800 ;  /* 0x0000e80000027802 */ /* 0x000fe40000000f00 */
[----:B------:R-:W-:Y:S05]  /*e7f0*/  CALL.REL.NOINC `($__internal_2_$__cuda_sm70_shflsync_bfly_p) ;  /* 0x0000101000007944 */ /* 0x000fea0003c00000 */
[----:B------:R-:W-:-:S05]  /*e800*/  BRA `(.L_x_298) ;  /* 0xffff96a000007947 */ /* 0x000fca000383ffff */
.L_x_217:
[----:B------:R-:W-:Y:S01]  /*e810*/  IMAD.MOV.U32 R68, RZ, RZ, R209 ;  /* 0x000000ffff447224 */ /* 0x000fe200078e00d1 */
[----:B------:R-:W-:-:S02]  /*e820*/  MOV R0, 0x2 ;  /* 0x0000000200007802 */ /* 0x000fc40000000f00 */
[----:B------:R-:W-:Y:S02]  /*e830*/  MOV R2, 0xe850 ;  /* 0x0000e85000027802 */ /* 0x000fe40000000f00 */
[----:B------:R-:W-:Y:S05]  /*e840*/  CALL.REL.NOINC `($__internal_2_$__cuda_sm70_shflsync_bfly_p) ;  /* 0x00000fc000007944 */ /* 0x000fea0003c00000 */
[----:B------:R-:W-:Y:S01]  /*e850*/  FADD.FTZ R68, R209, R0 ;  /* 0x00000000d1447221 */ /* 0x000fe20000010000 */
[----:B------:R-:W-:Y:S02]  /*e860*/  MOV R0, 0x1 ;  /* 0x0000000100007802 */ /* 0x000fe40000000f00 */
[----:B------:R-:W-:Y:S02]  /*e870*/  MOV R2, 0xe890 ;  /* 0x0000e89000027802 */ /* 0x000fe40000000f00 */
[----:B------:R-:W-:Y:S05]  /*e880*/  CALL.REL.NOINC `($__internal_2_$__cuda_sm70_shflsync_bfly_p) ;  /* 0x00000f8000007944 */ /* 0x000fea0003c00000 */
[----:B------:R-:W-:Y:S01]  /*e890*/  FADD.FTZ R4, R68, R0 ;  /* 0x0000000044047221 */ /* 0x000fe20000010000 */
[----:B------:R-:W-:Y:S02]  /*e8a0*/  MOV R68, R230 ;  /* 0x000000e600447202 */ /* 0x000fe40000000f00 */
[----:B------:R-:W-:Y:S02]  /*e8b0*/  MOV R0, 0x2 ;  /* 0x0000000200007802 */ /* 0x000fe40000000f00 */
[----:B------:R-:W-:Y:S02]  /*e8c0*/  MOV R2, 0xe8e0 ;  /* 0x0000e8e000027802 */ /* 0x000fe40000000f00 */
[----:B------:R-:W-:Y:S05]  /*e8d0*/  CALL.REL.NOINC `($__internal_2_$__cuda_sm70_shflsync_bfly_p) ;  /* 0x00000f3000007944 */ /* 0x000fea0003c00000 */
[----:B------:R-:W-:Y:S01]  /*e8e0*/  FADD.FTZ R5, R230, R0 ;  /* 0x00000000e6057221 */ /* 0x000fe20000010000 */
[----:B------:R-:W-:Y:S02]  /*e8f0*/  MOV R0, 0x1 ;  /* 0x0000000100007802 */ /* 0x000fe40000000f00 */
[----:B------:R-:W-:-:S02]  /*e900*/  MOV R2, 0xe930 ;  /* 0x0000e93000027802 */ /* 0x000fc40000000f00 */
[----:B------:R-:W-:Y:S02]  /*e910*/  MOV R68, R5 ;  /* 0x0000000500447202 */ /* 0x000fe40000000f00 */
[----:B------:R-:W-:Y:S05]  /*e920*/  CALL.REL.NOINC `($__internal_2_$__cuda_sm70_shflsync_bfly_p) ;  /* 0x00000ee000007944 */ /* 0x000fea0003c00000 */
[----:B------:R-:W-:Y:S01]  /*e930*/  MOV R3, R0 ;  /* 0x0000000000037202 */ /* 0x000fe20000000f00 */
[----:B------:R-:W-:Y:S05]  /*e940*/  BRA `(.L_x_299) ;  /* 0xffffb1a000007947 */ /* 0x000fea000383ffff */
.L_x_224:
[----:B--234-:R-:W-:Y:S01]  /*e950*/  IMAD.MOV.U32 R207, RZ, RZ, R7 ;  /* 0x000000ffffcf7224 */ /* 0x01cfe200078e0007 */
[----:B------:R-:W-:Y:S01]  /*e960*/  MOV R206, RZ ;  /* 0x000000ff00ce7202 */ /* 0x000fe20000000f00 */
[----:B------:R-:W-:Y:S01]  /*e970*/  IMAD.MOV.U32 R3, RZ, RZ, 0x181f ;  /* 0x0000181fff037424 */ /* 0x000fe200078e00ff */
[----:B------:R-:W-:Y:S02]  /*e980*/  MOV R2, 0xe9a0 ;  /* 0x0000e9a000027802 */ /* 0x000fe40000000f00 */
[----:B-1----:R-:W-:Y:S05]  /*e990*/  CALL.REL.NOINC `($__internal_3_$__cuda_sm70_shflsync_idx_p) ;  /* 0x00000ed000007944 */ /* 0x002fea0003c00000 */
[----:B------:R-:W-:Y:S01]  /*e9a0*/  MOV R8, R206 ;  /* 0x000000ce00087202 */ /* 0x000fe20000000f00 */
[----:B------:R-:W-:Y:S05]  /*e9b0*/  BRA `(.L_x_300) ;  /* 0xffffc51000007947 */ /* 0x000fea000383ffff */
.L_x_225:
[----:B------:R-:W-:Y:S01]  /*e9c0*/  IMAD.MOV.U32 R207, RZ, RZ, R9 ;  /* 0x000000ffffcf7224 */ /* 0x000fe200078e0009 */
[----:B------:R-:W-:Y:S01]  /*e9d0*/  MOV R206, RZ ;  /* 0x000000ff00ce7202 */ /* 0x000fe20000000f00 */
[----:B------:R-:W-:Y:S01]  /*e9e0*/  IMAD.MOV.U32 R3, RZ, RZ, 0x181f ;  /* 0x0000181fff037424 */ /* 0x000fe200078e00ff */
[----:B------:R-:W-:Y:S02]  /*e9f0*/  MOV R2, 0xea10 ;  /* 0x0000ea1000027802 */ /* 0x000fe40000000f00 */
[----:B-123--:R-:W-:Y:S05]  /*ea00*/  CALL.REL.NOINC `($__internal_3_$__cuda_sm70_shflsync_idx_p) ;  /* 0x00000e6000007944 */ /* 0x00efea0003c00000 */
[----:B------:R-:W-:Y:S01]  /*ea10*/  MOV R0, R206 ;  /* 0x000000ce00007202 */ /* 0x000fe20000000f00 */
[----:B------:R-:W-:Y:S05]  /*ea20*/  BRA `(.L_x_301) ;  /* 0xffffc4c000007947 */ /* 0x000fea000383ffff */
.L_x_228:
[----:B------:R-:W-:Y:S01]  /*ea30*/  IMAD.MOV.U32 R207, RZ, RZ, R7 ;  /* 0x000000ffffcf7224 */ /* 0x000fe200078e0007 */
[----:B------:R-:W-:Y:S01]  /*ea40*/  MOV R206, 0x1 ;  /* 0x0000000100ce7802 */ /* 0x000fe20000000f00 */
[----:B--2---:R-:W-:Y:S01]  /*ea50*/  IMAD.MOV.U32 R3, RZ, RZ, 0x181f ;  /* 0x0000181fff037424 */ /* 0x004fe200078e00ff */
[----:B------:R-:W-:-:S02]  /*ea60*/  MOV R2, 0xea80 ;  /* 0x0000ea8000027802 */ /* 0x000fc40000000f00 */
[----:B-1-34-:R-:W-:Y:S05]  /*ea70*/  CALL.REL.NOINC `($__internal_3_$__cuda_sm70_shflsync_idx_p) ;  /* 0x00000df000007944 */ /* 0x01afea0003c00000 */
        /* <DEDUP_REMOVED lines=8> */
.L_x_231:
[----:B------:R-:W-:Y:S01]  /*eb00*/  IMAD.MOV.U32 R207, RZ, RZ, R7 ;  /* 0x000000ffffcf7224 */ /* 0x000fe200078e0007 */
[----:B------:R-:W-:Y:S01]  /*eb10*/  MOV R206, 0x2 ;  /* 0x0000000200ce7802 */ /* 0x000fe20000000f00 */
[----:B-1----:R-:W-:Y:S01]  /*eb20*/  IMAD.MOV.U32 R3, RZ, RZ, 0x181f ;  /* 0x0000181fff037424 */ /* 0x002fe200078e00ff */
[----:B------:R-:W-:Y:S02]  /*eb30*/  MOV R2, 0xeb50 ;  /* 0x0000eb5000027802 */ /* 0x000fe40000000f00 */
[----:B--234-:R-:W-:Y:S05]  /*eb40*/  CALL.REL.NOINC `($__internal_3_$__cuda_sm70_shflsync_idx_p) ;  /* 0x00000d2000007944 */ /* 0x01cfea0003c00000 */
[----:B------:R-:W-:Y:S01]  /*eb50*/  MOV R8, R206 ;  /* 0x000000ce00087202 */ /* 0x000fe20000000f00 */
[----:B------:R-:W-:Y:S05]  /*eb60*/  BRA `(.L_x_303) ;  /* 0xffffc5b000007947 */ /* 0x000fea000383ffff */
.L_x_232:
[----:B------:R-:W-:Y:S01]  /*eb70*/  IMAD.MOV.U32 R207, RZ, RZ, R9 ;  /* 0x000000ffffcf7224 */ /* 0x000fe200078e0009 */
[----:B------:R-:W-:Y:S01]  /*eb80*/  MOV R206, 0x2 ;  /* 0x0000000200ce7802 */ /* 0x000fe20000000f00 */
[----:B-1----:R-:W-:Y:S01]  /*eb90*/  IMAD.MOV.U32 R3, RZ, RZ, 0x181f ;  /* 0x0000181fff037424 */ /* 0x002fe200078e00ff */
[----:B------:R-:W-:Y:S02]  /*eba0*/  MOV R2, 0xebc0 ;  /* 0x0000ebc000027802 */ /* 0x000fe40000000f00 */
[----:B--234-:R-:W-:Y:S05]  /*ebb0*/  CALL.REL.NOINC `($__internal_3_$__cuda_sm70_shflsync_idx_p) ;  /* 0x00000cb000007944 */ /* 0x01cfea0003c00000 */
[----:B------:R-:W-:Y:S01]  /*ebc0*/  MOV R0, R206 ;  /* 0x000000ce00007202 */ /* 0x000fe20000000f00 */
[----:B------:R-:W-:Y:S05]  /*ebd0*/  BRA `(.L_x_304) ;  /* 0xffffc56000007947 */ /* 0x000fea000383ffff */
.L_x_235:
[----:B------:R-:W-:Y:S01]  /*ebe0*/  IMAD.MOV.U32 R207, RZ, RZ, R7 ;  /* 0x000000ffffcf7224 */ /* 0x000fe200078e0007 */
[----:B------:R-:W-:Y:S01]  /*ebf0*/  MOV R206, 0x3 ;  /* 0x0000000300ce7802 */ /* 0x000fe20000000f00 */
[----:B-1----:R-:W-:Y:S01]  /*ec00*/  IMAD.MOV.U32 R3, RZ, RZ, 0x181f ;  /* 0x0000181fff037424 */ /* 0x002fe200078e00ff */
[----:B------:R-:W-:-:S02]  /*ec10*/  MOV R2, 0xec30 ;  /* 0x0000ec3000027802 */ /* 0x000fc40000000f00 */
        /* <DEDUP_REMOVED lines=9> */
.L_x_237:
[----:B------:R-:W-:Y:S01]  /*ecb0*/  IMAD.MOV.U32 R207, RZ, RZ, R5 ;  /* 0x000000ffffcf7224 */ /* 0x000fe200078e0005 */
[----:B------:R-:W-:Y:S01]  /*ecc0*/  MOV R206, RZ ;  /* 0x000000ff00ce7202 */ /* 0x000fe20000000f00 */
[----:B------:R-:W-:Y:S01]  /*ecd0*/  IMAD.MOV.U32 R3, RZ, RZ, 0x1c1f ;  /* 0x00001c1fff037424 */ /* 0x000fe200078e00ff */
[----:B------:R-:W-:Y:S02]  /*ece0*/  MOV R2, 0xed00 ;  /* 0x0000ed0000027802 */ /* 0x000fe40000000f00 */
[----:B------:R-:W-:Y:S05]  /*ecf0*/  CALL.REL.NOINC `($__internal_3_$__cuda_sm70_shflsync_idx_p) ;  /* 0x00000b7000007944 */ /* 0x000fea0003c00000 */
[----:B------:R-:W-:Y:S01]  /*ed00*/  MOV R4, R206 ;  /* 0x000000ce00047202 */ /* 0x000fe20000000f00 */
[----:B------:R-:W-:Y:S05]  /*ed10*/  BRA `(.L_x_306) ;  /* 0xffffc84000007947 */ /* 0x000fea000383ffff */
.L_x_238:
[----:B------:R-:W-:Y:S01]  /*ed20*/  IMAD.MOV.U32 R207, RZ, RZ, R12 ;  /* 0x000000ffffcf7224 */ /* 0x000fe200078e000c */
[----:B------:R-:W-:Y:S01]  /*ed30*/  MOV R206, RZ ;  /* 0x000000ff00ce7202 */ /* 0x000fe20000000f00 */
[----:B------:R-:W-:Y:S01]  /*ed40*/  IMAD.MOV.U32 R3, RZ, RZ, 0x1c1f ;  /* 0x00001c1fff037424 */ /* 0x000fe200078e00ff */
[----:B------:R-:W-:Y:S02]  /*ed50*/  MOV R2, 0xed70 ;  /* 0x0000ed7000027802 */ /* 0x000fe40000000f00 */
[----:B-12---:R-:W-:Y:S05]  /*ed60*/  CALL.REL.NOINC `($__internal_3_$__cuda_sm70_shflsync_idx_p) ;  /* 0x00000b0000007944 */ /* 0x006fea0003c00000 */
[----:B------:R-:W-:Y:S01]  /*ed70*/  MOV R0, R206 ;  /* 0x000000ce00007202 */ /* 0x000fe20000000f00 */
[----:B------:R-:W-:Y:S05]  /*ed80*/  BRA `(.L_x_307) ;  /* 0xffffc7f000007947 */ /* 0x000fea000383ffff */
.L_x_241:
        /* <DEDUP_REMOVED lines=13> */
.L_x_245:
[----:B------:R-:W-:Y:S01]  /*ee60*/  IMAD.MOV.U32 R207, RZ, RZ, R7 ;  /* 0x000000ffffcf7224 */ /* 0x000fe200078e0007 */
[----:B------:R-:W-:Y:S01]  /*ee70*/  MOV R206, RZ ;  /* 0x000000ff00ce7202 */ /* 0x000fe20000000f00 */
[----:B------:R-:W-:Y:S01]  /*ee80*/  IMAD.MOV.U32 R3, RZ, RZ, 0x181f ;  /* 0x0000181fff037424 */ /* 0x000fe200078e00ff */
[----:B------:R-:W-:Y:S02]  /*ee90*/  MOV R2, 0xeeb0 ;  /* 0x0000eeb000027802 */ /* 0x000fe40000000f00 */
[----:B------:R-:W-:Y:S05]  /*eea0*/  CALL.REL.NOINC `($__internal_3_$__cuda_sm70_shflsync_idx_p) ;  /* 0x000009c000007944 */ /* 0x000fea0003c00000 */
[----:B------:R-:W-:Y:S01]  /*eeb0*/  MOV R8, R206 ;  /* 0x000000ce00087202 */ /* 0x000fe20000000f00 */
[----:B------:R-:W-:Y:S05]  /*eec0*/  BRA `(.L_x_309) ;  /* 0xffffda8000007947 */ /* 0x000fea000383ffff */
.L_x_246:
[----:B------:R-:W-:Y:S01]  /*eed0*/  IMAD.MOV.U32 R207, RZ, RZ, R10 ;  /* 0x000000ffffcf7224 */ /* 0x000fe200078e000a */
[----:B------:R-:W-:Y:S01]  /*eee0*/  MOV R206, RZ ;  /* 0x000000ff00ce7202 */ /* 0x000fe20000000f00 */
[----:B------:R-:W-:Y:S01]  /*eef0*/  IMAD.MOV.U32 R3, RZ, RZ, 0x181f ;  /* 0x0000181fff037424 */ /* 0x000fe200078e00ff */
[----:B------:R-:W-:Y:S02]  /*ef00*/  MOV R2, 0xef20 ;  /* 0x0000ef2000027802 */ /* 0x000fe40000000f00 */
[----:B-12---:R-:W-:Y:S05]  /*ef10*/  CALL.REL.NOINC `($__internal_3_$__cuda_sm70_shflsync_idx_p) ;  /* 0x0000095000007944 */ /* 0x006fea0003c00000 */
[----:B------:R-:W-:Y:S01]  /*ef20*/  MOV R0, R206 ;  /* 0x000000ce00007202 */ /* 0x000fe20000000f00 */
[----:B------:R-:W-:Y:S05]  /*ef30*/  BRA `(.L_x_310) ;  /* 0xffffda3000007947 */ /* 0x000fea000383ffff */
.L_x_249:
        /* <DEDUP_REMOVED lines=13> */
.L_x_252:
[----:B------:R-:W-:Y:S01]  /*f010*/  IMAD.MOV.U32 R207, RZ, RZ, R7 ;  /* 0x000000ffffcf7224 */ /* 0x000fe200078e0007 */
[----:B------:R-:W-:Y:S01]  /*f020*/  MOV R206, 0x2 ;  /* 0x0000000200ce7802 */ /* 0x000fe20000000f00 */
[----:B-1----:R-:W-:Y:S01]  /*f030*/  IMAD.MOV.U32 R3, RZ, RZ, 0x181f ;  /* 0x0000181fff037424 */ /* 0x002fe200078e00ff */
[----:B------:R-:W-:Y:S02]  /*f040*/  MOV R2, 0xf060 ;  /* 0x0000f06000027802 */ /* 0x000fe40000000f00 */
[----:B--234-:R-:W-:Y:S05]  /*f050*/  CALL.REL.NOINC `($__internal_3_$__cuda_sm70_shflsync_idx_p) ;  /* 0x0000081000007944 */ /* 0x01cfea0003c00000 */
[----:B------:R-:W-:Y:S01]  /*f060*/  MOV R8, R206 ;  /* 0x000000ce00087202 */ /* 0x000fe20000000f00 */
[----:B------:R-:W-:Y:S05]  /*f070*/  BRA `(.L_x_312) ;  /* 0xffffdb3000007947 */ /* 0x000fea000383ffff */
.L_x_253:
[----:B------:R-:W-:Y:S01]  /*f080*/  IMAD.MOV.U32 R207, RZ, RZ, R10 ;  /* 0x000000ffffcf7224 */ /* 0x000fe200078e000a */
[----:B------:R-:W-:Y:S01]  /*f090*/  MOV R206, 0x2 ;  /* 0x0000000200ce7802 */ /* 0x000fe20000000f00 */
[----:B------:R-:W-:Y:S01]  /*f0a0*/  IMAD.MOV.U32 R3, RZ, RZ, 0x181f ;  /* 0x0000181fff037424 */ /* 0x000fe200078e00ff */
[----:B------:R-:W-:Y:S02]  /*f0b0*/  MOV R2, 0xf0d0 ;  /* 0x0000f0d000027802 */ /* 0x000fe40000000f00 */
[----:B-1234-:R-:W-:Y:S05]  /*f0c0*/  CALL.REL.NOINC `($__internal_3_$__cuda_sm70_shflsync_idx_p) ;  /* 0x000007a000007944 */ /* 0x01efea0003c00000 */
[----:B------:R-:W-:Y:S01]  /*f0d0*/  MOV R0, R206 ;  /* 0x000000ce00007202 */ /* 0x000fe20000000f00 */
[----:B------:R-:W-:Y:S05]  /*f0e0*/  BRA `(.L_x_313) ;  /* 0xffffdae000007947 */ /* 0x000fea000383ffff */
.L_x_256:
        /* <DEDUP_REMOVED lines=13> */
.L_x_258:
[----:B------:R-:W-:Y:S01]  /*f1c0*/  IMAD.MOV.U32 R207, RZ, RZ, R62 ;  /* 0x000000ffffcf7224 */ /* 0x000fe200078e003e */
[----:B------:R-:W-:Y:S01]  /*f1d0*/  MOV R206, RZ ;  /* 0x000000ff00ce7202 */ /* 0x000fe20000000f00 */
[----:B------:R-:W-:Y:S01]  /*f1e0*/  IMAD.MOV.U32 R3, RZ, RZ, 0x1f ;  /* 0x0000001fff037424 */ /* 0x000fe200078e00ff */
[----:B------:R-:W-:Y:S02]  /*f1f0*/  MOV R2, 0xf210 ;  /* 0x0000f21000027802 */ /* 0x000fe40000000f00 */
[----:B--2---:R-:W-:Y:S05]  /*f200*/  CALL.REL.NOINC `($__internal_3_$__cuda_sm70_shflsync_idx_p) ;  /* 0x0000066000007944 */ /* 0x004fea0003c00000 */
[----:B------:R-:W-:Y:S01]  /*f210*/  MOV R9, R206 ;  /* 0x000000ce00097202 */ /* 0x000fe20000000f00 */
[----:B------:R-:W-:Y:S05]  /*f220*/  BRA `(.L_x_315) ;  /* 0xffffdc6000007947 */ /* 0x000fea000383ffff */
.L_x_259:
[----:B------:R-:W-:Y:S01]  /*f230*/  IMAD.MOV.U32 R207, RZ, RZ, R62 ;  /* 0x000000ffffcf7224 */ /* 0x000fe200078e003e */
[----:B------:R-:W-:Y:S01]  /*f240*/  MOV R206, 0x1 ;  /* 0x0000000100ce7802 */ /* 0x000fe20000000f00 */
[----:B------:R-:W-:Y:S01]  /*f250*/  IMAD.MOV.U32 R3, RZ, RZ, 0x1f ;  /* 0x0000001fff037424 */ /* 0x000fe200078e00ff */
[----:B------:R-:W-:Y:S02]  /*f260*/  MOV R2, 0xf280 ;  /* 0x0000f28000027802 */ /* 0x000fe40000000f00 */
[----:B-12---:R-:W-:Y:S05]  /*f270*/  CALL.REL.NOINC `($__internal_3_$__cuda_sm70_shflsync_idx_p) ;  /* 0x000005f000007944 */ /* 0x006fea0003c00000 */
[----:B------:R-:W-:Y:S01]  /*f280*/  MOV R8, R206 ;  /* 0x000000ce00087202 */ /* 0x000fe20000000f00 */
[----:B------:R-:W-:Y:S05]  /*f290*/  BRA `(.L_x_316) ;  /* 0xffffdc1000007947 */ /* 0x000fea000383ffff */
.L_x_260:
[----:B------:R-:W-:Y:S02]  /*f2a0*/  MOV R2, 0x1 ;  /* 0x0000000100027802 */ /* 0x000fe40000000f00 */
[----:B------:R-:W-:-:S02]  /*f2b0*/  MOV R3, 0xf2d0 ;  /* 0x0000f2d000037802 */ /* 0x000fc40000000f00 */
[----:B-1234-:R-:W-:Y:S05]  /*f2c0*/  CALL.REL.NOINC `($__internal_4_$__cuda_sm70_shflsync_up_p) ;  /* 0x000005f000007944 */ /* 0x01efea0003c00000 */
[----:B------:R-:W-:Y:S05]  /*f2d0*/  BRA `(.L_x_317) ;  /* 0xffffdcf000007947 */ /* 0x000fea000383ffff */
.L_x_261:
[----:B------:R-:W-:Y:S02]  /*f2e0*/  MOV R2, 0x2 ;  /* 0x0000000200027802 */ /* 0x000fe40000000f00 */
[----:B------:R-:W-:-:S02]  /*f2f0*/  MOV R3, 0xf310 ;  /* 0x0000f31000037802 */ /* 0x000fc40000000f00 */
[----:B--2-4-:R-:W-:Y:S05]  /*f300*/  CALL.REL.NOINC `($__internal_4_$__cuda_sm70_shflsync_up_p) ;  /* 0x000005b000007944 */ /* 0x014fea0003c00000 */
        /* <DEDUP_REMOVED lines=24> */
.L_x_265:
[----:B------:R-:W-:Y:S02]  /*f490*/  MOV R2, 0x1 ;  /* 0x0000000100027802 */ /* 0x000fe40000000f00 */
[----:B------:R-:W-:Y:S02]  /*f4a0*/  MOV R3, 0xf4c0 ;  /* 0x0000f4c000037802 */ /* 0x000fe40000000f00 */
[----:B------:R-:W-:Y:S05]  /*f4b0*/  CALL.REL.NOINC `($__internal_4_$__cuda_sm70_shflsync_up_p) ;  /* 0x0000040000007944 */ /* 0x000fea0003c00000 */
[----:B------:R-:W-:Y:S01]  /*f4c0*/  MOV R2, R4 ;  /* 0x0000000400027202 */ /* 0x000fe20000000f00 */
[----:B------:R-:W-:Y:S05]  /*f4d0*/  BRA `(.L_x_319) ;  /* 0xffffdd4000007947 */ /* 0x000fea000383ffff */
.L_x_266:
[----:B------:R-:W-:Y:S02]  /*f4e0*/  MOV R2, 0x2 ;  /* 0x0000000200027802 */ /* 0x000fe40000000f00 */
[----:B------:R-:W-:Y:S02]  /*f4f0*/  MOV R3, 0xf510 ;  /* 0x0000f51000037802 */ /* 0x000fe40000000f00 */
        /* <DEDUP_REMOVED lines=25> */
.L_x_268:
[----:B------:R-:W-:Y:S02]  /*f690*/  SEL R0, RZ, 0x1, P0 ;  /* 0x00000001ff007807 */ /* 0x000fe40000000000 */
[----:B------:R-:W-:Y:S02]  /*f6a0*/  MOV R2, 0xf6c0 ;  /* 0x0000f6c000027802 */ /* 0x000fe40000000f00 */
[----:B-1----:R-:W-:Y:S05]  /*f6b0*/  CALL.REL.NOINC `($__internal_5_$__cuda_sm70_votesync_ballot) ;  /* 0x0000027000007944 */ /* 0x002fea0003c00000 */
[----:B------:R-:W-:Y:S05]  /*f6c0*/  BRA `(.L_x_321) ;  /* 0xffffdce000007947 */ /* 0x000fea000383ffff */
.L_x_269:
[----:B------:R-:W-:Y:S01]  /*f6d0*/  IMAD.MOV.U32 R207, RZ, RZ, R6 ;  /* 0x000000ffffcf7224 */ /* 0x000fe200078e0006 */
[----:B---3--:R-:W-:Y:S01]  /*f6e0*/  MOV R206, R11 ;  /* 0x0000000b00ce7202 */ /* 0x008fe20000000f00 */
[----:B------:R-:W-:Y:S01]  /*f6f0*/  IMAD.MOV.U32 R3, RZ, RZ, 0x1f ;  /* 0x0000001fff037424 */ /* 0x000fe200078e00ff */
[----:B------:R-:W-:Y:S02]  /*f700*/  MOV R2, 0xf720 ;  /* 0x0000f72000027802 */ /* 0x000fe40000000f00 */
[----:B-12---:R-:W-:Y:S05]  /*f710*/  CALL.REL.NOINC `($__internal_3_$__cuda_sm70_shflsync_idx_p) ;  /* 0x0000015000007944 */ /* 0x006fea0003c00000 */
[----:B------:R-:W-:Y:S01]  /*f720*/  IMAD.MOV.U32 R6, RZ, RZ, R206 ;  /* 0x000000ffff067224 */ /* 0x000fe200078e00ce */
[----:B------:R-:W-:Y:S01]  /*f730*/  MOV R206, R11 ;  /* 0x0000000b00ce7202 */ /* 0x000fe20000000f00 */
[----:B------:R-:W-:Y:S01]  /*f740*/  IMAD.MOV.U32 R207, RZ, RZ, R7 ;  /* 0x000000ffffcf7224 */ /* 0x000fe200078e0007 */
[----:B------:R-:W-:Y:S02]  /*f750*/  MOV R3, 0x1f ;  /* 0x0000001f00037802 */ /* 0x000fe40000000f00 */
[----:B------:R-:W-:-:S02]  /*f760*/  MOV R2, 0xf780 ;  /* 0x0000f78000027802 */ /* 0x000fc40000000f00 */
[----:B------:R-:W-:Y:S05]  /*f770*/  CALL.REL.NOINC `($__internal_3_$__cuda_sm70_shflsync_idx_p) ;  /* 0x000000f000007944 */ /* 0x000fea0003c00000 */
[----:B------:R-:W-:Y:S01]  /*f780*/  MOV R7, R206 ;  /* 0x000000ce00077202 */ /* 0x000fe20000000f00 */
[----:B------:R-:W-:Y:S05]  /*f790*/  BRA `(.L_x_322) ;  /* 0xffffdc5000007947 */ /* 0x000fea000383ffff */
.L_x_272:
[----:B------:R-:W-:Y:S01]  /*f7a0*/  IMAD.MOV.U32 R207, RZ, RZ, R4 ;  /* 0x000000ffffcf7224 */ /* 0x000fe200078e0004 */
[----:B------:R-:W-:Y:S01]  /*f7b0*/  MOV R206, R0 ;  /* 0x0000000000ce7202 */ /* 0x000fe20000000f00 */
[----:B------:R-:W-:Y:S01]  /*f7c0*/  IMAD.MOV.U32 R3, RZ, RZ, 0x1f ;  /* 0x0000001fff037424 */ /* 0x000fe200078e00ff */
[----:B------:R-:W-:-:S02]  /*f7d0*/  MOV R2, 0xf7f0 ;  /* 0x0000f7f000027802 */ /* 0x000fc40000000f00 */
[----:B-1-34-:R-:W-:Y:S05]  /*f7e0*/  CALL.REL.NOINC `($__internal_3_$__cuda_sm70_shflsync_idx_p) ;  /* 0x0000008000007944 */ /* 0x01afea0003c00000 */
[----:B------:R-:W-:Y:S01]  /*f7f0*/  MOV R10, R206 ;  /* 0x000000ce000a7202 */ /* 0x000fe20000000f00 */
[----:B------:R-:W-:Y:S05]  /*f800*/  BRA `(.L_x_271) ;  /* 0xffffdc4000007947 */ /* 0x000fea000383ffff */
        .weak           $__internal_2_$__cuda_sm70_shflsync_bfly_p
        .type           $__internal_2_$__cuda_sm70_shflsync_bfly_p,@function
        .size           $__internal_2_$__cuda_sm70_shflsync_bfly_p,($__internal_3_$__cuda_sm70_shflsync_idx_p - $__internal_2_$__cuda_sm70_shflsync_bfly_p)
$__internal_2_$__cuda_sm70_shflsync_bfly_p:
[----:B------:R-:W-:Y:S02]  /*f810*/  MOV R143, 0xffffffff ;  /* 0xffffffff008f7802 */ /* 0x000fe40000000f00 */
[----:B------:R-:W-:-:S02]  /*f820*/  MOV R3, 0x1f ;  /* 0x0000001f00037802 */ /* 0x000fc40000000f00 */
[----:B------:R-:W-:Y:S04]  /*f830*/  WARPSYNC R143 ;  /* 0x0000008f00007348 */ /* 0x000fe80003800000 */
[----:B------:R1:W2:Y:S02]  /*f840*/  SHFL.BFLY PT, R0, R68, R0, R3 ;  /* 0x0c00000044007389 */ /* 0x0002a400000e0003 */
[----:B-1----:R-:W-:-:S04]  /*f850*/  MOV R3, 0x0 ;  /* 0x0000000000037802 */ /* 0x002fc80000000f00 */
[----:B--2---:R-:W-:Y:S05]  /*f860*/  RET.REL.NODEC R2 `(_ZN7cutlass13device_kernelIN5flash19enable_sm80_to_sm89INS1_16FlashAttnFwdSm80INS1_25CollectiveMainloopFwdSm80ILi8ELi1ELb1EN4cute5tupleIJNS5_1CILi128EEENS7_ILi112EEES8_EEELi128ENS_10bfloat16_tEfNS_4arch4Sm80ELb0ELb0ELb0ELb1ELb1ELb0ELb1ELb1EEENS1_21CollectiveEpilogueFwdINS6_IJS8_S8_S9_EEENS6_IJNS7_ILi1EEESH_SH_EEESB_SD_Li256ELb1ELb1ELb1ELb0EEENS1_36VarlenDynamicPersistentTileSchedulerILi128ELi112ELi256ELi256ELb1ELb1ELb0ELb0ELb1ELb1EEEEEEEEEvNT_6ParamsE) ;  /* 0xffff079002007950 */ /* 0x004fea0003c3ffff */
        .weak           $__internal_3_$__cuda_sm70_shflsync_idx_p
        .type           $__internal_3_$__cuda_sm70_shflsync_idx_p,@function
        .size           $__internal_3_$__cuda_sm70_shflsync_idx_p,($__internal_4_$__cuda_sm70_shflsync_up_p - $__internal_3_$__cuda_sm70_shflsync_idx_p)
$__internal_3_$__cuda_sm70_shflsync_idx_p:
[----:B------:R-:W-:-:S04]  /*f870*/  MOV R210, 0xffffffff ;  /* 0xffffffff00d27802 */ /* 0x000fc80000000f00 */
[----:B------:R-:W-:Y:S04]  /*f880*/  WARPSYNC R210 ;  /* 0x000000d200007348 */ /* 0x000fe80003800000 */
[----:B------:R1:W2:Y:S02]  /*f890*/  SHFL.IDX PT, R206, R207, R206, R3 ;  /* 0x000000cecfce7389 */ /* 0x0002a400000e0003 */
[----:B-1----:R-:W-:-:S04]  /*f8a0*/  MOV R3, 0x0 ;  /* 0x0000000000037802 */ /* 0x002fc80000000f00 */
[----:B--2---:R-:W-:Y:S05]  /*f8b0*/  RET.REL.NODEC R2 `(_ZN7cutlass13device_kernelIN5flash19enable_sm80_to_sm89INS1_16FlashAttnFwdSm80INS1_25CollectiveMainloopFwdSm80ILi8ELi1ELb1EN4cute5tupleIJNS5_1CILi128EEENS7_ILi112EEES8_EEELi128ENS_10bfloat16_tEfNS_4arch4Sm80ELb0ELb0ELb0ELb1ELb1ELb0ELb1ELb1EEENS1_21CollectiveEpilogueFwdINS6_IJS8_S8_S9_EEENS6_IJNS7_ILi1EEESH_SH_EEESB_SD_Li256ELb1ELb1ELb1ELb0EEENS1_36VarlenDynamicPersistentTileSchedulerILi128ELi112ELi256ELi256ELb1ELb1ELb0ELb0ELb1ELb1EEEEEEEEEvNT_6ParamsE) ;  /* 0xffff074002007950 */ /* 0x004fea0003c3ffff */
        .weak           $__internal_4_$__cuda_sm70_shflsync_up_p
        .type           $__internal_4_$__cuda_sm70_shflsync_up_p,@function
        .size           $__internal_4_$__cuda_sm70_shflsync_up_p,($__internal_5_$__cuda_sm70_votesync_ballot - $__internal_4_$__cuda_sm70_shflsync_up_p)
$__internal_4_$__cuda_sm70_shflsync_up_p:
[----:B------:R-:W-:Y:S02]  /*f8c0*/  IMAD.MOV.U32 R4, RZ, RZ, RZ ;  /* 0x000000ffff047224 */ /* 0x000fe400078e00ff */
[----:B------:R-:W-:-:S04]  /*f8d0*/  IMAD.MOV.U32 R11, RZ, RZ, -0x1 ;  /* 0xffffffffff0b7424 */ /* 0x000fc800078e00ff */
[----:B------:R-:W-:Y:S04]  /*f8e0*/  WARPSYNC R11 ;  /* 0x0000000b00007348 */ /* 0x000fe80003800000 */
[----:B------:R1:W2:Y:S02]  /*f8f0*/  SHFL.UP PT, R4, R0, R2, R4 ;  /* 0x0400000200047389 */ /* 0x0002a400000e0004 */
[----:B-1----:R-:W-:Y:S02]  /*f900*/  MOV R2, R3 ;  /* 0x0000000300027202 */ /* 0x002fe40000000f00 */
[----:B------:R-:W-:-:S04]  /*f910*/  MOV R3, 0x0 ;  /* 0x0000000000037802 */ /* 0x000fc80000000f00 */
[----:B--2---:R-:W-:Y:S05]  /*f920*/  RET.REL.NODEC R2 `(_ZN7cutlass13device_kernelIN5flash19enable_sm80_to_sm89INS1_16FlashAttnFwdSm80INS1_25CollectiveMainloopFwdSm80ILi8ELi1ELb1EN4cute5tupleIJNS5_1CILi128EEENS7_ILi112EEES8_EEELi128ENS_10bfloat16_tEfNS_4arch4Sm80ELb0ELb0ELb0ELb1ELb1ELb0ELb1ELb1EEENS1_21CollectiveEpilogueFwdINS6_IJS8_S8_S9_EEENS6_IJNS7_ILi1EEESH_SH_EEESB_SD_Li256ELb1ELb1ELb1ELb0EEENS1_36VarlenDynamicPersistentTileSchedulerILi128ELi112ELi256ELi256ELb1ELb1ELb0ELb0ELb1ELb1EEEEEEEEEvNT_6ParamsE) ;  /* 0xffff06d002007950 */ /* 0x004fea0003c3ffff */
        .weak           $__internal_5_$__cuda_sm70_votesync_ballot
        .type           $__internal_5_$__cuda_sm70_votesync_ballot,@function
        .size           $__internal_5_$__cuda_sm70_votesync_ballot,(.L_x_1790 - $__internal_5_$__cuda_sm70_votesync_ballot)
$__internal_5_$__cuda_sm70_votesync_ballot:
[----:B------:R-:W-:Y:S01]  /*f930*/  ISETP.NE.U32.AND P0, PT, R0, 0x1, PT ;  /* 0x000000010000780c */ /* 0x000fe20003f05070 */
[----:B------:R-:W-:-:S04]  /*f940*/  IMAD.MOV.U32 R3, RZ, RZ, -0x1 ;  /* 0xffffffffff037424 */ /* 0x000fc800078e00ff */
[----:B------:R-:W-:Y:S08]  /*f950*/  WARPSYNC R3 ;  /* 0x0000000300007348 */ /* 0x000ff00003800000 */
[----:B------:R-:W-:-:S04]  /*f960*/  VOTE.ANY R0, PT, !P0 ;  /* 0x0000000000007806 */ /* 0x000fc800040e0100 */
[----:B------:R-:W-:Y:S01]  /*f970*/  LOP3.LUT R0, R0, R3, RZ, 0xc0, !PT ;  /* 0x0000000300007212 */ /* 0x000fe200078ec0ff */
[----:B------:R-:W-:-:S04]  /*f980*/  IMAD.MOV.U32 R3, RZ, RZ, 0x0 ;  /* 0x00000000ff037424 */ /* 0x000fc800078e00ff */
[----:B------:R-:W-:Y:S05]  /*f990*/  RET.REL.NODEC R2 `(_ZN7cutlass13device_kernelIN5flash19enable_sm80_to_sm89INS1_16FlashAttnFwdSm80INS1_25CollectiveMainloopFwdSm80ILi8ELi1ELb1EN4cute5tupleIJNS5_1CILi128EEENS7_ILi112EEES8_EEELi128ENS_10bfloat16_tEfNS_4arch4Sm80ELb0ELb0ELb0ELb1ELb1ELb0ELb1ELb1EEENS1_21CollectiveEpilogueFwdINS6_IJS8_S8_S9_EEENS6_IJNS7_ILi1EEESH_SH_EEESB_SD_Li256ELb1ELb1ELb1ELb0EEENS1_36VarlenDynamicPersistentTileSchedulerILi128ELi112ELi256ELi256ELb1ELb1ELb0ELb0ELb1ELb1EEEEEEEEEvNT_6ParamsE) ;  /* 0xffff066002007950 */ /* 0x000fea0003c3ffff */
.L_x_323:
        /* <DEDUP_REMOVED lines=14> */
.L_x_1790:


//--------------------- .text._ZN7cutlass13device_kernelIN5flash19enable_sm80_to_sm89INS1_16FlashAttnFwdSm80INS1_25CollectiveMainloopFwdSm80ILi8ELi1ELb1EN4cute5tupleIJNS5_1CILi128EEENS7_ILi112EEES8_EEELi128ENS_10bfloat16_tEfNS_4arch4Sm80ELb0ELb0ELb0ELb1ELb1ELb1ELb1ELb1EEENS1_21CollectiveEpilogueFwdINS6_IJS8_S8_S9_EEENS6_IJNS7_ILi1EEESH_SH_EEESB_SD_Li256ELb1ELb1ELb1ELb0EEENS1_36VarlenDynamicPersistentTileSchedulerILi128ELi112ELi256ELi256ELb1ELb1ELb0ELb0ELb1ELb1EEEEEEEEEvNT_6ParamsE --------------------------
	.section	.text._ZN7cutlass13device_kernelIN5flash19enable_sm80_to_sm89INS1_16FlashAttnFwdSm80INS1_25CollectiveMainloopFwdSm80ILi8ELi1ELb1EN4cute5tupleIJNS5_1CILi128EEENS7_ILi112EEES8_EEELi128ENS_10bfloat16_tEfNS_4arch4Sm80ELb0ELb0ELb0ELb1ELb1ELb1ELb1ELb1EEENS1_21CollectiveEpilogueFwdINS6_IJS8_S8_S9_EEENS6_IJNS7_ILi1EEESH_SH_EEESB_SD_Li256ELb1ELb1ELb1ELb0EEENS1_36VarlenDynamicPersistentTileSchedulerILi128ELi112ELi256ELi256ELb1ELb1ELb0ELb0ELb1ELb1EEEEEEEEEvNT_6ParamsE,"ax",@progbits
	.sectioninfo	@"SHI_REGISTERS=255"
	.align	128
.text._ZN7cutlass13device_kernelIN5flash19enable_sm80_to_sm89INS1_16FlashAttnFwdSm80INS1_25CollectiveMainloopFwdSm80ILi8ELi1ELb1EN4cute5tupleIJNS5_1CILi128EEENS7_ILi112EEES8_EEELi128ENS_10bfloat16_tEfNS_4arch4Sm80ELb0ELb0ELb0ELb1ELb1ELb1ELb1ELb1EEENS1_21CollectiveEpilogueFwdINS6_IJS8_S8_S9_EEENS6_IJNS7_ILi1EEESH_SH_EEESB_SD_Li256ELb1ELb1ELb1ELb0EEENS1_36VarlenDynamicPersistentTileSchedulerILi128ELi112ELi256ELi256ELb1ELb1ELb0ELb0ELb1ELb1EEEEEEEEEvNT_6ParamsE:
        .type           _ZN7cutlass13device_kernelIN5flash19enable_sm80_to_sm89INS1_16FlashAttnFwdSm80INS1_25CollectiveMainloopFwdSm80ILi8ELi1ELb1EN4cute5tupleIJNS5_1CILi128EEENS7_ILi112EEES8_EEELi128ENS_10bfloat16_tEfNS_4arch4Sm80ELb0ELb0ELb0ELb1ELb1ELb1ELb1ELb1EEENS1_21CollectiveEpilogueFwdINS6_IJS8_S8_S9_EEENS6_IJNS7_ILi1EEESH_SH_EEESB_SD_Li256ELb1ELb1ELb1ELb0EEENS1_36VarlenDynamicPersistentTileSchedulerILi128ELi112ELi256ELi256ELb1ELb1ELb0ELb0ELb1ELb1EEEEEEEEEvNT_6ParamsE,@function
        .size           _ZN7cutlass13device_kernelIN5flash19enable_sm80_to_sm89INS1_16FlashAttnFwdSm80INS1_25CollectiveMainloopFwdSm80ILi8ELi1ELb1EN4cute5tupleIJNS5_1CILi128EEENS7_ILi112EEES8_EEELi128ENS_10bfloat16_tEfNS_4arch4Sm80ELb0ELb0ELb0ELb1ELb1ELb1ELb1ELb1EEENS1_21CollectiveEpilogueFwdINS6_IJS8_S8_S9_EEENS6_IJNS7_ILi1EEESH_SH_EEESB_SD_Li256ELb1ELb1ELb1ELb0EEENS1_36VarlenDynamicPersistentTileSchedulerILi128ELi112ELi256ELi256ELb1ELb1ELb0ELb0ELb1ELb1EEEEEEEEEvNT_6ParamsE,(.L_x_1795 - _ZN7cutlass13device_kernelIN5flash19enable_sm80_to_sm89INS1_16FlashAttnFwdSm80INS1_25CollectiveMainloopFwdSm80ILi8ELi1ELb1EN4cute5tupleIJNS5_1CILi128EEENS7_ILi112EEES8_EEELi128ENS_10bfloat16_tEfNS_4arch4Sm80ELb0ELb0ELb0ELb1ELb1ELb1ELb1ELb1EEENS1_21CollectiveEpilogueFwdINS6_IJS8_S8_S9_EEENS6_IJNS7_ILi1EEESH_SH_EEESB_SD_Li256ELb1ELb1ELb1ELb0EEENS1_36VarlenDynamicPersistentTileSchedulerILi128ELi112ELi256ELi256ELb1ELb1ELb0ELb0ELb1ELb1EEEEEEEEEvNT_6ParamsE)
        .other          _ZN7cutlass13device_kernelIN5flash19enable_sm80_to_sm89INS1_16FlashAttnFwdSm80INS1_25CollectiveMainloopFwdSm80ILi8ELi1ELb1EN4cute5tupleIJNS5_1CILi128EEENS7_ILi112EEES8_EEELi128ENS_10bfloat16_tEfNS_4arch4Sm80ELb0ELb0ELb0ELb1ELb1ELb1ELb1ELb1EEENS1_21CollectiveEpilogueFwdINS6_IJS8_S8_S9_EEENS6_IJNS7_ILi1EEESH_SH_EEESB_SD_Li256ELb1ELb1ELb1ELb0EEENS1_36VarlenDynamicPersistentTileSchedulerILi128ELi112ELi256ELi256ELb1ELb1ELb0ELb0ELb1ELb1EEEEEEEEEvNT_6ParamsE,@"STO_CUDA_ENTRY STV_DEFAULT"
_ZN7cutlass13device_kernelIN5flash19enable_sm80_to_sm89INS1_16FlashAttnFwdSm80INS1_25CollectiveMainloopFwdSm80ILi8ELi1ELb1EN4cute5tupleIJNS5_1CILi128EEENS7_ILi112EEES8_EEELi128ENS_10bfloat16_tEfNS_4arch4Sm80ELb0ELb0ELb0ELb1ELb1ELb1ELb1ELb1EEENS1_21CollectiveEpilogueFwdINS6_IJS8_S8_S9_EEENS6_IJNS7_ILi1EEESH_SH_EEESB_SD_Li256ELb1ELb1ELb1ELb0EEENS1_36VarlenDynamicPersistentTileSchedulerILi128ELi112ELi256ELi256ELb1ELb1ELb0ELb0ELb1ELb1EEEEEEEEEvNT_6ParamsE:
[----:B------:R-:W-:-:S03]  /*0000*/  MOV R1, c[0x0][0x28] ;  /* 0x00000a0000017a02 */ /* 0x000fc60000000f00 */
[----:B------:R-:W1:Y:S01]  /*0010*/  S2R R2, SR_TID.X ;  /* 0x0000000000027919 */ /* 0x000e620000002100 */
[----:B------:R-:W-:Y:S01]  /*0020*/  IADD3 R1, R1, -0x110, RZ ;  /* 0xfffffef001017810 */ /* 0x000fe20007ffe0ff */
[----:B------:R-:W-:Y:S01]  /*0030*/  ULDC.64 UR8, c[0x0][0x118] ;  /* 0x0000460000087ab9 */ /* 0x000fe20000000a00 */
[----:B-1----:R-:W-:-:S06]  /*0040*/  SHF.R.U32.HI R0, RZ, 0x5, R2 ;  /* 0x00000005ff007819 */ /* 0x002fcc0000011602 */
[----:B------:R-:W1:Y:S02]  /*0050*/  SHFL.IDX PT, R0, R0, RZ, 0x1f ;  /* 0x00001fff00007589 */ /* 0x000e6400000e0000 */
[----:B-1----:R-:W1:Y:S02]  /*0060*/  R2UR UR7, R0 ;  /* 0x00000000000773c2 */ /* 0x002e6400000e0000 */
[----:B-1----:R-:W-:-:S13]  /*0070*/  ISETP.NE.AND P0, PT, RZ, UR7, PT ;  /* 0x00000007ff007c0c */ /* 0x002fda000bf05270 */
[----:B------:R-:W-:Y:S06]  /*0080*/  @P0 BAR.SYNC.DEFER_BLOCKING 0x5, 0x100 ;  /* 0x0144000000000b1d */ /* 0x000fec0000010000 */
[----:B------:R-:W1:Y:S04]  /*0090*/  @P0 LDS.128 R4, [0xf100] ;  /* 0x00f10000ff040984 */ /* 0x000e680000000c00 */
[----:B-1----:R1:W-:Y:S04]  /*00a0*/  @P0 STL.64 [R1+0x28], R4 ;  /* 0x0000280401000387 */ /* 0x0023e80000100a00 */
[----:B------:R1:W-:Y:S04]  /*00b0*/  @P0 STL.64 [R1+0x30], R6 ;  /* 0x0000300601000387 */ /* 0x0003e80000100a00 */
[----:B------:R-:W-:Y:S06]  /*00c0*/  @P0 BAR.ARV 0x4, 0x100 ;  /* 0x0104000000000b1d */ /* 0x000fec0000002000 */
[----:B------:R-:W-:Y:S05]  /*00d0*/  @P0 BRA `(.L_x_324) ;  /* 0x00000b1000000947 */ /* 0x000fea0003800000 */
[----:B------:R-:W-:Y:S01]  /*00e0*/  LOP3.LUT R14, R2, 0x1f, RZ, 0xc0, !PT ;  /* 0x0000001f020e7812 */ /* 0x000fe200078ec0ff */
[----:B------:R-:W-:Y:S01]  /*00f0*/  CS2R R8, SRZ ;  /* 0x0000000000087805 */ /* 0x000fe2000001ff00 */
[----:B-1----:R-:W-:-:S02]  /*0100*/  IMAD.MOV.U32 R7, RZ, RZ, RZ ;  /* 0x000000ffff077224 */ /* 0x002fc400078e00ff */
        /* <DEDUP_REMOVED lines=9> */
[----:B------:R-:W1:Y:S01]  /*01a0*/  S2UR UR4, SR_CTAID.X ;  /* 0x00000000000479c3 */ /* 0x000e620000002500 */
        /* <DEDUP_REMOVED lines=23> */
[----:B-1----:R-:W-:-:S13]  /*0320*/  ISETP.GT.AND P0, PT, R6, UR4, PT ;  /* 0x0000000406007c0c */ /* 0x002fda000bf04270 */
[----:B------:R-:W-:Y:S05]  /*0330*/  @P0 BRA `(.L_x_325) ;  /* 0x0000027000000947 */ /* 0x000fea0003800000 */
[----:B------:R-:W-:Y:S02]  /*0340*/  MOV R6, R0 ;  /* 0x0000000000067202 */ /* 0x000fe40000000f00 */
[----:B------:R-:W-:-:S04]  /*0350*/  MOV R9, RZ ;  /* 0x000000ff00097202 */ /* 0x000fc80000000f00 */
.L_x_329:
        /* <DEDUP_REMOVED lines=16> */
[----:B------:R1:W2:Y:S02]  /*0460*/  SHFL.UP PT, R0, R2, 0x1, RZ ;  /* 0x0420000002007989 */ /* 0x0002a400000e00ff */
.L_x_518:
        /* <DEDUP_REMOVED lines=16> */
.L_x_519:
[----:B--2---:R-:W-:-:S05]  /*0570*/  IMAD R0, R0, c[0x0][0x538], RZ ;  /* 0x00014e0000007a24 */ /* 0x004fca00078e02ff */
[----:B------:R-:W-:-:S04]  /*0580*/  IADD3 R6, R0, R6, RZ ;  /* 0x0000000600067210 */ /* 0x000fc80007ffe0ff */
[----:B------:R-:W-:-:S13]  /*0590*/  ISETP.GT.AND P0, PT, R6, UR4, PT ;  /* 0x0000000406007c0c */ /* 0x000fda000bf04270 */
[----:B-1----:R-:W-:Y:S05]  /*05a0*/  @!P0 BRA `(.L_x_329) ;  /* 0xfffffdb000008947 */ /* 0x002fea000383ffff */
.L_x_325:
[----:B------:R-:W-:-:S05]  /*05b0*/  IADD3 R12, -R0, R6, RZ ;  /* 0x00000006000c7210 */ /* 0x000fca0007ffe1ff */
[----:B------:R-:W-:-:S05]  /*05c0*/  IMAD R0, R4, c[0x0][0x538], R12 ;  /* 0x00014e0004007a24 */ /* 0x000fca00078e020c */
[----:B------:R-:W-:Y:S01]  /*05d0*/  ISETP.GT.AND P0, PT, R0, UR4, PT ;  /* 0x0000000400007c0c */ /* 0x000fe2000bf04270 */
[----:B------:R-:W-:-:S12]  /*05e0*/  BRA.DIV ~URZ, `(.L_x_330) ;  /* 0x000186627f007947 */ /* 0x000fd8000b800000 */
[----:B------:R-:W-:-:S04]  /*05f0*/  VOTE.ANY R5, PT, !P0 ;  /* 0x0000000000057806 */ /* 0x000fc800040e0100 */
.L_x_520:
[----:B------:R1:W2:Y:S01]  /*0600*/  POPC R13, R5 ;  /* 0x00000005000d7309 */ /* 0x0002a20000000000 */
[----:B------:R-:W-:Y:S05]  /*0610*/  BRA.DIV ~URZ, `(.L_x_331) ;  /* 0x000186727f007947 */ /* 0x000fea000b800000 */
[----:B--2---:R2:W3:Y:S01]  /*0620*/  SHFL.IDX PT, R11, R8, R13, 0x1f ;  /* 0x00001f0d080b7589 */ /* 0x0044e200000e0000 */
[----:B------:R-:W-:-:S03]  /*0630*/  MOV R6, RZ ;  /* 0x000000ff00067202 */ /* 0x000fc60000000f00 */
[----:B------:R2:W4:Y:S04]  /*0640*/  SHFL.IDX PT, R10, R7, R13, 0x1f ;  /* 0x00001f0d070a7589 */ /* 0x00052800000e0000 */
.L_x_521:
[----:B------:R-:W-:Y:S01]  /*0650*/  ISETP.NE.AND P0, PT, R5, RZ, PT ;  /* 0x000000ff0500720c */ /* 0x000fe20003f05270 */
[----:B------:R-:W-:-:S12]  /*0660*/  BSSY B0, `(.L_x_332) ;  /* 0x0000005000007945 */ /* 0x000fd80003800000 */
[----:B------:R-:W-:Y:S05]  /*0670*/  @!P0 BRA `(.L_x_333) ;  /* 0x0000003000008947 */ /* 0x000fea0003800000 */
[----:B------:R-:W-:Y:S01]  /*0680*/  IADD3 R221, R13, -0x1, RZ ;  /* 0xffffffff0ddd7810 */ /* 0x000fe20007ffe0ff */
[----:B------:R-:W-:Y:S05]  /*0690*/  BRA.DIV ~URZ, `(.L_x_334) ;  /* 0x000186d27f007947 */ /* 0x000fea000b800000 */
[----:B------:R1:W2:Y:S02]  /*06a0*/  SHFL.IDX PT, R6, R4, R221, 0x1f ;  /* 0x00001fdd04067589 */ /* 0x0002a400000e0000 */
.L_x_333:
[----:B------:R-:W-:Y:S05]  /*06b0*/  BSYNC B0 ;  /* 0x0000000000007941 */ /* 0x000fea0003800000 */
.L_x_332:
[----:B---3--:R-:W-:Y:S01]  /*06c0*/  IABS R0, R11 ;  /* 0x0000000b00007213 */ /* 0x008fe20000000000 */
[----:B-12---:R-:W-:-:S04]  /*06d0*/  IMAD R4, R6, c[0x0][0x538], R12 ;  /* 0x00014e0006047a24 */ /* 0x006fc800078e020c */
[----:B------:R-:W-:Y:S01]  /*06e0*/  IMAD.MOV.U32 R5, RZ, RZ, R0 ;  /* 0x000000ffff057224 */ /* 0x000fe200078e0000 */
[----:B----4-:R-:W-:Y:S01]  /*06f0*/  IABS R0, R10 ;  /* 0x0000000a00007213 */ /* 0x010fe20000000000 */
[----:B------:R1:W-:Y:S01]  /*0700*/  STL [R1+0x28], R4 ;  /* 0x0000280401007387 */ /* 0x0003e20000100800 */
[----:B------:R-:W-:Y:S01]  /*0710*/  IADD3 R12, -R4, UR4, RZ ;  /* 0x00000004040c7c10 */ /* 0x000fe2000fffe1ff */
[----:B------:R-:W2:Y:S02]  /*0720*/  I2F.RP R2, R5 ;  /* 0x0000000500027306 */ /* 0x000ea40000209400 */
[----:B------:R-:W-:Y:S01]  /*0730*/  IMAD.MOV.U32 R7, RZ, RZ, R0 ;  /* 0x000000ffff077224 */ /* 0x000fe200078e0000 */
[----:B------:R-:W-:Y:S02]  /*0740*/  IABS R6, R12 ;  /* 0x0000000c00067213 */ /* 0x000fe40000000000 */
[----:B------:R-:W-:-:S03]  /*0750*/  IABS R0, R11 ;  /* 0x0000000b00007213 */ /* 0x000fc60000000000 */
[----:B------:R-:W-:Y:S01]  /*0760*/  I2F.RP R8, R7 ;  /* 0x0000000700087306 */ /* 0x000fe20000209400 */
[----:B------:R-:W-:-:S07]  /*0770*/  IADD3 R0, RZ, -R0, RZ ;  /* 0x80000000ff007210 */ /* 0x000fce0007ffe0ff */
[----:B--2---:R-:W2:Y:S02]  /*0780*/  MUFU.RCP R2, R2 ;  /* 0x0000000200027308 */ /* 0x004ea40000001000 */
[----:B--2---:R-:W-:-:S06]  /*0790*/  IADD3 R2, R2, 0xffffffe, RZ ;  /* 0x0ffffffe02027810 */ /* 0x004fcc0007ffe0ff */
[----:B------:R-:W2:Y:S02]  /*07a0*/  F2I.FTZ.U32.TRUNC.NTZ R3, R2 ;  /* 0x0000000200037305 */ /* 0x000ea4000021f000 */
[----:B--2---:R-:W-:-:S04]  /*07b0*/  IMAD.MOV R2, RZ, RZ, -R3 ;  /* 0x000000ffff027224 */ /* 0x004fc800078e0a03 */
[----:B-1----:R-:W-:Y:S02]  /*07c0*/  IMAD R4, R2, R5, RZ ;  /* 0x0000000502047224 */ /* 0x002fe400078e02ff */
        /* <DEDUP_REMOVED lines=45> */
[----:B------:R-:W-:Y:S02]  /*0aa0*/  IMAD R2, R10, R2, R4 ;  /* 0x000000020a027224 */ /* 0x000fe400078e0204 */
[----:B------:R-:W-:Y:S02]  /*0ab0*/  IMAD.IADD R4, R13, 0x1, R9 ;  /* 0x000000010d047824 */ /* 0x000fe400078e0209 */
[----:B------:R-:W-:-:S03]  /*0ac0*/  IMAD R0, R2, 0x10000, R0 ;  /* 0x0001000002007824 */ /* 0x000fc600078e0200 */
[----:B------:R1:W-:Y:S04]  /*0ad0*/  STL [R1+0x34], R4 ;  /* 0x0000340401007387 */ /* 0x0003e80000100800 */
[----:B------:R1:W-:Y:S04]  /*0ae0*/  STL [R1+0x30], R0 ;  /* 0x0000300001007387 */ /* 0x0003e80000100800 */
[----:B------:R1:W-:Y:S01]  /*0af0*/  STL [R1+0x2c], R3 ;  /* 0x00002c0301007387 */ /* 0x0003e20000100800 */
[----:B------:R-:W-:Y:S05]  /*0b00*/  BRA `(.L_x_335) ;  /* 0x0000006000007947 */ /* 0x000fea0003800000 */
.L_x_326:
[----:B------:R-:W-:Y:S01]  /*0b10*/  MOV R0, UR4 ;  /* 0x0000000400007c02 */ /* 0x000fe20008000f00 */
[----:B------:R-:W-:Y:S04]  /*0b20*/  STL [R1+0x2c], RZ ;  /* 0x00002cff01007387 */ /* 0x000fe80000100800 */
[----:B------:R-:W-:Y:S04]  /*0b30*/  STL [R1+0x30], RZ ;  /* 0x000030ff01007387 */ /* 0x000fe80000100800 */
[----:B------:R1:W-:Y:S02]  /*0b40*/  STL [R1+0x28], R0 ;  /* 0x0000280001007387 */ /* 0x0003e40000100800 */
[----:B-1----:R-:W-:-:S05]  /*0b50*/  MOV R0, c[0x0][0x53c] ;  /* 0x00014f0000007a02 */ /* 0x002fca0000000f00 */
[----:B------:R1:W-:Y:S02]  /*0b60*/  STL [R1+0x34], R0 ;  /* 0x0000340001007387 */ /* 0x0003e40000100800 */
.L_x_335:
[----:B-1----:R-:W2:Y:S04]  /*0b70*/  LDL R4, [R1+0x28] ;  /* 0x0000280001047983 */ /* 0x002ea80000100800 */
[----:B------:R-:W2:Y:S04]  /*0b80*/  LDL R5, [R1+0x2c] ;  /* 0x00002c0001057983 */ /* 0x000ea80000100800 */
[----:B------:R-:W2:Y:S04]  /*0b90*/  LDL R6, [R1+0x30] ;  /* 0x0000300001067983 */ /* 0x000ea80000100800 */
[----:B------:R-:W2:Y:S01]  /*0ba0*/  LDL R7, [R1+0x34] ;  /* 0x0000340001077983 */ /* 0x000ea20000100800 */
[----:B------:R-:W-:Y:S01]  /*0bb0*/  ISETP.NE.AND P0, PT, R14, RZ, PT ;  /* 0x000000ff0e00720c */ /* 0x000fe20003f05270 */
[----:B------:R-:W-:-:S12]  /*0bc0*/  WARPSYNC 0xffffffff ;  /* 0xffffffff00007948 */ /* 0x000fd80003800000 */
[----:B--2---:R1:W-:Y:S04]  /*0bd0*/  @!P0 STS.128 [0xf100], R4 ;  /* 0x00f10004ff008388 */ /* 0x0043e80000000c00 */
[----:B------:R-:W-:Y:S06]  /*0be0*/  BAR.ARV 0x5, 0x100 ;  /* 0x0144000000007b1d */ /* 0x000fec0000002000 */
.L_x_324:
[----:B------:R-:W2:Y:S02]  /*0bf0*/  LDL R0, [R1+0x34] ;  /* 0x0000340001007983 */ /* 0x000ea40000100800 */
[----:B--2---:R-:W-:-:S13]  /*0c00*/  ISETP.GE.AND P0, PT, R0, c[0x0][0x53c], PT ;  /* 0x00014f0000007a0c */ /* 0x004fda0003f06270 */
[----:B------:R-:W-:Y:S05]  /*0c10*/  @P0 EXIT ;  /* 0x000000000000094d */ /* 0x000fea0003800000 */
[----:B------:R-:W2:Y:S01]  /*0c20*/  S2R R15, SR_TID.X ;  /* 0x00000000000f7919 */ /* 0x000ea20000002100 */
[----:B------:R-:W-:Y:S01]  /*0c30*/  IMAD.MOV.U32 R19, RZ, RZ, 0x20 ;  /* 0x00000020ff137424 */ /* 0x000fe200078e00ff */
[----:B------:R-:W-:Y:S01]  /*0c40*/  ULDC UR4, c[0x0][0x2ac] ;  /* 0x0000ab0000047ab9 */ /* 0x000fe20000000800 */
[----:B------:R-:W-:Y:S01]  /*0c50*/  IMAD.MOV.U32 R18, RZ, RZ, 0x40 ;  /* 0x00000040ff127424 */ /* 0x000fe200078e00ff */
[----:B------:R-:W-:Y:S02]  /*0c60*/  ULDC UR6, c[0x0][0x1d0] ;  /* 0x0000740000067ab9 */ /* 0x000fe40000000800 */
[----:B------:R-:W-:Y:S01]  /*0c70*/  UIMAD UR6, UR4, UR6, URZ ;  /* 0x00000006040672a4 */ /* 0x000fe2000f8e023f */
[----:B--2---:R-:W-:-:S04]  /*0c80*/  SHF.R.S32.HI R14, RZ, 0x1f, R15 ;  /* 0x0000001fff0e7819 */ /* 0x004fc8000001140f */
[CC--:B------:R-:W-:Y:S02]  /*0c90*/  LEA.HI R2, R14.reuse, R15.reuse, RZ, 0x4 ;  /* 0x0000000f0e027211 */ /* 0x0c0fe400078f20ff */
[----:B-1----:R-:W-:Y:S02]  /*0ca0*/  LEA.HI R7, R14, R15, RZ, 0x2 ;  /* 0x0000000f0e077211 */ /* 0x002fe400078f10ff */
[C---:B------:R-:W-:Y:S02]  /*0cb0*/  LOP3.LUT R0, R2.reuse, 0xfffffff0, RZ, 0xc0, !PT ;  /* 0xfffffff002007812 */ /* 0x040fe400078ec0ff */
[----:B------:R-:W-:Y:S02]  /*0cc0*/  SHF.R.S32.HI R4, RZ, 0x4, R2 ;  /* 0x00000004ff047819 */ /* 0x000fe40000011402 */
[----:B------:R-:W-:Y:S01]  /*0cd0*/  SHF.R.S32.HI R8, RZ, 0x2, R7 ;  /* 0x00000002ff087819 */ /* 0x000fe20000011407 */
[----:B------:R-:W-:Y:S01]  /*0ce0*/  IMAD.IADD R0, R15, 0x1, -R0 ;  /* 0x000000010f007824 */ /* 0x000fe200078e0a00 */
[----:B------:R-:W-:-:S02]  /*0cf0*/  LEA.HI R2, R2, R4, RZ, 0x1 ;  /* 0x0000000402027211 */ /* 0x000fc400078f08ff */
[----:B------:R-:W-:Y:S02]  /*0d00*/  SHF.R.S32.HI R5, RZ, 0x1f, R7 ;  /* 0x0000001fff057819 */ /* 0x000fe40000011407 */
[----:B------:R-:W-:Y:S02]  /*0d10*/  SHF.R.S32.HI R6, RZ, 0x1f, R0 ;  /* 0x0000001fff067819 */ /* 0x000fe40000011400 */
[----:B------:R-:W-:Y:S02]  /*0d20*/  LOP3.LUT R3, R2, 0xfffffffe, RZ, 0xc0, !PT ;  /* 0xfffffffe02037812 */ /* 0x000fe400078ec0ff */
[----:B------:R-:W-:Y:S02]  /*0d30*/  LEA.HI R2, R5, R8, RZ, 0x3 ;  /* 0x0000000805027211 */ /* 0x000fe400078f18ff */
[----:B------:R-:W-:Y:S01]  /*0d40*/  LEA.HI R12, R6, R0, RZ, 0x3 ;  /* 0x00000000060c7211 */ /* 0x000fe200078f18ff */
[----:B------:R-:W-:Y:S01]  /*0d50*/  IMAD.IADD R11, R4, 0x1, -R3 ;  /* 0x00000001040b7824 */ /* 0x000fe200078e0a03 */
[----:B------:R-:W-:-:S02]  /*0d60*/  LEA.HI R81, R14, R15, RZ, 0x3 ;  /* 0x0000000f0e517211 */ /* 0x000fc400078f18ff */
[----:B------:R-:W-:Y:S02]  /*0d70*/  LOP3.LUT R2, R2, 0xfffffff8, RZ, 0xc0, !PT ;  /* 0xfffffff802027812 */ /* 0x000fe400078ec0ff */
[----:B------:R-:W-:Y:S02]  /*0d80*/  LOP3.LUT R3, R12, 0xfffffff8, RZ, 0xc0, !PT ;  /* 0xfffffff80c037812 */ /* 0x000fe400078ec0ff */
[----:B------:R-:W-:Y:S01]  /*0d90*/  LOP3.LUT R4, R81, 0xfffffff8, RZ, 0xc0, !PT ;  /* 0xfffffff851047812 */ /* 0x000fe200078ec0ff */
[----:B------:R-:W-:Y:S01]  /*0da0*/  IMAD.IADD R6, R8, 0x1, -R2 ;  /* 0x0000000108067824 */ /* 0x000fe200078e0a02 */
[----:B------:R-:W-:Y:S01]  /*0db0*/  LEA.HI R5, R14, R15, RZ, 0x5 ;  /* 0x0000000f0e057211 */ /* 0x000fe200078f28ff */
[----:B------:R-:W-:Y:S01]  /*0dc0*/  IMAD.IADD R9, R0, 0x1, -R3 ;  /* 0x0000000100097824 */ /* 0x000fe200078e0a03 */
[----:B------:R-:W-:Y:S01]  /*0dd0*/  LOP3.LUT R3, R7, 0xfffffffc, RZ, 0xc0, !PT ;  /* 0xfffffffc07037812 */ /* 0x000fe200078ec0ff */
[----:B------:R-:W-:Y:S01]  /*0de0*/  IMAD.IADD R82, R15, 0x1, -R4 ;  /* 0x000000010f527824 */ /* 0x000fe200078e0a04 */
[----:B------:R-:W-:-:S02]  /*0df0*/  SHF.R.S32.HI R0, RZ, 0x5, R5 ;  /* 0x00000005ff007819 */ /* 0x000fc40000011405 */
[----:B------:R-:W-:Y:S01]  /*0e00*/  SHF.R.S32.HI R2, RZ, 0x1f, R5 ;  /* 0x0000001fff027819 */ /* 0x000fe20000011405 */
[----:B------:R-:W-:Y:S01]  /*0e10*/  IMAD.SHL.U32 R7, R82, 0x40, RZ ;  /* 0x0000004052077824 */ /* 0x000fe200078e00ff */
[----:B------:R-:W-:Y:S01]  /*0e20*/  LOP3.LUT R4, R5, 0xffffffe0, RZ, 0xc0, !PT ;  /* 0xffffffe005047812 */ /* 0x000fe200078ec0ff */
[----:B------:R-:W-:Y:S01]  /*0e30*/  IMAD.SHL.U32 R16, R0, 0x400, RZ ;  /* 0x0000040000107824 */ /* 0x000fe200078e00ff */
[----:B------:R-:W-:Y:S01]  /*0e40*/  LEA.HI R5, R2, R0, RZ, 0x3 ;  /* 0x0000000002057211 */ /* 0x000fe200078f18ff */
[----:B------:R-:W-:Y:S01]  /*0e50*/  IMAD.IADD R2, R15, 0x1, -R3 ;  /* 0x000000010f027824 */ /* 0x000fe200078e0a03 */
[----:B------:R-:W-:Y:S01]  /*0e60*/  LOP3.LUT R3, R7, 0x1c0, RZ, 0xc0, !PT ;  /* 0x000001c007037812 */ /* 0x000fe200078ec0ff */
[----:B------:R-:W-:Y:S01]  /*0e70*/  IMAD.IADD R27, R15, 0x1, -R4 ;  /* 0x000000010f1b7824 */ /* 0x000fe200078e0a04 */
[----:B------:R-:W-:Y:S01]  /*0e80*/  LOP3.LUT R5, R5, 0xffffff8, RZ, 0xc0, !PT ;  /* 0x0ffffff805057812 */ /* 0x000fe200078ec0ff */
[----:B------:R-:W-:Y:S01]  /*0e90*/  IMAD.SHL.U32 R76, R82, 0x8, RZ ;  /* 0x00000008524c7824 */ /* 0x000fe200078e00ff */
[----:B------:R-:W-:Y:S01]  /*0ea0*/  LEA.HI R4, R2, R2, RZ, 0x1 ;  /* 0x0000000202047211 */ /* 0x000fe200078f08ff */
[----:B------:R-:W-:Y:S01]  /*0eb0*/  IMAD.SHL.U32 R78, R82, 0x4, RZ ;  /* 0x00000004524e7824 */ /* 0x000fe200078e00ff */
[----:B------:R-:W-:Y:S01]  /*0ec0*/  LOP3.LUT R8, R3, 0x8, R81, 0xf8, !PT ;  /* 0x0000000803087812 */ /* 0x000fe200078ef851 */
[----:B------:R-:W-:Y:S01]  /*0ed0*/  IMAD.IADD R10, R0, 0x1, -R5 ;  /* 0x00000001000a7824 */ /* 0x000fe200078e0a05 */
[----:B------:R-:W-:Y:S01]  /*0ee0*/  SHF.R.U32.HI R7, RZ, 0x3, R3 ;  /* 0x00000003ff077819 */ /* 0x000fe20000011603 */
[----:B------:R-:W-:Y:S01]  /*0ef0*/  IMAD.SHL.U32 R0, R6, 0x40, RZ ;  /* 0x0000004006007824 */ /* 0x000fe200078e00ff */
[----:B------:R-:W-:Y:S01]  /*0f00*/  LOP3.LUT R3, R4, 0x1ffffffe, RZ, 0xc0, !PT ;  /* 0x1ffffffe04037812 */ /* 0x000fe200078ec0ff */
[----:B------:R-:W-:Y:S01]  /*0f10*/  IMAD.SHL.U32 R5, R11, 0x8, RZ ;  /* 0x000000080b057824 */ /* 0x000fe200078e00ff */
[----:B------:R-:W-:Y:S01]  /*0f20*/  LOP3.LUT R8, R8, R7, RZ, 0x3c, !PT ;  /* 0x0000000708087212 */ /* 0x000fe200078e3cff */
[----:B------:R-:W-:Y:S01]  /*0f30*/  IMAD R7, R2, 0x2, R16 ;  /* 0x0000000202077824 */ /* 0x000fe200078e0210 */
[----:B------:R-:W-:Y:S01]  /*0f40*/  LOP3.LUT R0, R0, 0x1c0, RZ, 0xc0, !PT ;  /* 0x000001c000007812 */ /* 0x000fe200078ec0ff */
[----:B------:R-:W-:Y:S01]  /*0f50*/  IMAD.IADD R17, R2, 0x1, -R3 ;  /* 0x0000000102117824 */ /* 0x000fe200078e0a03 */
[----:B------:R-:W-:Y:S01]  /*0f60*/  SHF.R.S32.HI R4, RZ, 0x1f, R27 ;  /* 0x0000001fff047819 */ /* 0x000fe2000001141b */
[----:B------:R-:W-:Y:S01]  /*0f70*/  IMAD.SHL.U32 R3, R9, 0x40, RZ ;  /* 0x0000004009037824 */ /* 0x000fe200078e00ff */
[----:B------:R-:W-:-:S02]  /*0f80*/  LEA.HI R2, R0, R0, RZ, 0x1d ;  /* 0x0000000000027211 */ /* 0x000fc400078fe8ff */
[C---:B------:R-:W-:Y:S02]  /*0f90*/  R2P PR, R6.reuse, 0x6 ;  /* 0x0000000606007804 */ /* 0x040fe40000000000 */
[----:B------:R-:W-:Y:S01]  /*0fa0*/  LOP3.LUT R0, R3, 0x1c0, RZ, 0xc0, !PT ;  /* 0x000001c003007812 */ /* 0x000fe200078ec0ff */
[----:B------:R-:W-:Y:S01]  /*0fb0*/  IMAD.IADD R2, R7, 0x1, R2 ;  /* 0x0000000107027824 */ /* 0x000fe200078e0202 */
[----:B------:R-:W-:Y:S02]  /*0fc0*/  LOP3.LUT R6, R6, 0x1, RZ, 0xc0, !PT ;  /* 0x0000000106067812 */ /* 0x000fe400078ec0ff */
[----:B------:R-:W-:Y:S01]  /*0fd0*/  LOP3.LUT R3, R0, 0x8, R5, 0xf8, !PT ;  /* 0x0000000800037812 */ /* 0x000fe200078ef805 */
[----:B------:R-:W-:Y:S01]  /*0fe0*/  IMAD.SHL.U32 R21, R2, 0x2, RZ ;  /* 0x0000000202157824 */ /* 0x000fe200078e00ff */
[----:B------:R-:W-:Y:S01]  /*0ff0*/  SHF.R.U32.HI R0, RZ, 0x3, R0 ;  /* 0x00000003ff007819 */ /* 0x000fe20000011600 */
[----:B------:R-:W-:Y:S01]  /*1000*/  IMAD.SHL.U32 R2, R12, 0x40, RZ ;  /* 0x000000400c027824 */ /* 0x000fe200078e00ff */
[----:B------:R-:W-:-:S02]  /*1010*/  LEA.HI R13, R4, R27, RZ, 0x2 ;  /* 0x0000001b040d7211 */ /* 0x000fc400078f10ff */
[----:B------:R-:W-:Y:S02]  /*1020*/  LOP3.LUT R0, R3, R0, RZ, 0x3c, !PT ;  /* 0x0000000003007212 */ /* 0x000fe400078e3cff */
[----:B------:R-:W-:Y:S02]  /*1030*/  SHF.R.S32.HI R81, RZ, 0x3, R81 ;  /* 0x00000003ff517819 */ /* 0x000fe40000011451 */
[----:B------:R-:W-:Y:S02]  /*1040*/  LOP3.LUT R5, R0, 0xfffffe00, R2, 0xf8, !PT ;  /* 0xfffffe0000057812 */ /* 0x000fe400078ef802 */
[----:B------:R-:W-:Y:S02]  /*1050*/  LEA.HI R0, R14, R15, RZ, 0x6 ;  /* 0x0000000f0e007211 */ /* 0x000fe400078f30ff */
[----:B------:R-:W-:Y:S01]  /*1060*/  ISETP.NE.U32.AND P0, PT, R6, 0x1, PT ;  /* 0x000000010600780c */ /* 0x000fe20003f05070 */
[----:B------:R-:W-:Y:S01]  /*1070*/  IMAD R6, R11, 0x200, R8 ;  /* 0x000002000b067824 */ /* 0x000fe200078e0208 */
[----:B------:R-:W-:Y:S01]  /*1080*/  SHF.R.S32.HI R4, RZ, 0x2, R13 ;  /* 0x00000002ff047819 */ /* 0x000fe2000001140d */
[----:B------:R-:W-:Y:S01]  /*1090*/  IMAD.SHL.U32 R0, R0, 0x8, RZ ;  /* 0x0000000800007824 */ /* 0x000fe200078e00ff */
[----:B------:R-:W-:-:S02]  /*10a0*/  IADD3 R15, R81, 0x20, RZ ;  /* 0x00000020510f7810 */ /* 0x000fc40007ffe0ff */
[C---:B------:R-:W-:Y:S01]  /*10b0*/  IADD3 R22, R81.reuse, 0x40, RZ ;  /* 0x0000004051167810 */ /* 0x040fe20007ffe0ff */
[----:B------:R-:W-:Y:S01]  /*10c0*/  IMAD R25, R10, 0x10, R4 ;  /* 0x000000100a197824 */ /* 0x000fe200078e0204 */
[----:B------:R-:W-:Y:S01]  /*10d0*/  LOP3.LUT R7, R0, 0xfffffe00, RZ, 0xc0, !PT ;  /* 0xfffffe0000077812 */ /* 0x000fe200078ec0ff */
[C---:B------:R-:W-:Y:S01]  /*10e0*/  IMAD.SHL.U32 R0, R81.reuse, 0x40, RZ ;  /* 0x0000004051007824 */ /* 0x040fe200078e00ff */
[----:B------:R-:W-:Y:S01]  /*10f0*/  IADD3 R12, R81, 0x60, RZ ;  /* 0x00000060510c7810 */ /* 0x000fe20007ffe0ff */
[----:B------:R-:W-:Y:S01]  /*1100*/  IMAD.SHL.U32 R4, R15, 0x40, RZ ;  /* 0x000000400f047824 */ /* 0x000fe200078e00ff */
[C---:B------:R-:W-:Y:S01]  /*1110*/  LOP3.LUT P4, RZ, R9.reuse, 0x2, RZ, 0xc0, !PT ;  /* 0x0000000209ff7812 */ /* 0x040fe2000788c0ff */
[----:B------:R1:W-:Y:S01]  /*1120*/  STL [R1+0x104], R25 ;  /* 0x0001041901007387 */ /* 0x0003e20000100800 */
[----:B------:R-:W-:Y:S02]  /*1130*/  LOP3.LUT P3, RZ, R9, 0x4, RZ, 0xc0, !PT ;  /* 0x0000000409ff7812 */ /* 0x000fe4000786c0ff */
[----:B------:R-:W-:Y:S01]  /*1140*/  SHF.R.S32.HI R9, RZ, 0x1f, R15 ;  /* 0x0000001fff097819 */ /* 0x000fe2000001140f */
[----:B------:R-:W-:Y:S01]  /*1150*/  STL [R1+0x90], R21 ;  /* 0x0000901501007387 */ /* 0x000fe20000100800 */
[----:B------:R-:W-:-:S02]  /*1160*/  IADD3 R3, R21, 0x80, RZ ;  /* 0x0000008015037810 */ /* 0x000fc40007ffe0ff */
[--C-:B------:R-:W-:Y:S01]  /*1170*/  SHF.R.S32.HI R2, RZ, 0x1f, R81.reuse ;  /* 0x0000001fff027819 */ /* 0x100fe20000011451 */
[----:B------:R-:W-:Y:S01]  /*1180*/  IMAD.SHL.U32 R2, R12, 0x40, RZ ;  /* 0x000000400c027824 */ /* 0x000fe200078e00ff */
[----:B------:R-:W-:Y:S02]  /*1190*/  SHF.R.S32.HI R8, RZ, 0x1f, R22 ;  /* 0x0000001fff087819 */ /* 0x000fe40000011416 */
[----:B------:R-:W-:Y:S02]  /*11a0*/  SHF.R.S32.HI R10, RZ, 0x1f, R12 ;  /* 0x0000001fff0a7819 */ /* 0x000fe4000001140c */
[----:B------:R-:W-:Y:S01]  /*11b0*/  LOP3.LUT R11, R0, 0x1c0, RZ, 0xc0, !PT ;  /* 0x000001c0000b7812 */ /* 0x000fe200078ec0ff */
[----:B------:R-:W-:Y:S01]  /*11c0*/  IMAD R0, R82, 0x20, R81 ;  /* 0x0000002052007824 */ /* 0x000fe200078e0251 */
[----:B------:R-:W-:Y:S02]  /*11d0*/  IADD3 R20, R21, 0x70, RZ ;  /* 0x0000007015147810 */ /* 0x000fe40007ffe0ff */
[----:B------:R-:W-:-:S02]  /*11e0*/  LEA.HI R9, R9, R15, RZ, 0x3 ;  /* 0x0000000f09097211 */ /* 0x000fc400078f18ff */
[----:B------:R-:W-:Y:S01]  /*11f0*/  @P0 IADD3 R20, R3, 0x10, RZ ;  /* 0x0000001003140810 */ /* 0x000fe20007ffe0ff */
[----:B------:R-:W-:Y:S01]  /*1200*/  IMAD.SHL.U32 R3, R22, 0x40, RZ ;  /* 0x0000004016037824 */ /* 0x000fe200078e00ff */
[----:B------:R-:W-:Y:S02]  /*1210*/  LOP3.LUT R15, R4, 0x1c0, RZ, 0xc0, !PT ;  /* 0x000001c0040f7812 */ /* 0x000fe400078ec0ff */
[----:B------:R-:W-:Y:S01]  /*1220*/  LEA.HI R8, R8, R22, RZ, 0x3 ;  /* 0x0000001608087211 */ /* 0x000fe200078f18ff */
[----:B------:R-:W-:Y:S01]  /*1230*/  STL [R1+0x94], R20 ;  /* 0x0000941401007387 */ /* 0x000fe20000100800 */
[----:B------:R-:W-:Y:S02]  /*1240*/  LEA.HI R4, R10, R12, RZ, 0x3 ;  /* 0x0000000c0a047211 */ /* 0x000fe400078f18ff */
[----:B------:R-:W-:Y:S02]  /*1250*/  LOP3.LUT R10, R11, 0x38, R76, 0xf8, !PT ;  /* 0x000000380b0a7812 */ /* 0x000fe400078ef84c */
[----:B------:R-:W-:Y:S01]  /*1260*/  SHF.R.U32.HI R22, RZ, 0x3, R11 ;  /* 0x00000003ff167819 */ /* 0x000fe2000001160b */
[----:B------:R-:W-:Y:S01]  /*1270*/  IMAD.SHL.U32 R4, R4, 0x40, RZ ;  /* 0x0000004004047824 */ /* 0x000fe200078e00ff */
[----:B------:R-:W-:Y:S01]  /*1280*/  LOP3.LUT R12, R2, 0x1c0, RZ, 0xc0, !PT ;  /* 0x000001c0020c7812 */ /* 0x000fe200078ec0ff */
[----:B------:R-:W-:Y:S01]  /*1290*/  IMAD.SHL.U32 R2, R9, 0x40, RZ ;  /* 0x0000004009027824 */ /* 0x000fe200078e00ff */
[----:B------:R-:W-:-:S02]  /*12a0*/  IADD3 R80, R78, 0x20, RZ ;  /* 0x000000204e507810 */ /* 0x000fc40007ffe0ff */
[----:B------:R-:W-:Y:S02]  /*12b0*/  LOP3.LUT R26, R10, R22, RZ, 0x3c, !PT ;  /* 0x000000160a1a7212 */ /* 0x000fe400078e3cff */
[--C-:B------:R-:W-:Y:S02]  /*12c0*/  LOP3.LUT R9, R15, 0x38, R76.reuse, 0xf8, !PT ;  /* 0x000000380f097812 */ /* 0x100fe400078ef84c */
[----:B------:R-:W-:Y:S01]  /*12d0*/  SHF.R.U32.HI R24, RZ, 0x3, R15 ;  /* 0x00000003ff187819 */ /* 0x000fe2000001160f */
[----:B------:R-:W-:Y:S01]  /*12e0*/  STL [R1+0x100], R26 ;  /* 0x0001001a01007387 */ /* 0x000fe20000100800 */
[----:B------:R-:W-:Y:S02]  /*12f0*/  LOP3.LUT R15, R12, 0x38, R76, 0xf8, !PT ;  /* 0x000000380c0f7812 */ /* 0x000fe400078ef84c */
[----:B------:R-:W-:Y:S01]  /*1300*/  SHF.R.U32.HI R22, RZ, 0x3, R12 ;  /* 0x00000003ff167819 */ /* 0x000fe2000001160c */
[----:B------:R-:W-:Y:S01]  /*1310*/  IMAD.SHL.U32 R12, R80, 0x2, RZ ;  /* 0x00000002500c7824 */ /* 0x000fe200078e00ff */
[----:B------:R-:W-:-:S02]  /*1320*/  LOP3.LUT R11, R13, 0x7ffffffc, RZ, 0xc0, !PT ;  /* 0x7ffffffc0d0b7812 */ /* 0x000fc400078ec0ff */
[----:B------:R-:W-:Y:S01]  /*1330*/  LOP3.LUT R14, R3, 0x1c0, RZ, 0xc0, !PT ;  /* 0x000001c0030e7812 */ /* 0x000fe200078ec0ff */
[----:B------:R-:W-:Y:S01]  /*1340*/  IMAD.SHL.U32 R3, R8, 0x40, RZ ;  /* 0x0000004008037824 */ /* 0x000fe200078e00ff */
[----:B------:R2:W-:Y:S01]  /*1350*/  STL [R1+0xfc], R12 ;  /* 0x0000fc0c01007387 */ /* 0x0005e20000100800 */
[----:B------:R-:W-:Y:S01]  /*1360*/  IMAD.IADD R11, R27, 0x1, -R11 ;  /* 0x000000011b0b7824 */ /* 0x000fe200078e0a0b */
[----:B------:R-:W-:Y:S02]  /*1370*/  LOP3.LUT R10, R14, 0x38, R76, 0xf8, !PT ;  /* 0x000000380e0a7812 */ /* 0x000fe400078ef84c */
[----:B------:R-:W-:Y:S01]  /*1380*/  SHF.R.U32.HI R23, RZ, 0x3, R14 ;  /* 0x00000003ff177819 */ /* 0x000fe2000001160e */
[----:B------:R-:W-:Y:S01]  /*1390*/  IMAD.SHL.U32 R30, R11, 0x2, RZ ;  /* 0x000000020b1e7824 */ /* 0x000fe200078e00ff */
[----:B------:R-:W-:Y:S02]  /*13a0*/  SHF.R.S32.HI R8, RZ, 0x1f, R80 ;  /* 0x0000001fff087819 */ /* 0x000fe40000011450 */
[----:B------:R-:W-:Y:S01]  /*13b0*/  LOP3.LUT R13, R3, 0xfffffe00, RZ, 0xc0, !PT ;  /* 0xfffffe00030d7812 */ /* 0x000fe200078ec0ff */
[----:B------:R-:W-:Y:S01]  /*13c0*/  IMAD R3, R17, 0x8, R25 ;  /* 0x0000000811037824 */ /* 0x000fe200078e0219 */
[----:B------:R-:W-:-:S02]  /*13d0*/  LOP3.LUT R14, R4, 0xfffffe00, RZ, 0xc0, !PT ;  /* 0xfffffe00040e7812 */ /* 0x000fc400078ec0ff */
[----:B------:R-:W-:Y:S02]  /*13e0*/  LOP3.LUT R10, R13, R10, R23, 0xf6, !PT ;  /* 0x0000000a0d0a7212 */ /* 0x000fe400078ef617 */
[----:B------:R-:W-:Y:S02]  /*13f0*/  LEA R200, R6, 0x8100, 0x1 ;  /* 0x0000810006c87811 */ /* 0x000fe400078e08ff */
[----:B------:R-:W-:Y:S02]  /*1400*/  LEA R10, R10, 0x100, 0x1 ;  /* 0x000001000a0a7811 */ /* 0x000fe400078e08ff */
[C---:B------:R-:W-:Y:S02]  /*1410*/  IADD3 R29, R30.reuse, 0x8, RZ ;  /* 0x000000081e1d7810 */ /* 0x040fe40007ffe0ff */
[C---:B------:R-:W-:Y:S02]  /*1420*/  IADD3 R28, R30.reuse, 0x10, RZ ;  /* 0x000000101e1c7810 */ /* 0x040fe40007ffe0ff */
[----:B------:R-:W-:-:S02]  /*1430*/  IADD3 R27, R30, 0x18, RZ ;  /* 0x000000181e1b7810 */ /* 0x000fc40007ffe0ff */
[----:B-1----:R-:W-:Y:S02]  /*1440*/  IADD3 R25, R30, 0x28, RZ ;  /* 0x000000281e197810 */ /* 0x002fe40007ffe0ff */
[----:B--2---:R-:W-:Y:S02]  /*1450*/  LOP3.LUT R12, R2, 0xfffffe00, RZ, 0xc0, !PT ;  /* 0xfffffe00020c7812 */ /* 0x004fe400078ec0ff */
[----:B------:R-:W-:Y:S02]  /*1460*/  SHF.L.U64.HI R2, R80, 0x1, R8 ;  /* 0x0000000150027819 */ /* 0x000fe40000010208 */
[----:B------:R-:W-:Y:S02]  /*1470*/  LOP3.LUT R11, R12, R9, R24, 0xf6, !PT ;  /* 0x000000090c0b7212 */ /* 0x000fe400078ef618 */
[----:B------:R-:W-:Y:S01]  /*1480*/  LOP3.LUT R9, R14, R15, R22, 0xf6, !PT ;  /* 0x0000000f0e097212 */ /* 0x000fe200078ef616 */
[----:B------:R1:W-:Y:S01]  /*1490*/  STL [R1+0xf8], R2 ;  /* 0x0000f80201007387 */ /* 0x0003e20000100800 */
[----:B------:R-:W-:-:S02]  /*14a0*/  LEA R11, R11, 0x100, 0x1 ;  /* 0x000001000b0b7811 */ /* 0x000fc400078e08ff */
[----:B------:R-:W-:Y:S01]  /*14b0*/  LEA R6, R9, 0x100, 0x1 ;  /* 0x0000010009067811 */ /* 0x000fe200078e08ff */
[----:B------:R2:W-:Y:S01]  /*14c0*/  STL [R1+0x108], R3 ;  /* 0x0001080301007387 */ /* 0x0005e20000100800 */
[C---:B------:R-:W-:Y:S02]  /*14d0*/  IADD3 R24, R30.reuse, 0x30, RZ ;  /* 0x000000301e187810 */ /* 0x040fe40007ffe0ff */
[C---:B------:R-:W-:Y:S01]  /*14e0*/  IADD3 R23, R30.reuse, 0x38, RZ ;  /* 0x000000381e177810 */ /* 0x040fe20007ffe0ff */
[----:B------:R-:W-:Y:S01]  /*14f0*/  STL [R1+0x8c], R30 ;  /* 0x00008c1e01007387 */ /* 0x000fe20000100800 */
[----:B------:R-:W-:Y:S02]  /*1500*/  SEL R4, R19, 0xffffffe0, !P1 ;  /* 0xffffffe013047807 */ /* 0x000fe40004800000 */
[----:B------:R-:W-:Y:S01]  /*1510*/  IADD3 R22, R30, 0x40, RZ ;  /* 0x000000401e167810 */ /* 0x000fe20007ffe0ff */
[----:B------:R3:W-:Y:S01]  /*1520*/  STL [R1+0xf4], R11 ;  /* 0x0000f40b01007387 */ /* 0x0007e20000100800 */
[----:B------:R-:W-:-:S02]  /*1530*/  SEL R8, R18, 0xffffffc0, !P2 ;  /* 0xffffffc012087807 */ /* 0x000fc40005000000 */
[C---:B------:R-:W-:Y:S01]  /*1540*/  IADD3 R17, R30.reuse, 0x58, RZ ;  /* 0x000000581e117810 */ /* 0x040fe20007ffe0ff */
[----:B------:R4:W-:Y:S01]  /*1550*/  STL [R1+0xf0], R10 ;  /* 0x0000f00a01007387 */ /* 0x0009e20000100800 */
[----:B------:R-:W-:Y:S02]  /*1560*/  IADD3 R15, R30, 0x60, RZ ;  /* 0x000000601e0f7810 */ /* 0x000fe40007ffe0ff */
[----:B------:R-:W-:Y:S01]  /*1570*/  SHF.R.S32.HI R9, RZ, 0x1f, R29 ;  /* 0x0000001fff097819 */ /* 0x000fe2000001141d */
[----:B------:R5:W-:Y:S01]  /*1580*/  STL [R1+0xec], R6 ;  /* 0x0000ec0601007387 */ /* 0x000be20000100800 */
[----:B------:R-:W-:Y:S02]  /*1590*/  LEA R201, R5, 0x100, 0x1 ;  /* 0x0000010005c97811 */ /* 0x000fe400078e08ff */
[----:B------:R-:W-:Y:S01]  /*15a0*/  IADD3 R212, R76, 0x40, RZ ;  /* 0x000000404cd47810 */ /* 0x000fe20007ffe0ff */
[----:B------:R-:W-:Y:S01]  /*15b0*/  STL [R1+0x88], R29 ;  /* 0x0000881d01007387 */ /* 0x000fe20000100800 */
[----:B-1----:R-:W-:-:S02]  /*15c0*/  LOP3.LUT R2, R26, R7, RZ, 0xfc, !PT ;  /* 0x000000071a027212 */ /* 0x002fc400078efcff */
[----:B------:R-:W-:Y:S01]  /*15d0*/  IADD3 R26, R30, 0x20, RZ ;  /* 0x000000201e1a7810 */ /* 0x000fe20007ffe0ff */
[----:B------:R1:W-:Y:S01]  /*15e0*/  STL [R1+0x84], R28 ;  /* 0x0000841c01007387 */ /* 0x0003e20000100800 */
[----:B--2---:R-:W-:Y:S01]  /*15f0*/  SEL R3, R19, 0xffffffe0, !P4 ;  /* 0xffffffe013037807 */ /* 0x004fe20006000000 */
[----:B------:R-:W-:Y:S01]  /*1600*/  IMAD.SHL.U32 R214, R2, 0x2, RZ ;  /* 0x0000000202d67824 */ /* 0x000fe200078e00ff */
[----:B------:R-:W-:Y:S01]  /*1610*/  SEL R2, R18, 0xffffffc0, !P3 ;  /* 0xffffffc012027807 */ /* 0x000fe20005800000 */
[----:B------:R-:W-:Y:S01]  /*1620*/  STL [R1+0x80], R27 ;  /* 0x0000801b01007387 */ /* 0x000fe20000100800 */
[C---:B------:R-:W-:Y:S01]  /*1630*/  IADD3 R19, R30.reuse, 0x48, RZ ;  /* 0x000000481e137810 */ /* 0x040fe20007ffe0ff */
[--C-:B------:R-:W-:Y:S01]  /*1640*/  IMAD.IADD R202, R3, 0x1, R201.reuse ;  /* 0x0000000103ca7824 */ /* 0x100fe200078e02c9 */
[C---:B------:R-:W-:Y:S01]  /*1650*/  IADD3 R18, R30.reuse, 0x50, RZ ;  /* 0x000000501e127810 */ /* 0x040fe20007ffe0ff */
[----:B------:R2:W-:Y:S01]  /*1660*/  STL [R1+0x7c], R26 ;  /* 0x00007c1a01007387 */ /* 0x0005e20000100800 */
[----:B---3--:R-:W-:Y:S01]  /*1670*/  IADD3 R11, R30, 0x68, RZ ;  /* 0x000000681e0b7810 */ /* 0x008fe20007ffe0ff */
[----:B------:R-:W-:Y:S01]  /*1680*/  IMAD.IADD R204, R2, 0x1, R201 ;  /* 0x0000000102cc7824 */ /* 0x000fe200078e02c9 */
[----:B------:R-:W-:Y:S01]  /*1690*/  IADD3 R219, -R81, 0x70, RZ ;  /* 0x0000007051db7810 */ /* 0x000fe20007ffe1ff */
[----:B------:R3:W-:Y:S01]  /*16a0*/  STL [R1+0x78], R25 ;  /* 0x0000781901007387 */ /* 0x0007e20000100800 */
[----:B----4-:R-:W-:Y:S01]  /*16b0*/  IADD3 R10, R30, 0x70, RZ ;  /* 0x000000701e0a7810 */ /* 0x010fe20007ffe0ff */
[----:B------:R-:W-:Y:S01]  /*16c0*/  IMAD.IADD R203, R2, 0x1, R202 ;  /* 0x0000000102cb7824 */ /* 0x000fe200078e02ca */
[----:B------:R-:W-:Y:S01]  /*16d0*/  SHF.R.S32.HI R77, RZ, 0x1f, R76 ;  /* 0x0000001fff4d7819 */ /* 0x000fe2000001144c */
[----:B------:R-:W-:Y:S01]  /*16e0*/  STL [R1+0x74], R24 ;  /* 0x0000741801007387 */ /* 0x000fe20000100800 */
[----:B-----5:R-:W-:-:S02]  /*16f0*/  IADD3 R6, R30, 0x78, RZ ;  /* 0x000000781e067810 */ /* 0x020fc40007ffe0ff */
[----:B------:R-:W-:Y:S01]  /*1700*/  SHF.R.S32.HI R231, RZ, 0x1f, R212 ;  /* 0x0000001fffe77819 */ /* 0x000fe200000114d4 */
[----:B------:R4:W-:Y:S04]  /*1710*/  STL [R1+0x70], R23 ;  /* 0x0000701701007387 */ /* 0x0009e80000100800 */
[----:B------:R5:W-:Y:S01]  /*1720*/  STL [R1+0x6c], R22 ;  /* 0x00006c1601007387 */ /* 0x000be20000100800 */
[----:B-1----:R-:W-:-:S03]  /*1730*/  SHF.R.S32.HI R28, RZ, 0x1f, R28 ;  /* 0x0000001fff1c7819 */ /* 0x002fc6000001141c */
[----:B------:R-:W-:Y:S04]  /*1740*/  STL [R1+0x68], R19 ;  /* 0x0000681301007387 */ /* 0x000fe80000100800 */
[----:B------:R1:W-:Y:S01]  /*1750*/  STL [R1+0x64], R18 ;  /* 0x0000641201007387 */ /* 0x0003e20000100800 */
[----:B--2---:R-:W-:-:S03]  /*1760*/  SHF.R.S32.HI R26, RZ, 0x1f, R26 ;  /* 0x0000001fff1a7819 */ /* 0x004fc6000001141a */
[----:B------:R2:W-:Y:S01]  /*1770*/  STL [R1+0x60], R17 ;  /* 0x0000601101007387 */ /* 0x0005e20000100800 */
[----:B---3--:R-:W-:-:S03]  /*1780*/  SHF.R.S32.HI R25, RZ, 0x1f, R25 ;  /* 0x0000001fff197819 */ /* 0x008fc60000011419 */
[----:B------:R-:W-:Y:S04]  /*1790*/  STL [R1+0x5c], R15 ;  /* 0x00005c0f01007387 */ /* 0x000fe80000100800 */
[----:B------:R3:W-:Y:S01]  /*17a0*/  STL [R1+0x58], R11 ;  /* 0x0000580b01007387 */ /* 0x0007e20000100800 */
[----:B----4-:R-:W-:-:S03]  /*17b0*/  SHF.R.S32.HI R23, RZ, 0x1f, R23 ;  /* 0x0000001fff177819 */ /* 0x010fc60000011417 */
[----:B------:R4:W-:Y:S01]  /*17c0*/  STL [R1+0xe8], R9 ;  /* 0x0000e80901007387 */ /* 0x0009e20000100800 */
[----:B-----5:R-:W-:-:S03]  /*17d0*/  SHF.R.S32.HI R22, RZ, 0x1f, R22 ;  /* 0x0000001fff167819 */ /* 0x020fc60000011416 */
[----:B------:R5:W-:Y:S04]  /*17e0*/  STL [R1+0x54], R10 ;  /* 0x0000540a01007387 */ /* 0x000be80000100800 */
[----:B------:R-:W-:Y:S01]  /*17f0*/  STL [R1+0xe4], R28 ;  /* 0x0000e41c01007387 */ /* 0x000fe20000100800 */
[----:B-1----:R-:W-:-:S03]  /*1800*/  SHF.R.S32.HI R18, RZ, 0x1f, R18 ;  /* 0x0000001fff127819 */ /* 0x002fc60000011412 */
[----:B------:R-:W-:Y:S01]  /*1810*/  STL [R1+0x50], R6 ;  /* 0x0000500601007387 */ /* 0x000fe20000100800 */
[----:B--2---:R-:W-:Y:S02]  /*1820*/  SHF.R.S32.HI R17, RZ, 0x1f, R17 ;  /* 0x0000001fff117819 */ /* 0x004fe40000011411 */
[----:B---3--:R-:W-:Y:S02]  /*1830*/  SHF.R.S32.HI R11, RZ, 0x1f, R11 ;  /* 0x0000001fff0b7819 */ /* 0x008fe4000001140b */
[----:B----4-:R-:W-:Y:S02]  /*1840*/  SHF.R.S32.HI R9, RZ, 0x1f, R27 ;  /* 0x0000001fff097819 */ /* 0x010fe4000001141b */
[----:B-----5:R-:W-:-:S03]  /*1850*/  SHF.R.S32.HI R10, RZ, 0x1f, R10 ;  /* 0x0000001fff0a7819 */ /* 0x020fc6000001140a */
[----:B------:R1:W-:Y:S04]  /*1860*/  STL [R1+0xe0], R9 ;  /* 0x0000e00901007387 */ /* 0x0003e80000100800 */
        /* <DEDUP_REMOVED lines=14> */
[----:B-1----:R-:W-:Y:S02]  /*1950*/  IMAD.IADD R9, R21, 0x1, R4 ;  /* 0x0000000115097824 */ /* 0x002fe400078e0204 */
[----:B------:R-:W-:Y:S01]  /*1960*/  IMAD.IADD R4, R4, 0x1, R20 ;  /* 0x0000000104047824 */ /* 0x000fe200078e0214 */
[----:B--2---:R-:W-:Y:S01]  /*1970*/  SHF.R.S32.HI R11, RZ, 0x1f, R6 ;  /* 0x0000001fff0b7819 */ /* 0x004fe20000011406 */
[----:B------:R-:W-:-:S02]  /*1980*/  IMAD.IADD R6, R5, 0x1, R16 ;  /* 0x0000000105067824 */ /* 0x000fc400078e0210 */
[----:B------:R-:W-:Y:S02]  /*1990*/  IMAD.IADD R5, R8, 0x1, R20 ;  /* 0x0000000108057824 */ /* 0x000fe400078e0214 */
[----:B------:R-:W-:Y:S01]  /*19a0*/  STL [R1+0xb0], R11 ;  /* 0x0000b00b01007387 */ /* 0x000fe20000100800 */
[----:B---3--:R-:W-:Y:S01]  /*19b0*/  IMAD.IADD R10, R21, 0x1, R8 ;  /* 0x00000001150a7824 */ /* 0x008fe200078e0208 */
[----:B------:R-:W-:Y:S02]  /*19c0*/  LEA R206, R6, 0x100, 0x1 ;  /* 0x0000010006ce7811 */ /* 0x000fe400078e08ff */
[----:B------:R1:W-:Y:S03]  /*19d0*/  STL [R1+0x9c], R9 ;  /* 0x00009c0901007387 */ /* 0x0003e60000100800 */
[C---:B------:R-:W-:Y:S01]  /*19e0*/  IMAD.IADD R207, R206.reuse, 0x1, R3 ;  /* 0x00000001cecf7824 */ /* 0x040fe200078e0203 */
[----:B------:R-:W-:Y:S01]  /*19f0*/  STL [R1+0xac], R10 ;  /* 0x0000ac0a01007387 */ /* 0x000fe20000100800 */
[----:B------:R-:W-:-:S02]  /*1a00*/  IMAD.IADD R209, R206, 0x1, R2 ;  /* 0x00000001ced17824 */ /* 0x000fc400078e0202 */
[----:B------:R-:W-:Y:S02]  /*1a10*/  IMAD.IADD R208, R207, 0x1, R2 ;  /* 0x00000001cfd07824 */ /* 0x000fe400078e0202 */
[----:B-1----:R-:W-:-:S05]  /*1a20*/  IMAD.IADD R9, R8, 0x1, R9 ;  /* 0x0000000108097824 */ /* 0x002fca00078e0209 */
[----:B------:R-:W-:Y:S04]  /*1a30*/  STL [R1+0xa8], R9 ;  /* 0x0000a80901007387 */ /* 0x000fe80000100800 */
[----:B------:R1:W-:Y:S04]  /*1a40*/  STL [R1+0x98], R4 ;  /* 0x0000980401007387 */ /* 0x0003e80000100800 */
[----:B------:R2:W-:Y:S01]  /*1a50*/  STL [R1+0xa4], R5 ;  /* 0x0000a40501007387 */ /* 0x0005e20000100800 */
[----:B-1----:R-:W-:-:S05]  /*1a60*/  IMAD.IADD R4, R4, 0x1, R8 ;  /* 0x0000000104047824 */ /* 0x002fca00078e0208 */
[----:B------:R2:W-:Y:S02]  /*1a70*/  STL [R1+0xa0], R4 ;  /* 0x0000a00401007387 */ /* 0x0005e40000100800 */
.L_x_517:
[----:B------:R-:W3:Y:S01]  /*1a80*/  LDL R3, [R1+0x34] ;  /* 0x0000340001037983 */ /* 0x000ee20000100800 */
[----:B------:R-:W-:Y:S01]  /*1a90*/  IMAD.MOV.U32 R2, RZ, RZ, 0x4 ;  /* 0x00000004ff027424 */ /* 0x000fe200078e00ff */
[----:B------:R-:W-:-:S04]  /*1aa0*/  ISETP.NE.U32.AND P0, PT, RZ, c[0x0][0x370], PT ;  /* 0x0000dc00ff007a0c */ /* 0x000fc80003f05070 */
[----:B------:R-:W-:Y:S01]  /*1ab0*/  ISETP.NE.AND.EX P1, PT, RZ, c[0x0][0x374], PT, P0 ;  /* 0x0000dd00ff007a0c */ /* 0x000fe20003f25300 */
[----:B---3--:R-:W-:-:S05]  /*1ac0*/  IMAD.WIDE R2, R3, R2, c[0x0][0x588] ;  /* 0x0001620003027625 */ /* 0x008fca00078e0202 */
[----:B------:R-:W3:Y:S01]  /*1ad0*/  LDG.E R33, [R2.64] ;  /* 0x0000000802217981 */ /* 0x000ee2000c1e1900 */
[----:B------:R-:W-:Y:S01]  /*1ae0*/  ISETP.NE.U32.AND P4, PT, RZ, c[0x0][0x360], PT ;  /* 0x0000d800ff007a0c */ /* 0x000fe20003f85070 */
[----:B------:R-:W-:Y:S01]  /*1af0*/  IMAD.MOV.U32 R11, RZ, RZ, RZ ;  /* 0x000000ffff0b7224 */ /* 0x000fe200078e00ff */
[----:B------:R-:W-:Y:S02]  /*1b00*/  ISETP.NE.U32.AND P3, PT, RZ, c[0x0][0x348], PT ;  /* 0x0000d200ff007a0c */ /* 0x000fe40003f65070 */
[----:B------:R-:W-:Y:S02]  /*1b10*/  ISETP.NE.AND.EX P4, PT, RZ, c[0x0][0x364], PT, P4 ;  /* 0x0000d900ff007a0c */ /* 0x000fe40003f85340 */
[----:B------:R-:W-:Y:S02]  /*1b20*/  ISETP.NE.U32.AND P5, PT, RZ, c[0x0][0x350], PT ;  /* 0x0000d400ff007a0c */ /* 0x000fe40003fa5070 */
[----:B------:R-:W-:Y:S02]  /*1b30*/  ISETP.NE.U32.AND P6, PT, RZ, c[0x0][0x358], PT ;  /* 0x0000d600ff007a0c */ /* 0x000fe40003fc5070 */
[----:B------:R-:W-:-:S02]  /*1b40*/  ISETP.NE.AND.EX P3, PT, RZ, c[0x0][0x34c], PT, P3 ;  /* 0x0000d300ff007a0c */ /* 0x000fc40003f65330 */
[----:B------:R-:W-:Y:S02]  /*1b50*/  ISETP.NE.AND.EX P5, PT, RZ, c[0x0][0x354], PT, P5 ;  /* 0x0000d500ff007a0c */ /* 0x000fe40003fa5350 */
[----:B------:R-:W-:Y:S01]  /*1b60*/  ISETP.NE.AND.EX P6, PT, RZ, c[0x0][0x35c], PT, P6 ;  /* 0x0000d700ff007a0c */ /* 0x000fe20003fc5360 */
[----:B------:R-:W-:Y:S02]  /*1b70*/  IMAD.MOV.U32 R146, RZ, RZ, RZ ;  /* 0x000000ffff927224 */ /* 0x000fe400078e00ff */
[----:B------:R-:W-:Y:S02]  /*1b80*/  IMAD.MOV.U32 R18, RZ, RZ, RZ ;  /* 0x000000ffff127224 */ /* 0x000fe400078e00ff */
[----:B------:R-:W-:Y:S01]  /*1b90*/  IMAD.MOV.U32 R17, RZ, RZ, RZ ;  /* 0x000000ffff117224 */ /* 0x000fe200078e00ff */
[----:B---3--:R-:W-:Y:S01]  /*1ba0*/  SHF.R.S32.HI R34, RZ, 0x1f, R33 ;  /* 0x0000001fff227819 */ /* 0x008fe20000011421 */
[C---:B------:R-:W-:Y:S01]  /*1bb0*/  IMAD.SHL.U32 R19, R33.reuse, 0x4, RZ ;  /* 0x0000000421137824 */ /* 0x040fe200078e00ff */
[C---:B--2---:R-:W-:Y:S01]  /*1bc0*/  @P1 LEA R4, P0, R33.reuse, c[0x0][0x370], 0x2 ;  /* 0x0000dc0021041a11 */ /* 0x044fe200078010ff */
[----:B------:R1:W-:Y:S01]  /*1bd0*/  STL [R1+0x40], R33 ;  /* 0x0000402101007387 */ /* 0x0003e20000100800 */
[----:B------:R-:W-:-:S02]  /*1be0*/  SHF.L.U64.HI R22, R33, 0x2, R34 ;  /* 0x0000000221167819 */ /* 0x000fc40000010222 */
[----:B------:R-:W-:Y:S01]  /*1bf0*/  @P1 LEA.HI.X R5, R33, c[0x0][0x374], R34, 0x2, P0 ;  /* 0x0000dd0021051a11 */ /* 0x000fe200000f1422 */
[----:B------:R1:W-:Y:S01]  /*1c00*/  STL [R1+0x44], R34 ;  /* 0x0000442201007387 */ /* 0x0003e20000100800 */
[----:B------:R-:W-:-:S03]  /*1c10*/  @P4 IADD3 R2, P0, R19, c[0x0][0x360], RZ ;  /* 0x0000d80013024a10 */ /* 0x000fc60007f1e0ff */
[----:B------:R2:W3:Y:S01]  /*1c20*/  @P1 LDG.E R11, [R4.64] ;  /* 0x00000008040b1981 */ /* 0x0004e2000c1e1900 */
[C---:B------:R-:W-:Y:S02]  /*1c30*/  @P4 IADD3.X R3, R22.reuse, c[0x0][0x364], RZ, P0, !PT ;  /* 0x0000d90016034a10 */ /* 0x040fe400007fe4ff */
[----:B------:R-:W-:Y:S01]  /*1c40*/  IADD3 R8, P2, R19, c[0x0][0x348], RZ ;  /* 0x0000d20013087a10 */ /* 0x000fe20007f5e0ff */
[----:B------:R1:W-:Y:S04]  /*1c50*/  STL [R1+0x38], R19 ;  /* 0x0000381301007387 */ /* 0x0003e80000100800 */
[----:B------:R4:W5:Y:S01]  /*1c60*/  @P4 LDG.E R153, [R2.64] ;  /* 0x0000000802994981 */ /* 0x000962000c1e1900 */
[----:B------:R-:W-:-:S03]  /*1c70*/  IADD3.X R9, R22, c[0x0][0x34c], RZ, P2, !PT ;  /* 0x0000d30016097a10 */ /* 0x000fc600017fe4ff */
[----:B------:R1:W-:Y:S04]  /*1c80*/  STL [R1+0x3c], R22 ;  /* 0x00003c1601007387 */ /* 0x0003e80000100800 */
[----:B------:R1:W5:Y:S01]  /*1c90*/  @P3 LDG.E R146, [R8.64] ;  /* 0x0000000808923981 */ /* 0x000362000c1e1900 */
[----:B--2---:R-:W-:-:S04]  /*1ca0*/  IADD3 R4, P1, R19, c[0x0][0x350], RZ ;  /* 0x0000d40013047a10 */ /* 0x004fc80007f3e0ff */
[----:B------:R-:W-:Y:S02]  /*1cb0*/  IADD3.X R5, R22, c[0x0][0x354], RZ, P1, !PT ;  /* 0x0000d50016057a10 */ /* 0x000fe40000ffe4ff */
[----:B----4-:R-:W-:-:S03]  /*1cc0*/  IADD3 R2, P0, R19, c[0x0][0x358], RZ ;  /* 0x0000d60013027a10 */ /* 0x010fc60007f1e0ff */
[----:B------:R1:W5:Y:S01]  /*1cd0*/  @P5 LDG.E R18, [R4.64] ;  /* 0x0000000804125981 */ /* 0x000362000c1e1900 */
[----:B------:R-:W-:-:S05]  /*1ce0*/  IADD3.X R3, R22, c[0x0][0x35c], RZ, P0, !PT ;  /* 0x0000d70016037a10 */ /* 0x000fca00007fe4ff */
[----:B------:R1:W5:Y:S01]  /*1cf0*/  @P6 LDG.E R17, [R2.64] ;  /* 0x0000000802116981 */ /* 0x000362000c1e1900 */
[----:B------:R-:W-:Y:S03]  /*1d00*/  YIELD ;  /* 0x0000000000007946 */ /* 0x000fe60003800000 */
[----:B---3--:R1:W-:Y:S01]  /*1d10*/  STL [R1+0x24], R11 ;  /* 0x0000240b01007387 */ /* 0x0083e20000100800 */
[----:B------:R-:W-:Y:S05]  /*1d20*/  @P4 BRA `(.L_x_336) ;  /* 0x0000005000004947 */ /* 0x000fea0003800000 */
[----:B-----5:R-:W-:Y:S01]  /*1d30*/  MOV R153, c[0x0][0x168] ;  /* 0x00005a0000997a02 */ /* 0x020fe20000000f00 */
[----:B------:R-:W-:Y:S05]  /*1d40*/  @!P3 BRA `(.L_x_336) ;  /* 0x000000300000b947 */ /* 0x000fea0003800000 */
[----:B------:R-:W2:Y:S04]  /*1d50*/  LDG.E R10, [R8.64] ;  /* 0x00000008080a7981 */ /* 0x000ea8000c1e1900 */
[----:B------:R-:W2:Y:S02]  /*1d60*/  LDG.E R6, [R8.64+0x4] ;  /* 0x0000040808067981 */ /* 0x000ea4000c1e1900 */
[----:B--2---:R-:W-:-:S02]  /*1d70*/  IADD3 R153, -R10, R6, RZ ;  /* 0x000000060a997210 */ /* 0x004fc40007ffe1ff */
.L_x_336:
[----:B------:R-:W-:-:S04]  /*1d80*/  ISETP.NE.U32.AND P0, PT, RZ, c[0x0][0x368], PT ;  /* 0x0000da00ff007a0c */ /* 0x000fc80003f05070 */
[----:B------:R-:W-:-:S13]  /*1d90*/  ISETP.NE.AND.EX P0, PT, RZ, c[0x0][0x36c], PT, P0 ;  /* 0x0000db00ff007a0c */ /* 0x000fda0003f05300 */
[----:B------:R-:W-:Y:S05]  /*1da0*/  @!P0 BRA `(.L_x_337) ;  /* 0x0000004000008947 */ /* 0x000fea0003800000 */
[----:B-1----:R-:W-:-:S04]  /*1db0*/  IADD3 R4, P0, R19, c[0x0][0x368], RZ ;  /* 0x0000da0013047a10 */ /* 0x002fc80007f1e0ff */
[----:B------:R-:W-:-:S05]  /*1dc0*/  IADD3.X R5, R22, c[0x0][0x36c], RZ, P0, !PT ;  /* 0x0000db0016057a10 */ /* 0x000fca00007fe4ff */
[----:B------:R1:W5:Y:S01]  /*1dd0*/  LDG.E R16, [R4.64] ;  /* 0x0000000804107981 */ /* 0x000362000c1e1900 */
[----:B------:R-:W-:Y:S05]  /*1de0*/  BRA `(.L_x_338) ;  /* 0x0000005000007947 */ /* 0x000fea0003800000 */
.L_x_337:
[----:B------:R-:W-:Y:S01]  /*1df0*/  MOV R16, UR6 ;  /* 0x0000000600107c02 */ /* 0x000fe20008000f00 */
[----:B------:R-:W-:Y:S05]  /*1e00*/  @!P5 BRA `(.L_x_338) ;  /* 0x000000300000d947 */ /* 0x000fea0003800000 */
[----:B------:R2:W3:Y:S04]  /*1e10*/  LDG.E R6, [R4.64] ;  /* 0x0000000804067981 */ /* 0x0004e8000c1e1900 */
[----:B-12---:R-:W3:Y:S02]  /*1e20*/  LDG.E R4, [R4.64+0x4] ;  /* 0x0000040804047981 */ /* 0x006ee4000c1e1900 */
[----:B---3--:R-:W-:Y:S02]  /*1e30*/  IADD3 R16, -R6, R4, RZ ;  /* 0x0000000406107210 */ /* 0x008fe40007ffe1ff */
.L_x_338:
[----:B------:R-:W2:Y:S04]  /*1e40*/  LDL R21, [R1+0x30] ;  /* 0x0000300001157983 */ /* 0x000ea80000100800 */
[----:B-1----:R1:W3:Y:S04]  /*1e50*/  @P6 LDG.E R5, [R2.64] ;  /* 0x0000000802056981 */ /* 0x0022e8000c1e1900 */
[----:B------:R1:W3:Y:S01]  /*1e60*/  @P6 LDG.E R4, [R2.64+0x4] ;  /* 0x0000040802046981 */ /* 0x0002e2000c1e1900 */
[----:B------:R-:W-:Y:S01]  /*1e70*/  ISETP.NE.U32.AND P0, PT, RZ, c[0x0][0x378], PT ;  /* 0x0000de00ff007a0c */ /* 0x000fe20003f05070 */
[----:B-----5:R-:W-:-:S03]  /*1e80*/  IMAD.MOV.U32 R137, RZ, RZ, R16 ;  /* 0x000000ffff897224 */ /* 0x020fc600078e0010 */
[----:B------:R-:W-:-:S13]  /*1e90*/  ISETP.NE.AND.EX P1, PT, RZ, c[0x0][0x37c], PT, P0 ;  /* 0x0000df00ff007a0c */ /* 0x000fda0003f25300 */
[----:B-1----:R-:W-:-:S04]  /*1ea0*/  @P1 IADD3 R2, P0, R19, c[0x0][0x378], RZ ;  /* 0x0000de0013021a10 */ /* 0x002fc80007f1e0ff */
[----:B------:R-:W-:-:S05]  /*1eb0*/  @P1 IADD3.X R3, R22, c[0x0][0x37c], RZ, P0, !PT ;  /* 0x0000df0016031a10 */ /* 0x000fca00007fe4ff */
[----:B------:R1:W5:Y:S01]  /*1ec0*/  @P1 LDG.E R137, [R2.64] ;  /* 0x0000000802891981 */ /* 0x000362000c1e1900 */
[----:B------:R-:W-:Y:S01]  /*1ed0*/  IMAD.IADD R6, R16, 0x1, -R11 ;  /* 0x0000000110067824 */ /* 0x000fe200078e0a0b */
[----:B------:R-:W-:Y:S01]  /*1ee0*/  BSSY B0, `(.L_x_339) ;  /* 0x0000033000007945 */ /* 0x000fe20003800000 */
[----:B-1----:R-:W-:Y:S01]  /*1ef0*/  IMAD.MOV.U32 R2, RZ, RZ, c[0x0][0x228] ;  /* 0x00008a00ff027624 */ /* 0x002fe200078e00ff */
[----:B--2---:R-:W-:-:S04]  /*1f00*/  LOP3.LUT R3, R21, 0xff000000, RZ, 0xc0, !PT ;  /* 0xff00000015037812 */ /* 0x004fc800078ec0ff */
[----:B------:R-:W-:Y:S01]  /*1f10*/  SHF.R.U32.HI R3, RZ, 0x8, R3 ;  /* 0x00000008ff037819 */ /* 0x000fe20000011603 */
[----:B---3--:R-:W-:Y:S01]  /*1f20*/  @P6 IMAD.IADD R2, R4, 0x1, -R5 ;  /* 0x0000000104026824 */ /* 0x008fe200078e0a05 */
[----:B------:R-:W-:-:S03]  /*1f30*/  LOP3.LUT R4, R21, 0xff0000, RZ, 0xc0, !PT ;  /* 0x00ff000015047812 */ /* 0x000fc600078ec0ff */
[----:B------:R-:W-:Y:S01]  /*1f40*/  IMAD.IADD R144, R6, 0x1, R2 ;  /* 0x0000000106907824 */ /* 0x000fe200078e0202 */
[----:B------:R-:W-:Y:S01]  /*1f50*/  LEA.HI R8, R4, R3, RZ, 0x10 ;  /* 0x0000000304087211 */ /* 0x000fe200078f80ff */
[----:B------:R-:W-:-:S03]  /*1f60*/  IMAD.MOV.U32 R4, RZ, RZ, RZ ;  /* 0x000000ffff047224 */ /* 0x000fc600078e00ff */
[----:B------:R-:W-:Y:S02]  /*1f70*/  SHF.R.U32.HI R9, RZ, 0x10, R8 ;  /* 0x00000010ff097819 */ /* 0x000fe40000011608 */
[----:B------:R-:W-:Y:S02]  /*1f80*/  LOP3.LUT R23, R8, 0xff, RZ, 0xc0, !PT ;  /* 0x000000ff08177812 */ /* 0x000fe400078ec0ff */
[C---:B------:R-:W-:Y:S01]  /*1f90*/  IADD3 R5, R144.reuse, 0x6f, RZ ;  /* 0x0000006f90057810 */ /* 0x040fe20007ffe0ff */
[----:B------:R1:W-:Y:S01]  /*1fa0*/  STL [R1+0x48], R9 ;  /* 0x0000480901007387 */ /* 0x0003e20000100800 */
[----:B------:R-:W-:Y:S02]  /*1fb0*/  ISETP.GE.AND P0, PT, R144, 0x1, PT ;  /* 0x000000019000780c */ /* 0x000fe40003f06270 */
[----:B------:R-:W-:Y:S01]  /*1fc0*/  ISETP.NE.AND P1, PT, R9, RZ, PT ;  /* 0x000000ff0900720c */ /* 0x000fe20003f25270 */
[----:B------:R1:W-:Y:S01]  /*1fd0*/  STL [R1+0x4c], R23 ;  /* 0x00004c1701007387 */ /* 0x0003e20000100800 */
[----:B------:R-:W-:-:S02]  /*1fe0*/  IMAD.HI R3, R5, -0x6db6db6d, R4 ;  /* 0x9249249305037827 */ /* 0x000fc400078e0204 */
[----:B------:R-:W-:-:S03]  /*1ff0*/  SEL R136, R9, c[0x0][0x338], P1 ;  /* 0x0000ce0009887a07 */ /* 0x000fc60000800000 */
[----:B------:R-:W-:-:S04]  /*2000*/  SHF.R.U32.HI R4, RZ, 0x1f, R3 ;  /* 0x0000001fff047819 */ /* 0x000fc80000011603 */
[----:B------:R-:W-:Y:S01]  /*2010*/  LEA.HI.SX32 R145, R3, R4, 0x1a ;  /* 0x0000000403917211 */ /* 0x000fe200078fd2ff */
[----:B------:R-:W-:Y:S01]  /*2020*/  IMAD.MOV.U32 R3, RZ, RZ, RZ ;  /* 0x000000ffff037224 */ /* 0x000fe200078e00ff */
[----:B------:R-:W-:Y:S05]  /*2030*/  @!P0 BRA `(.L_x_340) ;  /* 0x000001d000008947 */ /* 0x000fea0003800000 */
[----:B------:R-:W-:Y:S01]  /*2040*/  IABS R3, R136 ;  /* 0x0000008800037213 */ /* 0x000fe20000000000 */
[----:B------:R-:W-:Y:S01]  /*2050*/  IMAD.MOV.U32 R8, RZ, RZ, RZ ;  /* 0x000000ffff087224 */ /* 0x000fe200078e00ff */
[----:B------:R-:W-:-:S03]  /*2060*/  IADD3 R10, R145, -0x1, R136 ;  /* 0xffffffff910a7810 */ /* 0x000fc60007ffe088 */
[----:B------:R-:W-:Y:S01]  /*2070*/  IMAD.MOV.U32 R4, RZ, RZ, R3 ;  /* 0x000000ffff047224 */ /* 0x000fe200078e0003 */
[----:B------:R-:W-:-:S03]  /*2080*/  IABS R15, R10 ;  /* 0x0000000a000f7213 */ /* 0x000fc60000000000 */
[----:B------:R-:W2:Y:S08]  /*2090*/  I2F.RP R3, R4 ;  /* 0x0000000400037306 */ /* 0x000eb00000209400 */
        /* <DEDUP_REMOVED lines=23> */
.L_x_340:
[----:B------:R-:W-:Y:S05]  /*2210*/  BSYNC B0 ;  /* 0x0000000000007941 */ /* 0x000fea0003800000 */
.L_x_339:
[----:B------:R-:W2:Y:S01]  /*2220*/  LDL R10, [R1+0x100] ;  /* 0x00010000010a7983 */ /* 0x000ea20000100800 */
[----:B------:R-:W-:-:S04]  /*2230*/  IMAD R4, R23, R3, RZ ;  /* 0x0000000317047224 */ /* 0x000fc800078e02ff */
[C---:B------:R-:W-:Y:S02]  /*2240*/  IMAD.IADD R3, R4.reuse, 0x1, R3 ;  /* 0x0000000104037824 */ /* 0x040fe400078e0203 */
[----:B------:R-:W-:-:S03]  /*2250*/  IMAD R4, R4, 0x70, -R6 ;  /* 0x0000007004047824 */ /* 0x000fc600078e0a06 */
[----:B------:R-:W-:Y:S02]  /*2260*/  IMNMX R3, R145, R3, PT ;  /* 0x0000000391037217 */ /* 0x000fe40003800200 */
[----:B------:R-:W-:-:S03]  /*2270*/  IMNMX R4, RZ, R4, !PT ;  /* 0x00000004ff047217 */ /* 0x000fc60007800200 */
[----:B------:R-:W-:-:S05]  /*2280*/  IMAD R3, R3, 0x70, -R6 ;  /* 0x0000007003037824 */ /* 0x000fca00078e0a06 */
[----:B------:R-:W-:-:S04]  /*2290*/  IMNMX R3, R3, R2, PT ;  /* 0x0000000203037217 */ /* 0x000fc80003800200 */
[----:B------:R-:W-:Y:S02]  /*22a0*/  ISETP.GT.AND P0, PT, R3, R4, PT ;  /* 0x000000040300720c */ /* 0x000fe40003f04270 */
[----:B------:R-:W-:-:S05]  /*22b0*/  SHF.R.U32.HI R4, RZ, 0x4, R4 ;  /* 0x00000004ff047819 */ /* 0x000fca0000011604 */
[----:B-1----:R-:W-:-:S04]  /*22c0*/  IMAD.WIDE.U32 R8, R4, 0x24924925, RZ ;  /* 0x2492492504087825 */ /* 0x002fc800078e00ff */
[----:B------:R-:W-:Y:S02]  /*22d0*/  IMAD.MOV.U32 R115, RZ, RZ, R9 ;  /* 0x000000ffff737224 */ /* 0x000fe400078e0009 */
[----:B------:R-:W-:Y:S01]  /*22e0*/  @P0 IADD3 R5, R3, 0x6f, RZ ;  /* 0x0000006f03050810 */ /* 0x000fe20007ffe0ff */
[----:B------:R-:W-:Y:S02]  /*22f0*/  @P0 IMAD.MOV.U32 R4, RZ, RZ, RZ ;  /* 0x000000ffff040224 */ /* 0x000fe400078e00ff */
[----:B------:R-:W-:Y:S02]  /*2300*/  MOV R3, R115 ;  /* 0x0000007300037202 */ /* 0x000fe40000000f00 */
[----:B------:R-:W-:-:S05]  /*2310*/  @P0 IMAD.HI R4, R5, -0x6db6db6d, R4 ;  /* 0x9249249305040827 */ /* 0x000fca00078e0204 */
[----:B------:R-:W-:-:S04]  /*2320*/  @P0 SHF.R.U32.HI R5, RZ, 0x1f, R4 ;  /* 0x0000001fff050819 */ /* 0x000fc80000011604 */
[----:B------:R-:W-:-:S04]  /*2330*/  @P0 LEA.HI.SX32 R3, R4, R5, 0x1a ;  /* 0x0000000504030211 */ /* 0x000fc800078fd2ff */
[----:B------:R-:W-:Y:S01]  /*2340*/  ISETP.GT.AND P0, PT, R3, R115, PT ;  /* 0x000000730300720c */ /* 0x000fe20003f04270 */
[----:B--2---:R-:W-:-:S05]  /*2350*/  IMAD.IADD R4, R7, 0x1, R10 ;  /* 0x0000000107047824 */ /* 0x004fca00078e020a */
[----:B------:R-:W-:-:S07]  /*2360*/  SHF.L.U32 R213, R4, 0x1, RZ ;  /* 0x0000000104d57819 */ /* 0x000fce00000006ff */
[----:B------:R-:W-:Y:S05]  /*2370*/  @!P0 BRA `(.L_x_341) ;  /* 0x0000712000008947 */ /* 0x000fea0003800000 */
[----:B------:R-:W-:-:S04]  /*2380*/  ISETP.NE.U32.AND P0, PT, RZ, c[0x0][0x340], PT ;  /* 0x0000d000ff007a0c */ /* 0x000fc80003f05070 */
[----:B------:R-:W-:-:S13]  /*2390*/  ISETP.NE.AND.EX P4, PT, RZ, c[0x0][0x344], PT, P0 ;  /* 0x0000d100ff007a0c */ /* 0x000fda0003f85300 */
[----:B------:R-:W-:Y:S02]  /*23a0*/  @P4 IADD3 R4, P0, R19, c[0x0][0x340], RZ ;  /* 0x0000d00013044a10 */ /* 0x000fe40007f1e0ff */
[----:B------:R-:W-:Y:S02]  /*23b0*/  SHF.R.S32.HI R19, RZ, 0x1f, R81 ;  /* 0x0000001fff137819 */ /* 0x000fe40000011451 */
[----:B------:R-:W-:-:S05]  /*23c0*/  @P4 IADD3.X R5, R22, c[0x0][0x344], RZ, P0, !PT ;  /* 0x0000d10016054a10 */ /* 0x000fca00007fe4ff */
[----:B------:R1:W2:Y:S01]  /*23d0*/  @P4 LDG.E R28, [R4.64] ;  /* 0x00000008041c4981 */ /* 0x0002a2000c1e1900 */
[----:B------:R-:W-:Y:S01]  /*23e0*/  IADD3 R116, P0, R81, R17, RZ ;  /* 0x0000001151747210 */ /* 0x000fe20007f1e0ff */
[----:B------:R-:W-:Y:S01]  /*23f0*/  IMAD.MOV.U32 R140, RZ, RZ, 0x70 ;  /* 0x00000070ff8c7424 */ /* 0x000fe200078e00ff */
[----:B------:R-:W-:Y:S01]  /*2400*/  IADD3 R39, R3, -0x1, RZ ;  /* 0xffffffff03277810 */ /* 0x000fe20007ffe0ff */
[----:B------:R-:W-:Y:S01]  /*2410*/  IMAD.MOV.U32 R32, RZ, RZ, c[0x0][0x238] ;  /* 0x00008e00ff207624 */ /* 0x000fe200078e00ff */
[----:B------:R-:W-:Y:S01]  /*2420*/  LEA.HI.X.SX32 R117, R17, R19, 0x1, P0 ;  /* 0x0000001311757211 */ /* 0x000fe200000f0eff */
[C---:B------:R-:W-:Y:S01]  /*2430*/  IMAD R154, R140.reuse, c[0x0][0x23c], RZ ;  /* 0x00008f008c9a7a24 */ /* 0x040fe200078e02ff */
[----:B------:R-:W-:Y:S01]  /*2440*/  LOP3.LUT R31, R21, 0xffff, RZ, 0xc0, !PT ;  /* 0x0000ffff151f7812 */ /* 0x000fe200078ec0ff */
[----:B------:R-:W-:Y:S01]  /*2450*/  IMAD.WIDE.U32 R138, R140, c[0x0][0x238], RZ ;  /* 0x00008e008c8a7a25 */ /* 0x000fe200078e00ff */
[----:B------:R-:W-:Y:S01]  /*2460*/  SEL R29, R34, RZ, !P6 ;  /* 0x000000ff221d7207 */ /* 0x000fe20007000000 */
[----:B------:R-:W-:Y:S01]  /*2470*/  ULDC UR5, c[0x0][0x23c] ;  /* 0x00008f0000057ab9 */ /* 0x000fe20000000800 */
[----:B------:R-:W-:Y:S01]  /*2480*/  SEL R30, R33, RZ, !P6 ;  /* 0x000000ff211e7207 */ /* 0x000fe20007000000 */
[----:B------:R-:W-:Y:S01]  /*2490*/  IMAD R6, R117, c[0x0][0x238], RZ ;  /* 0x00008e0075067a24 */ /* 0x000fe200078e02ff */
[----:B------:R-:W-:Y:S01]  /*24a0*/  IADD3 R154, R139, R154, RZ ;  /* 0x0000009a8b9a7210 */ /* 0x000fe20007ffe0ff */
[----:B------:R-:W-:Y:S01]  /*24b0*/  IMAD R3, R29, c[0x0][0x248], RZ ;  /* 0x000092001d037a24 */ /* 0x000fe200078e02ff */
[----:B------:R-:W-:Y:S01]  /*24c0*/  ISETP.GE.AND P6, PT, R76, c[0x0][0x1d4], PT ;  /* 0x000075004c007a0c */ /* 0x000fe20003fc6270 */
[----:B------:R-:W-:Y:S01]  /*24d0*/  IMAD R6, R116, c[0x0][0x23c], R6 ;  /* 0x00008f0074067a24 */ /* 0x000fe200078e0206 */
[----:B------:R-:W-:Y:S01]  /*24e0*/  ISETP.GE.AND P5, PT, R212, c[0x0][0x1d4], PT ;  /* 0x00007500d4007a0c */ /* 0x000fe20003fa6270 */
[C---:B------:R-:W-:Y:S01]  /*24f0*/  IMAD.SHL.U32 R163, R32.reuse, 0x20, RZ ;  /* 0x0000002020a37824 */ /* 0x040fe200078e00ff */
[----:B------:R-:W-:Y:S01]  /*2500*/  MOV R152, 0x5 ;  /* 0x0000000500987802 */ /* 0x000fe20000000f00 */
[C---:B------:R-:W-:Y:S01]  /*2510*/  IMAD.WIDE.U32 R10, R32.reuse, 0x40, RZ ;  /* 0x00000040200a7825 */ /* 0x040fe200078e00ff */
[----:B------:R-:W-:Y:S01]  /*2520*/  USHF.L.U32 UR12, UR5, 0x6, URZ ;  /* 0x00000006050c7899 */ /* 0x000fe2000800063f */
[----:B------:R-:W-:Y:S01]  /*2530*/  SHF.R.S32.HI R79, RZ, 0x1f, R78 ;  /* 0x0000001fff4f7819 */ /* 0x000fe2000001144e */
[----:B------:R-:W-:Y:S01]  /*2540*/  UIMAD UR5, UR5, 0x60, URZ ;  /* 0x00000060050578a4 */ /* 0x000fe2000f8e023f */
[----:B------:R-:W-:Y:S01]  /*2550*/  SHF.L.U64.HI R158, R32, R152, c[0x0][0x23c] ;  /* 0x00008f00209e7619 */ /* 0x000fe20000010298 */
[----:B-1----:R-:W-:Y:S01]  /*2560*/  IMAD.WIDE.U32 R4, R116, c[0x0][0x238], R76 ;  /* 0x00008e0074047a25 */ /* 0x002fe200078e004c */
[----:B------:R-:W-:-:S02]  /*2570*/  IADD3 R135, R16, R18, RZ ;  /* 0x0000001210877210 */ /* 0x000fc40007ffe0ff */
[----:B------:R-:W-:Y:S01]  /*2580*/  LOP3.LUT R241, R241, 0xfffffffb, RZ, 0xc0, !PT ;  /* 0xfffffffbf1f17812 */ /* 0x000fe200078ec0ff */
[----:B------:R-:W-:Y:S01]  /*2590*/  IMAD.WIDE.U32 R16, R81, c[0x0][0x290], R76 ;  /* 0x0000a40051107a25 */ /* 0x000fe200078e004c */
[----:B------:R-:W-:Y:S02]  /*25a0*/  IADD3 R5, R5, R6, RZ ;  /* 0x0000000605057210 */ /* 0x000fe40007ffe0ff */
[----:B------:R-:W-:Y:S01]  /*25b0*/  @P6 LOP3.LUT R241, R241, 0x4, RZ, 0xfc, !PT ;  /* 0x00000004f1f16812 */ /* 0x000fe200078efcff */
[----:B------:R-:W-:Y:S01]  /*25c0*/  IMAD R6, R39, -0x70, R2 ;  /* 0xffffff9027067824 */ /* 0x000fe200078e0202 */
[----:B------:R-:W-:Y:S01]  /*25d0*/  MOV R147, c[0x0][0x280] ;  /* 0x0000a00000937a02 */ /* 0x000fe20000000f00 */
[----:B------:R-:W-:Y:S01]  /*25e0*/  IMAD.WIDE.U32 R4, R31, c[0x0][0x240], R4 ;  /* 0x000090001f047a25 */ /* 0x000fe200078e0004 */
[----:B------:R-:W-:Y:S02]  /*25f0*/  LOP3.LUT R241, R241, 0xfffffffd, RZ, 0xc0, !PT ;  /* 0xfffffffdf1f17812 */ /* 0x000fe400078ec0ff */
[----:B------:R-:W-:Y:S01]  /*2600*/  IMNMX R8, R6, 0x70, PT ;  /* 0x0000007006087817 */ /* 0x000fe20003800200 */
[----:B------:R-:W-:Y:S01]  /*2610*/  IMAD R5, R31, c[0x0][0x244], R5 ;  /* 0x000091001f057a24 */ /* 0x000fe200078e0205 */
[----:B------:R-:W-:Y:S01]  /*2620*/  SHF.L.U64.HI R151, R147, R152, c[0x0][0x284] ;  /* 0x0000a10093977619 */ /* 0x000fe20000010298 */
[----:B------:R-:W-:Y:S01]  /*2630*/  IMAD R6, R30, c[0x0][0x24c], R3 ;  /* 0x000093001e067a24 */ /* 0x000fe200078e0203 */
[----:B------:R-:W-:Y:S01]  /*2640*/  @P5 LOP3.LUT R241, R241, 0x2, RZ, 0xfc, !PT ;  /* 0x00000002f1f15812 */ /* 0x000fe200078efcff */
[----:B------:R-:W-:-:S02]  /*2650*/  IMAD.IADD R3, R8, 0x1, -R81 ;  /* 0x0000000108037824 */ /* 0x000fc400078e0a51 */
[----:B------:R-:W-:Y:S01]  /*2660*/  IMAD.WIDE.U32 R120, R30, c[0x0][0x248], R4 ;  /* 0x000092001e787a25 */ /* 0x000fe200078e0004 */
[----:B------:R-:W-:Y:S02]  /*2670*/  SHF.R.S32.HI R5, RZ, 0x1f, R39 ;  /* 0x0000001fff057819 */ /* 0x000fe40000011427 */
[----:B------:R-:W-:Y:S01]  /*2680*/  ISETP.GE.AND P3, PT, R3, 0x1, PT ;  /* 0x000000010300780c */ /* 0x000fe20003f66270 */
[----:B------:R-:W-:Y:S01]  /*2690*/  IMAD R4, R154, R39, RZ ;  /* 0x000000279a047224 */ /* 0x000fe200078e02ff */
[----:B------:R-:W-:Y:S01]  /*26a0*/  IADD3 R119, R121, R6, RZ ;  /* 0x0000000679777210 */ /* 0x000fe20007ffe0ff */
[----:B------:R-:W-:Y:S01]  /*26b0*/  IMAD.MOV.U32 R118, RZ, RZ, R120 ;  /* 0x000000ffff767224 */ /* 0x000fe200078e0078 */
[----:B------:R-:W-:Y:S01]  /*26c0*/  ISETP.GE.AND P2, PT, R3, 0x21, PT ;  /* 0x000000210300780c */ /* 0x000fe20003f46270 */
[-C--:B------:R-:W-:Y:S01]  /*26d0*/  IMAD R6, R5, R138.reuse, R4 ;  /* 0x0000008a05067224 */ /* 0x080fe200078e0204 */
[----:B------:R-:W-:Y:S01]  /*26e0*/  ISETP.GE.AND P1, PT, R3, 0x41, PT ;  /* 0x000000410300780c */ /* 0x000fe20003f26270 */
[----:B------:R-:W-:-:S04]  /*26f0*/  IMAD.WIDE.U32 R4, R39, R138, R118 ;  /* 0x0000008a27047225 */ /* 0x000fc800078e0076 */
[----:B------:R-:W-:Y:S01]  /*2700*/  IMAD.WIDE.U32 R26, R81, c[0x0][0x290], R78 ;  /* 0x0000a400511a7a25 */ /* 0x000fe200078e004e */
[----:B------:R-:W-:Y:S02]  /*2710*/  IADD3 R5, R5, R6, RZ ;  /* 0x0000000605057210 */ /* 0x000fe40007ffe0ff */
[----:B------:R-:W-:Y:S01]  /*2720*/  @P3 LEA R8, P0, R4, c[0x0][0x220], 0x1 ;  /* 0x0000880004083a11 */ /* 0x000fe200078008ff */
[----:B------:R-:W-:-:S03]  /*2730*/  IMAD.WIDE.U32 R148, R32, 0x60, RZ ;  /* 0x0000006020947825 */ /* 0x000fc600078e00ff */
[----:B------:R-:W-:Y:S01]  /*2740*/  @P3 LEA.HI.X R9, R4, c[0x0][0x224], R5, 0x1, P0 ;  /* 0x0000890004093a11 */ /* 0x000fe200000f0c05 */
[C---:B------:R-:W-:Y:S01]  /*2750*/  IMAD R155, R140.reuse, c[0x0][0x284], RZ ;  /* 0x0000a1008c9b7a24 */ /* 0x040fe200078e02ff */
[----:B------:R-:W-:Y:S01]  /*2760*/  ISETP.GT.AND P0, PT, R3, 0x60, PT ;  /* 0x000000600300780c */ /* 0x000fe20003f04270 */
[----:B------:R-:W-:Y:S01]  /*2770*/  IMAD R3, R19, c[0x0][0x280], RZ ;  /* 0x0000a00013037a24 */ /* 0x000fe200078e02ff */
[----:B------:R-:W-:Y:S01]  /*2780*/  IADD3 R157, R149, UR5, RZ ;  /* 0x00000005959d7c10 */ /* 0x000fe2000fffe0ff */
[----:B------:R-:W-:Y:S01]  /*2790*/  @!PT LDS RZ, [RZ] ;  /* 0x00000000fffff984 */ /* 0x000fe20000000800 */
[----:B------:R-:W-:Y:S01]  /*27a0*/  @!PT LDS RZ, [RZ] ;  /* 0x00000000fffff984 */ /* 0x000fe20000000800 */
[----:B------:R-:W-:Y:S01]  /*27b0*/  @!PT LDS RZ, [RZ] ;  /* 0x00000000fffff984 */ /* 0x000fe20000000800 */
[----:B------:R1:W-:Y:S01]  /*27c0*/  @P3 LDGSTS.E.BYPASS.LTC128B.128 [R213+0x8100], [R8.64], !P6 ;  /* 0x0810000008d53fae */ /* 0x0003e2000f101d48 */
[C---:B------:R-:W-:Y:S02]  /*27d0*/  IMAD R156, R140.reuse, c[0x0][0x294], RZ ;  /* 0x0000a5008c9c7a24 */ /* 0x040fe400078e02ff */
[----:B------:R-:W-:Y:S01]  /*27e0*/  IMAD R15, R81, c[0x0][0x284], R3 ;  /* 0x0000a100510f7a24 */ /* 0x000fe200078e0203 */
[----:B------:R1:W-:Y:S01]  /*27f0*/  @P3 LDGSTS.E.BYPASS.LTC128B.128 [R213+0xb900], [R8.64+0x80], !P5 ;  /* 0x0b90008008d53fae */ /* 0x0003e2000e901d48 */
[----:B------:R-:W-:Y:S01]  /*2800*/  @P2 IADD3 R3, P3, R163, R4, RZ ;  /* 0x00000004a3032210 */ /* 0x000fe20007f7e0ff */
[----:B------:R-:W-:-:S03]  /*2810*/  IMAD.WIDE.U32 R142, R140, c[0x0][0x280], RZ ;  /* 0x0000a0008c8e7a25 */ /* 0x000fc600078e00ff */
[----:B------:R-:W-:Y:S01]  /*2820*/  @P2 IADD3.X R6, R5, R158, RZ, P3, !PT ;  /* 0x0000009e05062210 */ /* 0x000fe20001ffe4ff */
[----:B------:R-:W-:Y:S01]  /*2830*/  IMAD.MOV.U32 R160, RZ, RZ, c[0x0][0x290] ;  /* 0x0000a400ffa07624 */ /* 0x000fe200078e00ff */
[----:B------:R-:W-:Y:S01]  /*2840*/  @P2 LEA R22, P3, R3, c[0x0][0x220], 0x1 ;  /* 0x0000880003162a11 */ /* 0x000fe200078608ff */
[----:B------:R-:W-:-:S03]  /*2850*/  IMAD.WIDE.U32 R140, R140, c[0x0][0x290], RZ ;  /* 0x0000a4008c8c7a25 */ /* 0x000fc600078e00ff */
[----:B------:R-:W-:Y:S01]  /*2860*/  @P2 LEA.HI.X R23, R3, c[0x0][0x224], R6, 0x1, P3 ;  /* 0x0000890003172a11 */ /* 0x000fe200018f0c06 */
[----:B------:R-:W-:Y:S01]  /*2870*/  IMAD R3, R19, c[0x0][0x290], RZ ;  /* 0x0000a40013037a24 */ /* 0x000fe200078e02ff */
[----:B------:R-:W-:Y:S01]  /*2880*/  @P1 IADD3 R6, P3, R4, R10, RZ ;  /* 0x0000000a04061210 */ /* 0x000fe20007f7e0ff */
[C---:B------:R-:W-:Y:S01]  /*2890*/  IMAD.WIDE.U32 R18, R81.reuse, c[0x0][0x280], R78 ;  /* 0x0000a00051127a25 */ /* 0x040fe200078e004e */
[C---:B------:R-:W-:Y:S01]  /*28a0*/  SHF.L.U64.HI R152, R160.reuse, R152, c[0x0][0x294] ;  /* 0x0000a500a0987619 */ /* 0x040fe20000010298 */
[----:B------:R3:W-:Y:S01]  /*28b0*/  @P2 LDGSTS.E.BYPASS.LTC128B.128 [R214+0x9100], [R22.64], !P6 ;  /* 0x0910000016d62fae */ /* 0x0007e2000f101d48 */
[----:B------:R-:W-:Y:S01]  /*28c0*/  SHF.L.U32 R162, R160, 0x5, RZ ;  /* 0x00000005a0a27819 */ /* 0x000fe200000006ff */
[----:B------:R-:W-:Y:S01]  /*28d0*/  IMAD R3, R81, c[0x0][0x294], R3 ;  /* 0x0000a50051037a24 */ /* 0x000fe200078e0203 */
[----:B------:R-:W-:Y:S01]  /*28e0*/  IADD3 R156, R141, R156, RZ ;  /* 0x0000009c8d9c7210 */ /* 0x000fe20007ffe0ff */
[----:B------:R-:W-:Y:S01]  /*28f0*/  IMAD.IADD R21, R19, 0x1, R15 ;  /* 0x0000000113157824 */ /* 0x000fe200078e020f */
[----:B------:R3:W-:Y:S01]  /*2900*/  @P2 LDGSTS.E.BYPASS.LTC128B.128 [R214+0xc900], [R22.64+0x80], !P5 ;  /* 0x0c90008016d62fae */ /* 0x0007e2000e901d48 */
[----:B------:R-:W-:Y:S01]  /*2910*/  IMAD.MOV.U32 R20, RZ, RZ, R18 ;  /* 0x000000ffff147224 */ /* 0x000fe200078e0012 */
[----:B------:R-:W-:Y:S01]  /*2920*/  IADD3 R17, R3, R17, RZ ;  /* 0x0000001103117210 */ /* 0x000fe20007ffe0ff */
[----:B------:R-:W-:Y:S01]  /*2930*/  IMAD.WIDE.U32 R126, R31, c[0x0][0x1e8], RZ ;  /* 0x00007a001f7e7a25 */ /* 0x000fe200078e00ff */
[----:B------:R-:W-:-:S02]  /*2940*/  IADD3 R19, R27, R3, RZ ;  /* 0x000000031b137210 */ /* 0x000fc40007ffe0ff */
[----:B------:R-:W-:Y:S01]  /*2950*/  MOV R18, R26 ;  /* 0x0000001a00127202 */ /* 0x000fe20000000f00 */
[----:B-1----:R-:W-:-:S04]  /*2960*/  IMAD.WIDE.U32 R8, R81, c[0x0][0x280], R76 ;  /* 0x0000a00051087a25 */ /* 0x002fc800078e004c */
[----:B------:R-:W-:Y:S01]  /*2970*/  IMAD.MOV.U32 R24, RZ, RZ, R8 ;  /* 0x000000ffff187224 */ /* 0x000fe200078e0008 */
[----:B------:R-:W-:Y:S01]  /*2980*/  @P1 IADD3.X R8, R5, UR12, R11, P3, !PT ;  /* 0x0000000c05081c10 */ /* 0x000fe20009ffe40b */
[----:B------:R-:W-:Y:S01]  /*2990*/  @P0 IMAD.WIDE.U32 R4, R32, 0x60, R4 ;  /* 0x0000006020040825 */ /* 0x000fe200078e0004 */
[----:B------:R-:W-:-:S03]  /*29a0*/  @P1 LEA R10, P3, R6, c[0x0][0x220], 0x1 ;  /* 0x00008800060a1a11 */ /* 0x000fc600078608ff */
[----:B------:R-:W-:Y:S01]  /*29b0*/  IMAD.IADD R25, R15, 0x1, R9 ;  /* 0x000000010f197824 */ /* 0x000fe200078e0209 */
[----:B------:R-:W-:Y:S01]  /*29c0*/  @P1 LEA.HI.X R11, R6, c[0x0][0x224], R8, 0x1, P3 ;  /* 0x00008900060b1a11 */ /* 0x000fe200018f0c08 */
[----:B-----5:R-:W-:Y:S01]  /*29d0*/  IMAD.WIDE.U32 R104, R137, c[0x0][0x290], R16 ;  /* 0x0000a40089687a25 */ /* 0x020fe200078e0010 */
[----:B------:R-:W-:Y:S02]  /*29e0*/  @P0 IADD3 R3, R5, UR5, RZ ;  /* 0x0000000505030c10 */ /* 0x000fe4000fffe0ff */
[C---:B------:R-:W-:Y:S01]  /*29f0*/  @P0 LEA R8, P3, R4.reuse, c[0x0][0x220], 0x1 ;  /* 0x0000880004080a11 */ /* 0x040fe200078608ff */
[----:B------:R3:W-:Y:S01]  /*2a00*/  @P1 LDGSTS.E.BYPASS.LTC128B.128 [R214+0xa100], [R10.64], !P6 ;  /* 0x0a1000000ad61fae */ /* 0x0007e2000f101d48 */
[----:B------:R-:W-:Y:S02]  /*2a10*/  IMAD.WIDE.U32 R100, R137, c[0x0][0x290], R18 ;  /* 0x0000a40089647a25 */ /* 0x000fe400078e0012 */
[----:B------:R-:W-:Y:S01]  /*2a20*/  @P0 LEA.HI.X R9, R4, c[0x0][0x224], R3, 0x1, P3 ;  /* 0x0000890004090a11 */ /* 0x000fe200018f0c03 */
[----:B------:R3:W-:Y:S01]  /*2a30*/  @P1 LDGSTS.E.BYPASS.LTC128B.128 [R214+0xd900], [R10.64+0x80], !P5 ;  /* 0x0d9000800ad61fae */ /* 0x0007e2000e901d48 */
[----:B------:R-:W-:Y:S01]  /*2a40*/  SHF.R.S32.HI R4, RZ, 0x1f, R137 ;  /* 0x0000001fff047819 */ /* 0x000fe20000011489 */
[----:B------:R-:W-:-:S02]  /*2a50*/  IMAD.MOV.U32 R3, RZ, RZ, c[0x0][0x27c] ;  /* 0x00009f00ff037624 */ /* 0x000fc400078e00ff */
[----:B------:R3:W-:Y:S01]  /*2a60*/  @P0 LDGSTS.E.BYPASS.LTC128B.128 [R214+0xb100], [R8.64], !P6 ;  /* 0x0b10000008d60fae */ /* 0x0007e2000f101d48 */
[----:B------:R-:W-:Y:S02]  /*2a70*/  IMAD.WIDE.U32 R124, R31, c[0x0][0x210], RZ ;  /* 0x000084001f7c7a25 */ /* 0x000fe400078e00ff */
[----:B------:R-:W-:Y:S01]  /*2a80*/  SHF.L.U32 R83, R3, 0x1, RZ ;  /* 0x0000000103537819 */ /* 0x000fe200000006ff */
[----:B------:R3:W-:Y:S01]  /*2a90*/  @P0 LDGSTS.E.BYPASS.LTC128B.128 [R214+0xe900], [R8.64+0x80], !P5 ;  /* 0x0e90008008d60fae */ /* 0x0007e2000e901d48 */
[C---:B------:R-:W-:Y:S02]  /*2aa0*/  IMAD R5, R4.reuse, c[0x0][0x290], RZ ;  /* 0x0000a40004057a24 */ /* 0x040fe400078e02ff */
[----:B------:R-:W-:Y:S01]  /*2ab0*/  IMAD R6, R4, c[0x0][0x280], RZ ;  /* 0x0000a00004067a24 */ /* 0x000fe200078e02ff */
[----:B------:R-:W0:Y:S01]  /*2ac0*/  LDGDEPBAR ;  /* 0x00000000000079af */ /* 0x000e220000000000 */
[C---:B------:R-:W-:Y:S01]  /*2ad0*/  IMAD R3, R137.reuse, c[0x0][0x294], R5 ;  /* 0x0000a50089037a24 */ /* 0x040fe200078e0205 */
[----:B------:R-:W-:Y:S01]  /*2ae0*/  WARPSYNC 0xffffffff ;  /* 0xffffffff00007948 */ /* 0x000fe20003800000 */
[----:B------:R-:W-:-:S02]  /*2af0*/  IMAD R4, R137, c[0x0][0x284], R6 ;  /* 0x0000a10089047a24 */ /* 0x000fc400078e0206 */
[----:B------:R-:W-:Y:S01]  /*2b00*/  IMAD.WIDE.U32 R106, R137, c[0x0][0x280], R24 ;  /* 0x0000a000896a7a25 */ /* 0x000fe200078e0018 */
[----:B------:R-:W-:Y:S02]  /*2b10*/  IADD3 R111, R3, R105, RZ ;  /* 0x00000069036f7210 */ /* 0x000fe40007ffe0ff */
[----:B------:R-:W-:Y:S01]  /*2b20*/  IADD3 R109, R101, R3, RZ ;  /* 0x00000003656d7210 */ /* 0x000fe20007ffe0ff */
[----:B------:R-:W-:-:S04]  /*2b30*/  IMAD.WIDE.U32 R102, R137, c[0x0][0x280], R20 ;  /* 0x0000a00089667a25 */ /* 0x000fc800078e0014 */
[----:B------:R-:W-:Y:S02]  /*2b40*/  IMAD.SHL.U32 R161, R147, 0x20, RZ ;  /* 0x0000002093a17824 */ /* 0x000fe400078e00ff */
[----:B------:R-:W-:Y:S02]  /*2b50*/  IMAD.IADD R155, R143, 0x1, R155 ;  /* 0x000000018f9b7824 */ /* 0x000fe400078e029b */
[C---:B------:R-:W-:Y:S02]  /*2b60*/  IMAD R134, R31.reuse, c[0x0][0x1ec], R127 ;  /* 0x00007b001f867a24 */ /* 0x040fe400078e027f */
[----:B------:R-:W-:Y:S02]  /*2b70*/  IMAD R133, R31, c[0x0][0x214], R125 ;  /* 0x000085001f857a24 */ /* 0x000fe400078e027d */
[----:B------:R-:W-:Y:S02]  /*2b80*/  IMAD.IADD R112, R4, 0x1, R107 ;  /* 0x0000000104707824 */ /* 0x000fe400078e026b */
[----:B------:R-:W-:Y:S01]  /*2b90*/  IMAD.IADD R110, R103, 0x1, R4 ;  /* 0x00000001676e7824 */ /* 0x000fe200078e0204 */
[----:B--2---:R-:W-:Y:S01]  /*2ba0*/  @P4 SHF.R.S32.HI R5, RZ, 0x1f, R28 ;  /* 0x0000001fff054819 */ /* 0x004fe2000001141c */
[----:B------:R-:W-:Y:S01]  /*2bb0*/  @!P4 IMAD.MOV.U32 R5, RZ, RZ, R34 ;  /* 0x000000ffff05c224 */ /* 0x000fe200078e0022 */
[----:B------:R-:W-:-:S03]  /*2bc0*/  @!P4 MOV R28, R33 ;  /* 0x00000021001cc202 */ /* 0x000fc60000000f00 */
[----:B------:R-:W-:Y:S02]  /*2bd0*/  IMAD R5, R5, c[0x0][0x2b0], RZ ;  /* 0x0000ac0005057a24 */ /* 0x000fe400078e02ff */
[----:B------:R-:W-:-:S04]  /*2be0*/  IMAD.WIDE.U32 R122, R28, c[0x0][0x2b0], RZ ;  /* 0x0000ac001c7a7a25 */ /* 0x000fc800078e00ff */
[----:B------:R-:W-:-:S05]  /*2bf0*/  IMAD R5, R28, c[0x0][0x2b4], R5 ;  /* 0x0000ad001c057a24 */ /* 0x000fca00078e0205 */
[----:B------:R-:W-:Y:S02]  /*2c00*/  IADD3 R132, R123, R5, RZ ;  /* 0x000000057b847210 */ /* 0x000fe40007ffe0ff */
[C---:B---3--:R-:W-:Y:S01]  /*2c10*/  ISETP.GE.AND P2, PT, R76.reuse, c[0x0][0x27c], PT ;  /* 0x00009f004c007a0c */ /* 0x048fe20003f46270 */
[----:B------:R-:W-:Y:S01]  /*2c20*/  IMAD.WIDE.U32 R4, R31, c[0x0][0x260], R76 ;  /* 0x000098001f047a25 */ /* 0x000fe200078e004c */
[----:B------:R-:W-:Y:S01]  /*2c30*/  IADD3 R11, R81, 0x20, RZ ;  /* 0x00000020510b7810 */ /* 0x000fe20007ffe0ff */
[----:B------:R-:W-:Y:S01]  /*2c40*/  BAR.SYNC.DEFER_BLOCKING 0x0 ;  /* 0x0000000000007b1d */ /* 0x000fe20000010000 */
[----:B------:R-:W-:Y:S01]  /*2c50*/  SEL R3, RZ, c[0x0][0x27c], !P2 ;  /* 0x00009f00ff037a07 */ /* 0x000fe20005000000 */
[----:B------:R-:W-:Y:S01]  /*2c60*/  IMAD R9, R31, c[0x0][0x264], R5 ;  /* 0x000099001f097a24 */ /* 0x000fe200078e0205 */
[C---:B------:R-:W-:Y:S01]  /*2c70*/  IADD3 R23, R81.reuse, 0x40, RZ ;  /* 0x0000004051177810 */ /* 0x040fe20007ffe0ff */
[----:B------:R-:W-:Y:S01]  /*2c80*/  IMAD.SHL.U32 R22, R81, 0x40, RZ ;  /* 0x0000004051167824 */ /* 0x000fe200078e00ff */
[----:B------:R-:W-:Y:S01]  /*2c90*/  LOP3.LUT R241, R241, 0xffffffef, RZ, 0xc0, !PT ;  /* 0xffffffeff1f17812 */ /* 0x000fe200078ec0ff */
[----:B------:R-:W-:Y:S01]  /*2ca0*/  IMAD.IADD R3, R76, 0x1, R3 ;  /* 0x000000014c037824 */ /* 0x000fe200078e0203 */
[----:B------:R-:W-:Y:S01]  /*2cb0*/  UMOV UR12, 0x60 ;  /* 0x00000060000c7882 */ /* 0x000fe20000000000 */
[----:B------:R-:W-:Y:S01]  /*2cc0*/  IMAD.SHL.U32 R11, R11, 0x40, RZ ;  /* 0x000000400b0b7824 */ /* 0x000fe200078e00ff */
[----:B------:R-:W-:Y:S01]  /*2cd0*/  LOP3.LUT R22, R22, 0x1c0, RZ, 0xc0, !PT ;  /* 0x000001c016167812 */ /* 0x000fe200078ec0ff */
[----:B------:R-:W-:Y:S01]  /*2ce0*/  IMAD.MOV.U32 R8, RZ, RZ, R4 ;  /* 0x000000ffff087224 */ /* 0x000fe200078e0004 */
[----:B------:R-:W-:Y:S01]  /*2cf0*/  SHF.R.S32.HI R5, RZ, 0x1f, R3 ;  /* 0x0000001fff057819 */ /* 0x000fe20000011403 */
[----:B------:R-:W-:Y:S01]  /*2d00*/  IMAD R6, R29, c[0x0][0x268], RZ ;  /* 0x00009a001d067a24 */ /* 0x000fe200078e02ff */
[----:B------:R-:W-:Y:S01]  /*2d10*/  LOP3.LUT R11, R11, 0x1c0, RZ, 0xc0, !PT ;  /* 0x000001c00b0b7812 */ /* 0x000fe200078ec0ff */
[C---:B------:R-:W-:Y:S01]  /*2d20*/  IMAD.WIDE.U32 R98, R30.reuse, c[0x0][0x268], R8 ;  /* 0x00009a001e627a25 */ /* 0x040fe200078e0008 */
[CC--:B------:R-:W-:Y:S01]  /*2d30*/  LEA.HI R10, R5.reuse, R3.reuse, RZ, 0x6 ;  /* 0x00000003050a7211 */ /* 0x0c0fe200078f30ff */
[----:B------:R-:W-:Y:S01]  /*2d40*/  ULDC.64 UR4, c[0x0][0x280] ;  /* 0x0000a00000047ab9 */ /* 0x000fe20000000a00 */
[----:B------:R-:W-:Y:S01]  /*2d50*/  LEA.HI R3, R5, R3, RZ, 0x3 ;  /* 0x0000000305037211 */ /* 0x000fe200078f18ff */
[----:B------:R-:W-:Y:S01]  /*2d60*/  IMAD.SHL.U32 R23, R23, 0x40, RZ ;  /* 0x0000004017177824 */ /* 0x000fe200078e00ff */
[----:B------:R-:W-:Y:S01]  /*2d70*/  SHF.R.S32.HI R4, RZ, 0x6, R10 ;  /* 0x00000006ff047819 */ /* 0x000fe2000001140a */
[----:B------:R-:W-:Y:S01]  /*2d80*/  IMAD R15, R30, c[0x0][0x26c], R6 ;  /* 0x00009b001e0f7a24 */ /* 0x000fe200078e0206 */
[--C-:B------:R-:W-:Y:S01]  /*2d90*/  LOP3.LUT R5, R22, 0x38, R3.reuse, 0xf8, !PT ;  /* 0x0000003816057812 */ /* 0x100fe200078ef803 */
[----:B------:R-:W-:Y:S01]  /*2da0*/  IMAD.SHL.U32 R22, R81, 0x40, RZ ;  /* 0x0000004051167824 */ /* 0x000fe200078e00ff */
[----:B------:R-:W-:Y:S01]  /*2db0*/  LOP3.LUT R8, R11, 0x38, R3, 0xf8, !PT ;  /* 0x000000380b087812 */ /* 0x000fe200078ef803 */
[C---:B------:R-:W-:Y:S01]  /*2dc0*/  IMAD R10, R4.reuse, 0x1c00, R7 ;  /* 0x00001c00040a7824 */ /* 0x040fe200078e0207 */
[----:B------:R-:W-:Y:S01]  /*2dd0*/  IADD3 R11, R81, 0x20, RZ ;  /* 0x00000020510b7810 */ /* 0x000fe20007ffe0ff */
[----:B------:R-:W-:Y:S01]  /*2de0*/  IMAD R6, R4, 0x1c00, R12 ;  /* 0x00001c0004067824 */ /* 0x000fe200078e020c */
[----:B------:R-:W-:Y:S01]  /*2df0*/  LOP3.LUT R22, R22, 0x1c0, RZ, 0xc0, !PT ;  /* 0x000001c016167812 */ /* 0x000fe200078ec0ff */
[----:B------:R-:W-:Y:S01]  /*2e00*/  IMAD.MOV.U32 R166, RZ, RZ, c[0x0][0x2b8] ;  /* 0x0000ae00ffa67624 */ /* 0x000fe200078e00ff */
[----:B------:R-:W-:Y:S01]  /*2e10*/  LOP3.LUT R23, R23, 0x1c0, RZ, 0xc0, !PT ;  /* 0x000001c017177812 */ /* 0x000fe200078ec0ff */
[----:B------:R-:W-:Y:S01]  /*2e20*/  IMAD.SHL.U32 R11, R11, 0x40, RZ ;  /* 0x000000400b0b7824 */ /* 0x000fe200078e00ff */
[----:B------:R-:W-:Y:S01]  /*2e30*/  SHF.R.U32.HI R22, RZ, 0x3, R22 ;  /* 0x00000003ff167819 */ /* 0x000fe20000011616 */
[----:B------:R-:W-:Y:S01]  /*2e40*/  IMAD.MOV.U32 R165, RZ, RZ, c[0x0][0x27c] ;  /* 0x00009f00ffa57624 */ /* 0x000fe200078e00ff */
[----:B------:R-:W-:Y:S01]  /*2e50*/  ISETP.NE.AND P1, PT, R166, 0x1, PT ;  /* 0x00000001a600780c */ /* 0x000fe20003f25270 */
[----:B------:R-:W-:Y:S01]  /*2e60*/  IMAD.MOV.U32 R150, RZ, RZ, 0x6 ;  /* 0x00000006ff967424 */ /* 0x000fe200078e00ff */
[----:B------:R-:W-:Y:S01]  /*2e70*/  LOP3.LUT R11, R11, 0x1c0, RZ, 0xc0, !PT ;  /* 0x000001c00b0b7812 */ /* 0x000fe200078ec0ff */
[----:B------:R-:W-:Y:S01]  /*2e80*/  UIMAD.WIDE.U32 UR10, UR4, 0x60, URZ ;  /* 0x00000060040a78a5 */ /* 0x000fe2000f8e003f */
[----:B------:R-:W-:Y:S01]  /*2e90*/  LOP3.LUT R9, R5, R22, RZ, 0x3c, !PT ;  /* 0x0000001605097212 */ /* 0x000fe200078e3cff */
[----:B------:R-:W-:Y:S01]  /*2ea0*/  UIMAD UR13, UR12, UR5, URZ ;  /* 0x000000050c0d72a4 */ /* 0x000fe2000f8e023f */
[----:B------:R-:W-:Y:S01]  /*2eb0*/  IADD3 R22, R81, 0x60, RZ ;  /* 0x0000006051167810 */ /* 0x000fe20007ffe0ff */
[----:B------:R-:W-:Y:S01]  /*2ec0*/  IMAD.SHL.U32 R159, R147, 0x40, RZ ;  /* 0x00000040939f7824 */ /* 0x000fe200078e00ff */
[----:B------:R-:W-:Y:S01]  /*2ed0*/  SHF.R.U32.HI R11, RZ, 0x3, R11 ;  /* 0x00000003ff0b7819 */ /* 0x000fe2000001160b */
[----:B------:R-:W-:Y:S01]  /*2ee0*/  ULDC.64 UR4, c[0x0][0x290] ;  /* 0x0000a40000047ab9 */ /* 0x000fe20000000a00 */
[----:B------:R-:W-:Y:S01]  /*2ef0*/  ISETP.GE.AND P0, PT, R165, 0x1, PT ;  /* 0x00000001a500780c */ /* 0x000fe20003f06270 */
[----:B------:R-:W-:Y:S01]  /*2f00*/  IMAD.SHL.U32 R22, R22, 0x40, RZ ;  /* 0x0000004016167824 */ /* 0x000fe200078e00ff */
[----:B------:R-:W-:Y:S01]  /*2f10*/  LOP3.LUT R5, R8, R11, RZ, 0x3c, !PT ;  /* 0x0000000b08057212 */ /* 0x000fe200078e3cff */
[----:B------:R-:W-:Y:S01]  /*2f20*/  IMAD.IADD R11, R10, 0x1, R9 ;  /* 0x000000010a0b7824 */ /* 0x000fe200078e0209 */
[----:B------:R-:W-:Y:S01]  /*2f30*/  LOP3.LUT R241, R241, 0xfffffff7, RZ, 0xc0, !PT ;  /* 0xfffffff7f1f17812 */ /* 0x000fe200078ec0ff */
[----:B------:R-:W-:Y:S01]  /*2f40*/  IMAD R9, R4, 0x1c00, R13 ;  /* 0x00001c0004097824 */ /* 0x000fe200078e020d */
[----:B------:R-:W-:Y:S01]  /*2f50*/  LOP3.LUT R22, R22, 0x1c0, RZ, 0xc0, !PT ;  /* 0x000001c016167812 */ /* 0x000fe200078ec0ff */
[----:B------:R-:W-:Y:S01]  /*2f60*/  IMAD.IADD R10, R6, 0x1, R5 ;  /* 0x00000001060a7824 */ /* 0x000fe200078e0205 */
[--C-:B------:R-:W-:Y:S01]  /*2f70*/  LOP3.LUT R5, R23, 0x38, R3.reuse, 0xf8, !PT ;  /* 0x0000003817057812 */ /* 0x100fe200078ef803 */
[----:B------:R-:W-:Y:S01]  /*2f80*/  UIMAD.WIDE.U32 UR16, UR4, 0x60, URZ ;  /* 0x00000060041078a5 */ /* 0x000fe2000f8e003f */
[C---:B------:R-:W-:Y:S01]  /*2f90*/  IADD3 R23, R81.reuse, 0x40, RZ ;  /* 0x0000004051177810 */ /* 0x040fe20007ffe0ff */
[----:B------:R-:W-:Y:S01]  /*2fa0*/  UIMAD UR5, UR12, UR5, URZ ;  /* 0x000000050c0572a4 */ /* 0x000fe2000f8e023f */
[----:B------:R-:W-:Y:S01]  /*2fb0*/  LOP3.LUT R6, R22, 0x38, R3, 0xf8, !PT ;  /* 0x0000003816067812 */ /* 0x000fe200078ef803 */
[----:B------:R-:W-:Y:S01]  /*2fc0*/  ULDC UR4, c[0x0][0x238] ;  /* 0x00008e0000047ab9 */ /* 0x000fe20000000800 */
[----:B------:R-:W-:Y:S01]  /*2fd0*/  IADD3 R22, R81, 0x60, RZ ;  /* 0x0000006051167810 */ /* 0x000fe20007ffe0ff */
[----:B------:R-:W-:Y:S01]  /*2fe0*/  IMAD.SHL.U32 R23, R23, 0x40, RZ ;  /* 0x0000004017177824 */ /* 0x000fe200078e00ff */
[----:B------:R-:W-:Y:S01]  /*2ff0*/  LOP3.LUT R94, R3, 0xfffffff8, RZ, 0xc0, !PT ;  /* 0xfffffff8035e7812 */ /* 0x000fe200078ec0ff */
[----:B------:R-:W-:Y:S01]  /*3000*/  UMOV UR12, 0x6 ;  /* 0x00000006000c7882 */ /* 0x000fe20000000000 */
[----:B------:R-:W-:Y:S01]  /*3010*/  @P1 LOP3.LUT R241, R241, 0x8, RZ, 0xfc, !PT ;  /* 0x00000008f1f11812 */ /* 0x000fe200078efcff */
[----:B------:R-:W-:Y:S01]  /*3020*/  IMAD.SHL.U32 R22, R22, 0x40, RZ ;  /* 0x0000004016167824 */ /* 0x000fe200078e00ff */
[----:B------:R-:W-:Y:S01]  /*3030*/  LOP3.LUT R23, R23, 0x1c0, RZ, 0xc0, !PT ;  /* 0x000001c017177812 */ /* 0x000fe200078ec0ff */
[----:B------:R-:W-:Y:S01]  /*3040*/  ULDC UR15, c[0x0][0x23c] ;  /* 0x00008f00000f7ab9 */ /* 0x000fe20000000800 */
[----:B------:R-:W-:Y:S01]  /*3050*/  SHF.L.U64.HI R147, R147, R150, c[0x0][0x284] ;  /* 0x0000a10093937619 */ /* 0x000fe20000010296 */
[----:B------:R-:W-:Y:S01]  /*3060*/  IMAD.SHL.U32 R164, R32, 0x40, RZ ;  /* 0x0000004020a47824 */ /* 0x000fe200078e00ff */
[----:B------:R-:W-:Y:S01]  /*3070*/  LOP3.LUT R22, R22, 0x1c0, RZ, 0xc0, !PT ;  /* 0x000001c016167812 */ /* 0x000fe200078ec0ff */
[----:B------:R-:W-:Y:S01]  /*3080*/  IMAD.IADD R97, R99, 0x1, R15 ;  /* 0x0000000163617824 */ /* 0x000fe200078e020f */
[----:B------:R-:W-:Y:S01]  /*3090*/  SHF.R.U32.HI R23, RZ, 0x3, R23 ;  /* 0x00000003ff177819 */ /* 0x000fe20000011617 */
[----:B------:R-:W-:Y:S01]  /*30a0*/  IMAD.SHL.U32 R131, R11, 0x2, RZ ;  /* 0x000000020b837824 */ /* 0x000fe200078e00ff */
[----:B------:R-:W-:Y:S01]  /*30b0*/  SHF.R.U32.HI R22, RZ, 0x3, R22 ;  /* 0x00000003ff167819 */ /* 0x000fe20000011616 */
[----:B------:R-:W-:Y:S01]  /*30c0*/  IMAD.SHL.U32 R130, R10, 0x2, RZ ;  /* 0x000000020a827824 */ /* 0x000fe200078e00ff */
[----:B------:R-:W-:Y:S01]  /*30d0*/  LOP3.LUT R8, R5, R23, RZ, 0x3c, !PT ;  /* 0x0000001705087212 */ /* 0x000fe200078e3cff */
[----:B------:R-:W-:Y:S01]  /*30e0*/  IMAD R5, R4, 0x1c00, R14 ;  /* 0x00001c0004057824 */ /* 0x000fe200078e020e */
[----:B------:R-:W-:Y:S01]  /*30f0*/  LOP3.LUT R4, R6, R22, RZ, 0x3c, !PT ;  /* 0x0000001606047212 */ /* 0x000fe200078e3cff */
[----:B------:R-:W-:Y:S01]  /*3100*/  USHF.L.U64.HI UR15, UR4, UR12, UR15 ;  /* 0x0000000c040f7299 */ /* 0x000fe2000801020f */
[----:B------:R-:W-:Y:S01]  /*3110*/  SHF.L.U64.HI R150, R160, R150, c[0x0][0x294] ;  /* 0x0000a500a0967619 */ /* 0x000fe20000010296 */
[----:B------:R-:W-:Y:S01]  /*3120*/  IMAD.IADD R6, R9, 0x1, R8 ;  /* 0x0000000109067824 */ /* 0x000fe200078e0208 */
[----:B------:R-:W-:Y:S01]  /*3130*/  ISETP.GE.AND P6, PT, R76, c[0x0][0x1d4], PT ;  /* 0x000075004c007a0c */ /* 0x000fe20003fc6270 */
[----:B------:R-:W-:Y:S01]  /*3140*/  IMAD.IADD R4, R5, 0x1, R4 ;  /* 0x0000000105047824 */ /* 0x000fe200078e0204 */
[----:B------:R-:W-:Y:S01]  /*3150*/  SHF.R.S32.HI R74, RZ, 0x3, R3 ;  /* 0x00000003ff4a7819 */ /* 0x000fe20000011403 */
[----:B------:R-:W-:Y:S01]  /*3160*/  IMAD.SHL.U32 R160, R160, 0x40, RZ ;  /* 0x00000040a0a07824 */ /* 0x000fe200078e00ff */
[----:B------:R-:W-:Y:S01]  /*3170*/  SHF.R.S32.HI R108, RZ, 0x1f, R94 ;  /* 0x0000001fff6c7819 */ /* 0x000fe2000001145e */
[----:B------:R-:W-:Y:S01]  /*3180*/  IMAD.SHL.U32 R129, R6, 0x2, RZ ;  /* 0x0000000206817824 */ /* 0x000fe200078e00ff */
[----:B------:R-:W-:Y:S01]  /*3190*/  @P0 LOP3.LUT R241, R241, 0x10, RZ, 0xfc, !PT ;  /* 0x00000010f1f10812 */ /* 0x000fe200078efcff */
[----:B------:R-:W-:Y:S01]  /*31a0*/  IMAD.SHL.U32 R128, R4, 0x2, RZ ;  /* 0x0000000204807824 */ /* 0x000fe200078e00ff */
[----:B------:R-:W-:-:S02]  /*31b0*/  UIADD3 UR13, UR11, UR13, URZ ;  /* 0x0000000d0b0d7290 */ /* 0x000fc4000fffe03f */
[----:B------:R-:W-:Y:S02]  /*31c0*/  UIADD3 UR14, UR17, UR5, URZ ;  /* 0x00000005110e7290 */ /* 0x000fe4000fffe03f */
[----:B------:R-:W-:Y:S02]  /*31d0*/  ULDC.U8 UR4, c[0x0][0x298] ;  /* 0x0000a60000047ab9 */ /* 0x000fe40000000000 */
.L_x_390:
[----:B----4-:R-:W-:Y:S01]  /*31e0*/  IMAD R3, R39, 0x70, R0 ;  /* 0x0000007027037824 */ /* 0x010fe200078e0200 */
[----:B------:R-:W-:Y:S01]  /*31f0*/  ISETP.NE.AND P1, PT, R166, 0x1, PT ;  /* 0x00000001a600780c */ /* 0x000fe20003f25270 */
[----:B------:R-:W-:Y:S01]  /*3200*/  IMAD.MOV.U32 R95, RZ, RZ, RZ ;  /* 0x000000ffff5f7224 */ /* 0x000fe200078e00ff */
[----:B------:R-:W-:Y:S04]  /*3210*/  DEPBAR.LE SB0, 0x0 ;  /* 0x000080000000791a */ /* 0x000fe80000000000 */
[----:B------:R-:W-:Y:S01]  /*3220*/  ISETP.GE.AND P0, PT, R3, R2, PT ;  /* 0x000000020300720c */ /* 0x000fe20003f06270 */
[----:B------:R-:W-:Y:S01]  /*3230*/  IMAD.IADD R3, R135, 0x1, R3 ;  /* 0x0000000187037824 */ /* 0x000fe200078e0203 */
[----:B------:R-:W-:Y:S01]  /*3240*/  WARPSYNC 0xffffffff ;  /* 0xffffffff00007948 */ /* 0x000fe20003800000 */
[----:B------:R-:W-:Y:S01]  /*3250*/  ISETP.GE.AND P3, PT, R165, 0x1, PT ;  /* 0x00000001a500780c */ /* 0x000fe20003f66270 */
[----:B------:R-:W-:Y:S01]  /*3260*/  BSSY B2, `(.L_x_342) ;  /* 0x0000565000027945 */ /* 0x000fe20003800000 */
[----:B-1----:R-:W-:Y:S01]  /*3270*/  IMAD.MOV.U32 R4, RZ, RZ, R3 ;  /* 0x000000ffff047224 */ /* 0x002fe200078e0003 */
[----:B------:R-:W-:Y:S01]  /*3280*/  ISETP.GT.OR P0, PT, R0, 0x6f, P0 ;  /* 0x0000006f0000780c */ /* 0x000fe20000704670 */
[----:B------:R-:W-:Y:S05]  /*3290*/  @P1 IMAD.HI.U32 R5, R3, c[0x0][0x2bc], RZ ;  /* 0x0000af0003051a27 */ /* 0x000fea00078e00ff */
[----:B------:R-:W-:Y:S07]  /*32a0*/  @P1 SHF.R.U32.HI R4, RZ, c[0x0][0x2c0], R5 ;  /* 0x0000b000ff041a19 */ /* 0x000fee0000011605 */
[C---:B------:R-:W-:Y:S04]  /*32b0*/  @!P0 IADD3 R5, P1, R4.reuse, R122, RZ ;  /* 0x0000007a04058210 */ /* 0x040fe80007f3e0ff */
[----:B------:R-:W-:Y:S01]  /*32c0*/  @!P0 LEA.HI.X.SX32 R6, R4, R132, 0x1, P1 ;  /* 0x0000008404068211 */ /* 0x000fe200008f0eff */
[----:B------:R-:W-:Y:S01]  /*32d0*/  IMAD.MOV R4, RZ, RZ, -R4 ;  /* 0x000000ffff047224 */ /* 0x000fe200078e0a04 */
[C---:B------:R-:W-:Y:S03]  /*32e0*/  @!P0 LEA R8, P1, R5.reuse, c[0x0][0x2a0], 0x2 ;  /* 0x0000a80005088a11 */ /* 0x040fe600078210ff */
[----:B------:R-:W-:Y:S01]  /*32f0*/  IMAD R96, R4, c[0x0][0x2b8], R3 ;  /* 0x0000ae0004607a24 */ /* 0x000fe200078e0203 */
[----:B------:R-:W-:Y:S03]  /*3300*/  @!P0 LEA.HI.X R9, R5, c[0x0][0x2a4], R6, 0x2, P1 ;  /* 0x0000a90005098a11 */ /* 0x000fe600008f1406 */
[C---:B------:R-:W-:Y:S01]  /*3310*/  IMAD.WIDE.U32 R4, R96.reuse, c[0x0][0x1e0], RZ ;  /* 0x0000780060047a25 */ /* 0x040fe200078e00ff */
[----:B------:R-:W-:Y:S01]  /*3320*/  SHF.R.S32.HI R113, RZ, 0x1f, R96 ;  /* 0x0000001fff717819 */ /* 0x000fe20000011460 */
[----:B------:R-:W2:Y:S04]  /*3330*/  @!P0 LDG.E R95, [R8.64] ;  /* 0x00000008085f8981 */ /* 0x000ea8000c1e1900 */
[----:B------:R-:W-:Y:S01]  /*3340*/  IMAD R3, R113, c[0x0][0x1e0], RZ ;  /* 0x0000780071037a24 */ /* 0x000fe200078e02ff */
[----:B------:R-:W-:Y:S03]  /*3350*/  BAR.SYNC.DEFER_BLOCKING 0x0 ;  /* 0x0000000000007b1d */ /* 0x000fe60000010000 */
[----:B------:R-:W-:Y:S04]  /*3360*/  IMAD R3, R96, c[0x0][0x1e4], R3 ;  /* 0x0000790060037a24 */ /* 0x000fe800078e0203 */
[----:B------:R-:W-:Y:S01]  /*3370*/  IMAD.IADD R5, R5, 0x1, R3 ;  /* 0x0000000105057824 */ /* 0x000fe200078e0203 */
[----:B--2---:R-:W-:Y:S03]  /*3380*/  SHF.R.S32.HI R114, RZ, 0x1f, R95 ;  /* 0x0000001fff727819 */ /* 0x004fe6000001145f */
[C---:B------:R-:W-:Y:S04]  /*3390*/  IMAD.WIDE.U32 R4, R95.reuse, c[0x0][0x1f0], R4 ;  /* 0x00007c005f047a25 */ /* 0x040fe800078e0004 */
[----:B------:R-:W-:Y:S01]  /*33a0*/  IMAD R6, R114, c[0x0][0x1f0], RZ ;  /* 0x00007c0072067a24 */ /* 0x000fe200078e02ff */
[----:B------:R-:W-:Y:S03]  /*33b0*/  IADD3 R3, P0, R126, R4, RZ ;  /* 0x000000047e037210 */ /* 0x000fe60007f1e0ff */
[----:B------:R-:W-:Y:S05]  /*33c0*/  IMAD R6, R95, c[0x0][0x1f4], R6 ;  /* 0x00007d005f067a24 */ /* 0x000fea00078e0206 */
[----:B------:R-:W-:Y:S02]  /*33d0*/  IADD3.X R4, R134, R5, R6, P0, !PT ;  /* 0x0000000586047210 */ /* 0x000fe400007fe406 */
[C---:B---3--:R-:W-:Y:S04]  /*33e0*/  LEA R93, P0, R3.reuse, c[0x0][0x1c8], 0x1 ;  /* 0x00007200035d7a11 */ /* 0x048fe800078008ff */
[----:B------:R-:W-:Y:S01]  /*33f0*/  LEA.HI.X R92, R3, c[0x0][0x1cc], R4, 0x1, P0 ;  /* 0x00007300035c7a11 */ /* 0x000fe200000f0c04 */
[----:B------:R-:W-:-:S05]  /*3400*/  @!P3 BRA `(.L_x_343) ;  /* 0x000050800000b947 */ /* 0x000fca0003800000 */
[-C--:B------:R-:W-:Y:S01]  /*3410*/  IMAD R5, R155, R39.reuse, RZ ;  /* 0x000000279b057224 */ /* 0x080fe200078e02ff */
[----:B------:R-:W-:Y:S01]  /*3420*/  ISETP.NE.AND P0, PT, RZ, UR4, PT ;  /* 0x00000004ff007c0c */ /* 0x000fe2000bf05270 */
[-C--:B------:R-:W-:Y:S01]  /*3430*/  IMAD R4, R156, R39.reuse, RZ ;  /* 0x000000279c047224 */ /* 0x080fe200078e02ff */
[----:B------:R-:W-:Y:S01]  /*3440*/  SHF.R.S32.HI R3, RZ, 0x1f, R39 ;  /* 0x0000001fff037819 */ /* 0x000fe20000011427 */
[----:B------:R-:W-:Y:S04]  /*3450*/  IMAD.WIDE.U32 R42, R142, R39, RZ ;  /* 0x000000278e2a7225 */ /* 0x000fe800078e00ff */
[C---:B------:R-:W-:Y:S02]  /*3460*/  IMAD R5, R3.reuse, R142, R5 ;  /* 0x0000008e03057224 */ /* 0x040fe400078e0205 */
[----:B------:R-:W-:Y:S02]  /*3470*/  IMAD R4, R3, R140, R4 ;  /* 0x0000008c03047224 */ /* 0x000fe400078e0204 */
[----:B------:R-:W-:Y:S01]  /*3480*/  IMAD R3, R39, -0x70, R2 ;  /* 0xffffff9027037824 */ /* 0x000fe200078e0202 */
[----:B------:R-:W-:Y:S01]  /*3490*/  IADD3 R44, R43, R5, RZ ;  /* 0x000000052b2c7210 */ /* 0x000fe20007ffe0ff */
[----:B------:R-:W-:Y:S03]  /*34a0*/  IMAD.WIDE.U32 R36, R140, R39, RZ ;  /* 0x000000278c247225 */ /* 0x000fe600078e00ff */
[----:B------:R-:W-:Y:S02]  /*34b0*/  IMNMX R91, R3, 0x70, PT ;  /* 0x00000070035b7817 */ /* 0x000fe40003800200 */
[----:B------:R-:W-:Y:S01]  /*34c0*/  IADD3 R68, R37, R4, RZ ;  /* 0x0000000425447210 */ /* 0x000fe20007ffe0ff */
[----:B------:R-:W-:-:S05]  /*34d0*/  @!P0 BRA `(.L_x_344) ;  /* 0x0000281000008947 */ /* 0x000fca0003800000 */
[----:B------:R-:W-:Y:S01]  /*34e0*/  ISETP.GE.AND P4, PT, R81, R91, PT ;  /* 0x0000005b5100720c */ /* 0x000fe20003f86270 */
[----:B------:R-:W-:Y:S01]  /*34f0*/  BSSY B0, `(.L_x_345) ;  /* 0x000001b000007945 */ /* 0x000fe20003800000 */
[----:B------:R-:W-:Y:S01]  /*3500*/  CS2R R20, SRZ ;  /* 0x0000000000147805 */ /* 0x000fe2000001ff00 */
[----:B------:R-:W-:Y:S01]  /*3510*/  CS2R R16, SRZ ;  /* 0x0000000000107805 */ /* 0x000fe2000001ff00 */
[----:B------:R-:W-:Y:S01]  /*3520*/  CS2R R4, SRZ ;  /* 0x0000000000047805 */ /* 0x000fe2000001ff00 */
[----:B------:R-:W-:Y:S01]  /*3530*/  CS2R R46, SRZ ;  /* 0x00000000002e7805 */ /* 0x000fe2000001ff00 */
[----:B------:R-:W-:Y:S07]  /*3540*/  CS2R R40, SRZ ;  /* 0x0000000000287805 */ /* 0x000fee000001ff00 */
[----:B------:R-:W-:-:S05]  /*3550*/  @P4 BRA `(.L_x_346) ;  /* 0x0000014000004947 */ /* 0x000fca0003800000 */
[----:B------:R-:W-:Y:S01]  /*3560*/  IADD3 R3, P0, R102, R42, RZ ;  /* 0x0000002a66037210 */ /* 0x000fe20007f1e0ff */
[----:B------:R-:W-:Y:S01]  /*3570*/  CS2R R40, SRZ ;  /* 0x0000000000287805 */ /* 0x000fe2000001ff00 */
[----:B------:R-:W-:Y:S01]  /*3580*/  CS2R R16, SRZ ;  /* 0x0000000000107805 */ /* 0x000fe2000001ff00 */
[----:B------:R-:W-:Y:S02]  /*3590*/  CS2R R46, SRZ ;  /* 0x00000000002e7805 */ /* 0x000fe4000001ff00 */
[----:B------:R-:W-:Y:S01]  /*35a0*/  IMAD.X R5, R44, 0x1, R110, P0 ;  /* 0x000000012c057824 */ /* 0x000fe200000e066e */
[----:B------:R-:W-:Y:S05]  /*35b0*/  IADD3 R4, P0, R100, R36, RZ ;  /* 0x0000002464047210 */ /* 0x000fea0007f1e0ff */
[----:B------:R-:W-:Y:S01]  /*35c0*/  IMAD.X R6, R68, 0x1, R109, P0 ;  /* 0x0000000144067824 */ /* 0x000fe200000e066d */
[C---:B------:R-:W-:Y:S04]  /*35d0*/  LEA R10, P0, R3.reuse, c[0x0][0x270], 0x1 ;  /* 0x00009c00030a7a11 */ /* 0x040fe800078008ff */
[----:B------:R-:W-:Y:S02]  /*35e0*/  LEA.HI.X R11, R3, c[0x0][0x274], R5, 0x1, P0 ;  /* 0x00009d00030b7a11 */ /* 0x000fe400000f0c05 */
[C---:B------:R-:W-:Y:S04]  /*35f0*/  LEA R8, P0, R4.reuse, c[0x0][0x288], 0x1 ;  /* 0x0000a20004087a11 */ /* 0x040fe800078008ff */
[----:B------:R-:W-:Y:S02]  /*3600*/  LEA.HI.X R9, R4, c[0x0][0x28c], R6, 0x1, P0 ;  /* 0x0000a30004097a11 */ /* 0x000fe400000f0c06 */
[----:B------:R-:W-:Y:S01]  /*3610*/  ISETP.GE.AND P0, PT, R78, c[0x0][0x27c], PT ;  /* 0x00009f004e007a0c */ /* 0x000fe20003f06270 */
[----:B------:R-:W-:Y:S11]  /*3620*/  CS2R R4, SRZ ;  /* 0x0000000000047805 */ /* 0x000ff6000001ff00 */
[----:B------:R-:W-:Y:S01]  /*3630*/  @!UPT UIADD3 URZ, URZ, URZ, URZ ;  /* 0x0000003f3f3ff290 */ /* 0x000fe2000fffe03f */
[----:B------:R1:W5:Y:S04]  /*3640*/  @!P0 LDG.E.64 R4, [R10.64] ;  /* 0x000000080a048981 */ /* 0x000368000c1e1b00 */
[----:B------:R1:W5:Y:S01]  /*3650*/  @!P0 LDG.E.64 R40, [R8.64] ;  /* 0x0000000808288981 */ /* 0x000362000c1e1b00 */
[----:B------:R-:W-:Y:S11]  /*3660*/  ISETP.GE.AND P0, PT, R80, c[0x0][0x27c], PT ;  /* 0x00009f0050007a0c */ /* 0x000ff60003f06270 */
[----:B------:R-:W-:Y:S02]  /*3670*/  @!UPT UIADD3 URZ, URZ, URZ, URZ ;  /* 0x0000003f3f3ff290 */ /* 0x000fe4000fffe03f */
[----:B------:R1:W5:Y:S04]  /*3680*/  @!P0 LDG.E.64 R16, [R10.64+0x40] ;  /* 0x000040080a108981 */ /* 0x000368000c1e1b00 */
[----:B------:R1:W5:Y:S02]  /*3690*/  @!P0 LDG.E.64 R46, [R8.64+0x40] ;  /* 0x00004008082e8981 */ /* 0x000364000c1e1b00 */
.L_x_346:
[----:B------:R-:W-:Y:S05]  /*36a0*/  BSYNC B0 ;  /* 0x0000000000007941 */ /* 0x000fea0003800000 */
.L_x_345:
[----:B-1----:R-:W-:Y:S01]  /*36b0*/  IADD3 R10, R81, 0x20, RZ ;  /* 0x00000020510a7810 */ /* 0x002fe20007ffe0ff */
[----:B-----5:R-:W-:Y:S01]  /*36c0*/  IMAD.MOV.U32 R9, RZ, RZ, R16 ;  /* 0x000000ffff097224 */ /* 0x020fe200078e0010 */
[----:B------:R-:W-:Y:S01]  /*36d0*/  LOP3.LUT R241, R241, 0xfffffffe, RZ, 0xc0, !PT ;  /* 0xfffffffef1f17812 */ /* 0x000fe200078ec0ff */
[----:B------:R-:W-:Y:S01]  /*36e0*/  IMAD.MOV.U32 R8, RZ, RZ, R17 ;  /* 0x000000ffff087224 */ /* 0x000fe200078e0011 */
[----:B------:R-:W-:Y:S01]  /*36f0*/  ISETP.GE.AND P0, PT, R10, R91, PT ;  /* 0x0000005b0a00720c */ /* 0x000fe20003f06270 */
[----:B------:R-:W-:Y:S01]  /*3700*/  IMAD.MOV.U32 R6, RZ, RZ, R4 ;  /* 0x000000ffff067224 */ /* 0x000fe200078e0004 */
[----:B------:R-:W-:Y:S01]  /*3710*/  BSSY B0, `(.L_x_347) ;  /* 0x0000023000007945 */ /* 0x000fe20003800000 */
[----:B------:R-:W-:Y:S01]  /*3720*/  IMAD.MOV.U32 R3, RZ, RZ, R5 ;  /* 0x000000ffff037224 */ /* 0x000fe200078e0005 */
[----:B------:R-:W-:Y:S01]  /*3730*/  PRMT R29, R8, 0x5410, R9 ;  /* 0x00005410081d7816 */ /* 0x000fe20000000009 */
[----:B------:R-:W-:Y:S01]  /*3740*/  IMAD.MOV.U32 R9, RZ, RZ, R46 ;  /* 0x000000ffff097224 */ /* 0x000fe200078e002e */
[----:B------:R-:W-:Y:S01]  /*3750*/  CS2R R18, SRZ ;  /* 0x0000000000127805 */ /* 0x000fe2000001ff00 */
[----:B------:R-:W-:Y:S01]  /*3760*/  IMAD.MOV.U32 R8, RZ, RZ, R47 ;  /* 0x000000ffff087224 */ /* 0x000fe200078e002f */
[----:B------:R-:W-:Y:S01]  /*3770*/  PRMT R15, R3, 0x5410, R6 ;  /* 0x00005410030f7816 */ /* 0x000fe20000000006 */
[----:B------:R-:W-:Y:S01]  /*3780*/  IMAD.MOV.U32 R6, RZ, RZ, R40 ;  /* 0x000000ffff067224 */ /* 0x000fe200078e0028 */
[----:B------:R-:W-:Y:S01]  /*3790*/  CS2R R50, SRZ ;  /* 0x0000000000327805 */ /* 0x000fe2000001ff00 */
[----:B------:R-:W-:Y:S01]  /*37a0*/  IMAD.MOV.U32 R3, RZ, RZ, R41 ;  /* 0x000000ffff037224 */ /* 0x000fe200078e0029 */
[----:B------:R-:W-:Y:S01]  /*37b0*/  PRMT R45, R9, 0x5410, R8 ;  /* 0x00005410092d7816 */ /* 0x000fe20000000008 */
[----:B------:R-:W-:Y:S01]  /*37c0*/  CS2R R48, SRZ ;  /* 0x0000000000307805 */ /* 0x000fe2000001ff00 */
[----:B------:R-:W-:Y:S02]  /*37d0*/  @P0 LOP3.LUT R241, R241, 0x1, RZ, 0xfc, !PT ;  /* 0x00000001f1f10812 */ /* 0x000fe400078efcff */
[----:B------:R-:W-:Y:S01]  /*37e0*/  PRMT R38, R6, 0x5410, R3 ;  /* 0x0000541006267816 */ /* 0x000fe20000000003 */
[----:B------:R-:W-:-:S05]  /*37f0*/  @P0 BRA `(.L_x_348) ;  /* 0x0000014000000947 */ /* 0x000fca0003800000 */
[----:B------:R-:W-:Y:S01]  /*3800*/  IADD3 R3, P1, P0, R102, R42, R161 ;  /* 0x0000002a66037210 */ /* 0x000fe2000783e0a1 */
[----:B------:R-:W-:Y:S01]  /*3810*/  CS2R R18, SRZ ;  /* 0x0000000000127805 */ /* 0x000fe2000001ff00 */
[----:B------:R-:W-:Y:S01]  /*3820*/  CS2R R48, SRZ ;  /* 0x0000000000307805 */ /* 0x000fe2000001ff00 */
[----:B------:R-:W-:Y:S01]  /*3830*/  CS2R R20, SRZ ;  /* 0x0000000000147805 */ /* 0x000fe2000001ff00 */
[----:B------:R-:W-:Y:S01]  /*3840*/  IADD3.X R8, R110, R44, R151, P1, P0 ;  /* 0x0000002c6e087210 */ /* 0x000fe20000fe0497 */
[----:B------:R-:W-:Y:S01]  /*3850*/  CS2R R50, SRZ ;  /* 0x0000000000327805 */ /* 0x000fe2000001ff00 */
[----:B------:R-:W-:Y:S04]  /*3860*/  IADD3 R6, P1, P0, R100, R36, R162 ;  /* 0x0000002464067210 */ /* 0x000fe8000783e0a2 */
[----:B------:R-:W-:Y:S02]  /*3870*/  IADD3.X R9, R109, R68, R152, P1, P0 ;  /* 0x000000446d097210 */ /* 0x000fe40000fe0498 */
[C---:B------:R-:W-:Y:S04]  /*3880*/  LEA R10, P0, R3.reuse, c[0x0][0x270], 0x1 ;  /* 0x00009c00030a7a11 */ /* 0x040fe800078008ff */
[----:B------:R-:W-:Y:S02]  /*3890*/  LEA.HI.X R11, R3, c[0x0][0x274], R8, 0x1, P0 ;  /* 0x00009d00030b7a11 */ /* 0x000fe400000f0c08 */
[C---:B------:R-:W-:Y:S04]  /*38a0*/  LEA R8, P0, R6.reuse, c[0x0][0x288], 0x1 ;  /* 0x0000a20006087a11 */ /* 0x040fe800078008ff */
[----:B------:R-:W-:Y:S02]  /*38b0*/  LEA.HI.X R9, R6, c[0x0][0x28c], R9, 0x1, P0 ;  /* 0x0000a30006097a11 */ /* 0x000fe400000f0c09 */
[----:B------:R-:W-:Y:S11]  /*38c0*/  ISETP.GE.AND P0, PT, R78, c[0x0][0x27c], PT ;  /* 0x00009f004e007a0c */ /* 0x000ff60003f06270 */
[----:B------:R-:W-:Y:S02]  /*38d0*/  @!UPT UIADD3 URZ, URZ, URZ, URZ ;  /* 0x0000003f3f3ff290 */ /* 0x000fe4000fffe03f */
[----:B------:R1:W5:Y:S04]  /*38e0*/  @!P0 LDG.E.64 R18, [R10.64] ;  /* 0x000000080a128981 */ /* 0x000368000c1e1b00 */
[----:B------:R1:W5:Y:S01]  /*38f0*/  @!P0 LDG.E.64 R48, [R8.64] ;  /* 0x0000000808308981 */ /* 0x000362000c1e1b00 */
[----:B------:R-:W-:Y:S11]  /*3900*/  ISETP.GE.AND P0, PT, R80, c[0x0][0x27c], PT ;  /* 0x00009f0050007a0c */ /* 0x000ff60003f06270 */
[----:B------:R-:W-:Y:S02]  /*3910*/  @!UPT UIADD3 URZ, URZ, URZ, URZ ;  /* 0x0000003f3f3ff290 */ /* 0x000fe4000fffe03f */
[----:B------:R1:W5:Y:S04]  /*3920*/  @!P0 LDG.E.64 R20, [R10.64+0x40] ;  /* 0x000040080a148981 */ /* 0x000368000c1e1b00 */
[----:B------:R1:W5:Y:S02]  /*3930*/  @!P0 LDG.E.64 R50, [R8.64+0x40] ;  /* 0x0000400808328981 */ /* 0x000364000c1e1b00 */
.L_x_348:
[----:B------:R-:W-:Y:S05]  /*3940*/  BSYNC B0 ;  /* 0x0000000000007941 */ /* 0x000fea0003800000 */
.L_x_347:
[----:B-1----:R-:W-:Y:S01]  /*3950*/  IADD3 R10, R81, 0x40, RZ ;  /* 0x00000040510a7810 */ /* 0x002fe20007ffe0ff */
[----:B-----5:R-:W-:Y:S01]  /*3960*/  IMAD.MOV.U32 R9, RZ, RZ, R20 ;  /* 0x000000ffff097224 */ /* 0x020fe200078e0014 */
[----:B------:R-:W-:Y:S01]  /*3970*/  BSSY B0, `(.L_x_349) ;  /* 0x0000027000007945 */ /* 0x000fe20003800000 */
[----:B------:R-:W-:Y:S01]  /*3980*/  IMAD.MOV.U32 R8, RZ, RZ, R21 ;  /* 0x000000ffff087224 */ /* 0x000fe200078e0015 */
[----:B------:R-:W-:Y:S01]  /*3990*/  ISETP.GE.AND P5, PT, R10, R91, PT ;  /* 0x0000005b0a00720c */ /* 0x000fe20003fa6270 */
[----:B------:R-:W-:Y:S01]  /*39a0*/  IMAD.MOV.U32 R6, RZ, RZ, R18 ;  /* 0x000000ffff067224 */ /* 0x000fe200078e0012 */
[----:B------:R-:W-:Y:S01]  /*39b0*/  CS2R R30, SRZ ;  /* 0x00000000001e7805 */ /* 0x000fe2000001ff00 */
[----:B------:R-:W-:Y:S01]  /*39c0*/  IMAD.MOV.U32 R3, RZ, RZ, R19 ;  /* 0x000000ffff037224 */ /* 0x000fe200078e0013 */
[----:B------:R-:W-:Y:S01]  /*39d0*/  PRMT R33, R8, 0x5410, R9 ;  /* 0x0000541008217816 */ /* 0x000fe20000000009 */
[----:B------:R-:W-:Y:S01]  /*39e0*/  IMAD.MOV.U32 R8, RZ, RZ, R51 ;  /* 0x000000ffff087224 */ /* 0x000fe200078e0033 */
[----:B------:R-:W-:Y:S01]  /*39f0*/  MOV R9, R50 ;  /* 0x0000003200097202 */ /* 0x000fe20000000f00 */
[----:B------:R-:W-:Y:S01]  /*3a00*/  CS2R R24, SRZ ;  /* 0x0000000000187805 */ /* 0x000fe2000001ff00 */
[----:B------:R-:W-:Y:S01]  /*3a10*/  PRMT R32, R3, 0x5410, R6 ;  /* 0x0000541003207816 */ /* 0x000fe20000000006 */
[----:B------:R-:W-:Y:S01]  /*3a20*/  IMAD.MOV.U32 R6, RZ, RZ, R48 ;  /* 0x000000ffff067224 */ /* 0x000fe200078e0030 */
[----:B------:R-:W-:Y:S01]  /*3a30*/  MOV R3, R49 ;  /* 0x0000003100037202 */ /* 0x000fe20000000f00 */
[----:B------:R-:W-:Y:S01]  /*3a40*/  CS2R R22, SRZ ;  /* 0x0000000000167805 */ /* 0x000fe2000001ff00 */
[----:B------:R-:W-:Y:S01]  /*3a50*/  PRMT R61, R9, 0x5410, R8 ;  /* 0x00005410093d7816 */ /* 0x000fe20000000008 */
[----:B------:R-:W-:Y:S01]  /*3a60*/  CS2R R54, SRZ ;  /* 0x0000000000367805 */ /* 0x000fe2000001ff00 */
[----:B------:R-:W-:Y:S01]  /*3a70*/  PRMT R60, R6, 0x5410, R3 ;  /* 0x00005410063c7816 */ /* 0x000fe20000000003 */
[----:B------:R-:W-:Y:S01]  /*3a80*/  CS2R R52, SRZ ;  /* 0x0000000000347805 */ /* 0x000fe2000001ff00 */
        /* <DEDUP_REMOVED lines=21> */
.L_x_350:
[----:B------:R-:W-:Y:S05]  /*3be0*/  BSYNC B0 ;  /* 0x0000000000007941 */ /* 0x000fea0003800000 */
.L_x_349:
        /* <DEDUP_REMOVED lines=16> */
[----:B------:R-:W-:Y:S02]  /*3cf0*/  PRMT R63, R9, 0x5410, R8 ;  /* 0x00005410093f7816 */ /* 0x000fe40000000008 */
[----:B------:R-:W-:Y:S01]  /*3d00*/  PRMT R62, R6, 0x5410, R3 ;  /* 0x00005410063e7816 */ /* 0x000fe20000000003 */
[----:B------:R-:W-:-:S05]  /*3d10*/  @P3 BRA `(.L_x_352) ;  /* 0x0000014000003947 */ /* 0x000fca0003800000 */
[----:B------:R-:W-:Y:S01]  /*3d20*/  IADD3 R6, P1, P0, R102, UR10, R42 ;  /* 0x0000000a66067c10 */ /* 0x000fe2000f83e02a */
[----:B------:R-:W-:Y:S01]  /*3d30*/  CS2R R26, SRZ ;  /* 0x00000000001a7805 */ /* 0x000fe2000001ff00 */
[----:B------:R-:W-:Y:S01]  /*3d40*/  CS2R R56, SRZ ;  /* 0x0000000000387805 */ /* 0x000fe2000001ff00 */
[----:B------:R-:W-:Y:S01]  /*3d50*/  CS2R R30, SRZ ;  /* 0x00000000001e7805 */ /* 0x000fe2000001ff00 */
[----:B------:R-:W-:Y:S01]  /*3d60*/  IADD3.X R8, R110, UR13, R44, P1, P0 ;  /* 0x0000000d6e087c10 */ /* 0x000fe20008fe042c */
[----:B------:R-:W-:Y:S01]  /*3d70*/  CS2R R58, SRZ ;  /* 0x00000000003a7805 */ /* 0x000fe2000001ff00 */
[----:B------:R-:W-:Y:S04]  /*3d80*/  IADD3 R3, P1, P0, R100, UR16, R36 ;  /* 0x0000001064037c10 */ /* 0x000fe8000f83e024 */
[----:B------:R-:W-:Y:S02]  /*3d90*/  IADD3.X R9, R109, UR14, R68, P1, P0 ;  /* 0x0000000e6d097c10 */ /* 0x000fe40008fe0444 */
        /* <DEDUP_REMOVED lines=12> */
.L_x_352:
[----:B------:R-:W-:Y:S05]  /*3e60*/  BSYNC B0 ;  /* 0x0000000000007941 */ /* 0x000fea0003800000 */
.L_x_351:
[----:B-----5:R-:W-:Y:S01]  /*3e70*/  MOV R6, R26 ;  /* 0x0000001a00067202 */ /* 0x020fe20000000f00 */
[----:B------:R2:W3:Y:S01]  /*3e80*/  SHFL.IDX PT, R69, R92, RZ, 0x181f ;  /* 0x00181fff5c457589 */ /* 0x0004e200000e0000 */
[----:B-1----:R-:W-:Y:S01]  /*3e90*/  IMAD.MOV.U32 R9, RZ, RZ, R30 ;  /* 0x000000ffff097224 */ /* 0x002fe200078e001e */
[----:B------:R-:W-:Y:S01]  /*3ea0*/  BSSY B1, `(.L_x_353) ;  /* 0x000007f000017945 */ /* 0x000fe20003800000 */
[----:B------:R-:W-:Y:S02]  /*3eb0*/  IMAD.MOV.U32 R8, RZ, RZ, R31 ;  /* 0x000000ffff087224 */ /* 0x000fe400078e001f */
[----:B------:R-:W-:Y:S01]  /*3ec0*/  IMAD.MOV.U32 R3, RZ, RZ, R27 ;  /* 0x000000ffff037224 */ /* 0x000fe200078e001b */
[----:B------:R2:W1:Y:S02]  /*3ed0*/  SHFL.IDX PT, R68, R93, RZ, 0x181f ;  /* 0x00181fff5d447589 */ /* 0x00046400000e0000 */
[----:B------:R-:W-:Y:S01]  /*3ee0*/  PRMT R37, R8, 0x5410, R9 ;  /* 0x0000541008257816 */ /* 0x000fe20000000009 */
[----:B------:R-:W-:Y:S01]  /*3ef0*/  IMAD.MOV.U32 R9, RZ, RZ, R58 ;  /* 0x000000ffff097224 */ /* 0x000fe200078e003a */
[----:B------:R-:W-:Y:S01]  /*3f00*/  PRMT R36, R3, 0x5410, R6 ;  /* 0x0000541003247816 */ /* 0x000fe20000000006 */
[----:B------:R-:W-:Y:S01]  /*3f10*/  IMAD.MOV.U32 R6, RZ, RZ, R56 ;  /* 0x000000ffff067224 */ /* 0x000fe200078e0038 */
[----:B------:R-:W-:Y:S02]  /*3f20*/  MOV R8, R59 ;  /* 0x0000003b00087202 */ /* 0x000fe40000000f00 */
[----:B------:R-:W-:Y:S02]  /*3f30*/  MOV R3, R57 ;  /* 0x0000003900037202 */ /* 0x000fe40000000f00 */
[----:B------:R-:W-:Y:S02]  /*3f40*/  PRMT R65, R9, 0x5410, R8 ;  /* 0x0000541009417816 */ /* 0x000fe40000000008 */
[----:B------:R-:W-:Y:S01]  /*3f50*/  PRMT R64, R6, 0x5410, R3 ;  /* 0x0000541006407816 */ /* 0x000fe20000000003 */
[----:B------:R-:W-:-:S05]  /*3f60*/  @P4 BRA `(.L_x_354) ;  /* 0x0000072000004947 */ /* 0x000fca0003800000 */
[----:B------:R-:W-:Y:S01]  /*3f70*/  BSSY B0, `(.L_x_355) ;  /* 0x0000038000007945 */ /* 0x000fe20003800000 */
[----:B------:R-:W-:-:S05]  /*3f80*/  @P6 BRA `(.L_x_356) ;  /* 0x0000036000006947 */ /* 0x000fca0003800000 */
[C---:B-1----:R-:W-:Y:S01]  /*3f90*/  LEA R66, P0, R76.reuse, R68, 0x1 ;  /* 0x000000444c427211 */ /* 0x042fe200078008ff */
[----:B------:R-:W1:Y:S03]  /*3fa0*/  LDS.128 R8, [R213+0x8100] ;  /* 0x00810000d5087984 */ /* 0x000e660000000c00 */
[----:B---3--:R-:W-:Y:S02]  /*3fb0*/  LEA.HI.X R67, R76, R69, R77, 0x1, P0 ;  /* 0x000000454c437211 */ /* 0x008fe400000f0c4d */
[----:B------:R-:W-:Y:S11]  /*3fc0*/  ISETP.GE.AND P0, PT, R78, c[0x0][0x27c], PT ;  /* 0x00009f004e007a0c */ /* 0x000ff60003f06270 */
[----:B------:R-:W-:Y:S02]  /*3fd0*/  @!UPT UIADD3 URZ, URZ, URZ, URZ ;  /* 0x0000003f3f3ff290 */ /* 0x000fe4000fffe03f */
[----:B------:R-:W-:Y:S02]  /*3fe0*/  @!P0 SHF.R.U64 R6, R40, 0x10, R41 ;  /* 0x0000001028068819 */ /* 0x000fe40000001229 */
[--C-:B------:R-:W-:Y:S02]  /*3ff0*/  @!P0 SHF.R.U64 R3, R4, 0x10, R5.reuse ;  /* 0x0000001004038819 */ /* 0x100fe40000001205 */
[----:B------:R-:W-:Y:S02]  /*4000*/  @!P0 SHF.R.U32.HI R4, RZ, 0x10, R5 ;  /* 0x00000010ff048819 */ /* 0x000fe40000011605 */
[C---:B------:R-:W-:Y:S02]  /*4010*/  @!P0 PRMT R6, R38.reuse, 0x5410, R6 ;  /* 0x0000541026068816 */ /* 0x040fe40000000006 */
[C---:B------:R-:W-:Y:S02]  /*4020*/  @!P0 PRMT R3, R15.reuse, 0x5432, R3 ;  /* 0x000054320f038816 */ /* 0x040fe40000000003 */
[----:B------:R-:W-:Y:S02]  /*4030*/  @!P0 SHF.R.U32.HI R28, RZ, 0x10, R41 ;  /* 0x00000010ff1c8819 */ /* 0x000fe40000011629 */
[----:B------:R-:W-:Y:S02]  /*4040*/  @!P0 PRMT R15, R15, 0x5410, R4 ;  /* 0x000054100f0f8816 */ /* 0x000fe40000000004 */
[----:B------:R-:W-:Y:S01]  /*4050*/  @!P0 PRMT R43, R38, 0x5432, R28 ;  /* 0x00005432262b8816 */ /* 0x000fe2000000001c */
[C---:B------:R-:W-:Y:S01]  /*4060*/  @!P0 IMAD.U32 R38, R6.reuse, 0x10000, RZ ;  /* 0x0001000006268824 */ /* 0x040fe200078e00ff */
[----:B------:R-:W-:Y:S01]  /*4070*/  @!P0 LOP3.LUT R41, R6, 0xffff0000, RZ, 0xc0, !PT ;  /* 0xffff000006298812 */ /* 0x000fe200078ec0ff */
[C---:B------:R-:W-:Y:S01]  /*4080*/  @!P0 IMAD.U32 R28, R3.reuse, 0x10000, RZ ;  /* 0x00010000031c8824 */ /* 0x040fe200078e00ff */
[----:B------:R-:W-:Y:S01]  /*4090*/  @!P0 LOP3.LUT R6, R3, 0xffff0000, RZ, 0xc0, !PT ;  /* 0xffff000003068812 */ /* 0x000fe200078ec0ff */
[C---:B-1----:R-:W-:Y:S01]  /*40a0*/  @!P0 IMAD.U32 R40, R8.reuse, 0x10000, RZ ;  /* 0x0001000008288824 */ /* 0x042fe200078e00ff */
[----:B------:R-:W-:Y:S02]  /*40b0*/  @!P0 LOP3.LUT R4, R8, 0xffff0000, RZ, 0xc0, !PT ;  /* 0xffff000008048812 */ /* 0x000fe400078ec0ff */
[C---:B------:R-:W-:Y:S02]  /*40c0*/  @!P0 LOP3.LUT R5, R9.reuse, 0xffff0000, RZ, 0xc0, !PT ;  /* 0xffff000009058812 */ /* 0x040fe400078ec0ff */
[----:B------:R-:W-:Y:S01]  /*40d0*/  @!P0 SHF.L.U32 R42, R9, 0x10, RZ ;  /* 0x00000010092a8819 */ /* 0x000fe200000006ff */
[C---:B------:R-:W-:Y:S02]  /*40e0*/  @!P0 FMUL.FTZ R44, R4.reuse, R38 ;  /* 0x00000026042c8220 */ /* 0x040fe40000410000 */
[-C--:B------:R-:W-:Y:S02]  /*40f0*/  @!P0 FMUL.FTZ R3, R4, R28.reuse ;  /* 0x0000001c04038220 */ /* 0x080fe40000410000 */
[----:B------:R-:W-:Y:S02]  /*4100*/  @!P0 FMUL.FTZ R70, R5, R41 ;  /* 0x0000002905468220 */ /* 0x000fe40000410000 */
[----:B------:R-:W-:Y:S01]  /*4110*/  @!P0 FFMA.FTZ R73, R40, R28, -R44 ;  /* 0x0000001c28498223 */ /* 0x000fe2000001082c */
[----:B------:R-:W-:Y:S01]  /*4120*/  @!P0 SHF.L.U32 R28, R15, 0x10, RZ ;  /* 0x000000100f1c8819 */ /* 0x000fe200000006ff */
[----:B------:R-:W-:Y:S01]  /*4130*/  @!P0 FMUL.FTZ R4, R5, R6 ;  /* 0x0000000605048220 */ /* 0x000fe20000410000 */
[----:B------:R-:W-:Y:S01]  /*4140*/  @!P0 LOP3.LUT R5, R10, 0xffff0000, RZ, 0xc0, !PT ;  /* 0xffff00000a058812 */ /* 0x000fe200078ec0ff */
[----:B------:R-:W-:Y:S01]  /*4150*/  @!P0 FFMA.FTZ R3, R38, R40, R3 ;  /* 0x0000002826038223 */ /* 0x000fe20000010003 */
[----:B------:R-:W-:Y:S01]  /*4160*/  @!P0 LOP3.LUT R15, R15, 0xffff0000, RZ, 0xc0, !PT ;  /* 0xffff00000f0f8812 */ /* 0x000fe200078ec0ff */
[C---:B------:R-:W-:Y:S01]  /*4170*/  @!P0 IMAD.U32 R38, R43.reuse, 0x10000, RZ ;  /* 0x000100002b268824 */ /* 0x040fe200078e00ff */
[----:B------:R-:W-:Y:S01]  /*4180*/  @!P0 LOP3.LUT R43, R43, 0xffff0000, RZ, 0xc0, !PT ;  /* 0xffff00002b2b8812 */ /* 0x000fe200078ec0ff */
[----:B------:R-:W-:Y:S01]  /*4190*/  @!P0 FFMA.FTZ R72, R42, R6, -R70 ;  /* 0x000000062a488223 */ /* 0x000fe20000010846 */
[----:B------:R-:W-:Y:S01]  /*41a0*/  @!P0 LOP3.LUT R6, R11, 0xffff0000, RZ, 0xc0, !PT ;  /* 0xffff00000b068812 */ /* 0x000fe200078ec0ff */
[----:B------:R-:W-:Y:S02]  /*41b0*/  @!P0 IMAD.U32 R40, R10, 0x10000, RZ ;  /* 0x000100000a288824 */ /* 0x000fe400078e00ff */
[C---:B------:R-:W-:Y:S02]  /*41c0*/  @!P0 FMUL.FTZ R70, R5.reuse, R38 ;  /* 0x0000002605468220 */ /* 0x040fe40000410000 */
[----:B------:R-:W-:Y:S02]  /*41d0*/  @!P0 FMUL.FTZ R5, R5, R28 ;  /* 0x0000001c05058220 */ /* 0x000fe40000410000 */
[----:B------:R-:W-:Y:S02]  /*41e0*/  @!P0 IMAD.U32 R44, R11, 0x10000, RZ ;  /* 0x000100000b2c8824 */ /* 0x000fe400078e00ff */
[C---:B------:R-:W-:Y:S02]  /*41f0*/  @!P0 FMUL.FTZ R71, R6.reuse, R43 ;  /* 0x0000002b06478220 */ /* 0x040fe40000410000 */
[-C--:B------:R-:W-:Y:S02]  /*4200*/  @!P0 FMUL.FTZ R6, R6, R15.reuse ;  /* 0x0000000f06068220 */ /* 0x080fe40000410000 */
[----:B------:R-:W-:Y:S02]  /*4210*/  @!P0 FFMA.FTZ R4, R41, R42, R4 ;  /* 0x0000002a29048223 */ /* 0x000fe40000010004 */
[----:B------:R-:W-:Y:S02]  /*4220*/  @!P0 FFMA.FTZ R5, R38, R40, R5 ;  /* 0x0000002826058223 */ /* 0x000fe40000010005 */
[----:B------:R-:W-:Y:S01]  /*4230*/  @!P0 FFMA.FTZ R70, R40, R28, -R70 ;  /* 0x0000001c28468223 */ /* 0x000fe20000010846 */
[----:B------:R-:W-:Y:S01]  /*4240*/  @!P0 F2FP.BF16.PACK_AB R4, R4, R72 ;  /* 0x000000480404823e */ /* 0x000fe200000010ff */
[----:B------:R-:W-:Y:S01]  /*4250*/  @!P0 FFMA.FTZ R71, R44, R15, -R71 ;  /* 0x0000000f2c478223 */ /* 0x000fe20000010847 */
[----:B------:R-:W-:Y:S01]  /*4260*/  @!P0 F2FP.BF16.PACK_AB R15, R3, R73 ;  /* 0x00000049030f823e */ /* 0x000fe200000010ff */
[----:B------:R-:W-:Y:S01]  /*4270*/  @!P0 FFMA.FTZ R6, R43, R44, R6 ;  /* 0x0000002c2b068223 */ /* 0x000fe20000010006 */
[----:B------:R-:W-:Y:S02]  /*4280*/  @!P0 F2FP.BF16.PACK_AB R5, R5, R70 ;  /* 0x000000460505823e */ /* 0x000fe400000010ff */
[----:B------:R-:W-:Y:S01]  /*4290*/  @!P0 MOV R9, R4 ;  /* 0x0000000400098202 */ /* 0x000fe20000000f00 */
[----:B------:R-:W-:Y:S01]  /*42a0*/  @!P0 IMAD.MOV.U32 R8, RZ, RZ, R15 ;  /* 0x000000ffff088224 */ /* 0x000fe200078e000f */
[----:B------:R-:W-:Y:S01]  /*42b0*/  @!P0 F2FP.BF16.PACK_AB R3, R6, R71 ;  /* 0x000000470603823e */ /* 0x000fe200000010ff */
[----:B------:R-:W-:Y:S03]  /*42c0*/  @!P0 IMAD.MOV.U32 R10, RZ, RZ, R5 ;  /* 0x000000ffff0a8224 */ /* 0x000fe600078e0005 */
[----:B------:R-:W-:Y:S05]  /*42d0*/  @!P0 MOV R11, R3 ;  /* 0x00000003000b8202 */ /* 0x000fea0000000f00 */
[----:B------:R1:W-:Y:S02]  /*42e0*/  ST.E.128 [R66.64], R8 ;  /* 0x0000000842007985 */ /* 0x0003e4000c101d08 */
.L_x_356:
[----:B------:R-:W-:Y:S05]  /*42f0*/  BSYNC B0 ;  /* 0x0000000000007941 */ /* 0x000fea0003800000 */
.L_x_355:
[----:B------:R-:W-:Y:S11]  /*4300*/  ISETP.GE.AND P0, PT, R212, c[0x0][0x1d4], PT ;  /* 0x00007500d4007a0c */ /* 0x000ff60003f06270 */
[----:B------:R-:W-:Y:S02]  /*4310*/  @!UPT UIADD3 URZ, URZ, URZ, URZ ;  /* 0x0000003f3f3ff290 */ /* 0x000fe4000fffe03f */
        /* <DEDUP_REMOVED lines=9> */
[----:B------:R-:W-:Y:S02]  /*43b0*/  @!P0 PRMT R6, R45, 0x5410, R6 ;  /* 0x000054102d068816 */ /* 0x000fe40000000006 */
[C---:B------:R-:W-:Y:S02]  /*43c0*/  @!P0 PRMT R3, R29.reuse, 0x5432, R3 ;  /* 0x000054321d038816 */ /* 0x040fe40000000003 */
[----:B------:R-:W-:Y:S01]  /*43d0*/  @!P0 SHF.R.U32.HI R5, RZ, 0x10, R47 ;  /* 0x00000010ff058819 */ /* 0x000fe2000001162f */
[C---:B------:R-:W-:Y:S01]  /*43e0*/  @!P0 IMAD.U32 R17, R6.reuse, 0x10000, RZ ;  /* 0x0001000006118824 */ /* 0x040fe200078e00ff */
[----:B------:R-:W-:Y:S01]  /*43f0*/  @!P0 PRMT R15, R29, 0x5410, R4 ;  /* 0x000054101d0f8816 */ /* 0x000fe20000000004 */
[----:B------:R-:W-:Y:S01]  /*4400*/  @!P0 IMAD.U32 R16, R3, 0x10000, RZ ;  /* 0x0001000003108824 */ /* 0x000fe200078e00ff */
[----:B------:R-:W-:Y:S02]  /*4410*/  @!P0 PRMT R40, R45, 0x5432, R5 ;  /* 0x000054322d288816 */ /* 0x000fe40000000005 */
[----:B------:R-:W-:Y:S02]  /*4420*/  @!P0 LOP3.LUT R29, R6, 0xffff0000, RZ, 0xc0, !PT ;  /* 0xffff0000061d8812 */ /* 0x000fe400078ec0ff */
        /* <DEDUP_REMOVED lines=38> */
.L_x_354:
[----:B------:R-:W-:Y:S05]  /*4690*/  BSYNC B1 ;  /* 0x0000000000017941 */ /* 0x000fea0003800000 */
.L_x_353:
[----:B-1----:R1:W4:Y:S01]  /*46a0*/  SHFL.IDX PT, R42, R92, 0x1, 0x181f ;  /* 0x00381f005c2a7f89 */ /* 0x00232200000e0000 */
[----:B------:R-:W-:Y:S01]  /*46b0*/  LOP3.LUT P0, RZ, R241, 0x1, RZ, 0xc0, !PT ;  /* 0x00000001f1ff7812 */ /* 0x000fe2000780c0ff */
[----:B------:R-:W-:Y:S02]  /*46c0*/  BSSY B1, `(.L_x_357) ;  /* 0x0000075000017945 */ /* 0x000fe40003800000 */
[----:B------:R1:W2:Y:S10]  /*46d0*/  SHFL.IDX PT, R38, R93, 0x1, 0x181f ;  /* 0x00381f005d267f89 */ /* 0x0002b400000e0000 */
[----:B------:R-:W-:-:S05]  /*46e0*/  @P0 BRA `(.L_x_358) ;  /* 0x0000072000000947 */ /* 0x000fca0003800000 */
[----:B------:R-:W-:Y:S01]  /*46f0*/  BSSY B0, `(.L_x_359) ;  /* 0x0000038000007945 */ /* 0x000fe20003800000 */
[----:B------:R-:W-:-:S05]  /*4700*/  @P6 BRA `(.L_x_360) ;  /* 0x0000036000006947 */ /* 0x000fca0003800000 */
[C---:B--2---:R-:W-:Y:S01]  /*4710*/  LEA R40, P0, R76.reuse, R38, 0x1 ;  /* 0x000000264c287211 */ /* 0x044fe200078008ff */
[----:B------:R-:W2:Y:S03]  /*4720*/  LDS.128 R8, [R213+0x9100] ;  /* 0x00910000d5087984 */ /* 0x000ea60000000c00 */
[----:B----4-:R-:W-:Y:S02]  /*4730*/  LEA.HI.X R41, R76, R42, R77, 0x1, P0 ;  /* 0x0000002a4c297211 */ /* 0x010fe400000f0c4d */
[----:B------:R-:W-:Y:S11]  /*4740*/  ISETP.GE.AND P0, PT, R78, c[0x0][0x27c], PT ;  /* 0x00009f004e007a0c */ /* 0x000ff60003f06270 */
[----:B------:R-:W-:Y:S02]  /*4750*/  @!UPT UIADD3 URZ, URZ, URZ, URZ ;  /* 0x0000003f3f3ff290 */ /* 0x000fe4000fffe03f */
[----:B------:R-:W-:Y:S02]  /*4760*/  @!P0 SHF.R.U64 R6, R48, 0x10, R49 ;  /* 0x0000001030068819 */ /* 0x000fe40000001231 */
[--C-:B------:R-:W-:Y:S02]  /*4770*/  @!P0 SHF.R.U64 R3, R18, 0x10, R19.reuse ;  /* 0x0000001012038819 */ /* 0x100fe40000001213 */
[----:B------:R-:W-:Y:S02]  /*4780*/  @!P0 SHF.R.U32.HI R4, RZ, 0x10, R19 ;  /* 0x00000010ff048819 */ /* 0x000fe40000011613 */
[----:B------:R-:W-:Y:S02]  /*4790*/  @!P0 PRMT R6, R60, 0x5410, R6 ;  /* 0x000054103c068816 */ /* 0x000fe40000000006 */
[----:B------:R-:W-:Y:S02]  /*47a0*/  @!P0 PRMT R3, R32, 0x5432, R3 ;  /* 0x0000543220038816 */ /* 0x000fe40000000003 */
[----:B------:R-:W-:Y:S01]  /*47b0*/  @!P0 SHF.R.U32.HI R5, RZ, 0x10, R49 ;  /* 0x00000010ff058819 */ /* 0x000fe20000011631 */
[----:B------:R-:W-:Y:S01]  /*47c0*/  @!P0 IMAD.U32 R17, R6, 0x10000, RZ ;  /* 0x0001000006118824 */ /* 0x000fe200078e00ff */
[----:B------:R-:W-:Y:S01]  /*47d0*/  @!P0 PRMT R15, R32, 0x5410, R4 ;  /* 0x00005410200f8816 */ /* 0x000fe20000000004 */
[C---:B------:R-:W-:Y:S01]  /*47e0*/  @!P0 IMAD.U32 R16, R3.reuse, 0x10000, RZ ;  /* 0x0001000003108824 */ /* 0x040fe200078e00ff */
[----:B------:R-:W-:Y:S02]  /*47f0*/  @!P0 PRMT R29, R60, 0x5432, R5 ;  /* 0x000054323c1d8816 */ /* 0x000fe40000000005 */
[----:B------:R-:W-:Y:S02]  /*4800*/  @!P0 LOP3.LUT R19, R6, 0xffff0000, RZ, 0xc0, !PT ;  /* 0xffff000006138812 */ /* 0x000fe400078ec0ff */
[----:B------:R-:W-:Y:S01]  /*4810*/  @!P0 LOP3.LUT R6, R3, 0xffff0000, RZ, 0xc0, !PT ;  /* 0xffff000003068812 */ /* 0x000fe200078ec0ff */
[C---:B--2---:R-:W-:Y:S01]  /*4820*/  @!P0 IMAD.U32 R18, R8.reuse, 0x10000, RZ ;  /* 0x0001000008128824 */ /* 0x044fe200078e00ff */
        /* <DEDUP_REMOVED lines=21> */
[----:B------:R-:W-:Y:S02]  /*4980*/  @!P0 FMUL.FTZ R6, R6, R15 ;  /* 0x0000000f06068220 */ /* 0x000fe40000410000 */
        /* <DEDUP_REMOVED lines=14> */
.L_x_360:
[----:B------:R-:W-:Y:S05]  /*4a70*/  BSYNC B0 ;  /* 0x0000000000007941 */ /* 0x000fea0003800000 */
.L_x_359:
[----:B------:R-:W-:Y:S11]  /*4a80*/  ISETP.GE.AND P0, PT, R212, c[0x0][0x1d4], PT ;  /* 0x00007500d4007a0c */ /* 0x000ff60003f06270 */
[----:B------:R-:W-:Y:S02]  /*4a90*/  @!UPT UIADD3 URZ, URZ, URZ, URZ ;  /* 0x0000003f3f3ff290 */ /* 0x000fe4000fffe03f */
        /* <DEDUP_REMOVED lines=55> */
.L_x_358:
[----:B------:R-:W-:Y:S05]  /*4e10*/  BSYNC B1 ;  /* 0x0000000000017941 */ /* 0x000fea0003800000 */
.L_x_357:
[----:B------:R1:W4:Y:S01]  /*4e20*/  SHFL.IDX PT, R33, R92, 0x2, 0x181f ;  /* 0x00581f005c217f89 */ /* 0x00032200000e0000 */
[----:B------:R-:W-:Y:S03]  /*4e30*/  BSSY B1, `(.L_x_361) ;  /* 0x0000075000017945 */ /* 0x000fe60003800000 */
[----:B------:R1:W3:Y:S01]  /*4e40*/  SHFL.IDX PT, R32, R93, 0x2, 0x181f ;  /* 0x00581f005d207f89 */ /* 0x0002e200000e0000 */
[----:B------:R-:W-:-:S05]  /*4e50*/  @P5 BRA `(.L_x_362) ;  /* 0x0000072000005947 */ /* 0x000fca0003800000 */
[----:B------:R-:W-:Y:S01]  /*4e60*/  BSSY B0, `(.L_x_363) ;  /* 0x0000038000007945 */ /* 0x000fe20003800000 */
[----:B------:R-:W-:-:S05]  /*4e70*/  @P6 BRA `(.L_x_364) ;  /* 0x0000036000006947 */ /* 0x000fca0003800000 */
[C---:B---3--:R-:W-:Y:S01]  /*4e80*/  LEA R28, P0, R76.reuse, R32, 0x1 ;  /* 0x000000204c1c7211 */ /* 0x048fe200078008ff */
[----:B--2---:R-:W2:Y:S03]  /*4e90*/  LDS.128 R8, [R213+0xa100] ;  /* 0x00a10000d5087984 */ /* 0x004ea60000000c00 */
        /* <DEDUP_REMOVED lines=52> */
.L_x_364:
[----:B------:R-:W-:Y:S05]  /*51e0*/  BSYNC B0 ;  /* 0x0000000000007941 */ /* 0x000fea0003800000 */
.L_x_363:
[----:B------:R-:W-:Y:S11]  /*51f0*/  ISETP.GE.AND P0, PT, R212, c[0x0][0x1d4], PT ;  /* 0x00007500d4007a0c */ /* 0x000ff60003f06270 */
[----:B------:R-:W-:Y:S02]  /*5200*/  @!UPT UIADD3 URZ, URZ, URZ, URZ ;  /* 0x0000003f3f3ff290 */ /* 0x000fe4000fffe03f */
[----:B------:R-:W-:-:S05]  /*5210*/  @P0 BRA `(.L_x_362) ;  /* 0x0000036000000947 */ /* 0x000fca0003800000 */
[C---:B--23--:R-:W-:Y:S01]  /*5220*/  LEA R28, P0, R212.reuse, R32, 0x1 ;  /* 0x00000020d41c7211 */ /* 0x04cfe200078008ff */
        /* <DEDUP_REMOVED lines=53> */
.L_x_362:
[----:B------:R-:W-:Y:S05]  /*5580*/  BSYNC B1 ;  /* 0x0000000000017941 */ /* 0x000fea0003800000 */
.L_x_361:
[----:B--2---:R2:W1:Y:S04]  /*5590*/  SHFL.IDX PT, R29, R92, 0x3, 0x181f ;  /* 0x00781f005c1d7f89 */ /* 0x00446800000e0000 */
[----:B------:R2:W4:Y:S01]  /*55a0*/  SHFL.IDX PT, R28, R93, 0x3, 0x181f ;  /* 0x00781f005d1c7f89 */ /* 0x00052200000e0000 */
[----:B------:R-:W-:-:S05]  /*55b0*/  @P3 BRA `(.L_x_365) ;  /* 0x000032f000003947 */ /* 0x000fca0003800000 */
[----:B------:R-:W-:Y:S01]  /*55c0*/  BSSY B0, `(.L_x_366) ;  /* 0x0000038000007945 */ /* 0x000fe20003800000 */
[----:B------:R-:W-:-:S05]  /*55d0*/  @P6 BRA `(.L_x_367) ;  /* 0x0000036000006947 */ /* 0x000fca0003800000 */
[C---:B----4-:R-:W-:Y:S01]  /*55e0*/  LEA R24, P0, R76.reuse, R28, 0x1 ;  /* 0x0000001c4c187211 */ /* 0x050fe200078008ff */
[----:B------:R-:W4:Y:S03]  /*55f0*/  LDS.128 R8, [R213+0xb100] ;  /* 0x00b10000d5087984 */ /* 0x000f260000000c00 */
[----:B-1----:R-:W-:Y:S02]  /*5600*/  LEA.HI.X R25, R76, R29, R77, 0x1, P0 ;  /* 0x0000001d4c197211 */ /* 0x002fe400000f0c4d */
        /* <DEDUP_REMOVED lines=14> */
[C---:B----4-:R-:W-:Y:S01]  /*56f0*/  @!P0 IMAD.U32 R18, R8.reuse, 0x10000, RZ ;  /* 0x0001000008128824 */ /* 0x050fe200078e00ff */
[----:B------:R-:W-:Y:S02]  /*5700*/  @!P0 LOP3.LUT R4, R8, 0xffff0000, RZ, 0xc0, !PT ;  /* 0xffff000008048812 */ /* 0x000fe400078ec0ff */
[C---:B------:R-:W-:Y:S02]  /*5710*/  @!P0 LOP3.LUT R5, R9.reuse, 0xffff0000, RZ, 0xc0, !PT ;  /* 0xffff000009058812 */ /* 0x040fe400078ec0ff */
[----:B------:R-:W-:Y:S01]  /*5720*/  @!P0 SHF.L.U32 R20, R9, 0x10, RZ ;  /* 0x0000001009148819 */ /* 0x000fe200000006ff */
[C---:B------:R-:W-:Y:S02]  /*5730*/  @!P0 FMUL.FTZ R22, R4.reuse, R17 ;  /* 0x0000001104168220 */ /* 0x040fe40000410000 */
[-C--:B------:R-:W-:Y:S02]  /*5740*/  @!P0 FMUL.FTZ R3, R4, R16.reuse ;  /* 0x0000001004038220 */ /* 0x080fe40000410000 */
[----:B------:R-:W-:Y:S02]  /*5750*/  @!P0 FMUL.FTZ R23, R5, R19 ;  /* 0x0000001305178220 */ /* 0x000fe40000410000 */
[----:B---3--:R-:W-:Y:S01]  /*5760*/  @!P0 FFMA.FTZ R32, R18, R16, -R22 ;  /* 0x0000001012208223 */ /* 0x008fe20000010816 */
        /* <DEDUP_REMOVED lines=29> */
.L_x_367:
[----:B------:R-:W-:Y:S05]  /*5940*/  BSYNC B0 ;  /* 0x0000000000007941 */ /* 0x000fea0003800000 */
.L_x_366:
[----:B------:R-:W-:Y:S11]  /*5950*/  ISETP.GE.AND P0, PT, R212, c[0x0][0x1d4], PT ;  /* 0x00007500d4007a0c */ /* 0x000ff60003f06270 */
[----:B------:R-:W-:Y:S02]  /*5960*/  @!UPT UIADD3 URZ, URZ, URZ, URZ ;  /* 0x0000003f3f3ff290 */ /* 0x000fe4000fffe03f */
[----:B------:R-:W-:-:S05]  /*5970*/  @P0 BRA `(.L_x_365) ;  /* 0x00002f3000000947 */ /* 0x000fca0003800000 */
[C---:B----4-:R-:W-:Y:S01]  /*5980*/  LEA R26, P0, R212.reuse, R28, 0x1 ;  /* 0x0000001cd41a7211 */ /* 0x050fe200078008ff */
[----:B-1----:R-:W1:Y:S03]  /*5990*/  LDS.128 R8, [R213+0xe900] ;  /* 0x00e90000d5087984 */ /* 0x002e660000000c00 */
[----:B------:R-:W-:Y:S02]  /*59a0*/  LEA.HI.X R27, R212, R29, R231, 0x1, P0 ;  /* 0x0000001dd41b7211 */ /* 0x000fe400000f0ce7 */
        /* <DEDUP_REMOVED lines=50> */
[----:B------:R1:W-:Y:S01]  /*5cd0*/  ST.E.128 [R26.64], R8 ;  /* 0x000000081a007985 */ /* 0x0003e2000c101d08 */
[----:B------:R-:W-:-:S05]  /*5ce0*/  BRA `(.L_x_365) ;  /* 0x00002bc000007947 */ /* 0x000fca0003800000 */
.L_x_344:
[C---:B------:R-:W-:Y:S01]  /*5cf0*/  IADD3 R169, R81.reuse, 0x20, RZ ;  /* 0x0000002051a97810 */ /* 0x040fe20007ffe0ff */
[----:B------:R-:W-:Y:S01]  /*5d00*/  CS2R R58, SRZ ;  /* 0x00000000003a7805 */ /* 0x000fe2000001ff00 */
[----:B------:R-:W-:Y:S01]  /*5d10*/  IADD3 R168, R81, 0x40, RZ ;  /* 0x0000004051a87810 */ /* 0x000fe20007ffe0ff */
[----:B------:R-:W-:Y:S01]  /*5d20*/  CS2R R56, SRZ ;  /* 0x0000000000387805 */ /* 0x000fe2000001ff00 */
[-C--:B------:R-:W-:Y:S01]  /*5d30*/  ISETP.GE.AND P3, PT, R169, R91.reuse, PT ;  /* 0x0000005ba900720c */ /* 0x080fe20003f66270 */
[----:B------:R-:W-:Y:S01]  /*5d40*/  CS2R R30, SRZ ;  /* 0x00000000001e7805 */ /* 0x000fe2000001ff00 */
[----:B------:R-:W-:Y:S01]  /*5d50*/  IADD3 R167, R81, 0x60, RZ ;  /* 0x0000006051a77810 */ /* 0x000fe20007ffe0ff */
[----:B------:R-:W-:Y:S01]  /*5d60*/  CS2R R28, SRZ ;  /* 0x00000000001c7805 */ /* 0x000fe2000001ff00 */
[----:B------:R-:W-:Y:S01]  /*5d70*/  ISETP.GE.OR P3, PT, R76, c[0x0][0x27c], P3 ;  /* 0x00009f004c007a0c */ /* 0x000fe20001f66670 */
[----:B------:R-:W-:Y:S01]  /*5d80*/  CS2R R34, SRZ ;  /* 0x0000000000227805 */ /* 0x000fe2000001ff00 */
[----:B------:R-:W-:Y:S01]  /*5d90*/  IADD3 R75, -R83, c[0x0][0x1d4], RZ ;  /* 0x00007500534b7a10 */ /* 0x000fe20007ffe1ff */
[----:B------:R-:W-:Y:S01]  /*5da0*/  CS2R R32, SRZ ;  /* 0x0000000000207805 */ /* 0x000fe2000001ff00 */
[----:B------:R-:W-:Y:S01]  /*5db0*/  CS2R R66, SRZ ;  /* 0x0000000000427805 */ /* 0x000fe2000001ff00 */
[----:B------:R-:W-:Y:S01]  /*5dc0*/  CS2R R64, SRZ ;  /* 0x0000000000407805 */ /* 0x000fe2000001ff00 */
[----:B------:R-:W-:Y:S01]  /*5dd0*/  CS2R R22, SRZ ;  /* 0x0000000000167805 */ /* 0x000fe2000001ff00 */
[----:B------:R-:W-:Y:S01]  /*5de0*/  CS2R R62, SRZ ;  /* 0x00000000003e7805 */ /* 0x000fe2000001ff00 */
[----:B------:R-:W-:Y:S01]  /*5df0*/  CS2R R60, SRZ ;  /* 0x00000000003c7805 */ /* 0x000fe2000001ff00 */
[----:B------:R-:W-:Y:S01]  /*5e00*/  CS2R R40, SRZ ;  /* 0x0000000000287805 */ /* 0x000fe2000001ff00 */
[----:B------:R1:W2:Y:S01]  /*5e10*/  SHFL.IDX PT, R51, R92, RZ, 0x181f ;  /* 0x00181fff5c337589 */ /* 0x0002a200000e0000 */
[----:B------:R-:W-:Y:S02]  /*5e20*/  BSSY B0, `(.L_x_368) ;  /* 0x00000df000007945 */ /* 0x000fe40003800000 */
[----:B------:R-:W-:Y:S04]  /*5e30*/  @!P3 IADD3 R3, P1, P0, R106, R42, R161 ;  /* 0x0000002a6a03b210 */ /* 0x000fe8000783e0a1 */
[----:B------:R-:W-:Y:S01]  /*5e40*/  @!P3 IADD3.X R4, R112, R44, R151, P1, P0 ;  /* 0x0000002c7004b210 */ /* 0x000fe20000fe0497 */
[----:B------:R1:W3:Y:S01]  /*5e50*/  SHFL.IDX PT, R50, R93, RZ, 0x181f ;  /* 0x00181fff5d327589 */ /* 0x0002e200000e0000 */
[----:B------:R-:W-:Y:S04]  /*5e60*/  @!P3 IADD3 R5, P1, P0, R104, R36, R162 ;  /* 0x000000246805b210 */ /* 0x000fe8000783e0a2 */
[C---:B------:R-:W-:Y:S02]  /*5e70*/  @!P3 IADD3.X R10, R111.reuse, R68, R152, P1, P0 ;  /* 0x000000446f0ab210 */ /* 0x040fe40000fe0498 */
[----:B------:R-:W-:Y:S04]  /*5e80*/  ISETP.GE.AND P1, PT, R168, R91, PT ;  /* 0x0000005ba800720c */ /* 0x000fe80003f26270 */
[----:B------:R-:W-:Y:S11]  /*5e90*/  ISETP.GE.OR P1, PT, R76, c[0x0][0x27c], P1 ;  /* 0x00009f004c007a0c */ /* 0x000ff60000f26670 */
[----:B------:R-:W-:Y:S02]  /*5ea0*/  @!UPT UIADD3 URZ, URZ, URZ, URZ ;  /* 0x0000003f3f3ff290 */ /* 0x000fe4000fffe03f */
[----:B------:R-:W-:Y:S04]  /*5eb0*/  @!P1 IADD3 R6, P4, P0, R106, R159, R42 ;  /* 0x0000009f6a069210 */ /* 0x000fe8000789e02a */
[----:B------:R-:W-:Y:S02]  /*5ec0*/  @!P1 IADD3.X R17, R112, R147, R44, P4, P0 ;  /* 0x0000009370119210 */ /* 0x000fe400027e042c */
[----:B------:R-:W-:Y:S04]  /*5ed0*/  @!P1 IADD3 R11, P4, P0, R104, R160, R36 ;  /* 0x000000a0680b9210 */ /* 0x000fe8000789e024 */
[----:B------:R-:W-:Y:S02]  /*5ee0*/  @!P1 IADD3.X R18, R111, R150, R68, P4, P0 ;  /* 0x000000966f129210 */ /* 0x000fe400027e0444 */
[-C--:B------:R-:W-:Y:S04]  /*5ef0*/  ISETP.GE.AND P0, PT, R167, R91.reuse, PT ;  /* 0x0000005ba700720c */ /* 0x080fe80003f06270 */
[----:B------:R-:W-:Y:S11]  /*5f00*/  ISETP.GE.OR P0, PT, R76, c[0x0][0x27c], P0 ;  /* 0x00009f004c007a0c */ /* 0x000ff60000706670 */
[----:B------:R-:W-:Y:S02]  /*5f10*/  @!UPT UIADD3 URZ, URZ, URZ, URZ ;  /* 0x0000003f3f3ff290 */ /* 0x000fe4000fffe03f */
[----:B------:R-:W-:Y:S04]  /*5f20*/  @!P0 IADD3 R15, P5, P4, R106, UR10, R42 ;  /* 0x0000000a6a0f8c10 */ /* 0x000fe8000fcbe02a */
[----:B------:R-:W-:Y:S02]  /*5f30*/  @!P0 IADD3.X R20, R112, UR13, R44, P5, P4 ;  /* 0x0000000d70148c10 */ /* 0x000fe4000afe842c */
[----:B------:R-:W-:Y:S04]  /*5f40*/  @!P0 IADD3 R19, P5, P4, R104, UR16, R36 ;  /* 0x0000001068138c10 */ /* 0x000fe8000fcbe024 */
[----:B------:R-:W-:Y:S02]  /*5f50*/  @!P0 IADD3.X R21, R111, UR14, R68, P5, P4 ;  /* 0x0000000e6f158c10 */ /* 0x000fe4000afe8444 */
[C---:B------:R-:W-:Y:S04]  /*5f60*/  @!P3 LEA R8, P4, R3.reuse, c[0x0][0x270], 0x1 ;  /* 0x00009c000308ba11 */ /* 0x040fe800078808ff */
[----:B------:R-:W-:Y:S02]  /*5f70*/  @!P3 LEA.HI.X R9, R3, c[0x0][0x274], R4, 0x1, P4 ;  /* 0x00009d000309ba11 */ /* 0x000fe400020f0c04 */
[C---:B------:R-:W-:Y:S04]  /*5f80*/  @!P3 LEA R4, P4, R5.reuse, c[0x0][0x288], 0x1 ;  /* 0x0000a2000504ba11 */ /* 0x040fe800078808ff */
[----:B------:R-:W-:Y:S02]  /*5f90*/  @!P3 LEA.HI.X R5, R5, c[0x0][0x28c], R10, 0x1, P4 ;  /* 0x0000a3000505ba11 */ /* 0x000fe400020f0c0a */
[C---:B------:R-:W-:Y:S03]  /*5fa0*/  @!P1 LEA R16, P4, R6.reuse, c[0x0][0x270], 0x1 ;  /* 0x00009c0006109a11 */ /* 0x040fe600078808ff */
[----:B------:R4:W2:Y:S01]  /*5fb0*/  @!P3 LDG.E.128 R56, [R4.64] ;  /* 0x000000080438b981 */ /* 0x0008a2000c1e1d00 */
[----:B------:R-:W-:Y:S02]  /*5fc0*/  @!P1 LEA.HI.X R17, R6, c[0x0][0x274], R17, 0x1, P4 ;  /* 0x00009d0006119a11 */ /* 0x000fe400020f0c11 */
[C---:B------:R-:W-:Y:S04]  /*5fd0*/  @!P1 LEA R10, P4, R11.reuse, c[0x0][0x288], 0x1 ;  /* 0x0000a2000b0a9a11 */ /* 0x040fe800078808ff */
[----:B------:R-:W-:Y:S01]  /*5fe0*/  @!P1 LEA.HI.X R11, R11, c[0x0][0x28c], R18, 0x1, P4 ;  /* 0x0000a3000b0b9a11 */ /* 0x000fe200020f0c12 */
[----:B------:R1:W2:Y:S01]  /*5ff0*/  @!P1 LDG.E.128 R28, [R16.64] ;  /* 0x00000008101c9981 */ /* 0x0002a2000c1e1d00 */
[C---:B------:R-:W-:Y:S04]  /*6000*/  @!P0 LEA R24, P4, R15.reuse, c[0x0][0x270], 0x1 ;  /* 0x00009c000f188a11 */ /* 0x040fe800078808ff */
[----:B------:R-:W-:Y:S02]  /*6010*/  @!P0 LEA.HI.X R25, R15, c[0x0][0x274], R20, 0x1, P4 ;  /* 0x00009d000f198a11 */ /* 0x000fe400020f0c14 */
[C---:B------:R-:W-:Y:S01]  /*6020*/  @!P0 LEA R18, P4, R19.reuse, c[0x0][0x288], 0x1 ;  /* 0x0000a20013128a11 */ /* 0x040fe200078808ff */
[----:B------:R1:W2:Y:S03]  /*6030*/  @!P1 LDG.E.128 R60, [R10.64] ;  /* 0x000000080a3c9981 */ /* 0x0002a6000c1e1d00 */
[----:B------:R-:W-:Y:S02]  /*6040*/  @!P0 LEA.HI.X R19, R19, c[0x0][0x28c], R21, 0x1, P4 ;  /* 0x0000a30013138a11 */ /* 0x000fe400020f0c15 */
[----:B------:R-:W-:Y:S03]  /*6050*/  CS2R R20, SRZ ;  /* 0x0000000000147805 */ /* 0x000fe6000001ff00 */
[----:B------:R2:W2:Y:S08]  /*6060*/  @!P0 LDG.E.128 R32, [R24.64] ;  /* 0x0000000818208981 */ /* 0x0004b0000c1e1d00 */
[----:B------:R-:W2:Y:S01]  /*6070*/  @!P0 LDG.E.128 R64, [R18.64] ;  /* 0x0000000812408981 */ /* 0x000ea2000c1e1d00 */
[-C--:B------:R-:W-:Y:S04]  /*6080*/  ISETP.GE.AND P0, PT, R81, R91.reuse, PT ;  /* 0x0000005b5100720c */ /* 0x080fe80003f06270 */
[----:B------:R-:W-:Y:S03]  /*6090*/  ISETP.GE.OR P0, PT, R76, c[0x0][0x27c], P0 ;  /* 0x00009f004c007a0c */ /* 0x000fe60000706670 */
[----:B------:R3:W2:Y:S01]  /*60a0*/  @!P3 LDG.E.128 R20, [R8.64] ;  /* 0x000000080814b981 */ /* 0x0006a2000c1e1d00 */
[----:B-1----:R-:W-:Y:S09]  /*60b0*/  CS2R R10, SRZ ;  /* 0x00000000000a7805 */ /* 0x002ff2000001ff00 */
[----:B------:R-:W-:Y:S02]  /*60c0*/  @!P0 IADD3 R3, P1, R106, R42, RZ ;  /* 0x0000002a6a038210 */ /* 0x000fe40007f3e0ff */
[----:B------:R-:W-:Y:S03]  /*60d0*/  CS2R R42, SRZ ;  /* 0x00000000002a7805 */ /* 0x000fe6000001ff00 */
[----:B----4-:R-:W-:Y:S01]  /*60e0*/  @!P0 IMAD.X R4, R44, 0x1, R112, P1 ;  /* 0x000000012c048824 */ /* 0x010fe200008e0670 */
[C---:B------:R-:W-:Y:S04]  /*60f0*/  @!P0 LEA R16, P1, R3.reuse, c[0x0][0x270], 0x1 ;  /* 0x00009c0003108a11 */ /* 0x040fe800078208ff */
[----:B------:R-:W-:Y:S02]  /*6100*/  @!P0 LEA.HI.X R17, R3, c[0x0][0x274], R4, 0x1, P1 ;  /* 0x00009d0003118a11 */ /* 0x000fe400008f0c04 */
[----:B------:R-:W-:Y:S01]  /*6110*/  @!P0 IADD3 R3, P1, R104, R36, RZ ;  /* 0x0000002468038210 */ /* 0x000fe20007f3e0ff */
[----:B---3--:R-:W-:Y:S04]  /*6120*/  CS2R R8, SRZ ;  /* 0x0000000000087805 */ /* 0x008fe8000001ff00 */
[----:B------:R-:W-:Y:S01]  /*6130*/  @!P0 IMAD.X R5, R68, 0x1, R111, P1 ;  /* 0x0000000144058824 */ /* 0x000fe200008e066f */
[C---:B------:R-:W-:Y:S01]  /*6140*/  @!P0 LEA R4, P1, R3.reuse, c[0x0][0x288], 0x1 ;  /* 0x0000a20003048a11 */ /* 0x040fe200078208ff */
[----:B------:R1:W5:Y:S03]  /*6150*/  @!P0 LDG.E.128 R8, [R16.64] ;  /* 0x0000000810088981 */ /* 0x000366000c1e1d00 */
[----:B------:R-:W-:Y:S02]  /*6160*/  @!P0 LEA.HI.X R5, R3, c[0x0][0x28c], R5, 0x1, P1 ;  /* 0x0000a30003058a11 */ /* 0x000fe400008f0c05 */
[----:B------:R-:W-:Y:S03]  /*6170*/  ISETP.GE.AND P1, PT, R76, c[0x0][0x27c], PT ;  /* 0x00009f004c007a0c */ /* 0x000fe60003f26270 */
[----:B------:R3:W5:Y:S01]  /*6180*/  @!P0 LDG.E.128 R40, [R4.64] ;  /* 0x0000000804288981 */ /* 0x000762000c1e1d00 */
[----:B------:R-:W-:Y:S01]  /*6190*/  ISETP.GE.OR P0, PT, R81, R91, P6 ;  /* 0x0000005b5100720c */ /* 0x000fe20003706670 */
[----:B--2---:R-:W-:Y:S02]  /*61a0*/  IMAD.MOV.U32 R6, RZ, RZ, R22 ;  /* 0x000000ffff067224 */ /* 0x004fe400078e0016 */
[----:B---3--:R-:W-:Y:S02]  /*61b0*/  IMAD.MOV.U32 R5, RZ, RZ, R23 ;  /* 0x000000ffff057224 */ /* 0x008fe400078e0017 */
[----:B------:R-:W-:Y:S02]  /*61c0*/  IMAD.MOV.U32 R4, RZ, RZ, R20 ;  /* 0x000000ffff047224 */ /* 0x000fe400078e0014 */
[----:B------:R-:W-:Y:S01]  /*61d0*/  IMAD.MOV.U32 R3, RZ, RZ, R21 ;  /* 0x000000ffff037224 */ /* 0x000fe200078e0015 */
[----:B------:R-:W-:Y:S01]  /*61e0*/  PRMT R26, R5, 0x5410, R6 ;  /* 0x00005410051a7816 */ /* 0x000fe20000000006 */
        /* <DEDUP_REMOVED lines=29> */
[----:B------:R-:W-:Y:S04]  /*63c0*/  PRMT R73, R6, 0x5410, R5 ;  /* 0x0000541006497816 */ /* 0x000fe80000000005 */
[----:B------:R-:W-:Y:S01]  /*63d0*/  PRMT R72, R3, 0x5410, R4 ;  /* 0x0000541003487816 */ /* 0x000fe20000000004 */
[----:B------:R-:W-:-:S05]  /*63e0*/  @P0 BRA `(.L_x_369) ;  /* 0x0000082000000947 */ /* 0x000fca0003800000 */
[----:B-1----:R-:W-:Y:S01]  /*63f0*/  SEL R3, R83, R75, !P2 ;  /* 0x0000004b53037207 */ /* 0x002fe20005000000 */
[----:B------:R-:W-:Y:S01]  /*6400*/  LDS.128 R52, [R131+0x8100] ;  /* 0x0081000083347984 */ /* 0x000fe20000000c00 */
[----:B-----5:R-:W-:Y:S01]  /*6410*/  @!P1 SHF.R.U64 R6, R8, 0x10, R9 ;  /* 0x0000001008069819 */ /* 0x020fe20000001209 */
[C---:B------:R-:W-:Y:S01]  /*6420*/  IMAD.SHL.U32 R45, R81.reuse, 0x40, RZ ;  /* 0x00000040512d7824 */ /* 0x040fe200078e00ff */
[----:B------:R-:W-:Y:S01]  /*6430*/  SHF.R.S32.HI R4, RZ, 0x1f, R3 ;  /* 0x0000001fff047819 */ /* 0x000fe20000011403 */
[----:B------:R-:W-:Y:S01]  /*6440*/  IMAD.SHL.U32 R46, R81, 0x40, RZ ;  /* 0x00000040512e7824 */ /* 0x000fe200078e00ff */
[----:B------:R-:W-:Y:S01]  /*6450*/  MOV R15, R9 ;  /* 0x00000009000f7202 */ /* 0x000fe20000000f00 */
[----:B------:R-:W-:Y:S01]  /*6460*/  IMAD.MOV.U32 R44, RZ, RZ, R40 ;  /* 0x000000ffff2c7224 */ /* 0x000fe200078e0028 */
[----:B------:R-:W-:Y:S01]  /*6470*/  LEA.HI R3, R4, R3, RZ, 0x4 ;  /* 0x0000000304037211 */ /* 0x000fe200078f20ff */
[----:B------:R-:W-:Y:S01]  /*6480*/  IMAD.MOV.U32 R5, RZ, RZ, R8 ;  /* 0x000000ffff057224 */ /* 0x000fe200078e0008 */
[----:B------:R-:W-:Y:S01]  /*6490*/  LOP3.LUT R46, R46, 0x1c0, RZ, 0xc0, !PT ;  /* 0x000001c02e2e7812 */ /* 0x000fe200078ec0ff */
[----:B------:R-:W-:Y:S01]  /*64a0*/  IMAD.MOV.U32 R48, RZ, RZ, R43 ;  /* 0x000000ffff307224 */ /* 0x000fe200078e002b */
[----:B------:R-:W-:Y:S02]  /*64b0*/  LEA.HI.SX32 R3, R3, R74, 0x1c ;  /* 0x0000004a03037211 */ /* 0x000fe400078fe2ff */
[----:B------:R-:W-:Y:S02]  /*64c0*/  @!P1 PRMT R5, R5, 0x5410, R6 ;  /* 0x0000541005059816 */ /* 0x000fe40000000006 */
[----:B------:R-:W-:Y:S01]  /*64d0*/  SHF.R.S32.HI R4, RZ, 0x1f, R3 ;  /* 0x0000001fff047819 */ /* 0x000fe20000011403 */
[----:B------:R-:W-:Y:S01]  /*64e0*/  IMAD.SHL.U32 R89, R3, 0x8, RZ ;  /* 0x0000000803597824 */ /* 0x000fe200078e00ff */
[----:B------:R-:W-:Y:S02]  /*64f0*/  LOP3.LUT R45, R45, 0x1c0, RZ, 0xc0, !PT ;  /* 0x000001c02d2d7812 */ /* 0x000fe400078ec0ff */
[----:B------:R-:W-:Y:S02]  /*6500*/  LEA.HI R4, R4, R3, RZ, 0x3 ;  /* 0x0000000304047211 */ /* 0x000fe400078f18ff */
[----:B------:R-:W-:Y:S02]  /*6510*/  SHF.R.U32.HI R45, RZ, 0x3, R45 ;  /* 0x00000003ff2d7819 */ /* 0x000fe4000001162d */
[----:B------:R-:W-:Y:S02]  /*6520*/  SHF.R.S32.HI R3, RZ, 0x3, R4 ;  /* 0x00000003ff037819 */ /* 0x000fe40000011404 */
[----:B------:R-:W-:Y:S01]  /*6530*/  LOP3.LUT R4, R46, 0x38, R89, 0xf8, !PT ;  /* 0x000000382e047812 */ /* 0x000fe200078ef859 */
[--C-:B------:R-:W-:Y:S01]  /*6540*/  IMAD.MOV.U32 R46, RZ, RZ, R41.reuse ;  /* 0x000000ffff2e7224 */ /* 0x100fe200078e0029 */
[----:B------:R-:W-:Y:S01]  /*6550*/  @!P1 SHF.R.U64 R40, R40, 0x10, R41 ;  /* 0x0000001028289819 */ /* 0x000fe20000001229 */
[----:B------:R-:W-:Y:S01]  /*6560*/  IMAD R3, R3, 0x1c00, R7 ;  /* 0x00001c0003037824 */ /* 0x000fe200078e0207 */
[----:B------:R-:W-:Y:S02]  /*6570*/  LOP3.LUT R4, R4, R45, RZ, 0x3c, !PT ;  /* 0x0000002d04047212 */ /* 0x000fe400078e3cff */
[----:B------:R-:W-:Y:S02]  /*6580*/  @!P1 PRMT R40, R44, 0x5410, R40 ;  /* 0x000054102c289816 */ /* 0x000fe40000000028 */
[----:B------:R-:W-:Y:S01]  /*6590*/  @!P1 SHF.R.U64 R8, R10, 0x10, R11 ;  /* 0x000000100a089819 */ /* 0x000fe2000000120b */
[----:B------:R-:W-:Y:S01]  /*65a0*/  IMAD.IADD R3, R3, 0x1, R4 ;  /* 0x0000000103037824 */ /* 0x000fe200078e0204 */
[----:B------:R-:W-:Y:S01]  /*65b0*/  MOV R24, R11 ;  /* 0x0000000b00187202 */ /* 0x000fe20000000f00 */
[----:B------:R-:W-:Y:S01]  /*65c0*/  IMAD.MOV.U32 R4, RZ, RZ, R10 ;  /* 0x000000ffff047224 */ /* 0x000fe200078e000a */
[----:B------:R-:W-:Y:S02]  /*65d0*/  @!P1 SHF.R.U32.HI R49, RZ, 0x10, R43 ;  /* 0x00000010ff319819 */ /* 0x000fe4000001162b */
[----:B------:R-:W-:Y:S02]  /*65e0*/  SHF.L.U32 R3, R3, 0x1, RZ ;  /* 0x0000000103037819 */ /* 0x000fe400000006ff */
[----:B------:R-:W-:Y:S02]  /*65f0*/  @!P1 PRMT R49, R48, 0x5410, R49 ;  /* 0x0000541030319816 */ /* 0x000fe40000000031 */
[----:B------:R-:W-:Y:S01]  /*6600*/  @!P1 SHF.R.U32.HI R45, RZ, 0x10, R41 ;  /* 0x00000010ff2d9819 */ /* 0x000fe20000011629 */
[----:B------:R-:W-:Y:S01]  /*6610*/  IMAD.MOV.U32 R41, RZ, RZ, R42 ;  /* 0x000000ffff297224 */ /* 0x000fe200078e002a */
[----:B------:R1:W2:Y:S01]  /*6620*/  LDS.128 R16, [R3+0x8100] ;  /* 0x0081000003107984 */ /* 0x0002a20000000c00 */
[----:B------:R-:W-:Y:S02]  /*6630*/  @!P1 SHF.R.U64 R42, R42, 0x10, R43 ;  /* 0x000000102a2a9819 */ /* 0x000fe4000000122b */
[----:B------:R-:W-:Y:S02]  /*6640*/  @!P1 PRMT R43, R46, 0x5410, R45 ;  /* 0x000054102e2b9816 */ /* 0x000fe4000000002d */
[----:B------:R-:W-:Y:S05]  /*6650*/  @!P1 PRMT R47, R41, 0x5410, R42 ;  /* 0x00005410292f9816 */ /* 0x000fea000000002a */
[C---:B------:R-:W-:Y:S01]  /*6660*/  @!P1 IMAD.U32 R45, R47.reuse, 0x10000, RZ ;  /* 0x000100002f2d9824 */ /* 0x040fe200078e00ff */
[----:B------:R-:W-:Y:S02]  /*6670*/  @!P1 LOP3.LUT R47, R47, 0xffff0000, RZ, 0xc0, !PT ;  /* 0xffff00002f2f9812 */ /* 0x000fe400078ec0ff */
[----:B-1----:R-:W-:Y:S02]  /*6680*/  @!P1 SHF.R.U32.HI R3, RZ, 0x10, R9 ;  /* 0x00000010ff039819 */ /* 0x002fe40000011609 */
[----:B------:R-:W-:Y:S02]  /*6690*/  @!P1 SHF.R.U32.HI R9, RZ, 0x10, R11 ;  /* 0x00000010ff099819 */ /* 0x000fe4000001160b */
[----:B------:R-:W-:Y:S02]  /*66a0*/  @!P1 PRMT R10, R15, 0x5410, R3 ;  /* 0x000054100f0a9816 */ /* 0x000fe40000000003 */
[----:B------:R-:W-:Y:S02]  /*66b0*/  @!P1 PRMT R24, R24, 0x5410, R9 ;  /* 0x0000541018189816 */ /* 0x000fe40000000009 */
[----:B------:R-:W-:Y:S02]  /*66c0*/  @!P1 LOP3.LUT R15, R40, 0xffff0000, RZ, 0xc0, !PT ;  /* 0xffff0000280f9812 */ /* 0x000fe400078ec0ff */
[----:B------:R-:W-:Y:S01]  /*66d0*/  @!P1 PRMT R11, R4, 0x5410, R8 ;  /* 0x00005410040b9816 */ /* 0x000fe20000000008 */
[----:B------:R-:W-:Y:S02]  /*66e0*/  @!P1 IMAD.U32 R8, R40, 0x10000, RZ ;  /* 0x0001000028089824 */ /* 0x000fe400078e00ff */
[C---:B------:R-:W-:Y:S01]  /*66f0*/  @!P1 IMAD.U32 R4, R5.reuse, 0x10000, RZ ;  /* 0x0001000005049824 */ /* 0x040fe200078e00ff */
[----:B------:R-:W-:Y:S01]  /*6700*/  @!P1 LOP3.LUT R5, R5, 0xffff0000, RZ, 0xc0, !PT ;  /* 0xffff000005059812 */ /* 0x000fe200078ec0ff */
[----:B--2---:R-:W-:Y:S01]  /*6710*/  @!P1 IMAD.U32 R3, R16, 0x10000, RZ ;  /* 0x0001000010039824 */ /* 0x004fe200078e00ff */
[----:B------:R-:W-:Y:S02]  /*6720*/  @!P1 SHF.L.U32 R9, R52, 0x10, RZ ;  /* 0x0000001034099819 */ /* 0x000fe400000006ff */
[----:B------:R-:W-:Y:S01]  /*6730*/  @!P1 LOP3.LUT R6, R16, 0xffff0000, RZ, 0xc0, !PT ;  /* 0xffff000010069812 */ /* 0x000fe200078ec0ff */
[C---:B------:R-:W-:Y:S01]  /*6740*/  @!P1 FMUL.FTZ R41, R3.reuse, R8 ;  /* 0x0000000803299220 */ /* 0x040fe20000410000 */
[----:B------:R-:W-:Y:S01]  /*6750*/  @!P1 LOP3.LUT R40, R52, 0xffff0000, RZ, 0xc0, !PT ;  /* 0xffff000034289812 */ /* 0x000fe200078ec0ff */
[-C--:B------:R-:W-:Y:S01]  /*6760*/  @!P1 FMUL.FTZ R3, R3, R4.reuse ;  /* 0x0000000403039220 */ /* 0x080fe20000410000 */
[----:B------:R-:W-:Y:S01]  /*6770*/  @!P1 SHF.L.U32 R42, R53, 0x10, RZ ;  /* 0x00000010352a9819 */ /* 0x000fe200000006ff */
[----:B------:R-:W-:Y:S02]  /*6780*/  @!P1 FFMA.FTZ R88, R9, R4, -R41 ;  /* 0x0000000409589223 */ /* 0x000fe40000010829 */
[----:B------:R-:W-:Y:S02]  /*6790*/  @!P1 FFMA.FTZ R3, R8, R9, R3 ;  /* 0x0000000908039223 */ /* 0x000fe40000010003 */
[C---:B------:R-:W-:Y:S02]  /*67a0*/  @!P1 FMUL.FTZ R9, R6.reuse, R15 ;  /* 0x0000000f06099220 */ /* 0x040fe40000410000 */
[C---:B------:R-:W-:Y:S01]  /*67b0*/  @!P1 IMAD.U32 R41, R43.reuse, 0x10000, RZ ;  /* 0x000100002b299824 */ /* 0x040fe200078e00ff */
[----:B------:R-:W-:Y:S01]  /*67c0*/  @!P1 LOP3.LUT R43, R43, 0xffff0000, RZ, 0xc0, !PT ;  /* 0xffff00002b2b9812 */ /* 0x000fe200078ec0ff */
[C---:B------:R-:W-:Y:S02]  /*67d0*/  @!P1 IMAD.U32 R8, R17.reuse, 0x10000, RZ ;  /* 0x0001000011089824 */ /* 0x040fe400078e00ff */
[-C--:B------:R-:W-:Y:S02]  /*67e0*/  @!P1 FMUL.FTZ R4, R6, R5.reuse ;  /* 0x0000000506049220 */ /* 0x080fe40000410000 */
[----:B------:R-:W-:Y:S01]  /*67f0*/  @!P1 FFMA.FTZ R84, R40, R5, -R9 ;  /* 0x0000000528549223 */ /* 0x000fe20000010809 */
[----:B------:R-:W-:Y:S01]  /*6800*/  @!P1 LOP3.LUT R9, R17, 0xffff0000, RZ, 0xc0, !PT ;  /* 0xffff000011099812 */ /* 0x000fe200078ec0ff */
[----:B------:R-:W-:Y:S02]  /*6810*/  @!P1 IMAD.U32 R6, R10, 0x10000, RZ ;  /* 0x000100000a069824 */ /* 0x000fe400078e00ff */
[----:B------:R-:W-:Y:S01]  /*6820*/  @!P1 FMUL.FTZ R44, R8, R41 ;  /* 0x00000029082c9220 */ /* 0x000fe20000410000 */
[----:B------:R-:W-:Y:S01]  /*6830*/  @!P1 F2FP.BF16.PACK_AB R88, R84, R88 ;  /* 0x000000585458923e */ /* 0x000fe200000010ff */
[-C--:B------:R-:W-:Y:S01]  /*6840*/  @!P1 FMUL.FTZ R5, R8, R6.reuse ;  /* 0x0000000608059220 */ /* 0x080fe20000410000 */
[----:B------:R-:W-:Y:S01]  /*6850*/  @!P1 LOP3.LUT R8, R10, 0xffff0000, RZ, 0xc0, !PT ;  /* 0xffff00000a089812 */ /* 0x000fe200078ec0ff */
[----:B------:R-:W-:Y:S01]  /*6860*/  @!P1 FFMA.FTZ R90, R42, R6, -R44 ;  /* 0x000000062a5a9223 */ /* 0x000fe2000001082c */
[----:B------:R-:W-:Y:S01]  /*6870*/  @!P1 LOP3.LUT R44, R53, 0xffff0000, RZ, 0xc0, !PT ;  /* 0xffff0000352c9812 */ /* 0x000fe200078ec0ff */
[C---:B------:R-:W-:Y:S02]  /*6880*/  @!P1 FMUL.FTZ R46, R9.reuse, R43 ;  /* 0x0000002b092e9220 */ /* 0x040fe40000410000 */
[----:B------:R-:W-:Y:S02]  /*6890*/  @!P1 IMAD.U32 R10, R18, 0x10000, RZ ;  /* 0x00010000120a9824 */ /* 0x000fe400078e00ff */
[-C--:B------:R-:W-:Y:S01]  /*68a0*/  @!P1 FFMA.FTZ R86, R44, R8.reuse, -R46 ;  /* 0x000000082c569223 */ /* 0x080fe2000001082e */
[----:B------:R-:W-:Y:S01]  /*68b0*/  @!P1 SHF.L.U32 R46, R54, 0x10, RZ ;  /* 0x00000010362e9819 */ /* 0x000fe200000006ff */
[----:B------:R-:W-:Y:S02]  /*68c0*/  @!P1 FMUL.FTZ R6, R9, R8 ;  /* 0x0000000809069220 */ /* 0x000fe40000410000 */
[C---:B------:R-:W-:Y:S01]  /*68d0*/  @!P1 IMAD.U32 R9, R11.reuse, 0x10000, RZ ;  /* 0x000100000b099824 */ /* 0x040fe200078e00ff */
[----:B------:R-:W-:Y:S01]  /*68e0*/  @!P1 F2FP.BF16.PACK_AB R86, R86, R90 ;  /* 0x0000005a5656923e */ /* 0x000fe200000010ff */
[C---:B------:R-:W-:Y:S02]  /*68f0*/  @!P1 FMUL.FTZ R48, R10.reuse, R45 ;  /* 0x0000002d0a309220 */ /* 0x040fe40000410000 */
[-C--:B------:R-:W-:Y:S01]  /*6900*/  @!P1 FMUL.FTZ R8, R10, R9.reuse ;  /* 0x000000090a089220 */ /* 0x080fe20000410000 */
[----:B------:R-:W-:Y:S01]  /*6910*/  @!P1 LOP3.LUT R10, R11, 0xffff0000, RZ, 0xc0, !PT ;  /* 0xffff00000b0a9812 */ /* 0x000fe200078ec0ff */
[----:B------:R-:W-:Y:S01]  /*6920*/  @!P1 FFMA.FTZ R85, R46, R9, -R48 ;  /* 0x000000092e559223 */ /* 0x000fe20000010830 */
[----:B------:R-:W-:Y:S01]  /*6930*/  @!P1 LOP3.LUT R9, R18, 0xffff0000, RZ, 0xc0, !PT ;  /* 0xffff000012099812 */ /* 0x000fe200078ec0ff */
[----:B------:R-:W-:Y:S01]  /*6940*/  @!P1 FFMA.FTZ R4, R15, R40, R4 ;  /* 0x000000280f049223 */ /* 0x000fe20000010004 */
[----:B------:R-:W-:Y:S01]  /*6950*/  @!P1 LOP3.LUT R40, R54, 0xffff0000, RZ, 0xc0, !PT ;  /* 0xffff000036289812 */ /* 0x000fe200078ec0ff */
[----:B------:R-:W-:Y:S02]  /*6960*/  @!P1 IMAD.U32 R48, R49, 0x10000, RZ ;  /* 0x0001000031309824 */ /* 0x000fe400078e00ff */
[C---:B------:R-:W-:Y:S02]  /*6970*/  @!P1 FMUL.FTZ R11, R9.reuse, R47 ;  /* 0x0000002f090b9220 */ /* 0x040fe40000410000 */
[-C--:B------:R-:W-:Y:S02]  /*6980*/  @!P1 FMUL.FTZ R9, R9, R10.reuse ;  /* 0x0000000a09099220 */ /* 0x080fe40000410000 */
[----:B------:R-:W-:Y:S01]  /*6990*/  @!P1 FFMA.FTZ R87, R40, R10, -R11 ;  /* 0x0000000a28579223 */ /* 0x000fe2000001080b */
[C---:B------:R-:W-:Y:S01]  /*69a0*/  @!P1 SHF.L.U32 R10, R24.reuse, 0x10, RZ ;  /* 0x00000010180a9819 */ /* 0x040fe200000006ff */
[----:B------:R-:W-:Y:S02]  /*69b0*/  @!P1 IMAD.U32 R11, R19, 0x10000, RZ ;  /* 0x00010000130b9824 */ /* 0x000fe400078e00ff */
[----:B------:R-:W-:Y:S01]  /*69c0*/  @!P1 FFMA.FTZ R5, R41, R42, R5 ;  /* 0x0000002a29059223 */ /* 0x000fe20000010005 */
[----:B------:R-:W-:Y:S01]  /*69d0*/  @!P1 F2FP.BF16.PACK_AB R87, R87, R85 ;  /* 0x000000555757923e */ /* 0x000fe200000010ff */
[----:B------:R-:W-:Y:S01]  /*69e0*/  @!P1 IMAD.U32 R41, R55, 0x10000, RZ ;  /* 0x0001000037299824 */ /* 0x000fe200078e00ff */
[----:B------:R-:W-:Y:S01]  /*69f0*/  @!P1 LOP3.LUT R42, R49, 0xffff0000, RZ, 0xc0, !PT ;  /* 0xffff0000312a9812 */ /* 0x000fe200078ec0ff */
[----:B------:R-:W-:Y:S01]  /*6a00*/  @!P1 FMUL.FTZ R15, R11, R48 ;  /* 0x000000300b0f9220 */ /* 0x000fe20000410000 */
[----:B------:R-:W-:Y:S01]  /*6a10*/  @!P1 LOP3.LUT R49, R55, 0xffff0000, RZ, 0xc0, !PT ;  /* 0xffff000037319812 */ /* 0x000fe200078ec0ff */
[----:B------:R-:W-:Y:S02]  /*6a20*/  @!P1 FFMA.FTZ R6, R43, R44, R6 ;  /* 0x0000002c2b069223 */ /* 0x000fe40000010006 */
[-C--:B------:R-:W-:Y:S01]  /*6a30*/  @!P1 FFMA.FTZ R84, R41, R10.reuse, -R15 ;  /* 0x0000000a29549223 */ /* 0x080fe2000001080f */
[----:B------:R-:W-:Y:S01]  /*6a40*/  @!P1 LOP3.LUT R15, R19, 0xffff0000, RZ, 0xc0, !PT ;  /* 0xffff0000130f9812 */ /* 0x000fe200078ec0ff */
[----:B------:R-:W-:Y:S01]  /*6a50*/  @!P1 FMUL.FTZ R10, R11, R10 ;  /* 0x0000000a0b0a9220 */ /* 0x000fe20000410000 */
[----:B------:R-:W-:Y:S01]  /*6a60*/  @!P1 LOP3.LUT R11, R24, 0xffff0000, RZ, 0xc0, !PT ;  /* 0xffff0000180b9812 */ /* 0x000fe200078ec0ff */
[----:B------:R-:W-:Y:S01]  /*6a70*/  @!P1 FFMA.FTZ R8, R45, R46, R8 ;  /* 0x0000002e2d089223 */ /* 0x000fe20000010008 */
[----:B------:R-:W-:Y:S01]  /*6a80*/  @!P1 F2FP.BF16.PACK_AB R5, R6, R5 ;  /* 0x000000050605923e */ /* 0x000fe200000010ff */
[----:B------:R-:W-:Y:S02]  /*6a90*/  @!P1 FMUL.FTZ R24, R15, R42 ;  /* 0x0000002a0f189220 */ /* 0x000fe40000410000 */
[----:B------:R-:W-:Y:S02]  /*6aa0*/  @!P1 FFMA.FTZ R9, R47, R40, R9 ;  /* 0x000000282f099223 */ /* 0x000fe40000010009 */
[-C--:B------:R-:W-:Y:S02]  /*6ab0*/  @!P1 FFMA.FTZ R24, R49, R11.reuse, -R24 ;  /* 0x0000000b31189223 */ /* 0x080fe40000010818 */
[----:B------:R-:W-:Y:S01]  /*6ac0*/  @!P1 FMUL.FTZ R11, R15, R11 ;  /* 0x0000000b0f0b9220 */ /* 0x000fe20000410000 */
[----:B------:R-:W-:Y:S01]  /*6ad0*/  @!P1 F2FP.BF16.PACK_AB R15, R4, R3 ;  /* 0x00000003040f923e */ /* 0x000fe200000010ff */
[----:B------:R-:W-:Y:S01]  /*6ae0*/  @!P1 FFMA.FTZ R10, R48, R41, R10 ;  /* 0x00000029300a9223 */ /* 0x000fe2000001000a */
[----:B------:R-:W-:Y:S01]  /*6af0*/  @!P1 F2FP.BF16.PACK_AB R24, R24, R84 ;  /* 0x000000541818923e */ /* 0x000fe200000010ff */
[----:B------:R-:W-:Y:S01]  /*6b00*/  @!P1 FFMA.FTZ R11, R42, R49, R11 ;  /* 0x000000312a0b9223 */ /* 0x000fe2000001000b */
[C---:B------:R-:W-:Y:S01]  /*6b10*/  LEA R84, P0, R94.reuse, R50, 0x1 ;  /* 0x000000325e547211 */ /* 0x040fe200078008ff */
[----:B------:R-:W-:Y:S01]  /*6b20*/  @!P1 IMAD.MOV.U32 R52, RZ, RZ, R88 ;  /* 0x000000ffff349224 */ /* 0x000fe200078e0058 */
[----:B------:R-:W-:Y:S01]  /*6b30*/  @!P1 MOV R55, R24 ;  /* 0x0000001800379202 */ /* 0x000fe20000000f00 */
[----:B------:R-:W-:Y:S01]  /*6b40*/  @!P1 IMAD.MOV.U32 R53, RZ, RZ, R86 ;  /* 0x000000ffff359224 */ /* 0x000fe200078e0056 */
[----:B------:R-:W-:Y:S01]  /*6b50*/  LEA.HI.X R85, R94, R51, R108, 0x1, P0 ;  /* 0x000000335e557211 */ /* 0x000fe200000f0c6c */
[----:B------:R-:W-:Y:S01]  /*6b60*/  @!P1 IMAD.MOV.U32 R54, RZ, RZ, R87 ;  /* 0x000000ffff369224 */ /* 0x000fe200078e0057 */
[----:B------:R-:W-:Y:S01]  /*6b70*/  ISETP.GE.AND P0, PT, R89, c[0x0][0x1d4], PT ;  /* 0x0000750059007a0c */ /* 0x000fe20003f06270 */
[----:B------:R-:W-:Y:S01]  /*6b80*/  @!P1 IMAD.MOV.U32 R16, RZ, RZ, R15 ;  /* 0x000000ffff109224 */ /* 0x000fe200078e000f */
[----:B------:R-:W-:Y:S01]  /*6b90*/  @!P1 F2FP.BF16.PACK_AB R3, R11, R10 ;  /* 0x0000000a0b03923e */ /* 0x000fe200000010ff */
[----:B------:R-:W-:Y:S01]  /*6ba0*/  @!P1 IMAD.MOV.U32 R17, RZ, RZ, R5 ;  /* 0x000000ffff119224 */ /* 0x000fe200078e0005 */
[----:B------:R1:W-:Y:S01]  /*6bb0*/  ST.E.128 [R84.64], R52 ;  /* 0x0000003454007985 */ /* 0x0003e2000c101d08 */
[----:B------:R-:W-:Y:S02]  /*6bc0*/  @!P1 F2FP.BF16.PACK_AB R4, R9, R8 ;  /* 0x000000080904923e */ /* 0x000fe400000010ff */
[----:B------:R-:W-:Y:S02]  /*6bd0*/  @!P1 IMAD.MOV.U32 R19, RZ, RZ, R3 ;  /* 0x000000ffff139224 */ /* 0x000fe400078e0003 */
[----:B------:R-:W-:Y:S04]  /*6be0*/  @!P1 MOV R18, R4 ;  /* 0x0000000400129202 */ /* 0x000fe80000000f00 */
[----:B------:R-:W-:Y:S05]  /*6bf0*/  @!P0 IMAD.WIDE R50, R89, 0x2, R50 ;  /* 0x0000000259328825 */ /* 0x000fea00078e0232 */
[----:B------:R1:W-:Y:S02]  /*6c00*/  @!P0 ST.E.128 [R50.64], R16 ;  /* 0x0000001032008985 */ /* 0x0003e4000c101d08 */
.L_x_369:
[----:B-1----:R-:W-:Y:S05]  /*6c10*/  BSYNC B0 ;  /* 0x0000000000007941 */ /* 0x002fea0003800000 */
.L_x_368:
[----:B------:R1:W2:Y:S01]  /*6c20*/  SHFL.IDX PT, R45, R92, 0x1, 0x181f ;  /* 0x00381f005c2d7f89 */ /* 0x0002a200000e0000 */
[----:B------:R-:W-:Y:S01]  /*6c30*/  ISETP.GE.OR P0, PT, R169, R91, P6 ;  /* 0x0000005ba900720c */ /* 0x000fe20003706670 */
[----:B------:R-:W-:Y:S02]  /*6c40*/  BSSY B0, `(.L_x_370) ;  /* 0x000007f000007945 */ /* 0x000fe40003800000 */
[----:B------:R1:W3:Y:S10]  /*6c50*/  SHFL.IDX PT, R44, R93, 0x1, 0x181f ;  /* 0x00381f005d2c7f89 */ /* 0x0002f400000e0000 */
[----:B------:R-:W-:-:S05]  /*6c60*/  @P0 BRA `(.L_x_371) ;  /* 0x000007c000000947 */ /* 0x000fca0003800000 */
[----:B------:R-:W-:Y:S01]  /*6c70*/  SEL R3, R83, R75, !P2 ;  /* 0x0000004b53037207 */ /* 0x000fe20005000000 */
[----:B------:R-:W4:Y:S01]  /*6c80*/  LDS.128 R48, [R130+0x8100] ;  /* 0x0081000082307984 */ /* 0x000f220000000c00 */
[C---:B------:R-:W-:Y:S02]  /*6c90*/  IADD3 R5, R81.reuse, 0x20, RZ ;  /* 0x0000002051057810 */ /* 0x040fe40007ffe0ff */
[----:B------:R-:W-:Y:S02]  /*6ca0*/  SHF.R.S32.HI R4, RZ, 0x1f, R3 ;  /* 0x0000001fff047819 */ /* 0x000fe40000011403 */
[----:B------:R-:W-:Y:S01]  /*6cb0*/  IADD3 R6, R81, 0x20, RZ ;  /* 0x0000002051067810 */ /* 0x000fe20007ffe0ff */
[----:B------:R-:W-:Y:S01]  /*6cc0*/  IMAD.SHL.U32 R5, R5, 0x40, RZ ;  /* 0x0000004005057824 */ /* 0x000fe200078e00ff */
[----:B------:R-:W-:Y:S02]  /*6cd0*/  LEA.HI R3, R4, R3, RZ, 0x4 ;  /* 0x0000000304037211 */ /* 0x000fe400078f20ff */
[----:B---3--:R-:W-:Y:S01]  /*6ce0*/  LEA R84, P0, R94, R44, 0x1 ;  /* 0x0000002c5e547211 */ /* 0x008fe200078008ff */
[----:B------:R-:W-:Y:S01]  /*6cf0*/  IMAD.SHL.U32 R6, R6, 0x40, RZ ;  /* 0x0000004006067824 */ /* 0x000fe200078e00ff */
[----:B------:R-:W-:Y:S02]  /*6d00*/  LEA.HI.SX32 R3, R3, R74, 0x1c ;  /* 0x0000004a03037211 */ /* 0x000fe400078fe2ff */
[----:B--2---:R-:W-:Y:S02]  /*6d10*/  LEA.HI.X R85, R94, R45, R108, 0x1, P0 ;  /* 0x0000002d5e557211 */ /* 0x004fe400000f0c6c */
[----:B------:R-:W-:Y:S01]  /*6d20*/  SHF.R.S32.HI R4, RZ, 0x1f, R3 ;  /* 0x0000001fff047819 */ /* 0x000fe20000011403 */
[----:B------:R-:W-:Y:S01]  /*6d30*/  IMAD.SHL.U32 R24, R3, 0x8, RZ ;  /* 0x0000000803187824 */ /* 0x000fe200078e00ff */
[----:B------:R-:W-:Y:S02]  /*6d40*/  LOP3.LUT R6, R6, 0x1c0, RZ, 0xc0, !PT ;  /* 0x000001c006067812 */ /* 0x000fe400078ec0ff */
[----:B------:R-:W-:Y:S02]  /*6d50*/  LEA.HI R4, R4, R3, RZ, 0x3 ;  /* 0x0000000304047211 */ /* 0x000fe400078f18ff */
[----:B------:R-:W-:Y:S02]  /*6d60*/  LOP3.LUT R5, R5, 0x1c0, RZ, 0xc0, !PT ;  /* 0x000001c005057812 */ /* 0x000fe400078ec0ff */
[----:B------:R-:W-:Y:S02]  /*6d70*/  SHF.R.S32.HI R3, RZ, 0x3, R4 ;  /* 0x00000003ff037819 */ /* 0x000fe40000011404 */
[----:B------:R-:W-:Y:S02]  /*6d80*/  LOP3.LUT R4, R6, 0x38, R24, 0xf8, !PT ;  /* 0x0000003806047812 */ /* 0x000fe400078ef818 */
[----:B------:R-:W-:Y:S01]  /*6d90*/  SHF.R.U32.HI R5, RZ, 0x3, R5 ;  /* 0x00000003ff057819 */ /* 0x000fe20000011605 */
[----:B------:R-:W-:Y:S01]  /*6da0*/  IMAD R3, R3, 0x1c00, R12 ;  /* 0x00001c0003037824 */ /* 0x000fe200078e020c */
[----:B------:R-:W-:Y:S02]  /*6db0*/  ISETP.GE.AND P0, PT, R24, c[0x0][0x1d4], PT ;  /* 0x0000750018007a0c */ /* 0x000fe40003f06270 */
[----:B------:R-:W-:Y:S02]  /*6dc0*/  LOP3.LUT R4, R4, R5, RZ, 0x3c, !PT ;  /* 0x0000000504047212 */ /* 0x000fe400078e3cff */
[----:B-----5:R-:W-:Y:S02]  /*6dd0*/  @!P1 SHF.R.U64 R8, R56, 0x10, R57 ;  /* 0x0000001038089819 */ /* 0x020fe40000001239 */
[----:B------:R-:W-:Y:S01]  /*6de0*/  @!P1 SHF.R.U64 R5, R20, 0x10, R21 ;  /* 0x0000001014059819 */ /* 0x000fe20000001215 */
[----:B------:R-:W-:Y:S01]  /*6df0*/  IMAD.IADD R3, R3, 0x1, R4 ;  /* 0x0000000103037824 */ /* 0x000fe200078e0204 */
[----:B------:R-:W-:Y:S02]  /*6e00*/  @!P1 SHF.R.U32.HI R9, RZ, 0x10, R57 ;  /* 0x00000010ff099819 */ /* 0x000fe40000011639 */
[----:B------:R-:W-:Y:S01]  /*6e10*/  @!P1 PRMT R10, R25, 0x5432, R5 ;  /* 0x00005432190a9816 */ /* 0x000fe20000000005 */
[----:B------:R-:W-:Y:S01]  /*6e20*/  IMAD.SHL.U32 R3, R3, 0x2, RZ ;  /* 0x0000000203037824 */ /* 0x000fe200078e00ff */
[----:B----4-:R-:W-:Y:S01]  /*6e30*/  @!P1 LOP3.LUT R47, R51, 0xffff0000, RZ, 0xc0, !PT ;  /* 0xffff0000332f9812 */ /* 0x010fe200078ec0ff */
[C---:B------:R-:W-:Y:S01]  /*6e40*/  @!P1 IMAD.U32 R41, R50.reuse, 0x10000, RZ ;  /* 0x0001000032299824 */ /* 0x040fe200078e00ff */
[----:B------:R-:W-:Y:S02]  /*6e50*/  @!P1 LOP3.LUT R43, R50, 0xffff0000, RZ, 0xc0, !PT ;  /* 0xffff0000322b9812 */ /* 0x000fe400078ec0ff */
[----:B------:R2:W3:Y:S01]  /*6e60*/  LDS.128 R16, [R3+0x8100] ;  /* 0x0081000003107984 */ /* 0x0004e20000000c00 */
[----:B------:R-:W-:Y:S02]  /*6e70*/  @!P1 SHF.R.U32.HI R4, RZ, 0x10, R21 ;  /* 0x00000010ff049819 */ /* 0x000fe40000011615 */
[----:B------:R-:W-:Y:S02]  /*6e80*/  @!P1 PRMT R21, R68, 0x5432, R9 ;  /* 0x0000543244159816 */ /* 0x000fe40000000009 */
[--C-:B------:R-:W-:Y:S02]  /*6e90*/  @!P1 SHF.R.U64 R11, R58, 0x10, R59.reuse ;  /* 0x000000103a0b9819 */ /* 0x100fe4000000123b */
[----:B------:R-:W-:Y:S02]  /*6ea0*/  @!P1 SHF.R.U32.HI R15, RZ, 0x10, R59 ;  /* 0x00000010ff0f9819 */ /* 0x000fe4000001163b */
[C---:B------:R-:W-:Y:S01]  /*6eb0*/  @!P1 PRMT R42, R69.reuse, 0x5432, R11 ;  /* 0x00005432452a9816 */ /* 0x040fe2000000000b */
[----:B------:R-:W-:Y:S01]  /*6ec0*/  @!P1 IMAD.U32 R11, R48, 0x10000, RZ ;  /* 0x00010000300b9824 */ /* 0x000fe200078e00ff */
[----:B------:R-:W-:Y:S02]  /*6ed0*/  @!P1 PRMT R40, R69, 0x5410, R15 ;  /* 0x0000541045289816 */ /* 0x000fe4000000000f */
[----:B------:R-:W-:Y:S01]  /*6ee0*/  @!P1 PRMT R9, R25, 0x5410, R4 ;  /* 0x0000541019099816 */ /* 0x000fe20000000004 */
[----:B------:R-:W-:Y:S01]  /*6ef0*/  @!P1 IMAD.U32 R4, R10, 0x10000, RZ ;  /* 0x000100000a049824 */ /* 0x000fe200078e00ff */
[--C-:B------:R-:W-:Y:S02]  /*6f00*/  @!P1 SHF.R.U32.HI R6, RZ, 0x10, R23.reuse ;  /* 0x00000010ff069819 */ /* 0x100fe40000011617 */
[----:B------:R-:W-:Y:S02]  /*6f10*/  @!P1 LOP3.LUT R46, R40, 0xffff0000, RZ, 0xc0, !PT ;  /* 0xffff0000282e9812 */ /* 0x000fe400078ec0ff */
[----:B------:R-:W-:Y:S01]  /*6f20*/  @!P1 PRMT R15, R26, 0x5410, R6 ;  /* 0x000054101a0f9816 */ /* 0x000fe20000000006 */
[----:B------:R-:W-:Y:S01]  /*6f30*/  @!P1 IMAD.U32 R6, R9, 0x10000, RZ ;  /* 0x0001000009069824 */ /* 0x000fe200078e00ff */
[----:B--2---:R-:W-:Y:S01]  /*6f40*/  @!P1 SHF.R.U64 R3, R22, 0x10, R23 ;  /* 0x0000001016039819 */ /* 0x004fe20000001217 */
[----:B------:R-:W-:Y:S01]  /*6f50*/  @!P1 IMAD.U32 R23, R21, 0x10000, RZ ;  /* 0x0001000015179824 */ /* 0x000fe200078e00ff */
[----:B------:R-:W-:Y:S01]  /*6f60*/  @!P1 PRMT R22, R68, 0x5410, R8 ;  /* 0x0000541044169816 */ /* 0x000fe20000000008 */
[----:B------:R-:W-:Y:S01]  /*6f70*/  @!P0 IMAD.WIDE R68, R24, 0x2, R44 ;  /* 0x0000000218448825 */ /* 0x000fe200078e022c */
[----:B------:R-:W-:Y:S02]  /*6f80*/  @!P1 SHF.L.U32 R45, R51, 0x10, RZ ;  /* 0x00000010332d9819 */ /* 0x000fe400000006ff */
[----:B------:R-:W-:Y:S01]  /*6f90*/  @!P1 PRMT R20, R26, 0x5432, R3 ;  /* 0x000054321a149816 */ /* 0x000fe20000000003 */
[----:B------:R-:W-:Y:S02]  /*6fa0*/  @!P1 IMAD.U32 R8, R22, 0x10000, RZ ;  /* 0x0001000016089824 */ /* 0x000fe400078e00ff */
[----:B------:R-:W-:Y:S02]  /*6fb0*/  @!P1 IMAD.U32 R24, R49, 0x10000, RZ ;  /* 0x0001000031189824 */ /* 0x000fe400078e00ff */
[----:B------:R-:W-:Y:S02]  /*6fc0*/  @!P1 IMAD.U32 R44, R40, 0x10000, RZ ;  /* 0x00010000282c9824 */ /* 0x000fe400078e00ff */
[----:B---3--:R-:W-:Y:S01]  /*6fd0*/  @!P1 IMAD.U32 R5, R17, 0x10000, RZ ;  /* 0x0001000011059824 */ /* 0x008fe200078e00ff */
[----:B------:R-:W-:Y:S03]  /*6fe0*/  @!P1 SHF.L.U32 R3, R16, 0x10, RZ ;  /* 0x0000001010039819 */ /* 0x000fe600000006ff */
[----:B------:R-:W-:Y:S02]  /*6ff0*/  @!P1 FMUL.FTZ R26, R5, R23 ;  /* 0x00000017051a9220 */ /* 0x000fe40000410000 */
[C---:B------:R-:W-:Y:S02]  /*7000*/  @!P1 FMUL.FTZ R25, R3.reuse, R8 ;  /* 0x0000000803199220 */ /* 0x040fe40000410000 */
[-C--:B------:R-:W-:Y:S02]  /*7010*/  @!P1 FMUL.FTZ R3, R3, R4.reuse ;  /* 0x0000000403039220 */ /* 0x080fe40000410000 */
[----:B------:R-:W-:Y:S01]  /*7020*/  @!P1 FFMA.FTZ R59, R11, R4, -R25 ;  /* 0x000000040b3b9223 */ /* 0x000fe20000010819 */
[----:B------:R-:W-:Y:S01]  /*7030*/  @!P1 LOP3.LUT R25, R21, 0xffff0000, RZ, 0xc0, !PT ;  /* 0xffff000015199812 */ /* 0x000fe200078ec0ff */
[----:B------:R-:W-:Y:S01]  /*7040*/  @!P1 FFMA.FTZ R3, R8, R11, R3 ;  /* 0x0000000b08039223 */ /* 0x000fe20000010003 */
[----:B------:R-:W-:Y:S01]  /*7050*/  @!P1 LOP3.LUT R8, R16, 0xffff0000, RZ, 0xc0, !PT ;  /* 0xffff000010089812 */ /* 0x000fe200078ec0ff */
[-C--:B------:R-:W-:Y:S01]  /*7060*/  @!P1 FMUL.FTZ R5, R5, R6.reuse ;  /* 0x0000000605059220 */ /* 0x080fe20000410000 */
[----:B------:R-:W-:Y:S01]  /*7070*/  @!P1 LOP3.LUT R21, R22, 0xffff0000, RZ, 0xc0, !PT ;  /* 0xffff000016159812 */ /* 0x000fe200078ec0ff */
[----:B------:R-:W-:Y:S01]  /*7080*/  @!P1 FFMA.FTZ R58, R24, R6, -R26 ;  /* 0x00000006183a9223 */ /* 0x000fe2000001081a */
[----:B------:R-:W-:Y:S02]  /*7090*/  @!P1 LOP3.LUT R6, R17, 0xffff0000, RZ, 0xc0, !PT ;  /* 0xffff000011069812 */ /* 0x000fe400078ec0ff */
[----:B------:R-:W-:Y:S01]  /*70a0*/  @!P1 LOP3.LUT R22, R48, 0xffff0000, RZ, 0xc0, !PT ;  /* 0xffff000030169812 */ /* 0x000fe200078ec0ff */
[----:B------:R-:W-:Y:S01]  /*70b0*/  @!P1 FMUL.FTZ R11, R8, R21 ;  /* 0x00000015080b9220 */ /* 0x000fe20000410000 */
[----:B------:R-:W-:Y:S02]  /*70c0*/  @!P1 LOP3.LUT R26, R49, 0xffff0000, RZ, 0xc0, !PT ;  /* 0xffff0000311a9812 */ /* 0x000fe400078ec0ff */
[----:B------:R-:W-:Y:S02]  /*70d0*/  @!P1 LOP3.LUT R4, R9, 0xffff0000, RZ, 0xc0, !PT ;  /* 0xffff000009049812 */ /* 0x000fe400078ec0ff */
[----:B------:R-:W-:Y:S01]  /*70e0*/  @!P1 LOP3.LUT R9, R10, 0xffff0000, RZ, 0xc0, !PT ;  /* 0xffff00000a099812 */ /* 0x000fe200078ec0ff */
[C---:B------:R-:W-:Y:S02]  /*70f0*/  @!P1 FMUL.FTZ R10, R6.reuse, R25 ;  /* 0x00000019060a9220 */ /* 0x040fe40000410000 */
[-C--:B------:R-:W-:Y:S02]  /*7100*/  @!P1 FMUL.FTZ R6, R6, R4.reuse ;  /* 0x0000000406069220 */ /* 0x080fe40000410000 */
[-C--:B------:R-:W-:Y:S01]  /*7110*/  @!P1 FFMA.FTZ R56, R22, R9.reuse, -R11 ;  /* 0x0000000916389223 */ /* 0x080fe2000001080b */
[C---:B------:R-:W-:Y:S01]  /*7120*/  @!P1 LOP3.LUT R11, R19.reuse, 0xffff0000, RZ, 0xc0, !PT ;  /* 0xffff0000130b9812 */ /* 0x040fe200078ec0ff */
[----:B------:R-:W-:Y:S02]  /*7130*/  @!P1 FFMA.FTZ R57, R26, R4, -R10 ;  /* 0x000000041a399223 */ /* 0x000fe4000001080a */
[----:B------:R-:W-:Y:S02]  /*7140*/  @!P1 IMAD.U32 R10, R19, 0x10000, RZ ;  /* 0x00010000130a9824 */ /* 0x000fe400078e00ff */
[----:B------:R-:W-:Y:S01]  /*7150*/  @!P1 FMUL.FTZ R4, R8, R9 ;  /* 0x0000000908049220 */ /* 0x000fe20000410000 */
[C---:B------:R-:W-:Y:S01]  /*7160*/  @!P1 LOP3.LUT R9, R15.reuse, 0xffff0000, RZ, 0xc0, !PT ;  /* 0xffff00000f099812 */ /* 0x040fe200078ec0ff */
[----:B------:R-:W-:Y:S02]  /*7170*/  @!P1 IMAD.U32 R8, R15, 0x10000, RZ ;  /* 0x000100000f089824 */ /* 0x000fe400078e00ff */
[C---:B------:R-:W-:Y:S02]  /*7180*/  @!P1 FMUL.FTZ R15, R10.reuse, R44 ;  /* 0x0000002c0a0f9220 */ /* 0x040fe40000410000 */
[----:B------:R-:W-:Y:S02]  /*7190*/  @!P1 FMUL.FTZ R40, R11, R46 ;  /* 0x0000002e0b289220 */ /* 0x000fe40000410000 */
[-C--:B------:R-:W-:Y:S02]  /*71a0*/  @!P1 FMUL.FTZ R10, R10, R8.reuse ;  /* 0x000000080a0a9220 */ /* 0x080fe40000410000 */
[----:B------:R-:W-:Y:S01]  /*71b0*/  @!P1 FFMA.FTZ R55, R45, R8, -R15 ;  /* 0x000000082d379223 */ /* 0x000fe2000001080f */
[C---:B------:R-:W-:Y:S01]  /*71c0*/  @!P1 SHF.L.U32 R8, R18.reuse, 0x10, RZ ;  /* 0x0000001012089819 */ /* 0x040fe200000006ff */
[-C--:B------:R-:W-:Y:S01]  /*71d0*/  @!P1 FFMA.FTZ R54, R47, R9.reuse, -R40 ;  /* 0x000000092f369223 */ /* 0x080fe20000010828 */
[----:B------:R-:W-:Y:S01]  /*71e0*/  @!P1 LOP3.LUT R15, R18, 0xffff0000, RZ, 0xc0, !PT ;  /* 0xffff0000120f9812 */ /* 0x000fe200078ec0ff */
[C---:B------:R-:W-:Y:S01]  /*71f0*/  @!P1 IMAD.U32 R40, R42.reuse, 0x10000, RZ ;  /* 0x000100002a289824 */ /* 0x040fe200078e00ff */
[----:B------:R-:W-:Y:S01]  /*7200*/  @!P1 LOP3.LUT R42, R42, 0xffff0000, RZ, 0xc0, !PT ;  /* 0xffff00002a2a9812 */ /* 0x000fe200078ec0ff */
[----:B------:R-:W-:Y:S02]  /*7210*/  @!P1 FMUL.FTZ R11, R11, R9 ;  /* 0x000000090b0b9220 */ /* 0x000fe40000410000 */
[C---:B------:R-:W-:Y:S01]  /*7220*/  @!P1 IMAD.U32 R9, R20.reuse, 0x10000, RZ ;  /* 0x0001000014099824 */ /* 0x040fe200078e00ff */
[----:B------:R-:W-:Y:S01]  /*7230*/  @!P1 LOP3.LUT R20, R20, 0xffff0000, RZ, 0xc0, !PT ;  /* 0xffff000014149812 */ /* 0x000fe200078ec0ff */
[----:B------:R-:W-:Y:S02]  /*7240*/  @!P1 FMUL.FTZ R52, R8, R40 ;  /* 0x0000002808349220 */ /* 0x000fe40000410000 */
[----:B------:R-:W-:Y:S02]  /*7250*/  @!P1 FMUL.FTZ R53, R15, R42 ;  /* 0x0000002a0f359220 */ /* 0x000fe40000410000 */
[----:B------:R-:W-:Y:S01]  /*7260*/  @!P1 FFMA.FTZ R4, R21, R22, R4 ;  /* 0x0000001615049223 */ /* 0x000fe20000010004 */
[----:B------:R-:W-:Y:S01]  /*7270*/  @!P1 F2FP.BF16.PACK_AB R22, R54, R55 ;  /* 0x000000373616923e */ /* 0x000fe200000010ff */
[-C--:B------:R-:W-:Y:S02]  /*7280*/  @!P1 FMUL.FTZ R8, R8, R9.reuse ;  /* 0x0000000908089220 */ /* 0x080fe40000410000 */
[----:B------:R-:W-:Y:S02]  /*7290*/  @!P1 FFMA.FTZ R5, R23, R24, R5 ;  /* 0x0000001817059223 */ /* 0x000fe40000010005 */
[----:B------:R-:W-:Y:S02]  /*72a0*/  @!P1 FFMA.FTZ R52, R41, R9, -R52 ;  /* 0x0000000929349223 */ /* 0x000fe40000010834 */
[-C--:B------:R-:W-:Y:S01]  /*72b0*/  @!P1 FMUL.FTZ R9, R15, R20.reuse ;  /* 0x000000140f099220 */ /* 0x080fe20000410000 */
[----:B------:R-:W-:Y:S01]  /*72c0*/  @!P1 F2FP.BF16.PACK_AB R15, R56, R59 ;  /* 0x0000003b380f923e */ /* 0x000fe200000010ff */
[----:B------:R-:W-:Y:S01]  /*72d0*/  @!P1 FFMA.FTZ R53, R43, R20, -R53 ;  /* 0x000000142b359223 */ /* 0x000fe20000010835 */
[----:B------:R-:W-:Y:S01]  /*72e0*/  @!P1 F2FP.BF16.PACK_AB R20, R57, R58 ;  /* 0x0000003a3914923e */ /* 0x000fe200000010ff */
[----:B------:R-:W-:Y:S02]  /*72f0*/  @!P1 FFMA.FTZ R6, R25, R26, R6 ;  /* 0x0000001a19069223 */ /* 0x000fe40000010006 */
[----:B------:R-:W-:Y:S01]  /*7300*/  @!P1 FFMA.FTZ R8, R40, R41, R8 ;  /* 0x0000002928089223 */ /* 0x000fe20000010008 */
[----:B------:R-:W-:Y:S01]  /*7310*/  @!P1 F2FP.BF16.PACK_AB R21, R53, R52 ;  /* 0x000000343515923e */ /* 0x000fe200000010ff */
[----:B------:R-:W-:Y:S01]  /*7320*/  @!P1 FFMA.FTZ R9, R42, R43, R9 ;  /* 0x0000002b2a099223 */ /* 0x000fe20000010009 */
[----:B------:R-:W-:Y:S01]  /*7330*/  @!P1 F2FP.BF16.PACK_AB R5, R6, R5 ;  /* 0x000000050605923e */ /* 0x000fe200000010ff */
[----:B------:R-:W-:Y:S02]  /*7340*/  @!P1 FFMA.FTZ R10, R44, R45, R10 ;  /* 0x0000002d2c0a9223 */ /* 0x000fe4000001000a */
[----:B------:R-:W-:Y:S02]  /*7350*/  @!P1 FFMA.FTZ R11, R46, R47, R11 ;  /* 0x0000002f2e0b9223 */ /* 0x000fe4000001000b */
[----:B------:R-:W-:Y:S01]  /*7360*/  @!P1 IMAD.MOV.U32 R48, RZ, RZ, R15 ;  /* 0x000000ffff309224 */ /* 0x000fe200078e000f */
[----:B------:R-:W-:Y:S01]  /*7370*/  @!P1 F2FP.BF16.PACK_AB R15, R4, R3 ;  /* 0x00000003040f923e */ /* 0x000fe200000010ff */
[----:B------:R-:W-:Y:S01]  /*7380*/  @!P1 IMAD.MOV.U32 R49, RZ, RZ, R20 ;  /* 0x000000ffff319224 */ /* 0x000fe200078e0014 */
[----:B------:R-:W-:Y:S01]  /*7390*/  @!P1 F2FP.BF16.PACK_AB R4, R9, R8 ;  /* 0x000000080904923e */ /* 0x000fe200000010ff */
[----:B------:R-:W-:Y:S01]  /*73a0*/  @!P1 IMAD.MOV.U32 R50, RZ, RZ, R21 ;  /* 0x000000ffff329224 */ /* 0x000fe200078e0015 */
[----:B------:R-:W-:Y:S01]  /*73b0*/  @!P1 F2FP.BF16.PACK_AB R3, R11, R10 ;  /* 0x0000000a0b03923e */ /* 0x000fe200000010ff */
[----:B------:R-:W-:Y:S01]  /*73c0*/  @!P1 IMAD.MOV.U32 R51, RZ, RZ, R22 ;  /* 0x000000ffff339224 */ /* 0x000fe200078e0016 */
[----:B------:R-:W-:Y:S01]  /*73d0*/  @!P1 MOV R16, R15 ;  /* 0x0000000f00109202 */ /* 0x000fe20000000f00 */
[----:B------:R-:W-:Y:S02]  /*73e0*/  @!P1 IMAD.MOV.U32 R17, RZ, RZ, R5 ;  /* 0x000000ffff119224 */ /* 0x000fe400078e0005 */
[----:B------:R-:W-:Y:S01]  /*73f0*/  @!P1 IMAD.MOV.U32 R18, RZ, RZ, R4 ;  /* 0x000000ffff129224 */ /* 0x000fe200078e0004 */
[----:B------:R2:W-:Y:S01]  /*7400*/  ST.E.128 [R84.64], R48 ;  /* 0x0000003054007985 */ /* 0x0005e2000c101d08 */
[----:B------:R-:W-:Y:S07]  /*7410*/  @!P1 IMAD.MOV.U32 R19, RZ, RZ, R3 ;  /* 0x000000ffff139224 */ /* 0x000fee00078e0003 */
[----:B------:R2:W-:Y:S02]  /*7420*/  @!P0 ST.E.128 [R68.64], R16 ;  /* 0x0000001044008985 */ /* 0x0005e4000c101d08 */
.L_x_371:
[----:B------:R-:W-:Y:S05]  /*7430*/  BSYNC B0 ;  /* 0x0000000000007941 */ /* 0x000fea0003800000 */
.L_x_370:
[----:B------:R4:W1:Y:S01]  /*7440*/  SHFL.IDX PT, R25, R92, 0x2, 0x181f ;  /* 0x00581f005c197f89 */ /* 0x00086200000e0000 */
[----:B------:R-:W-:Y:S01]  /*7450*/  ISETP.GE.OR P0, PT, R168, R91, P6 ;  /* 0x0000005ba800720c */ /* 0x000fe20003706670 */
[----:B------:R-:W-:Y:S02]  /*7460*/  BSSY B0, `(.L_x_372) ;  /* 0x000007f000007945 */ /* 0x000fe40003800000 */
[----:B------:R4:W3:Y:S10]  /*7470*/  SHFL.IDX PT, R24, R93, 0x2, 0x181f ;  /* 0x00581f005d187f89 */ /* 0x0008f400000e0000 */
[----:B------:R-:W-:-:S05]  /*7480*/  @P0 BRA `(.L_x_373) ;  /* 0x000007c000000947 */ /* 0x000fca0003800000 */
[----:B------:R-:W-:Y:S01]  /*7490*/  SEL R3, R83, R75, !P2 ;  /* 0x0000004b53037207 */ /* 0x000fe20005000000 */
[----:B--23--:R-:W2:Y:S01]  /*74a0*/  LDS.128 R44, [R129+0x8100] ;  /* 0x00810000812c7984 */ /* 0x00cea20000000c00 */
[C---:B------:R-:W-:Y:S02]  /*74b0*/  IADD3 R5, R81.reuse, 0x40, RZ ;  /* 0x0000004051057810 */ /* 0x040fe40007ffe0ff */
[----:B------:R-:W-:Y:S02]  /*74c0*/  SHF.R.S32.HI R4, RZ, 0x1f, R3 ;  /* 0x0000001fff047819 */ /* 0x000fe40000011403 */
[----:B------:R-:W-:Y:S01]  /*74d0*/  IADD3 R6, R81, 0x40, RZ ;  /* 0x0000004051067810 */ /* 0x000fe20007ffe0ff */
[----:B------:R-:W-:Y:S01]  /*74e0*/  IMAD.SHL.U32 R5, R5, 0x40, RZ ;  /* 0x0000004005057824 */ /* 0x000fe200078e00ff */
[----:B------:R-:W-:Y:S02]  /*74f0*/  LEA.HI R3, R4, R3, RZ, 0x4 ;  /* 0x0000000304037211 */ /* 0x000fe400078f20ff */
[----:B------:R-:W-:Y:S01]  /*7500*/  LEA R52, P0, R94, R24, 0x1 ;  /* 0x000000185e347211 */ /* 0x000fe200078008ff */
[----:B------:R-:W-:Y:S01]  /*7510*/  IMAD.SHL.U32 R6, R6, 0x40, RZ ;  /* 0x0000004006067824 */ /* 0x000fe200078e00ff */
[----:B------:R-:W-:Y:S02]  /*7520*/  LEA.HI.SX32 R3, R3, R74, 0x1c ;  /* 0x0000004a03037211 */ /* 0x000fe400078fe2ff */
[----:B-1----:R-:W-:Y:S02]  /*7530*/  LEA.HI.X R53, R94, R25, R108, 0x1, P0 ;  /* 0x000000195e357211 */ /* 0x002fe400000f0c6c */
[----:B------:R-:W-:Y:S01]  /*7540*/  SHF.R.S32.HI R4, RZ, 0x1f, R3 ;  /* 0x0000001fff047819 */ /* 0x000fe20000011403 */
[----:B------:R-:W-:Y:S01]  /*7550*/  IMAD.SHL.U32 R23, R3, 0x8, RZ ;  /* 0x0000000803177824 */ /* 0x000fe200078e00ff */
[----:B------:R-:W-:Y:S02]  /*7560*/  LOP3.LUT R6, R6, 0x1c0, RZ, 0xc0, !PT ;  /* 0x000001c006067812 */ /* 0x000fe400078ec0ff */
[----:B------:R-:W-:Y:S02]  /*7570*/  LEA.HI R4, R4, R3, RZ, 0x3 ;  /* 0x0000000304047211 */ /* 0x000fe400078f18ff */
[----:B------:R-:W-:Y:S02]  /*7580*/  LOP3.LUT R5, R5, 0x1c0, RZ, 0xc0, !PT ;  /* 0x000001c005057812 */ /* 0x000fe400078ec0ff */
[----:B------:R-:W-:Y:S02]  /*7590*/  SHF.R.S32.HI R3, RZ, 0x3, R4 ;  /* 0x00000003ff037819 */ /* 0x000fe40000011404 */
[----:B------:R-:W-:Y:S02]  /*75a0*/  SHF.R.U32.HI R5, RZ, 0x3, R5 ;  /* 0x00000003ff057819 */ /* 0x000fe40000011605 */
[----:B------:R-:W-:Y:S01]  /*75b0*/  LOP3.LUT R4, R6, 0x38, R23, 0xf8, !PT ;  /* 0x0000003806047812 */ /* 0x000fe200078ef817 */
[----:B------:R-:W-:Y:S01]  /*75c0*/  IMAD R3, R3, 0x1c00, R13 ;  /* 0x00001c0003037824 */ /* 0x000fe200078e020d */
[----:B------:R-:W-:Y:S02]  /*75d0*/  ISETP.GE.AND P0, PT, R23, c[0x0][0x1d4], PT ;  /* 0x0000750017007a0c */ /* 0x000fe40003f06270 */
[----:B------:R-:W-:Y:S02]  /*75e0*/  LOP3.LUT R4, R4, R5, RZ, 0x3c, !PT ;  /* 0x0000000504047212 */ /* 0x000fe400078e3cff */
[----:B------:R-:W-:Y:S02]  /*75f0*/  @!P1 SHF.R.U64 R5, R30, 0x10, R31 ;  /* 0x000000101e059819 */ /* 0x000fe4000000121f */
[----:B-----5:R-:W-:Y:S01]  /*7600*/  @!P1 SHF.R.U32.HI R11, RZ, 0x10, R63 ;  /* 0x00000010ff0b9819 */ /* 0x020fe2000001163f */
[----:B------:R-:W-:Y:S01]  /*7610*/  IMAD.IADD R3, R3, 0x1, R4 ;  /* 0x0000000103037824 */ /* 0x000fe200078e0204 */
[----:B------:R-:W-:Y:S02]  /*7620*/  @!P1 SHF.R.U64 R8, R60, 0x10, R61 ;  /* 0x000000103c089819 */ /* 0x000fe4000000123d */
[----:B------:R-:W-:Y:S01]  /*7630*/  @!P1 SHF.R.U64 R20, R62, 0x10, R63 ;  /* 0x000000103e149819 */ /* 0x000fe2000000123f */
[----:B------:R-:W-:Y:S01]  /*7640*/  IMAD.SHL.U32 R3, R3, 0x2, RZ ;  /* 0x0000000203037824 */ /* 0x000fe200078e00ff */
[----:B--2---:R-:W-:Y:S01]  /*7650*/  @!P1 LOP3.LUT R41, R47, 0xffff0000, RZ, 0xc0, !PT ;  /* 0xffff00002f299812 */ /* 0x004fe200078ec0ff */
[----:B------:R-:W-:Y:S01]  /*7660*/  @!P0 IMAD.WIDE R56, R23, 0x2, R24 ;  /* 0x0000000217388825 */ /* 0x000fe200078e0218 */
[----:B------:R-:W-:Y:S02]  /*7670*/  @!P1 LOP3.LUT R30, R46, 0xffff0000, RZ, 0xc0, !PT ;  /* 0xffff00002e1e9812 */ /* 0x000fe400078ec0ff */
[----:B------:R1:W2:Y:S01]  /*7680*/  LDS.128 R16, [R3+0x8100] ;  /* 0x0081000003107984 */ /* 0x0002a20000000c00 */
[----:B------:R-:W-:Y:S01]  /*7690*/  @!P1 IMAD.U32 R24, R45, 0x10000, RZ ;  /* 0x000100002d189824 */ /* 0x000fe200078e00ff */
[----:B------:R-:W-:Y:S02]  /*76a0*/  @!P1 PRMT R22, R70, 0x5410, R8 ;  /* 0x0000541046169816 */ /* 0x000fe40000000008 */
[----:B------:R-:W-:Y:S02]  /*76b0*/  @!P1 SHF.R.U32.HI R6, RZ, 0x10, R31 ;  /* 0x00000010ff069819 */ /* 0x000fe4000001161f */
[----:B------:R-:W-:Y:S01]  /*76c0*/  @!P1 SHF.R.U32.HI R9, RZ, 0x10, R61 ;  /* 0x00000010ff099819 */ /* 0x000fe2000001163d */
[----:B------:R-:W-:Y:S01]  /*76d0*/  @!P1 IMAD.U32 R8, R22, 0x10000, RZ ;  /* 0x0001000016089824 */ /* 0x000fe200078e00ff */
[----:B------:R-:W-:Y:S02]  /*76e0*/  @!P1 PRMT R15, R36, 0x5410, R6 ;  /* 0x00005410240f9816 */ /* 0x000fe40000000006 */
[----:B------:R-:W-:Y:S02]  /*76f0*/  @!P1 PRMT R21, R70, 0x5432, R9 ;  /* 0x0000543246159816 */ /* 0x000fe40000000009 */
[--C-:B------:R-:W-:Y:S03]  /*7700*/  @!P1 SHF.R.U32.HI R4, RZ, 0x10, R29.reuse ;  /* 0x00000010ff049819 */ /* 0x100fe6000001161d */
[----:B------:R-:W-:Y:S01]  /*7710*/  @!P1 IMAD.U32 R23, R21, 0x10000, RZ ;  /* 0x0001000015179824 */ /* 0x000fe200078e00ff */
[----:B------:R-:W-:Y:S05]  /*7720*/  @!P1 PRMT R9, R27, 0x5410, R4 ;  /* 0x000054101b099816 */ /* 0x000fea0000000004 */
[----:B------:R-:W-:Y:S01]  /*7730*/  @!P1 IMAD.U32 R6, R9, 0x10000, RZ ;  /* 0x0001000009069824 */ /* 0x000fe200078e00ff */
[----:B-1----:R-:W-:Y:S01]  /*7740*/  @!P1 SHF.R.U64 R3, R28, 0x10, R29 ;  /* 0x000000101c039819 */ /* 0x002fe2000000121d */
[----:B------:R-:W-:Y:S01]  /*7750*/  @!P1 IMAD.U32 R28, R46, 0x10000, RZ ;  /* 0x000100002e1c9824 */ /* 0x000fe200078e00ff */
[----:B------:R-:W-:Y:S02]  /*7760*/  @!P1 PRMT R29, R71, 0x5432, R20 ;  /* 0x00005432471d9816 */ /* 0x000fe40000000014 */
[----:B------:R-:W-:Y:S02]  /*7770*/  @!P1 PRMT R10, R27, 0x5432, R3 ;  /* 0x000054321b0a9816 */ /* 0x000fe40000000003 */
[----:B------:R-:W-:Y:S02]  /*7780*/  @!P1 PRMT R20, R36, 0x5432, R5 ;  /* 0x0000543224149816 */ /* 0x000fe40000000005 */
[----:B------:R-:W-:Y:S01]  /*7790*/  @!P1 SHF.L.U32 R36, R47, 0x10, RZ ;  /* 0x000000102f249819 */ /* 0x000fe200000006ff */
[----:B------:R-:W-:Y:S01]  /*77a0*/  @!P1 IMAD.U32 R4, R10, 0x10000, RZ ;  /* 0x000100000a049824 */ /* 0x000fe200078e00ff */
[----:B------:R-:W-:Y:S01]  /*77b0*/  @!P1 PRMT R27, R71, 0x5410, R11 ;  /* 0x00005410471b9816 */ /* 0x000fe2000000000b */
[----:B------:R-:W-:Y:S03]  /*77c0*/  @!P1 IMAD.U32 R11, R44, 0x10000, RZ ;  /* 0x000100002c0b9824 */ /* 0x000fe600078e00ff */
[C---:B------:R-:W-:Y:S01]  /*77d0*/  @!P1 LOP3.LUT R40, R27.reuse, 0xffff0000, RZ, 0xc0, !PT ;  /* 0xffff00001b289812 */ /* 0x040fe200078ec0ff */
[----:B------:R-:W-:Y:S02]  /*77e0*/  @!P1 IMAD.U32 R31, R27, 0x10000, RZ ;  /* 0x000100001b1f9824 */ /* 0x000fe400078e00ff */
[----:B--2---:R-:W-:Y:S01]  /*77f0*/  @!P1 IMAD.U32 R5, R17, 0x10000, RZ ;  /* 0x0001000011059824 */ /* 0x004fe200078e00ff */
        /* <DEDUP_REMOVED lines=69> */
.L_x_373:
[----:B------:R-:W-:Y:S05]  /*7c50*/  BSYNC B0 ;  /* 0x0000000000007941 */ /* 0x000fea0003800000 */
.L_x_372:
[----:B-12---:R1:W2:Y:S01]  /*7c60*/  SHFL.IDX PT, R45, R92, 0x3, 0x181f ;  /* 0x00781f005c2d7f89 */ /* 0x0062a200000e0000 */
[----:B------:R-:W-:Y:S03]  /*7c70*/  ISETP.GE.OR P0, PT, R167, R91, P6 ;  /* 0x0000005ba700720c */ /* 0x000fe60003706670 */
[----:B---3--:R1:W3:Y:S10]  /*7c80*/  SHFL.IDX PT, R44, R93, 0x3, 0x181f ;  /* 0x00781f005d2c7f89 */ /* 0x0082f400000e0000 */
[----:B------:R-:W-:-:S05]  /*7c90*/  @P0 BRA `(.L_x_365) ;  /* 0x00000c1000000947 */ /* 0x000fca0003800000 */
[----:B------:R-:W-:Y:S01]  /*7ca0*/  SEL R3, R83, R75, !P2 ;  /* 0x0000004b53037207 */ /* 0x000fe20005000000 */
[----:B-----5:R-:W1:Y:S01]  /*7cb0*/  LDS.128 R40, [R128+0x8100] ;  /* 0x0081000080287984 */ /* 0x020e620000000c00 */
        /* <DEDUP_REMOVED lines=18> */
[--C-:B------:R-:W-:Y:S02]  /*7de0*/  @!P1 SHF.R.U32.HI R8, RZ, 0x10, R35.reuse ;  /* 0x00000010ff089819 */ /* 0x100fe40000011623 */
[----:B------:R-:W-:Y:S02]  /*7df0*/  LOP3.LUT R4, R4, R5, RZ, 0x3c, !PT ;  /* 0x0000000504047212 */ /* 0x000fe400078e3cff */
[----:B------:R-:W-:Y:S02]  /*7e00*/  @!P1 SHF.R.U64 R5, R34, 0x10, R35 ;  /* 0x0000001022059819 */ /* 0x000fe40000001223 */
[--C-:B------:R-:W-:Y:S01]  /*7e10*/  @!P1 SHF.R.U32.HI R6, RZ, 0x10, R65.reuse ;  /* 0x00000010ff069819 */ /* 0x100fe20000011641 */
[----:B------:R-:W-:Y:S01]  /*7e20*/  IMAD.IADD R3, R3, 0x1, R4 ;  /* 0x0000000103037824 */ /* 0x000fe200078e0204 */
[----:B------:R-:W-:Y:S02]  /*7e30*/  @!P1 SHF.R.U64 R10, R64, 0x10, R65 ;  /* 0x00000010400a9819 */ /* 0x000fe40000001241 */
[----:B------:R-:W-:Y:S01]  /*7e40*/  @!P1 SHF.R.U64 R4, R32, 0x10, R33 ;  /* 0x0000001020049819 */ /* 0x000fe20000001221 */
[----:B------:R-:W-:Y:S01]  /*7e50*/  IMAD.SHL.U32 R3, R3, 0x2, RZ ;  /* 0x0000000203037824 */ /* 0x000fe200078e00ff */
[C---:B-1----:R-:W-:Y:S01]  /*7e60*/  @!P1 LOP3.LUT R29, R41.reuse, 0xffff0000, RZ, 0xc0, !PT ;  /* 0xffff0000291d9812 */ /* 0x042fe200078ec0ff */
[----:B------:R-:W-:Y:S01]  /*7e70*/  @!P1 IMAD.U32 R27, R41, 0x10000, RZ ;  /* 0x00010000291b9824 */ /* 0x000fe200078e00ff */
[----:B------:R-:W-:Y:S01]  /*7e80*/  @!P1 PRMT R9, R72, 0x5410, R6 ;  /* 0x0000541048099816 */ /* 0x000fe20000000006 */
[----:B------:R-:W-:Y:S01]  /*7e90*/  @!P1 IMAD.U32 R23, R40, 0x10000, RZ ;  /* 0x0001000028179824 */ /* 0x000fe200078e00ff */
[----:B------:R1:W2:Y:S01]  /*7ea0*/  LDS.128 R16, [R3+0x8100] ;  /* 0x0081000003107984 */ /* 0x0002a20000000c00 */
[----:B------:R-:W-:Y:S01]  /*7eb0*/  @!P1 IMAD.U32 R31, R42, 0x10000, RZ ;  /* 0x000100002a1f9824 */ /* 0x000fe200078e00ff */
[----:B------:R-:W-:Y:S01]  /*7ec0*/  @!P1 PRMT R15, R72, 0x5432, R10 ;  /* 0x00005432480f9816 */ /* 0x000fe2000000000a */
[----:B------:R-:W-:Y:S01]  /*7ed0*/  @!P1 IMAD.U32 R26, R9, 0x10000, RZ ;  /* 0x00010000091a9824 */ /* 0x000fe200078e00ff */
[----:B------:R-:W-:Y:S01]  /*7ee0*/  @!P1 PRMT R10, R37, 0x5432, R4 ;  /* 0x00005432250a9816 */ /* 0x000fe20000000004 */
[----:B------:R-:W-:Y:S01]  /*7ef0*/  @!P1 IMAD.U32 R35, R43, 0x10000, RZ ;  /* 0x000100002b239824 */ /* 0x000fe200078e00ff */
[----:B------:R-:W-:Y:S02]  /*7f00*/  @!P1 LOP3.LUT R28, R9, 0xffff0000, RZ, 0xc0, !PT ;  /* 0xffff0000091c9812 */ /* 0x000fe400078ec0ff */
[----:B------:R-:W-:Y:S01]  /*7f10*/  @!P1 PRMT R20, R38, 0x5432, R8 ;  /* 0x0000543226149816 */ /* 0x000fe20000000008 */
[----:B------:R-:W-:Y:S01]  /*7f20*/  @!P1 IMAD.U32 R8, R10, 0x10000, RZ ;  /* 0x000100000a089824 */ /* 0x000fe200078e00ff */
[--C-:B------:R-:W-:Y:S02]  /*7f30*/  @!P1 SHF.R.U64 R11, R66, 0x10, R67.reuse ;  /* 0x00000010420b9819 */ /* 0x100fe40000001243 */
[----:B------:R-:W-:Y:S02]  /*7f40*/  @!P1 SHF.R.U32.HI R21, RZ, 0x10, R67 ;  /* 0x00000010ff159819 */ /* 0x000fe40000011643 */
[C---:B------:R-:W-:Y:S02]  /*7f50*/  @!P1 PRMT R32, R73.reuse, 0x5410, R11 ;  /* 0x0000541049209816 */ /* 0x040fe4000000000b */
[----:B------:R-:W-:Y:S02]  /*7f60*/  @!P1 PRMT R11, R38, 0x5410, R5 ;  /* 0x00005410260b9816 */ /* 0x000fe40000000005 */
[C---:B------:R-:W-:Y:S02]  /*7f70*/  @!P1 SHF.L.U32 R30, R32.reuse, 0x10, RZ ;  /* 0x00000010201e9819 */ /* 0x040fe400000006ff */
[----:B------:R-:W-:Y:S02]  /*7f80*/  @!P1 LOP3.LUT R32, R32, 0xffff0000, RZ, 0xc0, !PT ;  /* 0xffff000020209812 */ /* 0x000fe400078ec0ff */
[----:B------:R-:W-:Y:S02]  /*7f90*/  @!P1 PRMT R21, R73, 0x5432, R21 ;  /* 0x0000543249159816 */ /* 0x000fe40000000015 */
[----:B-1----:R-:W-:Y:S02]  /*7fa0*/  @!P1 SHF.R.U32.HI R3, RZ, 0x10, R33 ;  /* 0x00000010ff039819 */ /* 0x002fe40000011621 */
[C---:B------:R-:W-:Y:S01]  /*7fb0*/  @!P1 LOP3.LUT R36, R21.reuse, 0xffff0000, RZ, 0xc0, !PT ;  /* 0xffff000015249812 */ /* 0x040fe200078ec0ff */
[----:B------:R-:W-:Y:S01]  /*7fc0*/  @!P1 IMAD.U32 R34, R21, 0x10000, RZ ;  /* 0x0001000015229824 */ /* 0x000fe200078e00ff */
[----:B------:R-:W-:Y:S02]  /*7fd0*/  @!P1 PRMT R6, R37, 0x5410, R3 ;  /* 0x0000541025069816 */ /* 0x000fe40000000003 */
[----:B------:R-:W-:Y:S02]  /*7fe0*/  @!P1 LOP3.LUT R37, R43, 0xffff0000, RZ, 0xc0, !PT ;  /* 0xffff00002b259812 */ /* 0x000fe400078ec0ff */
[----:B------:R-:W-:Y:S02]  /*7ff0*/  @!P1 SHF.L.U32 R4, R6, 0x10, RZ ;  /* 0x0000001006049819 */ /* 0x000fe400000006ff */
[----:B------:R-:W-:Y:S01]  /*8000*/  ISETP.GE.AND P0, PT, R48, c[0x0][0x1d4], PT ;  /* 0x0000750030007a0c */ /* 0x000fe20003f06270 */
[----:B--2---:R-:W-:Y:S01]  /*8010*/  @!P1 IMAD.U32 R3, R17, 0x10000, RZ ;  /* 0x0001000011039824 */ /* 0x004fe200078e00ff */
[----:B------:R-:W-:Y:S01]  /*8020*/  @!P1 LOP3.LUT R21, R19, 0xffff0000, RZ, 0xc0, !PT ;  /* 0xffff000013159812 */ /* 0x000fe200078ec0ff */
[----:B------:R-:W-:Y:S02]  /*8030*/  @!P1 IMAD.U32 R9, R16, 0x10000, RZ ;  /* 0x0001000010099824 */ /* 0x000fe400078e00ff */
[C---:B------:R-:W-:Y:S02]  /*8040*/  @!P1 FMUL.FTZ R22, R3.reuse, R26 ;  /* 0x0000001a03169220 */ /* 0x040fe40000410000 */
[-C--:B------:R-:W-:Y:S01]  /*8050*/  @!P1 FMUL.FTZ R5, R3, R4.reuse ;  /* 0x0000000403059220 */ /* 0x080fe20000410000 */
[----:B------:R-:W-:Y:S01]  /*8060*/  @!P1 LOP3.LUT R3, R17, 0xffff0000, RZ, 0xc0, !PT ;  /* 0xffff000011039812 */ /* 0x000fe200078ec0ff */
[----:B------:R-:W-:Y:S01]  /*8070*/  @!P1 FFMA.FTZ R56, R27, R4, -R22 ;  /* 0x000000041b389223 */ /* 0x000fe20000010816 */
[----:B------:R-:W-:Y:S01]  /*8080*/  @!P1 LOP3.LUT R4, R6, 0xffff0000, RZ, 0xc0, !PT ;  /* 0xffff000006049812 */ /* 0x000fe200078ec0ff */
[----:B------:R-:W-:Y:S02]  /*8090*/  @!P1 IMAD.U32 R22, R15, 0x10000, RZ ;  /* 0x000100000f169824 */ /* 0x000fe400078e00ff */
[----:B------:R-:W-:Y:S02]  /*80a0*/  @!P1 FMUL.FTZ R24, R3, R28 ;  /* 0x0000001c03189220 */ /* 0x000fe40000410000 */
[----:B------:R-:W-:Y:S02]  /*80b0*/  @!P1 FMUL.FTZ R25, R9, R22 ;  /* 0x0000001609199220 */ /* 0x000fe40000410000 */
[-C--:B------:R-:W-:Y:S02]  /*80c0*/  @!P1 FMUL.FTZ R6, R3, R4.reuse ;  /* 0x0000000403069220 */ /* 0x080fe40000410000 */
[----:B------:R-:W-:Y:S01]  /*80d0*/  @!P1 FFMA.FTZ R55, R29, R4, -R24 ;  /* 0x000000041d379223 */ /* 0x000fe20000010818 */
[----:B------:R-:W-:Y:S01]  /*80e0*/  @!P1 LOP3.LUT R24, R15, 0xffff0000, RZ, 0xc0, !PT ;  /* 0xffff00000f189812 */ /* 0x000fe200078ec0ff */
[-C--:B------:R-:W-:Y:S01]  /*80f0*/  @!P1 FMUL.FTZ R3, R9, R8.reuse ;  /* 0x0000000809039220 */ /* 0x080fe20000410000 */
[----:B------:R-:W-:Y:S01]  /*8100*/  @!P1 LOP3.LUT R4, R16, 0xffff0000, RZ, 0xc0, !PT ;  /* 0xffff000010049812 */ /* 0x000fe200078ec0ff */
[----:B------:R-:W-:Y:S01]  /*8110*/  @!P1 FFMA.FTZ R54, R23, R8, -R25 ;  /* 0x0000000817369223 */ /* 0x000fe20000010819 */
[----:B------:R-:W-:Y:S01]  /*8120*/  @!P1 LOP3.LUT R25, R40, 0xffff0000, RZ, 0xc0, !PT ;  /* 0xffff000028199812 */ /* 0x000fe200078ec0ff */
[----:B------:R-:W-:Y:S01]  /*8130*/  @!P1 IMAD.U32 R9, R18, 0x10000, RZ ;  /* 0x0001000012099824 */ /* 0x000fe200078e00ff */
[----:B------:R-:W-:Y:S01]  /*8140*/  @!P1 LOP3.LUT R8, R10, 0xffff0000, RZ, 0xc0, !PT ;  /* 0xffff00000a089812 */ /* 0x000fe200078ec0ff */
[C---:B------:R-:W-:Y:S01]  /*8150*/  @!P1 IMAD.U32 R10, R11.reuse, 0x10000, RZ ;  /* 0x000100000b0a9824 */ /* 0x040fe200078e00ff */
[----:B------:R-:W-:Y:S01]  /*8160*/  @!P1 LOP3.LUT R11, R11, 0xffff0000, RZ, 0xc0, !PT ;  /* 0xffff00000b0b9812 */ /* 0x000fe200078ec0ff */
[C---:B------:R-:W-:Y:S02]  /*8170*/  @!P1 FMUL.FTZ R15, R4.reuse, R24 ;  /* 0x00000018040f9220 */ /* 0x040fe40000410000 */
[----:B------:R-:W-:Y:S02]  /*8180*/  @!P1 FMUL.FTZ R33, R9, R30 ;  /* 0x0000001e09219220 */ /* 0x000fe40000410000 */
[-C--:B------:R-:W-:Y:S02]  /*8190*/  @!P1 FMUL.FTZ R4, R4, R8.reuse ;  /* 0x0000000804049220 */ /* 0x080fe40000410000 */
[----:B------:R-:W-:Y:S01]  /*81a0*/  @!P1 FFMA.FTZ R51, R25, R8, -R15 ;  /* 0x0000000819339223 */ /* 0x000fe2000001080f */
[----:B------:R-:W-:Y:S01]  /*81b0*/  @!P1 SHF.L.U32 R15, R19, 0x10, RZ ;  /* 0x00000010130f9819 */ /* 0x000fe200000006ff */
[-C--:B------:R-:W-:Y:S01]  /*81c0*/  @!P1 FMUL.FTZ R8, R9, R10.reuse ;  /* 0x0000000a09089220 */ /* 0x080fe20000410000 */
[----:B------:R-:W-:Y:S01]  /*81d0*/  @!P1 LOP3.LUT R9, R18, 0xffff0000, RZ, 0xc0, !PT ;  /* 0xffff000012099812 */ /* 0x000fe200078ec0ff */
[----:B------:R-:W-:Y:S01]  /*81e0*/  @!P1 FFMA.FTZ R50, R31, R10, -R33 ;  /* 0x0000000a1f329223 */ /* 0x000fe20000010821 */
[----:B------:R-:W-:Y:S01]  /*81f0*/  @!P1 LOP3.LUT R33, R42, 0xffff0000, RZ, 0xc0, !PT ;  /* 0xffff00002a219812 */ /* 0x000fe200078ec0ff */
[C---:B------:R-:W-:Y:S01]  /*8200*/  @!P1 IMAD.U32 R10, R20.reuse, 0x10000, RZ ;  /* 0x00010000140a9824 */ /* 0x040fe200078e00ff */
[----:B------:R-:W-:Y:S01]  /*8210*/  @!P1 LOP3.LUT R20, R20, 0xffff0000, RZ, 0xc0, !PT ;  /* 0xffff000014149812 */ /* 0x000fe200078ec0ff */
[----:B------:R-:W-:Y:S02]  /*8220*/  @!P1 FMUL.FTZ R46, R15, R34 ;  /* 0x000000220f2e9220 */ /* 0x000fe40000410000 */
[----:B------:R-:W-:Y:S02]  /*8230*/  @!P1 FMUL.FTZ R38, R21, R36 ;  /* 0x0000002415269220 */ /* 0x000fe40000410000 */
[C---:B------:R-:W-:Y:S02]  /*8240*/  @!P1 FMUL.FTZ R47, R9.reuse, R32 ;  /* 0x00000020092f9220 */ /* 0x040fe40000410000 */
[-C--:B------:R-:W-:Y:S02]  /*8250*/  @!P1 FMUL.FTZ R9, R9, R11.reuse ;  /* 0x0000000b09099220 */ /* 0x080fe40000410000 */
[----:B------:R-:W-:Y:S01]  /*8260*/  @!P1 FFMA.FTZ R49, R35, R10, -R46 ;  /* 0x0000000a23319223 */ /* 0x000fe2000001082e */
[----:B------:R-:W-:Y:S01]  /*8270*/  @!P1 F2FP.BF16.PACK_AB R46, R51, R54 ;  /* 0x00000036332e923e */ /* 0x000fe200000010ff */
[----:B------:R-:W-:Y:S02]  /*8280*/  @!P1 FFMA.FTZ R38, R37, R20, -R38 ;  /* 0x0000001425269223 */ /* 0x000fe40000010826 */
[----:B------:R-:W-:Y:S01]  /*8290*/  @!P1 FFMA.FTZ R11, R33, R11, -R47 ;  /* 0x0000000b210b9223 */ /* 0x000fe2000001082f */
[----:B------:R-:W-:Y:S01]  /*82a0*/  @!P1 F2FP.BF16.PACK_AB R47, R55, R56 ;  /* 0x00000038372f923e */ /* 0x000fe200000010ff */
[----:B------:R-:W-:Y:S01]  /*82b0*/  @!P1 FMUL.FTZ R10, R15, R10 ;  /* 0x0000000a0f0a9220 */ /* 0x000fe20000410000 */
[----:B------:R-:W-:Y:S01]  /*82c0*/  @!P1 F2FP.BF16.PACK_AB R38, R38, R49 ;  /* 0x000000312626923e */ /* 0x000fe200000010ff */
[----:B------:R-:W-:Y:S01]  /*82d0*/  @!P1 IMAD.MOV.U32 R40, RZ, RZ, R46 ;  /* 0x000000ffff289224 */ /* 0x000fe200078e002e */
[----:B------:R-:W-:Y:S01]  /*82e0*/  @!P1 F2FP.BF16.PACK_AB R15, R11, R50 ;  /* 0x000000320b0f923e */ /* 0x000fe200000010ff */
[----:B------:R-:W-:Y:S02]  /*82f0*/  @!P1 IMAD.MOV.U32 R41, RZ, RZ, R47 ;  /* 0x000000ffff299224 */ /* 0x000fe400078e002f */
[----:B------:R-:W-:Y:S02]  /*8300*/  @!P1 IMAD.MOV.U32 R43, RZ, RZ, R38 ;  /* 0x000000ffff2b9224 */ /* 0x000fe400078e0026 */
[----:B------:R-:W-:Y:S02]  /*8310*/  @!P1 IMAD.MOV.U32 R42, RZ, RZ, R15 ;  /* 0x000000ffff2a9224 */ /* 0x000fe400078e000f */
[----:B------:R-:W-:Y:S02]  /*8320*/  @!P1 FFMA.FTZ R3, R22, R23, R3 ;  /* 0x0000001716039223 */ /* 0x000fe40000010003 */
[----:B------:R-:W-:Y:S01]  /*8330*/  @!P1 FFMA.FTZ R4, R24, R25, R4 ;  /* 0x0000001918049223 */ /* 0x000fe20000010004 */
[----:B------:R1:W-:Y:S01]  /*8340*/  ST.E.128 [R52.64], R40 ;  /* 0x0000002834007985 */ /* 0x0003e2000c101d08 */
[----:B------:R-:W-:Y:S02]  /*8350*/  @!P1 FFMA.FTZ R5, R26, R27, R5 ;  /* 0x0000001b1a059223 */ /* 0x000fe40000010005 */
[----:B------:R-:W-:Y:S01]  /*8360*/  @!P1 FFMA.FTZ R6, R28, R29, R6 ;  /* 0x0000001d1c069223 */ /* 0x000fe20000010006 */
[----:B------:R-:W-:Y:S01]  /*8370*/  @!P1 F2FP.BF16.PACK_AB R15, R4, R3 ;  /* 0x00000003040f923e */ /* 0x000fe200000010ff */
[----:B------:R-:W-:Y:S02]  /*8380*/  @!P1 FFMA.FTZ R8, R30, R31, R8 ;  /* 0x0000001f1e089223 */ /* 0x000fe40000010008 */
[----:B------:R-:W-:Y:S01]  /*8390*/  @!P1 FMUL.FTZ R11, R21, R20 ;  /* 0x00000014150b9220 */ /* 0x000fe20000410000 */
[----:B------:R-:W-:Y:S01]  /*83a0*/  @!P1 F2FP.BF16.PACK_AB R5, R6, R5 ;  /* 0x000000050605923e */ /* 0x000fe200000010ff */
[----:B------:R-:W-:Y:S01]  /*83b0*/  @!P1 FFMA.FTZ R9, R32, R33, R9 ;  /* 0x0000002120099223 */ /* 0x000fe20000010009 */
[----:B------:R-:W-:Y:S01]  /*83c0*/  @!P1 MOV R16, R15 ;  /* 0x0000000f00109202 */ /* 0x000fe20000000f00 */
[----:B------:R-:W-:Y:S02]  /*83d0*/  @!P1 FFMA.FTZ R10, R34, R35, R10 ;  /* 0x00000023220a9223 */ /* 0x000fe4000001000a */
[----:B------:R-:W-:Y:S01]  /*83e0*/  @!P1 FFMA.FTZ R11, R36, R37, R11 ;  /* 0x00000025240b9223 */ /* 0x000fe2000001000b */
[----:B------:R-:W-:Y:S01]  /*83f0*/  @!P1 F2FP.BF16.PACK_AB R4, R9, R8 ;  /* 0x000000080904923e */ /* 0x000fe200000010ff */
[----:B------:R-:W-:Y:S03]  /*8400*/  @!P1 IMAD.MOV.U32 R17, RZ, RZ, R5 ;  /* 0x000000ffff119224 */ /* 0x000fe600078e0005 */
[----:B------:R-:W-:Y:S01]  /*8410*/  @!P1 F2FP.BF16.PACK_AB R3, R11, R10 ;  /* 0x0000000a0b03923e */ /* 0x000fe200000010ff */
[----:B------:R-:W-:Y:S04]  /*8420*/  @!P1 IMAD.MOV.U32 R18, RZ, RZ, R4 ;  /* 0x000000ffff129224 */ /* 0x000fe800078e0004 */
[----:B------:R-:W-:Y:S01]  /*8430*/  @!P1 IMAD.MOV.U32 R19, RZ, RZ, R3 ;  /* 0x000000ffff139224 */ /* 0x000fe200078e0003 */
[----:B------:R-:W-:-:S05]  /*8440*/  @P0 BRA `(.L_x_365) ;  /* 0x0000046000000947 */ /* 0x000fca0003800000 */
[C---:B------:R-:W-:Y:S04]  /*8450*/  LEA R4, P0, R48.reuse, R44, 0x1 ;  /* 0x0000002c30047211 */ /* 0x040fe800078008ff */
[----:B------:R-:W-:Y:S05]  /*8460*/  LEA.HI.X.SX32 R5, R48, R45, 0x1, P0 ;  /* 0x0000002d30057211 */ /* 0x000fea00000f0eff */
[----:B------:R2:W-:Y:S01]  /*8470*/  ST.E.128 [R4.64], R16 ;  /* 0x0000001004007985 */ /* 0x0005e2000c101d08 */
[----:B------:R-:W-:-:S05]  /*8480*/  BRA `(.L_x_365) ;  /* 0x0000042000007947 */ /* 0x000fca0003800000 */
.L_x_343:
[----:B------:R1:W2:Y:S01]  /*8490*/  SHFL.IDX PT, R5, R92, RZ, 0x181f ;  /* 0x00181fff5c057589 */ /* 0x0002a200000e0000 */
[----:B------:R-:W-:Y:S01]  /*84a0*/  IMAD R3, R39, -0x70, R2 ;  /* 0xffffff9027037824 */ /* 0x000fe200078e0202 */
[----:B------:R-:W-:Y:S02]  /*84b0*/  BSSY B0, `(.L_x_374) ;  /* 0x0000011000007945 */ /* 0x000fe40003800000 */
[----:B------:R1:W3:Y:S02]  /*84c0*/  SHFL.IDX PT, R4, R93, RZ, 0x181f ;  /* 0x00181fff5d047589 */ /* 0x0002e400000e0000 */
[----:B------:R-:W-:Y:S04]  /*84d0*/  IMNMX R91, R3, 0x70, PT ;  /* 0x00000070035b7817 */ /* 0x000fe80003800200 */
[----:B------:R-:W-:Y:S04]  /*84e0*/  IADD3 R3, -R81, R91, RZ ;  /* 0x0000005b51037210 */ /* 0x000fe80007ffe1ff */
[----:B------:R-:W-:Y:S11]  /*84f0*/  ISETP.GE.AND P0, PT, R3, 0x1, PT ;  /* 0x000000010300780c */ /* 0x000ff60003f06270 */
[----:B------:R-:W-:Y:S02]  /*8500*/  @!UPT UIADD3 URZ, URZ, URZ, URZ ;  /* 0x0000003f3f3ff290 */ /* 0x000fe4000fffe03f */
[----:B------:R-:W-:-:S05]  /*8510*/  @!P0 BRA `(.L_x_375) ;  /* 0x000000a000008947 */ /* 0x000fca0003800000 */
[----:B-12---:R-:W1:Y:S01]  /*8520*/  @!P6 LDS.128 R16, [R213+0x8100] ;  /* 0x00810000d510e984 */ /* 0x006e620000000c00 */
[CC--:B---3--:R-:W-:Y:S04]  /*8530*/  @!P6 LEA R8, P0, R76.reuse, R4.reuse, 0x1 ;  /* 0x000000044c08e211 */ /* 0x0c8fe800078008ff */
[-C--:B------:R-:W-:Y:S02]  /*8540*/  @!P6 LEA.HI.X R9, R76, R5.reuse, R77, 0x1, P0 ;  /* 0x000000054c09e211 */ /* 0x080fe400000f0c4d */
[C---:B------:R-:W-:Y:S11]  /*8550*/  ISETP.GE.AND P0, PT, R212.reuse, c[0x0][0x1d4], PT ;  /* 0x00007500d4007a0c */ /* 0x040ff60003f06270 */
[----:B------:R-:W-:Y:S02]  /*8560*/  @!UPT UIADD3 URZ, URZ, URZ, URZ ;  /* 0x0000003f3f3ff290 */ /* 0x000fe4000fffe03f */
[C---:B------:R-:W-:Y:S04]  /*8570*/  @!P0 LEA R4, P1, R212.reuse, R4, 0x1 ;  /* 0x00000004d4048211 */ /* 0x040fe800078208ff */
[----:B------:R-:W-:Y:S01]  /*8580*/  @!P0 LEA.HI.X R5, R212, R5, R231, 0x1, P1 ;  /* 0x00000005d4058211 */ /* 0x000fe200008f0ce7 */
[----:B-1----:R-:W-:Y:S04]  /*8590*/  @!P6 ST.E.128 [R8.64], R16 ;  /* 0x000000100800e985 */ /* 0x002fe8000c101d08 */
[----:B------:R-:W1:Y:S04]  /*85a0*/  @!P0 LDS.128 R8, [R213+0xb900] ;  /* 0x00b90000d5088984 */ /* 0x000e680000000c00 */
[----:B-1----:R1:W-:Y:S02]  /*85b0*/  @!P0 ST.E.128 [R4.64], R8 ;  /* 0x0000000804008985 */ /* 0x0023e4000c101d08 */
.L_x_375:
[----:B-12---:R-:W-:Y:S05]  /*85c0*/  BSYNC B0 ;  /* 0x0000000000007941 */ /* 0x006fea0003800000 */
.L_x_374:
[----:B------:R1:W2:Y:S01]  /*85d0*/  SHFL.IDX PT, R5, R92, 0x1, 0x181f ;  /* 0x00381f005c057f89 */ /* 0x0002a200000e0000 */
[----:B------:R-:W-:Y:S01]  /*85e0*/  ISETP.GE.AND P0, PT, R3, 0x21, PT ;  /* 0x000000210300780c */ /* 0x000fe20003f06270 */
[----:B------:R-:W-:Y:S02]  /*85f0*/  BSSY B0, `(.L_x_376) ;  /* 0x000000d000007945 */ /* 0x000fe40003800000 */
[----:B---3--:R1:W3:Y:S10]  /*8600*/  SHFL.IDX PT, R4, R93, 0x1, 0x181f ;  /* 0x00381f005d047f89 */ /* 0x0082f400000e0000 */
[----:B------:R-:W-:-:S05]  /*8610*/  @!P0 BRA `(.L_x_377) ;  /* 0x000000a000008947 */ /* 0x000fca0003800000 */
[----:B------:R-:W4:Y:S01]  /*8620*/  @!P6 LDS.128 R16, [R213+0x9100] ;  /* 0x00910000d510e984 */ /* 0x000f220000000c00 */
[CC--:B---3--:R-:W-:Y:S04]  /*8630*/  @!P6 LEA R8, P0, R76.reuse, R4.reuse, 0x1 ;  /* 0x000000044c08e211 */ /* 0x0c8fe800078008ff */
[-C--:B--2---:R-:W-:Y:S02]  /*8640*/  @!P6 LEA.HI.X R9, R76, R5.reuse, R77, 0x1, P0 ;  /* 0x000000054c09e211 */ /* 0x084fe400000f0c4d */
[C---:B------:R-:W-:Y:S11]  /*8650*/  ISETP.GE.AND P0, PT, R212.reuse, c[0x0][0x1d4], PT ;  /* 0x00007500d4007a0c */ /* 0x040ff60003f06270 */
[----:B------:R-:W-:Y:S02]  /*8660*/  @!UPT UIADD3 URZ, URZ, URZ, URZ ;  /* 0x0000003f3f3ff290 */ /* 0x000fe4000fffe03f */
[C---:B------:R-:W-:Y:S04]  /*8670*/  @!P0 LEA R4, P1, R212.reuse, R4, 0x1 ;  /* 0x00000004d4048211 */ /* 0x040fe800078208ff */
[----:B------:R-:W-:Y:S01]  /*8680*/  @!P0 LEA.HI.X R5, R212, R5, R231, 0x1, P1 ;  /* 0x00000005d4058211 */ /* 0x000fe200008f0ce7 */
[----:B----4-:R-:W-:Y:S04]  /*8690*/  @!P6 ST.E.128 [R8.64], R16 ;  /* 0x000000100800e985 */ /* 0x010fe8000c101d08 */
[----:B------:R-:W2:Y:S04]  /*86a0*/  @!P0 LDS.128 R8, [R213+0xc900] ;  /* 0x00c90000d5088984 */ /* 0x000ea80000000c00 */
[----:B--2---:R2:W-:Y:S02]  /*86b0*/  @!P0 ST.E.128 [R4.64], R8 ;  /* 0x0000000804008985 */ /* 0x0045e4000c101d08 */
.L_x_377:
[----:B------:R-:W-:Y:S05]  /*86c0*/  BSYNC B0 ;  /* 0x0000000000007941 */ /* 0x000fea0003800000 */
.L_x_376:
[----:B--2---:R2:W4:Y:S01]  /*86d0*/  SHFL.IDX PT, R5, R92, 0x2, 0x181f ;  /* 0x00581f005c057f89 */ /* 0x00452200000e0000 */
[----:B------:R-:W-:Y:S01]  /*86e0*/  ISETP.GE.AND P0, PT, R3, 0x41, PT ;  /* 0x000000410300780c */ /* 0x000fe20003f06270 */
[----:B------:R-:W-:Y:S02]  /*86f0*/  BSSY B0, `(.L_x_378) ;  /* 0x000000d000007945 */ /* 0x000fe40003800000 */
[----:B---3--:R2:W3:Y:S10]  /*8700*/  SHFL.IDX PT, R4, R93, 0x2, 0x181f ;  /* 0x00581f005d047f89 */ /* 0x0084f400000e0000 */
[----:B------:R-:W-:-:S05]  /*8710*/  @!P0 BRA `(.L_x_379) ;  /* 0x000000a000008947 */ /* 0x000fca0003800000 */
[----:B------:R-:W5:Y:S01]  /*8720*/  @!P6 LDS.128 R16, [R213+0xa100] ;  /* 0x00a10000d510e984 */ /* 0x000f620000000c00 */
[CC--:B---3--:R-:W-:Y:S04]  /*8730*/  @!P6 LEA R8, P0, R76.reuse, R4.reuse, 0x1 ;  /* 0x000000044c08e211 */ /* 0x0c8fe800078008ff */
[-C--:B----4-:R-:W-:Y:S02]  /*8740*/  @!P6 LEA.HI.X R9, R76, R5.reuse, R77, 0x1, P0 ;  /* 0x000000054c09e211 */ /* 0x090fe400000f0c4d */
[C---:B------:R-:W-:Y:S11]  /*8750*/  ISETP.GE.AND P0, PT, R212.reuse, c[0x0][0x1d4], PT ;  /* 0x00007500d4007a0c */ /* 0x040ff60003f06270 */
[----:B------:R-:W-:Y:S02]  /*8760*/  @!UPT UIADD3 URZ, URZ, URZ, URZ ;  /* 0x0000003f3f3ff290 */ /* 0x000fe4000fffe03f */
[C---:B------:R-:W-:Y:S04]  /*8770*/  @!P0 LEA R4, P1, R212.reuse, R4, 0x1 ;  /* 0x00000004d4048211 */ /* 0x040fe800078208ff */
[----:B------:R-:W-:Y:S01]  /*8780*/  @!P0 LEA.HI.X R5, R212, R5, R231, 0x1, P1 ;  /* 0x00000005d4058211 */ /* 0x000fe200008f0ce7 */
[----:B-----5:R-:W-:Y:S04]  /*8790*/  @!P6 ST.E.128 [R8.64], R16 ;  /* 0x000000100800e985 */ /* 0x020fe8000c101d08 */
[----:B------:R-:W3:Y:S04]  /*87a0*/  @!P0 LDS.128 R8, [R213+0xd900] ;  /* 0x00d90000d5088984 */ /* 0x000ee80000000c00 */
[----:B---3--:R3:W-:Y:S02]  /*87b0*/  @!P0 ST.E.128 [R4.64], R8 ;  /* 0x0000000804008985 */ /* 0x0087e4000c101d08 */
.L_x_379:
[----:B------:R-:W-:Y:S05]  /*87c0*/  BSYNC B0 ;  /* 0x0000000000007941 */ /* 0x000fea0003800000 */
.L_x_378:
[----:B---34-:R3:W4:Y:S01]  /*87d0*/  SHFL.IDX PT, R5, R92, 0x3, 0x181f ;  /* 0x00781f005c057f89 */ /* 0x01872200000e0000 */
[----:B------:R-:W-:Y:S03]  /*87e0*/  ISETP.GE.AND P0, PT, R3, 0x61, PT ;  /* 0x000000610300780c */ /* 0x000fe60003f06270 */
[----:B------:R3:W1:Y:S10]  /*87f0*/  SHFL.IDX PT, R4, R93, 0x3, 0x181f ;  /* 0x00781f005d047f89 */ /* 0x00067400000e0000 */
[----:B------:R-:W-:-:S05]  /*8800*/  @!P0 BRA `(.L_x_365) ;  /* 0x000000a000008947 */ /* 0x000fca0003800000 */
[----:B------:R-:W5:Y:S01]  /*8810*/  @!P6 LDS.128 R16, [R213+0xb100] ;  /* 0x00b10000d510e984 */ /* 0x000f620000000c00 */
[CC--:B-1----:R-:W-:Y:S04]  /*8820*/  @!P6 LEA R8, P0, R76.reuse, R4.reuse, 0x1 ;  /* 0x000000044c08e211 */ /* 0x0c2fe800078008ff */
[-C--:B----4-:R-:W-:Y:S02]  /*8830*/  @!P6 LEA.HI.X R9, R76, R5.reuse, R77, 0x1, P0 ;  /* 0x000000054c09e211 */ /* 0x090fe400000f0c4d */
[C---:B------:R-:W-:Y:S11]  /*8840*/  ISETP.GE.AND P0, PT, R212.reuse, c[0x0][0x1d4], PT ;  /* 0x00007500d4007a0c */ /* 0x040ff60003f06270 */
[----:B------:R-:W-:Y:S02]  /*8850*/  @!UPT UIADD3 URZ, URZ, URZ, URZ ;  /* 0x0000003f3f3ff290 */ /* 0x000fe4000fffe03f */
[C---:B------:R-:W-:Y:S04]  /*8860*/  @!P0 LEA R4, P1, R212.reuse, R4, 0x1 ;  /* 0x00000004d4048211 */ /* 0x040fe800078208ff */
[----:B------:R-:W-:Y:S01]  /*8870*/  @!P0 LEA.HI.X R5, R212, R5, R231, 0x1, P1 ;  /* 0x00000005d4058211 */ /* 0x000fe200008f0ce7 */
[----:B-----5:R-:W-:Y:S04]  /*8880*/  @!P6 ST.E.128 [R8.64], R16 ;  /* 0x000000100800e985 */ /* 0x020fe8000c101d08 */
[----:B------:R-:W1:Y:S04]  /*8890*/  @!P0 LDS.128 R8, [R213+0xe900] ;  /* 0x00e90000d5088984 */ /* 0x000e680000000c00 */
[----:B-1----:R1:W-:Y:S02]  /*88a0*/  @!P0 ST.E.128 [R4.64], R8 ;  /* 0x0000000804008985 */ /* 0x0023e4000c101d08 */
.L_x_365:
[----:B------:R-:W-:Y:S05]  /*88b0*/  BSYNC B2 ;  /* 0x0000000000027941 */ /* 0x000fea0003800000 */
.L_x_342:
[----:B------:R-:W-:Y:S01]  /*88c0*/  IMAD.IADD R3, R91, 0x1, -R81 ;  /* 0x000000015b037824 */ /* 0x000fe200078e0a51 */
[----:B-1----:R-:W-:Y:S01]  /*88d0*/  P2R R24, PR, RZ, 0x4 ;  /* 0x00000004ff187803 */ /* 0x002fe20000000000 */
[----:B-----5:R-:W-:Y:S01]  /*88e0*/  IMAD.WIDE R8, R39, 0x70, R116 ;  /* 0x0000007027087825 */ /* 0x020fe200078e0274 */
[----:B------:R-:W-:Y:S01]  /*88f0*/  LOP3.LUT P2, RZ, R241, 0x4, RZ, 0xc0, !PT ;  /* 0x00000004f1ff7812 */ /* 0x000fe2000784c0ff */
[----:B------:R-:W-:Y:S01]  /*8900*/  BSSY B0, `(.L_x_380) ;  /* 0x0000054000007945 */ /* 0x000fe20003800000 */
[C---:B------:R-:W-:Y:S02]  /*8910*/  ISETP.GE.AND P1, PT, R3.reuse, 0x21, PT ;  /* 0x000000210300780c */ /* 0x040fe40003f26270 */
[C---:B------:R-:W-:Y:S02]  /*8920*/  ISETP.GE.AND P3, PT, R3.reuse, 0x41, PT ;  /* 0x000000410300780c */ /* 0x040fe40003f66270 */
[C---:B------:R-:W-:Y:S09]  /*8930*/  ISETP.GE.AND P4, PT, R3.reuse, 0x61, PT ;  /* 0x000000610300780c */ /* 0x040ff20003f86270 */
[C---:B------:R-:W-:Y:S05]  /*8940*/  @P1 IADD3 R6, P0, R8.reuse, 0x20, RZ ;  /* 0x0000002008061810 */ /* 0x040fea0007f1e0ff */
[--C-:B------:R-:W-:Y:S01]  /*8950*/  @P1 IMAD.X R11, RZ, RZ, R9.reuse, P0 ;  /* 0x000000ffff0b1224 */ /* 0x100fe200000e0609 */
[C---:B------:R-:W-:Y:S04]  /*8960*/  @P3 IADD3 R10, P0, R8.reuse, 0x40, RZ ;  /* 0x00000040080a3810 */ /* 0x040fe80007f1e0ff */
[----:B------:R-:W-:Y:S02]  /*8970*/  @P3 IADD3.X R22, RZ, R9, RZ, P0, !PT ;  /* 0x00000009ff163210 */ /* 0x000fe400007fe4ff */
[C---:B------:R-:W-:Y:S05]  /*8980*/  @P4 IADD3 R15, P0, R8.reuse, 0x60, RZ ;  /* 0x00000060080f4810 */ /* 0x040fea0007f1e0ff */
[----:B------:R-:W-:Y:S01]  /*8990*/  @P4 IMAD.X R23, RZ, RZ, R9, P0 ;  /* 0x000000ffff174224 */ /* 0x000fe200000e0609 */
[----:B------:R-:W-:Y:S11]  /*89a0*/  ISETP.GE.AND P0, PT, R3, 0x1, PT ;  /* 0x000000010300780c */ /* 0x000ff60003f06270 */
[----:B------:R-:W-:Y:S02]  /*89b0*/  @!UPT UIADD3 URZ, URZ, URZ, URZ ;  /* 0x0000003f3f3ff290 */ /* 0x000fe4000fffe03f */
[----:B------:R-:W-:Y:S01]  /*89c0*/  @P0 IMAD R3, R9, c[0x0][0x258], RZ ;  /* 0x0000960009030a24 */ /* 0x000fe200078e02ff */
[----:B--2---:R-:W-:Y:S01]  /*89d0*/  @P0 MOV R4, R98 ;  /* 0x0000006200040202 */ /* 0x004fe20000000f00 */
[----:B----4-:R-:W-:Y:S02]  /*89e0*/  @P0 IMAD.MOV.U32 R5, RZ, RZ, R97 ;  /* 0x000000ffff050224 */ /* 0x010fe400078e0061 */
[C---:B------:R-:W-:Y:S02]  /*89f0*/  @P0 IMAD R3, R8.reuse, c[0x0][0x25c], R3 ;  /* 0x0000970008030a24 */ /* 0x040fe400078e0203 */
[----:B------:R-:W-:Y:S05]  /*8a00*/  @P0 IMAD.WIDE.U32 R4, R8, c[0x0][0x258], R4 ;  /* 0x0000960008040a25 */ /* 0x000fea00078e0004 */
[C---:B------:R-:W-:Y:S02]  /*8a10*/  @P0 LEA R18, P5, R4.reuse, c[0x0][0x250], 0x1 ;  /* 0x0000940004120a11 */ /* 0x040fe400078a08ff */
[----:B------:R-:W-:Y:S04]  /*8a20*/  @P0 IADD3 R3, R5, R3, RZ ;  /* 0x0000000305030210 */ /* 0x000fe80007ffe0ff */
[----:B------:R-:W-:Y:S01]  /*8a30*/  @P0 LEA.HI.X R19, R4, c[0x0][0x254], R3, 0x1, P5 ;  /* 0x0000950004130a11 */ /* 0x000fe200028f0c03 */
[----:B------:R-:W-:Y:S02]  /*8a40*/  IMAD R3, R113, c[0x0][0x208], RZ ;  /* 0x0000820071037a24 */ /* 0x000fe400078e02ff */
[C---:B------:R-:W-:Y:S02]  /*8a50*/  IMAD.WIDE.U32 R4, R96.reuse, c[0x0][0x208], RZ ;  /* 0x0000820060047a25 */ /* 0x040fe400078e00ff */
[----:B------:R-:W-:Y:S01]  /*8a60*/  @!PT LDS RZ, [RZ] ;  /* 0x00000000fffff984 */ /* 0x000fe20000000800 */
[----:B------:R-:W-:Y:S01]  /*8a70*/  @!PT LDS RZ, [RZ] ;  /* 0x00000000fffff984 */ /* 0x000fe20000000800 */
[----:B------:R-:W-:Y:S01]  /*8a80*/  @!PT LDS RZ, [RZ] ;  /* 0x00000000fffff984 */ /* 0x000fe20000000800 */
[----:B------:R1:W-:Y:S02]  /*8a90*/  @P0 LDGSTS.E.BYPASS.LTC128B.128 [R213+0x100], [R18.64], !P2 ;  /* 0x0010000012d50fae */ /* 0x0003e4000d101d48 */
[----:B------:R-:W-:Y:S04]  /*8aa0*/  IMAD R3, R96, c[0x0][0x20c], R3 ;  /* 0x0000830060037a24 */ /* 0x000fe800078e0203 */
[----:B------:R-:W-:Y:S02]  /*8ab0*/  IMAD.IADD R5, R5, 0x1, R3 ;  /* 0x0000000105057824 */ /* 0x000fe400078e0203 */
[----:B------:R-:W-:Y:S02]  /*8ac0*/  IMAD R3, R114, c[0x0][0x218], RZ ;  /* 0x0000860072037a24 */ /* 0x000fe400078e02ff */
[C---:B------:R-:W-:Y:S04]  /*8ad0*/  IMAD.WIDE.U32 R4, R95.reuse, c[0x0][0x218], R4 ;  /* 0x000086005f047a25 */ /* 0x040fe800078e0004 */
[----:B------:R-:W-:Y:S01]  /*8ae0*/  IMAD R3, R95, c[0x0][0x21c], R3 ;  /* 0x000087005f037a24 */ /* 0x000fe200078e0203 */
[----:B------:R-:W-:Y:S02]  /*8af0*/  IADD3 R20, P5, R124, R4, RZ ;  /* 0x000000047c147210 */ /* 0x000fe40007fbe0ff */
[-C--:B------:R-:W-:Y:S02]  /*8b00*/  @P1 MOV R4, R98.reuse ;  /* 0x0000006200041202 */ /* 0x080fe40000000f00 */
[----:B------:R-:W-:Y:S01]  /*8b10*/  IADD3.X R21, R133, R5, R3, P5, !PT ;  /* 0x0000000585157210 */ /* 0x000fe20002ffe403 */
[----:B------:R-:W-:Y:S02]  /*8b20*/  @P1 IMAD R3, R11, c[0x0][0x258], RZ ;  /* 0x000096000b031a24 */ /* 0x000fe400078e02ff */
[----:B------:R-:W-:Y:S02]  /*8b30*/  @P1 IMAD.MOV.U32 R5, RZ, RZ, R97 ;  /* 0x000000ffff051224 */ /* 0x000fe400078e0061 */
[C---:B------:R-:W-:Y:S02]  /*8b40*/  @P1 IMAD R3, R6.reuse, c[0x0][0x25c], R3 ;  /* 0x0000970006031a24 */ /* 0x040fe400078e0203 */
[----:B------:R-:W-:Y:S05]  /*8b50*/  @P1 IMAD.WIDE.U32 R4, R6, c[0x0][0x258], R4 ;  /* 0x0000960006041a25 */ /* 0x000fea00078e0004 */
[C---:B------:R-:W-:Y:S02]  /*8b60*/  @P1 LEA R16, P5, R4.reuse, c[0x0][0x250], 0x1 ;  /* 0x0000940004101a11 */ /* 0x040fe400078a08ff */
[----:B------:R-:W-:Y:S02]  /*8b70*/  @P1 IADD3 R3, R5, R3, RZ ;  /* 0x0000000305031210 */ /* 0x000fe40007ffe0ff */
[----:B------:R-:W-:Y:S02]  /*8b80*/  @P3 MOV R5, R97 ;  /* 0x0000006100053202 */ /* 0x000fe40000000f00 */
[----:B------:R-:W-:Y:S01]  /*8b90*/  @P1 LEA.HI.X R17, R4, c[0x0][0x254], R3, 0x1, P5 ;  /* 0x0000950004111a11 */ /* 0x000fe200028f0c03 */
[----:B------:R-:W-:Y:S02]  /*8ba0*/  @P3 IMAD R3, R22, c[0x0][0x258], RZ ;  /* 0x0000960016033a24 */ /* 0x000fe400078e02ff */
[----:B------:R-:W-:Y:S02]  /*8bb0*/  @P3 IMAD.MOV.U32 R4, RZ, RZ, R98 ;  /* 0x000000ffff043224 */ /* 0x000fe400078e0062 */
[C---:B------:R-:W-:Y:S02]  /*8bc0*/  @P3 IMAD R3, R10.reuse, c[0x0][0x25c], R3 ;  /* 0x000097000a033a24 */ /* 0x040fe400078e0203 */
[----:B------:R-:W-:Y:S04]  /*8bd0*/  @P3 IMAD.WIDE.U32 R4, R10, c[0x0][0x258], R4 ;  /* 0x000096000a043a25 */ /* 0x000fe800078e0004 */
[----:B------:R-:W-:Y:S01]  /*8be0*/  @P3 IMAD.IADD R3, R5, 0x1, R3 ;  /* 0x0000000105033824 */ /* 0x000fe200078e0203 */
[C---:B------:R-:W-:Y:S01]  /*8bf0*/  @P3 LEA R10, P5, R4.reuse, c[0x0][0x250], 0x1 ;  /* 0x00009400040a3a11 */ /* 0x040fe200078a08ff */
[----:B------:R-:W-:Y:S03]  /*8c00*/  @P4 IMAD.MOV.U32 R5, RZ, RZ, R97 ;  /* 0x000000ffff054224 */ /* 0x000fe600078e0061 */
[----:B------:R-:W-:Y:S01]  /*8c10*/  @P3 LEA.HI.X R11, R4, c[0x0][0x254], R3, 0x1, P5 ;  /* 0x00009500040b3a11 */ /* 0x000fe200028f0c03 */
[----:B------:R-:W-:Y:S01]  /*8c20*/  @P4 IMAD R3, R23, c[0x0][0x258], RZ ;  /* 0x0000960017034a24 */ /* 0x000fe200078e02ff */
[----:B------:R-:W-:Y:S03]  /*8c30*/  @P4 MOV R4, R98 ;  /* 0x0000006200044202 */ /* 0x000fe60000000f00 */
[C---:B------:R-:W-:Y:S02]  /*8c40*/  @P4 IMAD R3, R15.reuse, c[0x0][0x25c], R3 ;  /* 0x000097000f034a24 */ /* 0x040fe400078e0203 */
[----:B------:R-:W-:Y:S05]  /*8c50*/  @P4 IMAD.WIDE.U32 R4, R15, c[0x0][0x258], R4 ;  /* 0x000096000f044a25 */ /* 0x000fea00078e0004 */
[C---:B------:R-:W-:Y:S02]  /*8c60*/  @P4 LEA R8, P5, R4.reuse, c[0x0][0x250], 0x1 ;  /* 0x0000940004084a11 */ /* 0x040fe400078a08ff */
[----:B------:R-:W-:Y:S04]  /*8c70*/  @P4 IADD3 R3, R5, R3, RZ ;  /* 0x0000000305034210 */ /* 0x000fe80007ffe0ff */
[----:B------:R-:W-:Y:S02]  /*8c80*/  @P4 LEA.HI.X R9, R4, c[0x0][0x254], R3, 0x1, P5 ;  /* 0x0000950004094a11 */ /* 0x000fe400028f0c03 */
[C---:B------:R-:W-:Y:S04]  /*8c90*/  LEA R15, P5, R20.reuse, c[0x0][0x1f8], 0x1 ;  /* 0x00007e00140f7a11 */ /* 0x040fe800078a08ff */
[----:B------:R-:W-:Y:S01]  /*8ca0*/  LEA.HI.X R6, R20, c[0x0][0x1fc], R21, 0x1, P5 ;  /* 0x00007f0014067a11 */ /* 0x000fe200028f0c15 */
[----:B------:R1:W2:Y:S01]  /*8cb0*/  SHFL.IDX PT, R3, R15, RZ, 0x181f ;  /* 0x00181fff0f037589 */ /* 0x0002a200000e0000 */
[----:B------:R-:W-:Y:S03]  /*8cc0*/  LOP3.LUT P5, RZ, R241, 0x2, RZ, 0xc0, !PT ;  /* 0x00000002f1ff7812 */ /* 0x000fe600078ac0ff */
[----:B------:R1:W4:Y:S10]  /*8cd0*/  SHFL.IDX PT, R5, R6, RZ, 0x181f ;  /* 0x00181fff06057589 */ /* 0x00033400000e0000 */
[----:B------:R1:W-:Y:S04]  /*8ce0*/  @P0 LDGSTS.E.BYPASS.LTC128B.128 [R213+0x3900], [R18.64+0x80], !P5 ;  /* 0x0390008012d50fae */ /* 0x0003e8000e901d48 */
[----:B------:R1:W-:Y:S04]  /*8cf0*/  @P1 LDGSTS.E.BYPASS.LTC128B.128 [R214+0x1100], [R16.64], !P2 ;  /* 0x0110000010d61fae */ /* 0x0003e8000d101d48 */
[----:B------:R1:W-:Y:S04]  /*8d00*/  @P1 LDGSTS.E.BYPASS.LTC128B.128 [R214+0x4900], [R16.64+0x80], !P5 ;  /* 0x0490008010d61fae */ /* 0x0003e8000e901d48 */
[----:B------:R1:W-:Y:S04]  /*8d10*/  @P3 LDGSTS.E.BYPASS.LTC128B.128 [R214+0x2100], [R10.64], !P2 ;  /* 0x021000000ad63fae */ /* 0x0003e8000d101d48 */
[----:B------:R1:W-:Y:S04]  /*8d20*/  @P3 LDGSTS.E.BYPASS.LTC128B.128 [R214+0x5900], [R10.64+0x80], !P5 ;  /* 0x059000800ad63fae */ /* 0x0003e8000e901d48 */
[----:B------:R1:W-:Y:S01]  /*8d30*/  @P4 LDGSTS.E.BYPASS.LTC128B.128 [R214+0x3100], [R8.64], !P2 ;  /* 0x0310000008d64fae */ /* 0x0003e2000d101d48 */
[----:B------:R-:W-:Y:S03]  /*8d40*/  ISETP.NE.AND P2, PT, R24, RZ, PT ;  /* 0x000000ff1800720c */ /* 0x000fe60003f45270 */
[----:B------:R1:W-:Y:S04]  /*8d50*/  @P4 LDGSTS.E.BYPASS.LTC128B.128 [R214+0x6900], [R8.64+0x80], !P5 ;  /* 0x0690008008d64fae */ /* 0x0003e8000e901d48 */
[----:B------:R-:W0:Y:S01]  /*8d60*/  LDGDEPBAR ;  /* 0x00000000000079af */ /* 0x000e220000000000 */
[----:B------:R-:W-:Y:S04]  /*8d70*/  DEPBAR.LE SB0, 0x0 ;  /* 0x000080000000791a */ /* 0x000fe80000000000 */
[----:B------:R-:W-:Y:S06]  /*8d80*/  BAR.SYNC.DEFER_BLOCKING 0x0 ;  /* 0x0000000000007b1d */ /* 0x000fec0000010000 */
[----:B------:R-:W-:-:S05]  /*8d90*/  @!P0 BRA `(.L_x_381) ;  /* 0x000000a000008947 */ /* 0x000fca0003800000 */
[----:B-12-4-:R-:W1:Y:S01]  /*8da0*/  @!P6 LDS.128 R16, [R213+0x100] ;  /* 0x00010000d510e984 */ /* 0x016e620000000c00 */
[C---:B------:R-:W-:Y:S04]  /*8db0*/  @!P6 LEA R8, P0, R76.reuse, R3, 0x1 ;  /* 0x000000034c08e211 */ /* 0x040fe800078008ff */
[----:B------:R-:W-:Y:S02]  /*8dc0*/  @!P6 LEA.HI.X R9, R76, R5, R77, 0x1, P0 ;  /* 0x000000054c09e211 */ /* 0x000fe400000f0c4d */
[C---:B------:R-:W-:Y:S11]  /*8dd0*/  ISETP.GE.AND P0, PT, R212.reuse, c[0x0][0x1d4], PT ;  /* 0x00007500d4007a0c */ /* 0x040ff60003f06270 */
[----:B------:R-:W-:Y:S02]  /*8de0*/  @!UPT UIADD3 URZ, URZ, URZ, URZ ;  /* 0x0000003f3f3ff290 */ /* 0x000fe4000fffe03f */
[C---:B------:R-:W-:Y:S04]  /*8df0*/  @!P0 LEA R4, P5, R212.reuse, R3, 0x1 ;  /* 0x00000003d4048211 */ /* 0x040fe800078a08ff */
[----:B------:R-:W-:Y:S01]  /*8e00*/  @!P0 LEA.HI.X R5, R212, R5, R231, 0x1, P5 ;  /* 0x00000005d4058211 */ /* 0x000fe200028f0ce7 */
[----:B-1----:R-:W-:Y:S04]  /*8e10*/  @!P6 ST.E.128 [R8.64], R16 ;  /* 0x000000100800e985 */ /* 0x002fe8000c101d08 */
[----:B------:R-:W1:Y:S04]  /*8e20*/  @!P0 LDS.128 R8, [R213+0x3900] ;  /* 0x00390000d5088984 */ /* 0x000e680000000c00 */
[----:B-1----:R1:W-:Y:S02]  /*8e30*/  @!P0 ST.E.128 [R4.64], R8 ;  /* 0x0000000804008985 */ /* 0x0023e4000c101d08 */
.L_x_381:
[----:B-12-4-:R-:W-:Y:S05]  /*8e40*/  BSYNC B0 ;  /* 0x0000000000007941 */ /* 0x016fea0003800000 */
.L_x_380:
[----:B------:R1:W2:Y:S01]  /*8e50*/  SHFL.IDX PT, R5, R6, 0x1, 0x181f ;  /* 0x00381f0006057f89 */ /* 0x0002a200000e0000 */
[----:B------:R-:W-:Y:S03]  /*8e60*/  BSSY B0, `(.L_x_382) ;  /* 0x000000d000007945 */ /* 0x000fe60003800000 */
[----:B------:R1:W4:Y:S01]  /*8e70*/  SHFL.IDX PT, R3, R15, 0x1, 0x181f ;  /* 0x00381f000f037f89 */ /* 0x00032200000e0000 */
[----:B------:R-:W-:-:S05]  /*8e80*/  @!P1 BRA `(.L_x_383) ;  /* 0x000000a000009947 */ /* 0x000fca0003800000 */
[----:B------:R-:W5:Y:S01]  /*8e90*/  @!P6 LDS.128 R16, [R213+0x1100] ;  /* 0x00110000d510e984 */ /* 0x000f620000000c00 */
[C---:B----4-:R-:W-:Y:S04]  /*8ea0*/  @!P6 LEA R8, P0, R76.reuse, R3, 0x1 ;  /* 0x000000034c08e211 */ /* 0x050fe800078008ff */
[----:B--2---:R-:W-:Y:S02]  /*8eb0*/  @!P6 LEA.HI.X R9, R76, R5, R77, 0x1, P0 ;  /* 0x000000054c09e211 */ /* 0x004fe400000f0c4d */
[C---:B------:R-:W-:Y:S11]  /*8ec0*/  ISETP.GE.AND P0, PT, R212.reuse, c[0x0][0x1d4], PT ;  /* 0x00007500d4007a0c */ /* 0x040ff60003f06270 */
[----:B------:R-:W-:Y:S02]  /*8ed0*/  @!UPT UIADD3 URZ, URZ, URZ, URZ ;  /* 0x0000003f3f3ff290 */ /* 0x000fe4000fffe03f */
[C---:B------:R-:W-:Y:S04]  /*8ee0*/  @!P0 LEA R4, P1, R212.reuse, R3, 0x1 ;  /* 0x00000003d4048211 */ /* 0x040fe800078208ff */
[----:B------:R-:W-:Y:S01]  /*8ef0*/  @!P0 LEA.HI.X R5, R212, R5, R231, 0x1, P1 ;  /* 0x00000005d4058211 */ /* 0x000fe200008f0ce7 */
[----:B-----5:R-:W-:Y:S04]  /*8f00*/  @!P6 ST.E.128 [R8.64], R16 ;  /* 0x000000100800e985 */ /* 0x020fe8000c101d08 */
[----:B------:R-:W2:Y:S04]  /*8f10*/  @!P0 LDS.128 R8, [R213+0x4900] ;  /* 0x00490000d5088984 */ /* 0x000ea80000000c00 */
[----:B--2---:R2:W-:Y:S02]  /*8f20*/  @!P0 ST.E.128 [R4.64], R8 ;  /* 0x0000000804008985 */ /* 0x0045e4000c101d08 */
.L_x_383:
[----:B------:R-:W-:Y:S05]  /*8f30*/  BSYNC B0 ;  /* 0x0000000000007941 */ /* 0x000fea0003800000 */
.L_x_382:
[----:B--2---:R2:W1:Y:S01]  /*8f40*/  SHFL.IDX PT, R5, R6, 0x2, 0x181f ;  /* 0x00581f0006057f89 */ /* 0x00446200000e0000 */
[----:B------:R-:W-:Y:S03]  /*8f50*/  BSSY B0, `(.L_x_384) ;  /* 0x000000d000007945 */ /* 0x000fe60003800000 */
[----:B----4-:R2:W4:Y:S01]  /*8f60*/  SHFL.IDX PT, R3, R15, 0x2, 0x181f ;  /* 0x00581f000f037f89 */ /* 0x01052200000e0000 */
[----:B------:R-:W-:-:S05]  /*8f70*/  @!P3 BRA `(.L_x_385) ;  /* 0x000000a00000b947 */ /* 0x000fca0003800000 */
[----:B------:R-:W5:Y:S01]  /*8f80*/  @!P6 LDS.128 R16, [R213+0x2100] ;  /* 0x00210000d510e984 */ /* 0x000f620000000c00 */
[C---:B----4-:R-:W-:Y:S04]  /*8f90*/  @!P6 LEA R8, P0, R76.reuse, R3, 0x1 ;  /* 0x000000034c08e211 */ /* 0x050fe800078008ff */
[----:B-1----:R-:W-:Y:S02]  /*8fa0*/  @!P6 LEA.HI.X R9, R76, R5, R77, 0x1, P0 ;  /* 0x000000054c09e211 */ /* 0x002fe400000f0c4d */
[C---:B------:R-:W-:Y:S11]  /*8fb0*/  ISETP.GE.AND P0, PT, R212.reuse, c[0x0][0x1d4], PT ;  /* 0x00007500d4007a0c */ /* 0x040ff60003f06270 */
[----:B------:R-:W-:Y:S02]  /*8fc0*/  @!UPT UIADD3 URZ, URZ, URZ, URZ ;  /* 0x0000003f3f3ff290 */ /* 0x000fe4000fffe03f */
[C---:B------:R-:W-:Y:S04]  /*8fd0*/  @!P0 LEA R4, P1, R212.reuse, R3, 0x1 ;  /* 0x00000003d4048211 */ /* 0x040fe800078208ff */
[----:B------:R-:W-:Y:S01]  /*8fe0*/  @!P0 LEA.HI.X R5, R212, R5, R231, 0x1, P1 ;  /* 0x00000005d4058211 */ /* 0x000fe200008f0ce7 */
[----:B-----5:R-:W-:Y:S04]  /*8ff0*/  @!P6 ST.E.128 [R8.64], R16 ;  /* 0x000000100800e985 */ /* 0x020fe8000c101d08 */
[----:B------:R-:W1:Y:S04]  /*9000*/  @!P0 LDS.128 R8, [R213+0x5900] ;  /* 0x00590000d5088984 */ /* 0x000e680000000c00 */
[----:B-1----:R1:W-:Y:S02]  /*9010*/  @!P0 ST.E.128 [R4.64], R8 ;  /* 0x0000000804008985 */ /* 0x0023e4000c101d08 */
.L_x_385:
[----:B------:R-:W-:Y:S05]  /*9020*/  BSYNC B0 ;  /* 0x0000000000007941 */ /* 0x000fea0003800000 */
.L_x_384:
[----:B-1----:R1:W2:Y:S01]  /*9030*/  SHFL.IDX PT, R5, R6, 0x3, 0x181f ;  /* 0x00781f0006057f89 */ /* 0x0022a200000e0000 */
[----:B------:R-:W-:Y:S03]  /*9040*/  BSSY B0, `(.L_x_386) ;  /* 0x000000d000007945 */ /* 0x000fe60003800000 */
[----:B----4-:R1:W4:Y:S01]  /*9050*/  SHFL.IDX PT, R3, R15, 0x3, 0x181f ;  /* 0x00781f000f037f89 */ /* 0x01032200000e0000 */
        /* <DEDUP_REMOVED lines=11> */
.L_x_387:
[----:B------:R-:W-:Y:S05]  /*9110*/  BSYNC B0 ;  /* 0x0000000000007941 */ /* 0x000fea0003800000 */
.L_x_386:
[----:B------:R-:W-:Y:S01]  /*9120*/  ISETP.GT.AND P0, PT, R39, R115, PT ;  /* 0x000000732700720c */ /* 0x000fe20003f04270 */
[----:B------:R-:W-:Y:S03]  /*9130*/  BSSY B0, `(.L_x_388) ;  /* 0x0000030000007945 */ /* 0x000fe60003800000 */
[----:B-12---:R-:W-:Y:S09]  /*9140*/  P2R R15, PR, RZ, 0x1 ;  /* 0x00000001ff0f7803 */ /* 0x006ff20000000000 */
[----:B------:R-:W-:-:S05]  /*9150*/  @!P0 BRA `(.L_x_389) ;  /* 0x000002d000008947 */ /* 0x000fca0003800000 */
[----:B----4-:R-:W-:Y:S01]  /*9160*/  IADD3 R3, R39, -0x1, RZ ;  /* 0xffffffff27037810 */ /* 0x010fe20007ffe0ff */
[----:B------:R-:W-:Y:S01]  /*9170*/  IMAD.MOV.U32 R4, RZ, RZ, R120 ;  /* 0x000000ffff047224 */ /* 0x000fe200078e0078 */
[C---:B------:R-:W-:Y:S01]  /*9180*/  ISETP.GE.AND P3, PT, R219.reuse, 0x21, PT ;  /* 0x00000021db00780c */ /* 0x040fe20003f66270 */
[----:B------:R-:W-:Y:S01]  /*9190*/  IMAD.MOV.U32 R5, RZ, RZ, R119 ;  /* 0x000000ffff057224 */ /* 0x000fe200078e0077 */
[----:B------:R-:W-:Y:S01]  /*91a0*/  SHF.R.S32.HI R8, RZ, 0x1f, R3 ;  /* 0x0000001fff087819 */ /* 0x000fe20000011403 */
[----:B------:R-:W-:Y:S01]  /*91b0*/  IMAD R6, R154, R3, RZ ;  /* 0x000000039a067224 */ /* 0x000fe200078e02ff */
[----:B------:R-:W-:Y:S01]  /*91c0*/  ISETP.GE.AND P1, PT, R219, 0x41, PT ;  /* 0x00000041db00780c */ /* 0x000fe20003f26270 */
[-C--:B------:R-:W-:Y:S01]  /*91d0*/  IMAD.WIDE.U32 R4, R3, R138.reuse, R4 ;  /* 0x0000008a03047225 */ /* 0x080fe200078e0004 */
[----:B------:R-:W-:Y:S02]  /*91e0*/  ISETP.GE.AND P4, PT, R219, 0x1, PT ;  /* 0x00000001db00780c */ /* 0x000fe40003f86270 */
[----:B------:R-:W-:Y:S01]  /*91f0*/  P2R R18, PR, RZ, 0x4 ;  /* 0x00000004ff127803 */ /* 0x000fe20000000000 */
[----:B------:R-:W-:Y:S01]  /*9200*/  IMAD R3, R8, R138, R6 ;  /* 0x0000008a08037224 */ /* 0x000fe200078e0206 */
[----:B------:R-:W-:Y:S03]  /*9210*/  LOP3.LUT P2, RZ, R241, 0x4, RZ, 0xc0, !PT ;  /* 0x00000004f1ff7812 */ /* 0x000fe6000784c0ff */
[----:B------:R-:W-:Y:S01]  /*9220*/  IMAD.IADD R3, R5, 0x1, R3 ;  /* 0x0000000105037824 */ /* 0x000fe200078e0203 */
[-C--:B------:R-:W-:Y:S05]  /*9230*/  @P3 IADD3 R5, P0, R163, R4.reuse, RZ ;  /* 0x00000004a3053210 */ /* 0x080fea0007f1e0ff */
[C---:B------:R-:W-:Y:S01]  /*9240*/  @P3 IMAD.X R8, R3.reuse, 0x1, R158, P0 ;  /* 0x0000000103083824 */ /* 0x040fe200000e069e */
[-C--:B------:R-:W-:Y:S04]  /*9250*/  @P1 IADD3 R6, P0, R164, R4.reuse, RZ ;  /* 0x00000004a4061210 */ /* 0x080fe80007f1e0ff */
[----:B------:R-:W-:Y:S02]  /*9260*/  @P1 IADD3.X R9, R3, UR15, RZ, P0, !PT ;  /* 0x0000000f03091c10 */ /* 0x000fe400087fe4ff */
[C---:B------:R-:W-:Y:S04]  /*9270*/  @P4 LEA R16, P0, R4.reuse, c[0x0][0x220], 0x1 ;  /* 0x0000880004104a11 */ /* 0x040fe800078008ff */
[----:B------:R-:W-:Y:S02]  /*9280*/  @P4 LEA.HI.X R17, R4, c[0x0][0x224], R3, 0x1, P0 ;  /* 0x0000890004114a11 */ /* 0x000fe400000f0c03 */
[C---:B------:R-:W-:Y:S03]  /*9290*/  @P3 LEA R10, P0, R5.reuse, c[0x0][0x220], 0x1 ;  /* 0x00008800050a3a11 */ /* 0x040fe600078008ff */
[----:B------:R-:W-:Y:S01]  /*92a0*/  @!PT LDS RZ, [RZ] ;  /* 0x00000000fffff984 */ /* 0x000fe20000000800 */
[----:B------:R-:W-:Y:S01]  /*92b0*/  @!PT LDS RZ, [RZ] ;  /* 0x00000000fffff984 */ /* 0x000fe20000000800 */
[----:B------:R-:W-:Y:S01]  /*92c0*/  @!PT LDS RZ, [RZ] ;  /* 0x00000000fffff984 */ /* 0x000fe20000000800 */
[----:B------:R1:W-:Y:S01]  /*92d0*/  @P4 LDGSTS.E.BYPASS.LTC128B.128 [R213+0x8100], [R16.64], !P2 ;  /* 0x0810000010d54fae */ /* 0x0003e2000d101d48 */
[----:B------:R-:W-:Y:S02]  /*92e0*/  @P3 LEA.HI.X R11, R5, c[0x0][0x224], R8, 0x1, P0 ;  /* 0x00008900050b3a11 */ /* 0x000fe400000f0c08 */
[----:B------:R-:W-:Y:S02]  /*92f0*/  @P1 LEA R8, P0, R6, c[0x0][0x220], 0x1 ;  /* 0x0000880006081a11 */ /* 0x000fe400078008ff */
[----:B------:R-:W-:Y:S02]  /*9300*/  ISETP.NE.AND P2, PT, R18, RZ, PT ;  /* 0x000000ff1200720c */ /* 0x000fe40003f45270 */
[----:B------:R-:W-:Y:S02]  /*9310*/  @P1 LEA.HI.X R9, R6, c[0x0][0x224], R9, 0x1, P0 ;  /* 0x0000890006091a11 */ /* 0x000fe400000f0c09 */
[----:B------:R-:W-:Y:S11]  /*9320*/  ISETP.GE.AND P0, PT, R219, 0x61, PT ;  /* 0x00000061db00780c */ /* 0x000ff60003f06270 */
[----:B------:R-:W-:Y:S02]  /*9330*/  @!UPT UIADD3 URZ, URZ, URZ, URZ ;  /* 0x0000003f3f3ff290 */ /* 0x000fe4000fffe03f */
[----:B------:R-:W-:Y:S05]  /*9340*/  @P0 IADD3 R5, P5, R148, R4, RZ ;  /* 0x0000000494050210 */ /* 0x000fea0007fbe0ff */
[----:B------:R-:W-:Y:S01]  /*9350*/  @P0 IMAD.X R3, R3, 0x1, R157, P5 ;  /* 0x0000000103030824 */ /* 0x000fe200028e069d */
[C---:B------:R-:W-:Y:S04]  /*9360*/  @P0 LEA R4, P5, R5.reuse, c[0x0][0x220], 0x1 ;  /* 0x0000880005040a11 */ /* 0x040fe800078a08ff */
[----:B------:R-:W-:Y:S02]  /*9370*/  @P0 LEA.HI.X R5, R5, c[0x0][0x224], R3, 0x1, P5 ;  /* 0x0000890005050a11 */ /* 0x000fe400028f0c03 */
[C---:B------:R-:W-:Y:S11]  /*9380*/  LOP3.LUT P5, RZ, R241.reuse, 0x2, RZ, 0xc0, !PT ;  /* 0x00000002f1ff7812 */ /* 0x040ff600078ac0ff */
[----:B------:R-:W-:Y:S02]  /*9390*/  @!UPT UIADD3 URZ, URZ, URZ, URZ ;  /* 0x0000003f3f3ff290 */ /* 0x000fe4000fffe03f */
[----:B------:R1:W-:Y:S01]  /*93a0*/  @P4 LDGSTS.E.BYPASS.LTC128B.128 [R213+0xb900], [R16.64+0x80], !P5 ;  /* 0x0b90008010d54fae */ /* 0x0003e2000e901d48 */
[----:B------:R-:W-:Y:S11]  /*93b0*/  LOP3.LUT P4, RZ, R241, 0x4, RZ, 0xc0, !PT ;  /* 0x00000004f1ff7812 */ /* 0x000ff6000788c0ff */
[----:B------:R-:W-:Y:S02]  /*93c0*/  @!UPT UIADD3 URZ, URZ, URZ, URZ ;  /* 0x0000003f3f3ff290 */ /* 0x000fe4000fffe03f */
[----:B------:R1:W-:Y:S04]  /*93d0*/  @P3 LDGSTS.E.BYPASS.LTC128B.128 [R214+0x9100], [R10.64], !P4 ;  /* 0x091000000ad63fae */ /* 0x0003e8000e101d48 */
[----:B------:R1:W-:Y:S04]  /*93e0*/  @P3 LDGSTS.E.BYPASS.LTC128B.128 [R214+0xc900], [R10.64+0x80], !P5 ;  /* 0x0c9000800ad63fae */ /* 0x0003e8000e901d48 */
[----:B------:R1:W-:Y:S04]  /*93f0*/  @P1 LDGSTS.E.BYPASS.LTC128B.128 [R214+0xa100], [R8.64], !P4 ;  /* 0x0a10000008d61fae */ /* 0x0003e8000e101d48 */
[----:B------:R1:W-:Y:S04]  /*9400*/  @P1 LDGSTS.E.BYPASS.LTC128B.128 [R214+0xd900], [R8.64+0x80], !P5 ;  /* 0x0d90008008d61fae */ /* 0x0003e8000e901d48 */
[----:B------:R1:W-:Y:S04]  /*9410*/  @P0 LDGSTS.E.BYPASS.LTC128B.128 [R214+0xb100], [R4.64], !P4 ;  /* 0x0b10000004d60fae */ /* 0x0003e8000e101d48 */
[----:B------:R1:W-:Y:S02]  /*9420*/  @P0 LDGSTS.E.BYPASS.LTC128B.128 [R214+0xe900], [R4.64+0x80], !P5 ;  /* 0x0e90008004d60fae */ /* 0x0003e4000e901d48 */
.L_x_389:
[----:B------:R-:W-:Y:S05]  /*9430*/  BSYNC B0 ;  /* 0x0000000000007941 */ /* 0x000fea0003800000 */
.L_x_388:
[----:B------:R-:W0:Y:S01]  /*9440*/  LDGDEPBAR ;  /* 0x00000000000079af */ /* 0x000e220000000000 */
[----:B------:R-:W-:Y:S02]  /*9450*/  ISETP.NE.AND P0, PT, R15, RZ, PT ;  /* 0x000000ff0f00720c */ /* 0x000fe40003f05270 */
[----:B------:R-:W-:Y:S11]  /*9460*/  IADD3 R39, R39, -0x1, RZ ;  /* 0xffffffff27277810 */ /* 0x000ff60007ffe0ff */
[----:B------:R-:W-:-:S05]  /*9470*/  @P0 BRA `(.L_x_390) ;  /* 0xffff9d6000000947 */ /* 0x000fca000383ffff */
[----:B------:R-:W-:Y:S01]  /*9480*/  WARPSYNC 0xffffffff ;  /* 0xffffffff00007948 */ /* 0x000fe20003800000 */
[----:B------:R-:W-:Y:S06]  /*9490*/  BAR.SYNC.DEFER_BLOCKING 0x0 ;  /* 0x0000000000007b1d */ /* 0x000fec0000010000 */
.L_x_341:
[----:B------:R-:W-:Y:S01]  /*94a0*/  ISETP.GE.AND P0, PT, R144, 0x1, PT ;  /* 0x000000019000780c */ /* 0x000fe20003f06270 */
[----:B------:R-:W-:Y:S01]  /*94b0*/  BSSY B0, `(.L_x_391) ;  /* 0x000001f000007945 */ /* 0x000fe20003800000 */
[----:B------:R-:W-:-:S11]  /*94c0*/  MOV R2, RZ ;  /* 0x000000ff00027202 */ /* 0x000fd60000000f00 */
[----:B------:R-:W-:Y:S05]  /*94d0*/  @!P0 BRA `(.L_x_392) ;  /* 0x000001c000008947 */ /* 0x000fea0003800000 */
[----:B----4-:R-:W-:Y:S02]  /*94e0*/  IABS R3, R136 ;  /* 0x0000008800037213 */ /* 0x010fe40000000000 */
[----:B------:R-:W-:Y:S02]  /*94f0*/  IADD3 R6, R145, -0x1, R136 ;  /* 0xffffffff91067810 */ /* 0x000fe40007ffe088 */
[----:B------:R-:W2:Y:S02]  /*9500*/  I2F.RP R2, R3 ;  /* 0x0000000300027306 */ /* 0x000ea40000209400 */
[----:B-1----:R-:W-:-:S06]  /*9510*/  IABS R10, R6 ;  /* 0x00000006000a7213 */ /* 0x002fcc0000000000 */
[----:B--2---:R-:W1:Y:S02]  /*9520*/  MUFU.RCP R2, R2 ;  /* 0x0000000200027308 */ /* 0x004e640000001000 */
[----:B-1----:R-:W-:-:S06]  /*9530*/  IADD3 R2, R2, 0xffffffe, RZ ;  /* 0x0ffffffe02027810 */ /* 0x002fcc0007ffe0ff */
[----:B------:R-:W1:Y:S02]  /*9540*/  F2I.FTZ.U32.TRUNC.NTZ R5, R2 ;  /* 0x0000000200057305 */ /* 0x000e64000021f000 */
[----:B-1----:R-:W-:-:S04]  /*9550*/  IMAD.MOV R2, RZ, RZ, -R5 ;  /* 0x000000ffff027224 */ /* 0x002fc800078e0a05 */
[----:B------:R-:W-:Y:S01]  /*9560*/  IMAD.MOV.U32 R4, RZ, RZ, R2 ;  /* 0x000000ffff047224 */ /* 0x000fe200078e0002 */
[----:B------:R-:W-:-:S03]  /*9570*/  IABS R2, R136 ;  /* 0x0000008800027213 */ /* 0x000fc60000000000 */
[----:B------:R-:W-:Y:S02]  /*9580*/  IMAD R8, R4, R3, RZ ;  /* 0x0000000304087224 */ /* 0x000fe400078e02ff */
[----:B------:R-:W-:Y:S02]  /*9590*/  IMAD.MOV.U32 R4, RZ, RZ, RZ ;  /* 0x000000ffff047224 */ /* 0x000fe400078e00ff */
        /* <DEDUP_REMOVED lines=16> */
.L_x_392:
[----:B------:R-:W-:Y:S05]  /*96a0*/  BSYNC B0 ;  /* 0x0000000000007941 */ /* 0x000fea0003800000 */
.L_x_391:
[----:B----4-:R-:W2:Y:S01]  /*96b0*/  LDL R3, [R1+0x4c] ;  /* 0x00004c0001037983 */ /* 0x010ea20000100800 */
        /* <DEDUP_REMOVED lines=14> */
[----:B---3--:R-:W-:Y:S01]  /*97a0*/  CS2R R44, SRZ ;  /* 0x00000000002c7805 */ /* 0x008fe2000001ff00 */
        /* <DEDUP_REMOVED lines=18> */
[----:B--2---:R-:W-:-:S04]  /*98d0*/  IMAD R252, R3, R2, RZ ;  /* 0x0000000203fc7224 */ /* 0x004fc800078e02ff */
[--C-:B------:R-:W-:Y:S01]  /*98e0*/  IMAD.IADD R3, R252, 0x1, R2.reuse ;  /* 0x00000001fc037824 */ /* 0x100fe200078e0202 */
[----:B------:R-:W-:-:S04]  /*98f0*/  PRMT R2, RZ, 0x7610, R2 ;  /* 0x00007610ff027816 */ /* 0x000fc80000000002 */
[----:B------:R-:W-:-:S04]  /*9900*/  IMNMX R230, R145, R3, PT ;  /* 0x0000000391e67217 */ /* 0x000fc80003800200 */
[----:B------:R-:W-:-:S13]  /*9910*/  ISETP.GT.AND P0, PT, R230, R252, PT ;  /* 0x000000fce600720c */ /* 0x000fda0003f04270 */
[----:B------:R-:W-:Y:S05]  /*9920*/  @!P0 BRA `(.L_x_393) ;  /* 0x0000b73000008947 */ /* 0x000fea0003800000 */
[----:B------:R-:W2:Y:S04]  /*9930*/  LDL R6, [R1+0x38] ;  /* 0x0000380001067983 */ /* 0x000ea80000100800 */
[----:B-1----:R-:W3:Y:S01]  /*9940*/  LDL R5, [R1+0x3c] ;  /* 0x00003c0001057983 */ /* 0x002ee20000100800 */
[----:B------:R-:W-:-:S03]  /*9950*/  ISETP.NE.U32.AND P0, PT, RZ, c[0x0][0x340], PT ;  /* 0x0000d000ff007a0c */ /* 0x000fc60003f05070 */
[----:B------:R-:W4:Y:S01]  /*9960*/  LDL R15, [R1+0x40] ;  /* 0x00004000010f7983 */ /* 0x000f220000100800 */
[----:B------:R-:W-:-:S03]  /*9970*/  ISETP.NE.AND.EX P1, PT, RZ, c[0x0][0x344], PT, P0 ;  /* 0x0000d100ff007a0c */ /* 0x000fc60003f25300 */
[----:B------:R-:W4:Y:S04]  /*9980*/  LDL R4, [R1+0x24] ;  /* 0x0000240001047983 */ /* 0x000f280000100800 */
[----:B------:R-:W4:Y:S04]  /*9990*/  LDL R30, [R1+0x2c] ;  /* 0x00002c00011e7983 */ /* 0x000f280000100800 */
[----:B------:R-:W4:Y:S02]  /*99a0*/  LDL R9, [R1+0x44] ;  /* 0x0000440001097983 */ /* 0x000f240000100800 */
[----:B--2---:R-:W-:-:S02]  /*99b0*/  @P1 IADD3 R2, P0, R6, c[0x0][0x340], RZ ;  /* 0x0000d00006021a10 */ /* 0x004fc40007f1e0ff */
[----:B------:R-:W2:Y:S02]  /*99c0*/  LDL R6, [R1+0x30] ;  /* 0x0000300001067983 */ /* 0x000ea40000100800 */
[----:B---3--:R-:W-:-:S05]  /*99d0*/  @P1 IADD3.X R3, R5, c[0x0][0x344], RZ, P0, !PT ;  /* 0x0000d10005031a10 */ /* 0x008fca00007fe4ff */
[----:B------:R1:W3:Y:S01]  /*99e0*/  @P1 LDG.E R2, [R2.64] ;  /* 0x0000000802021981 */ /* 0x0002e2000c1e1900 */
[----:B------:R-:W-:-:S04]  /*99f0*/  IMAD.MOV.U32 R130, RZ, RZ, 0x70 ;  /* 0x00000070ff827424 */ /* 0x000fc800078e00ff */
[----:B------:R-:W-:Y:S01]  /*9a00*/  IMAD R130, R230, R130, -0x70 ;  /* 0xffffff90e6827424 */ /* 0x000fe200078e0282 */
[----:B------:R-:W-:Y:S01]  /*9a10*/  WARPSYNC 0xffffffff ;  /* 0xffffffff00007948 */ /* 0x000fe20003800000 */
[----:B-1----:R-:W-:-:S05]  /*9a20*/  IMAD.MOV.U32 R3, RZ, RZ, c[0x0][0x2b8] ;  /* 0x0000ae00ff037624 */ /* 0x002fca00078e00ff */
[----:B------:R-:W-:Y:S01]  /*9a30*/  ISETP.NE.AND P2, PT, R3, 0x1, PT ;  /* 0x000000010300780c */ /* 0x000fe20003f45270 */
[----:B------:R-:W-:-:S04]  /*9a40*/  IMAD.IADD R3, R0, 0x1, R130 ;  /* 0x0000000100037824 */ /* 0x000fc800078e0282 */
[C---:B----4-:R-:W-:Y:S01]  /*9a50*/  IMAD.IADD R11, R3.reuse, 0x1, R4 ;  /* 0x00000001030b7824 */ /* 0x050fe200078e0204 */
[----:B------:R-:W-:-:S04]  /*9a60*/  ISETP.GE.AND P0, PT, R3, R144, PT ;  /* 0x000000900300720c */ /* 0x000fc80003f06270 */
[----:B------:R-:W-:-:S03]  /*9a70*/  ISETP.GT.OR P0, PT, R0, 0x6f, P0 ;  /* 0x0000006f0000780c */ /* 0x000fc60000704670 */
[----:B------:R-:W-:-:S04]  /*9a80*/  @P2 IMAD.HI.U32 R4, R11, c[0x0][0x2bc], RZ ;  /* 0x0000af000b042a27 */ /* 0x000fc800078e00ff */
[----:B------:R-:W-:Y:S01]  /*9a90*/  IMAD.MOV.U32 R8, RZ, RZ, R11 ;  /* 0x000000ffff087224 */ /* 0x000fe200078e000b */
[----:B------:R-:W-:Y:S01]  /*9aa0*/  @P2 SHF.R.U32.HI R8, RZ, c[0x0][0x2c0], R4 ;  /* 0x0000b000ff082a19 */ /* 0x000fe20000011604 */
[----:B------:R-:W-:Y:S01]  /*9ab0*/  IMAD.MOV.U32 R220, RZ, RZ, RZ ;  /* 0x000000ffffdc7224 */ /* 0x000fe200078e00ff */
[----:B------:R-:W-:Y:S01]  /*9ac0*/  BAR.SYNC.DEFER_BLOCKING 0x0 ;  /* 0x0000000000007b1d */ /* 0x000fe20000010000 */
[----:B------:R-:W-:Y:S02]  /*9ad0*/  IMAD.MOV.U32 R5, RZ, RZ, c[0x0][0x2c4] ;  /* 0x0000b100ff057624 */ /* 0x000fe400078e00ff */
[----:B------:R-:W-:-:S05]  /*9ae0*/  @!P1 IMAD.MOV.U32 R2, RZ, RZ, R15 ;  /* 0x000000ffff029224 */ /* 0x000fca00078e000f */
[----:B---3--:R-:W-:Y:S01]  /*9af0*/  SHF.R.S32.HI R3, RZ, 0x1f, R2 ;  /* 0x0000001fff037819 */ /* 0x008fe20000011402 */
[----:B------:R-:W-:-:S04]  /*9b00*/  IMAD.WIDE.U32 R16, R2, c[0x0][0x2b0], RZ ;  /* 0x0000ac0002107a25 */ /* 0x000fc800078e00ff */
[----:B------:R-:W-:-:S04]  /*9b10*/  IMAD R3, R3, c[0x0][0x2b0], RZ ;  /* 0x0000ac0003037a24 */ /* 0x000fc800078e02ff */
[----:B------:R-:W-:Y:S01]  /*9b20*/  IMAD R2, R2, c[0x0][0x2b4], R3 ;  /* 0x0000ad0002027a24 */ /* 0x000fe200078e0203 */
[----:B------:R-:W-:-:S03]  /*9b30*/  @!P0 IADD3 R3, P2, R8, R16, RZ ;  /* 0x0000001008038210 */ /* 0x000fc60007f5e0ff */
[----:B------:R-:W-:Y:S01]  /*9b40*/  IMAD.IADD R4, R17, 0x1, R2 ;  /* 0x0000000111047824 */ /* 0x000fe200078e0202 */
[----:B------:R-:W-:Y:S01]  /*9b50*/  STL.64 [R1+0x18], R16 ;  /* 0x0000181001007387 */ /* 0x000fe20000100a00 */
[----:B------:R-:W-:-:S03]  /*9b60*/  @!P0 LEA R2, P1, R3, c[0x0][0x2a0], 0x2 ;  /* 0x0000a80003028a11 */ /* 0x000fc600078210ff */
[----:B------:R1:W-:Y:S02]  /*9b70*/  STL [R1+0x20], R4 ;  /* 0x0000200401007387 */ /* 0x0003e40000100800 */
[----:B-1----:R-:W-:-:S04]  /*9b80*/  @!P0 LEA.HI.X.SX32 R4, R8, R4, 0x1, P2 ;  /* 0x0000000408048211 */ /* 0x002fc800010f0eff */
[----:B------:R-:W-:-:S05]  /*9b90*/  @!P0 LEA.HI.X R3, R3, c[0x0][0x2a4], R4, 0x2, P1 ;  /* 0x0000a90003038a11 */ /* 0x000fca00008f1404 */
[----:B------:R1:W3:Y:S01]  /*9ba0*/  @!P0 LDG.E R220, [R2.64] ;  /* 0x0000000802dc8981 */ /* 0x0002e2000c1e1900 */
[----:B------:R-:W-:Y:S02]  /*9bb0*/  ISETP.NE.AND P1, PT, R5, 0x1, PT ;  /* 0x000000010500780c */ /* 0x000fe40003f25270 */
[----:B------:R-:W-:Y:S02]  /*9bc0*/  ISETP.NE.U32.AND P0, PT, RZ, c[0x0][0x348], PT ;  /* 0x0000d200ff007a0c */ /* 0x000fe40003f05070 */
[----:B--2---:R-:W-:Y:S01]  /*9bd0*/  LOP3.LUT R44, R6, 0xffff, RZ, 0xc0, !PT ;  /* 0x0000ffff062c7812 */ /* 0x004fe200078ec0ff */
[----:B------:R-:W-:Y:S01]  /*9be0*/  IMAD R6, R30, 0x80, R0 ;  /* 0x000000801e067824 */ /* 0x000fe200078e0200 */
[----:B------:R-:W-:Y:S02]  /*9bf0*/  ISETP.NE.AND.EX P0, PT, RZ, c[0x0][0x34c], PT, P0 ;  /* 0x0000d300ff007a0c */ /* 0x000fe40003f05300 */
[----:B-1----:R-:W-:-:S05]  /*9c00*/  SHF.R.S32.HI R2, RZ, 0x1f, R146 ;  /* 0x0000001fff027819 */ /* 0x002fca0000011492 */
[----:B------:R-:W-:-:S04]  /*9c10*/  IMAD R2, R2, c[0x0][0x178], RZ ;  /* 0x00005e0002027a24 */ /* 0x000fc800078e02ff */
[C---:B------:R-:W-:Y:S02]  /*9c20*/  IMAD R4, R146.reuse, c[0x0][0x17c], R2 ;  /* 0x00005f0092047a24 */ /* 0x040fe400078e0202 */
[----:B------:R-:W-:Y:S01]  /*9c30*/  IMAD.WIDE.U32 R2, R146, c[0x0][0x178], RZ ;  /* 0x00005e0092027a25 */ /* 0x000fe200078e00ff */
[----:B------:R-:W-:-:S03]  /*9c40*/  SEL R9, R9, RZ, !P0 ;  /* 0x000000ff09097207 */ /* 0x000fc60004000000 */
[----:B------:R-:W-:Y:S02]  /*9c50*/  IMAD.IADD R3, R3, 0x1, R4 ;  /* 0x0000000103037824 */ /* 0x000fe400078e0204 */
[----:B------:R-:W-:-:S04]  /*9c60*/  @P1 IMAD.HI.U32 R10, R6, c[0x0][0x2c8], RZ ;  /* 0x0000b200060a1a27 */ /* 0x000fc800078e00ff */
[----:B------:R-:W-:Y:S01]  /*9c70*/  IMAD.WIDE.U32 R4, R44, c[0x0][0x1b8], R2 ;  /* 0x00006e002c047a25 */ /* 0x000fe200078e0002 */
[----:B------:R-:W-:-:S03]  /*9c80*/  SEL R3, R15, RZ, !P0 ;  /* 0x000000ff0f037207 */ /* 0x000fc60004000000 */
[----:B------:R-:W-:Y:S01]  /*9c90*/  IMAD.MOV.U32 R2, RZ, RZ, R6 ;  /* 0x000000ffff027224 */ /* 0x000fe200078e0006 */
[----:B------:R-:W-:Y:S01]  /*9ca0*/  @P1 SHF.R.U32.HI R2, RZ, c[0x0][0x2cc], R10 ;  /* 0x0000b300ff021a19 */ /* 0x000fe2000001160a */
[----:B------:R-:W-:Y:S02]  /*9cb0*/  IMAD R5, R44, c[0x0][0x1bc], R5 ;  /* 0x00006f002c057a24 */ /* 0x000fe400078e0205 */
[----:B------:R-:W-:Y:S01]  /*9cc0*/  IMAD R9, R9, c[0x0][0x1c0], RZ ;  /* 0x0000700009097a24 */ /* 0x000fe200078e02ff */
[----:B------:R-:W-:Y:S01]  /*9cd0*/  SHF.R.S32.HI R10, RZ, 0x1f, R2 ;  /* 0x0000001fff0a7819 */ /* 0x000fe20000011402 */
[----:B------:R-:W-:-:S04]  /*9ce0*/  IMAD.WIDE.U32 R4, R3, c[0x0][0x1c0], R4 ;  /* 0x0000700003047a25 */ /* 0x000fc800078e0004 */
[----:B------:R-:W-:Y:S02]  /*9cf0*/  IMAD R9, R3, c[0x0][0x1c4], R9 ;  /* 0x0000710003097a24 */ /* 0x000fe400078e0209 */
[----:B------:R-:W-:Y:S02]  /*9d00*/  IMAD.MOV R3, RZ, RZ, -R2 ;  /* 0x000000ffff037224 */ /* 0x000fe400078e0a02 */
[----:B------:R-:W-:Y:S02]  /*9d10*/  IMAD.IADD R5, R5, 0x1, R9 ;  /* 0x0000000105057824 */ /* 0x000fe400078e0209 */
[----:B------:R-:W-:Y:S02]  /*9d20*/  IMAD R6, R3, c[0x0][0x2c4], R6 ;  /* 0x0000b10003067a24 */ /* 0x000fe400078e0206 */
[----:B------:R-:W-:-:S03]  /*9d30*/  IMAD R3, R10, c[0x0][0x1b0], RZ ;  /* 0x00006c000a037a24 */ /* 0x000fc600078e02ff */
[----:B------:R-:W-:Y:S01]  /*9d40*/  SHF.R.S32.HI R9, RZ, 0x1f, R6 ;  /* 0x0000001fff097819 */ /* 0x000fe20000011406 */
[C---:B------:R-:W-:Y:S02]  /*9d50*/  IMAD R10, R2.reuse, c[0x0][0x1b4], R3 ;  /* 0x00006d00020a7a24 */ /* 0x040fe400078e0203 */
[----:B------:R-:W-:-:S04]  /*9d60*/  IMAD.WIDE.U32 R2, R2, c[0x0][0x1b0], R4 ;  /* 0x00006c0002027a25 */ /* 0x000fc800078e0004 */
[----:B------:R-:W-:Y:S02]  /*9d70*/  IMAD R4, R9, c[0x0][0x1a8], RZ ;  /* 0x00006a0009047a24 */ /* 0x000fe400078e02ff */
[----:B------:R-:W-:Y:S02]  /*9d80*/  IMAD.IADD R3, R3, 0x1, R10 ;  /* 0x0000000103037824 */ /* 0x000fe400078e020a */
[C---:B------:R-:W-:Y:S02]  /*9d90*/  IMAD R4, R6.reuse, c[0x0][0x1ac], R4 ;  /* 0x00006b0006047a24 */ /* 0x040fe400078e0204 */
[----:B------:R-:W-:-:S04]  /*9da0*/  IMAD.WIDE.U32 R2, R6, c[0x0][0x1a8], R2 ;  /* 0x00006a0006027a25 */ /* 0x000fc800078e0002 */
[----:B------:R-:W-:Y:S01]  /*9db0*/  IMAD.IADD R4, R3, 0x1, R4 ;  /* 0x0000000103047824 */ /* 0x000fe200078e0204 */
[----:B------:R-:W-:-:S04]  /*9dc0*/  LEA R3, P0, R2, c[0x0][0x160], 0x1 ;  /* 0x0000580002037a11 */ /* 0x000fc800078008ff */
[----:B------:R-:W-:Y:S01]  /*9dd0*/  LEA.HI.X R2, R2, c[0x0][0x164], R4, 0x1, P0 ;  /* 0x0000590002027a11 */ /* 0x000fe200000f0c04 */
[----:B------:R-:W1:Y:S01]  /*9de0*/  SHFL.IDX PT, R10, R3, RZ, 0x181f ;  /* 0x00181fff030a7589 */ /* 0x000e6200000e0000 */
[----:B------:R-:W-:-:S03]  /*9df0*/  IMAD R24, R153, c[0x0][0x2c4], RZ ;  /* 0x0000b10099187a24 */ /* 0x000fc600078e02ff */
[----:B------:R-:W2:Y:S01]  /*9e00*/  SHFL.IDX PT, R9, R2, RZ, 0x181f ;  /* 0x00181fff02097589 */ /* 0x000ea200000e0000 */
[----:B------:R-:W-:Y:S02]  /*9e10*/  IMAD R6, R30, 0x80, R81 ;  /* 0x000000801e067824 */ /* 0x000fe400078e0251 */
[----:B------:R-:W-:Y:S01]  /*9e20*/  IMAD.MOV R4, RZ, RZ, -R8 ;  /* 0x000000ffff047224 */ /* 0x000fe200078e0a08 */
[----:B------:R-:W4:Y:S02]  /*9e30*/  SHFL.IDX PT, R15, R3, 0x1, 0x181f ;  /* 0x00381f00030f7f89 */ /* 0x000f2400000e0000 */
[----:B------:R-:W-:Y:S01]  /*9e40*/  ISETP.GE.AND P4, PT, R6, R24, PT ;  /* 0x000000180600720c */ /* 0x000fe20003f86270 */
[----:B------:R-:W-:Y:S01]  /*9e50*/  IMAD R223, R4, c[0x0][0x2b8], R11 ;  /* 0x0000ae0004df7a24 */ /* 0x000fe200078e020b */
[----:B------:R-:W4:Y:S01]  /*9e60*/  SHFL.IDX PT, R18, R2, 0x1, 0x181f ;  /* 0x00381f0002127f89 */ /* 0x000f2200000e0000 */
[----:B------:R-:W-:Y:S02]  /*9e70*/  IADD3 R4, R6, 0x20, RZ ;  /* 0x0000002006047810 */ /* 0x000fe40007ffe0ff */
[----:B------:R-:W-:-:S02]  /*9e80*/  ISETP.GE.AND P6, PT, R76, c[0x0][0x198], PT ;  /* 0x000066004c007a0c */ /* 0x000fc40003fc6270 */
[----:B------:R-:W-:Y:S02]  /*9e90*/  SHF.R.S32.HI R46, RZ, 0x1f, R223 ;  /* 0x0000001fff2e7819 */ /* 0x000fe400000114df */
[----:B------:R-:W-:Y:S02]  /*9ea0*/  ISETP.GE.AND P0, PT, R4, R24, PT ;  /* 0x000000180400720c */ /* 0x000fe40003f06270 */
[----:B------:R-:W-:Y:S01]  /*9eb0*/  IADD3 R19, R6, 0x40, RZ ;  /* 0x0000004006137810 */ /* 0x000fe20007ffe0ff */
[----:B------:R-:W-:Y:S01]  /*9ec0*/  IMAD R8, R46, c[0x0][0x1e0], RZ ;  /* 0x000078002e087a24 */ /* 0x000fe200078e02ff */
[----:B-1----:R-:W-:Y:S01]  /*9ed0*/  @!P4 LEA R16, P1, R76, R10, 0x1 ;  /* 0x0000000a4c10c211 */ /* 0x002fe200078208ff */
[C---:B------:R-:W-:Y:S01]  /*9ee0*/  IMAD.WIDE.U32 R4, R223.reuse, c[0x0][0x1e0], RZ ;  /* 0x00007800df047a25 */ /* 0x040fe200078e00ff */
[----:B------:R-:W-:Y:S02]  /*9ef0*/  ISETP.GE.AND P5, PT, R212, c[0x0][0x198], PT ;  /* 0x00006600d4007a0c */ /* 0x000fe40003fa6270 */
[----:B--2---:R-:W-:Y:S01]  /*9f00*/  @!P4 LEA.HI.X R17, R76, R9, R77, 0x1, P1 ;  /* 0x000000094c11c211 */ /* 0x004fe200008f0c4d */
[----:B------:R-:W-:Y:S01]  /*9f10*/  IMAD R8, R223, c[0x0][0x1e4], R8 ;  /* 0x00007900df087a24 */ /* 0x000fe200078e0208 */
[----:B------:R-:W-:-:S02]  /*9f20*/  ISETP.GE.AND P1, PT, R19, R24, PT ;  /* 0x000000181300720c */ /* 0x000fc40003f26270 */
[----:B------:R-:W1:Y:S01]  /*9f30*/  SHFL.IDX PT, R19, R3, 0x2, 0x181f ;  /* 0x00581f0003137f89 */ /* 0x000e6200000e0000 */
[----:B------:R-:W-:Y:S01]  /*9f40*/  @!P4 LEA R10, P3, R212, R10, 0x1 ;  /* 0x0000000ad40ac211 */ /* 0x000fe200078608ff */
[----:B------:R-:W-:Y:S02]  /*9f50*/  IMAD.IADD R5, R5, 0x1, R8 ;  /* 0x0000000105057824 */ /* 0x000fe400078e0208 */
[----:B------:R2:W-:Y:S01]  /*9f60*/  @!P4 LDGSTS.E.BYPASS.LTC128B.128 [R213+0x100], [R16.64], !P6 ;  /* 0x0010000010d5cfae */ /* 0x0005e2000f101d48 */
[----:B----4-:R-:W-:Y:S02]  /*9f70*/  @!P0 LEA R8, P2, R76, R15, 0x1 ;  /* 0x0000000f4c088211 */ /* 0x010fe400078408ff */
[----:B------:R-:W-:Y:S02]  /*9f80*/  @!P4 LEA.HI.X R11, R212, R9, R231, 0x1, P3 ;  /* 0x00000009d40bc211 */ /* 0x000fe400018f0ce7 */
[----:B------:R-:W-:-:S03]  /*9f90*/  @!P0 LEA.HI.X R9, R76, R18, R77, 0x1, P2 ;  /* 0x000000124c098211 */ /* 0x000fc600010f0c4d */
[----:B------:R4:W-:Y:S04]  /*9fa0*/  @!P4 LDGSTS.E.BYPASS.LTC128B.128 [R213+0x4100], [R10.64], !P5 ;  /* 0x041000000ad5cfae */ /* 0x0009e8000e901d48 */
[----:B------:R1:W-:Y:S01]  /*9fb0*/  @!P0 LDGSTS.E.BYPASS.LTC128B.128 [R214+0x1100], [R8.64], !P6 ;  /* 0x0110000008d68fae */ /* 0x0003e2000f101d48 */
[----:B------:R-:W-:-:S03]  /*9fc0*/  IMAD.WIDE.U32 R22, R44, c[0x0][0x1e8], RZ ;  /* 0x00007a002c167a25 */ /* 0x000fc600078e00ff */
[----:B--2---:R-:W2:Y:S04]  /*9fd0*/  SHFL.IDX PT, R16, R2, 0x2, 0x181f ;  /* 0x00581f0002107f89 */ /* 0x004ea800000e0000 */
[----:B------:R2:W2:Y:S01]  /*9fe0*/  SHFL.IDX PT, R17, R3, 0x3, 0x181f ;  /* 0x00781f0003117f89 */ /* 0x0004a200000e0000 */
[----:B------:R-:W-:Y:S01]  /*9ff0*/  IMAD R20, R44, c[0x0][0x1ec], R23 ;  /* 0x00007b002c147a24 */ /* 0x000fe200078e0217 */
[----:B-1----:R-:W-:-:S04]  /*a000*/  @!P0 LEA R8, P2, R212, R15, 0x1 ;  /* 0x0000000fd4088211 */ /* 0x002fc800078408ff */
[----:B------:R-:W-:Y:S02]  /*a010*/  @!P0 LEA.HI.X R9, R212, R18, R231, 0x1, P2 ;  /* 0x00000012d4098211 */ /* 0x000fe400010f0ce7 */
[----:B------:R1:W1:Y:S01]  /*a020*/  SHFL.IDX PT, R18, R2, 0x3, 0x181f ;  /* 0x00781f0002127f89 */ /* 0x00026200000e0000 */
[----:B----4-:R-:W-:Y:S02]  /*a030*/  IADD3 R10, R6, 0x60, RZ ;  /* 0x00000060060a7810 */ /* 0x010fe40007ffe0ff */
[----:B------:R-:W-:Y:S01]  /*a040*/  IADD3 R129, R230, -0x1, RZ ;  /* 0xffffffffe6817810 */ /* 0x000fe20007ffe0ff */
[----:B------:R4:W-:Y:S01]  /*a050*/  @!P0 LDGSTS.E.BYPASS.LTC128B.128 [R214+0x5100], [R8.64], !P5 ;  /* 0x0510000008d68fae */ /* 0x0009e2000e901d48 */
[----:B------:R-:W-:-:S03]  /*a060*/  ISETP.GE.AND P0, PT, R10, R24, PT ;  /* 0x000000180a00720c */ /* 0x000fc60003f06270 */
[----:B------:R-:W-:Y:S01]  /*a070*/  IMAD R128, R129, -0x70, R144 ;  /* 0xffffff9081807824 */ /* 0x000fe200078e0290 */
[----:B------:R-:W-:Y:S04]  /*a080*/  STL.64 [R1+0x10], R22 ;  /* 0x0000101601007387 */ /* 0x000fe80000100a00 */
[----:B------:R1:W-:Y:S01]  /*a090*/  STL [R1+0xc], R20 ;  /* 0x00000c1401007387 */ /* 0x0003e20000100800 */
[----:B------:R-:W-:Y:S01]  /*a0a0*/  BSSY B0, `(.L_x_394) ;  /* 0x000003f000007945 */ /* 0x000fe20003800000 */
[----:B---3--:R-:W-:Y:S01]  /*a0b0*/  SHF.R.S32.HI R45, RZ, 0x1f, R220 ;  /* 0x0000001fff2d7819 */ /* 0x008fe200000114dc */
[----:B------:R-:W-:-:S04]  /*a0c0*/  IMAD.WIDE.U32 R4, R220, c[0x0][0x1f0], R4 ;  /* 0x00007c00dc047a25 */ /* 0x000fc800078e0004 */
[----:B--2---:R-:W-:Y:S01]  /*a0d0*/  IMAD R3, R45, c[0x0][0x1f0], RZ ;  /* 0x00007c002d037a24 */ /* 0x004fe200078e02ff */
[----:B------:R-:W-:-:S03]  /*a0e0*/  IADD3 R6, P3, R4, R22, RZ ;  /* 0x0000001604067210 */ /* 0x000fc60007f7e0ff */
[----:B-1----:R-:W-:Y:S01]  /*a0f0*/  IMAD R2, R220, c[0x0][0x1f4], R3 ;  /* 0x00007d00dc027a24 */ /* 0x002fe200078e0203 */
[----:B------:R-:W-:-:S04]  /*a100*/  @!P1 LEA R4, P2, R76, R19, 0x1 ;  /* 0x000000134c049211 */ /* 0x000fc800078408ff */
[----:B------:R-:W-:Y:S02]  /*a110*/  IADD3.X R2, R20, R5, R2, P3, !PT ;  /* 0x0000000514027210 */ /* 0x000fe40001ffe402 */
[-C--:B------:R-:W-:Y:S02]  /*a120*/  @!P1 LEA.HI.X R5, R76, R16.reuse, R77, 0x1, P2 ;  /* 0x000000104c059211 */ /* 0x080fe400010f0c4d */
[----:B------:R-:W-:Y:S02]  /*a130*/  LEA R3, P2, R6, c[0x0][0x1c8], 0x1 ;  /* 0x0000720006037a11 */ /* 0x000fe400078408ff */
[----:B------:R-:W-:Y:S01]  /*a140*/  @!P1 LEA R10, P3, R212, R19, 0x1 ;  /* 0x00000013d40a9211 */ /* 0x000fe200078608ff */
[----:B------:R1:W-:Y:S01]  /*a150*/  @!P1 LDGSTS.E.BYPASS.LTC128B.128 [R214+0x2100], [R4.64], !P6 ;  /* 0x0210000004d69fae */ /* 0x0003e2000f101d48 */
[----:B------:R-:W-:Y:S02]  /*a160*/  LEA.HI.X R20, R6, c[0x0][0x1cc], R2, 0x1, P2 ;  /* 0x0000730006147a11 */ /* 0x000fe400010f0c02 */
[----:B------:R-:W-:Y:S01]  /*a170*/  IMNMX R2, R128, 0x70, PT ;  /* 0x0000007080027817 */ /* 0x000fe20003800200 */
[----:B------:R-:W2:Y:S01]  /*a180*/  SHFL.IDX PT, R15, R3, RZ, 0x181f ;  /* 0x00181fff030f7589 */ /* 0x000ea200000e0000 */
[----:B------:R-:W-:-:S03]  /*a190*/  @!P1 LEA.HI.X R11, R212, R16, R231, 0x1, P3 ;  /* 0x00000010d40b9211 */ /* 0x000fc600018f0ce7 */
[----:B------:R-:W3:Y:S01]  /*a1a0*/  SHFL.IDX PT, R16, R20, RZ, 0x181f ;  /* 0x00181fff14107589 */ /* 0x000ee200000e0000 */
[----:B------:R-:W-:Y:S01]  /*a1b0*/  IMAD.IADD R2, R2, 0x1, -R81 ;  /* 0x0000000102027824 */ /* 0x000fe200078e0a51 */
[CC--:B----4-:R-:W-:Y:S02]  /*a1c0*/  @!P0 LEA R8, P2, R76.reuse, R17.reuse, 0x1 ;  /* 0x000000114c088211 */ /* 0x0d0fe400078408ff */
[----:B------:R4:W-:Y:S02]  /*a1d0*/  @!P1 LDGSTS.E.BYPASS.LTC128B.128 [R214+0x6100], [R10.64], !P5 ;  /* 0x061000000ad69fae */ /* 0x0009e4000e901d48 */
[----:B------:R-:W-:Y:S02]  /*a1e0*/  @!P0 LEA.HI.X R9, R76, R18, R77, 0x1, P2 ;  /* 0x000000124c098211 */ /* 0x000fe400010f0c4d */
[----:B------:R-:W-:Y:S01]  /*a1f0*/  ISETP.GE.AND P2, PT, R2, 0x1, PT ;  /* 0x000000010200780c */ /* 0x000fe20003f46270 */
[----:B------:R-:W2:Y:S04]  /*a200*/  SHFL.IDX PT, R6, R3, 0x1, 0x181f ;  /* 0x00381f0003067f89 */ /* 0x000ea800000e0000 */
[----:B------:R2:W-:Y:S01]  /*a210*/  @!P0 LDGSTS.E.BYPASS.LTC128B.128 [R214+0x3100], [R8.64], !P6 ;  /* 0x0310000008d68fae */ /* 0x0005e2000f101d48 */
[----:B-1----:R-:W-:-:S04]  /*a220*/  @!P0 LEA R4, P1, R212, R17, 0x1 ;  /* 0x00000011d4048211 */ /* 0x002fc800078208ff */
[----:B------:R-:W-:Y:S02]  /*a230*/  @!P0 LEA.HI.X R5, R212, R18, R231, 0x1, P1 ;  /* 0x00000012d4058211 */ /* 0x000fe400008f0ce7 */
[----:B------:R-:W-:Y:S04]  /*a240*/  SHFL.IDX PT, R18, R3, 0x2, 0x181f ;  /* 0x00581f0003127f89 */ /* 0x000fe800000e0000 */
[----:B----4-:R-:W1:Y:S01]  /*a250*/  SHFL.IDX PT, R11, R20, 0x1, 0x181f ;  /* 0x00381f00140b7f89 */ /* 0x010e6200000e0000 */
[----:B------:R-:W-:-:S03]  /*a260*/  ISETP.GE.AND P6, PT, R76, c[0x0][0x1d4], PT ;  /* 0x000075004c007a0c */ /* 0x000fc60003fc6270 */
[----:B------:R-:W4:Y:S01]  /*a270*/  SHFL.IDX PT, R19, R20, 0x2, 0x181f ;  /* 0x00581f0014137f89 */ /* 0x000f2200000e0000 */
[----:B------:R-:W-:-:S03]  /*a280*/  ISETP.GE.AND P1, PT, R2, 0x21, PT ;  /* 0x000000210200780c */ /* 0x000fc60003f26270 */
[----:B------:R1:W-:Y:S01]  /*a290*/  @!P0 LDGSTS.E.BYPASS.LTC128B.128 [R214+0x7100], [R4.64], !P5 ;  /* 0x0710000004d68fae */ /* 0x0003e2000e901d48 */
[----:B--2---:R-:W-:Y:S02]  /*a2a0*/  @P2 LEA R8, P0, R76, R15, 0x1 ;  /* 0x0000000f4c082211 */ /* 0x004fe400078008ff */
[----:B------:R-:W-:Y:S01]  /*a2b0*/  ISETP.GE.AND P5, PT, R212, c[0x0][0x1d4], PT ;  /* 0x00007500d4007a0c */ /* 0x000fe20003fa6270 */
[----:B------:R-:W0:Y:S01]  /*a2c0*/  LDGDEPBAR ;  /* 0x00000000000079af */ /* 0x000e220000000000 */
[----:B---3--:R-:W-:Y:S02]  /*a2d0*/  @P2 LEA.HI.X R9, R76, R16, R77, 0x1, P0 ;  /* 0x000000104c092211 */ /* 0x008fe400000f0c4d */
[----:B------:R-:W-:-:S03]  /*a2e0*/  ISETP.GE.AND P0, PT, R2, 0x41, PT ;  /* 0x000000410200780c */ /* 0x000fc60003f06270 */
[----:B------:R2:W-:Y:S01]  /*a2f0*/  @P2 LDGSTS.E.BYPASS.LTC128B.128 [R213+0x8100], [R8.64], !P6 ;  /* 0x0810000008d52fae */ /* 0x0005e2000f101d48 */
[----:B-1----:R-:W-:-:S04]  /*a300*/  @P2 LEA R4, P3, R212, R15, 0x1 ;  /* 0x0000000fd4042211 */ /* 0x002fc800078608ff */
[----:B------:R-:W-:Y:S02]  /*a310*/  @P2 LEA.HI.X R5, R212, R16, R231, 0x1, P3 ;  /* 0x00000010d4052211 */ /* 0x000fe400018f0ce7 */
[----:B------:R-:W-:-:S03]  /*a320*/  @P1 LEA R16, P3, R76, R6, 0x1 ;  /* 0x000000064c101211 */ /* 0x000fc600078608ff */
[----:B------:R1:W-:Y:S01]  /*a330*/  @P2 LDGSTS.E.BYPASS.LTC128B.128 [R213+0xb900], [R4.64], !P5 ;  /* 0x0b90000004d52fae */ /* 0x0003e2000e901d48 */
[----:B------:R-:W-:Y:S02]  /*a340*/  @P1 LEA R10, P2, R212, R6, 0x1 ;  /* 0x00000006d40a1211 */ /* 0x000fe400078408ff */
[CC--:B------:R-:W-:Y:S02]  /*a350*/  @P1 LEA.HI.X R17, R76.reuse, R11.reuse, R77, 0x1, P3 ;  /* 0x0000000b4c111211 */ /* 0x0c0fe400018f0c4d */
[----:B--2---:R-:W-:Y:S02]  /*a360*/  @P0 LEA R8, P3, R76, R18, 0x1 ;  /* 0x000000124c080211 */ /* 0x004fe400078608ff */
[----:B------:R-:W-:Y:S01]  /*a370*/  @P1 LEA.HI.X R11, R212, R11, R231, 0x1, P2 ;  /* 0x0000000bd40b1211 */ /* 0x000fe200010f0ce7 */
[----:B------:R2:W-:Y:S01]  /*a380*/  @P1 LDGSTS.E.BYPASS.LTC128B.128 [R214+0x9100], [R16.64], !P6 ;  /* 0x0910000010d61fae */ /* 0x0005e2000f101d48 */
[----:B----4-:R-:W-:-:S03]  /*a390*/  @P0 LEA.HI.X R9, R76, R19, R77, 0x1, P3 ;  /* 0x000000134c090211 */ /* 0x010fc600018f0c4d */
[----:B------:R2:W-:Y:S04]  /*a3a0*/  @P1 LDGSTS.E.BYPASS.LTC128B.128 [R214+0xc900], [R10.64], !P5 ;  /* 0x0c9000000ad61fae */ /* 0x0005e8000e901d48 */
[----:B------:R2:W-:Y:S01]  /*a3b0*/  @P0 LDGSTS.E.BYPASS.LTC128B.128 [R214+0xa100], [R8.64], !P6 ;  /* 0x0a10000008d60fae */ /* 0x0005e2000f101d48 */
[----:B-1----:R-:W-:-:S04]  /*a3c0*/  @P0 LEA R4, P2, R212, R18, 0x1 ;  /* 0x00000012d4040211 */ /* 0x002fc800078408ff */
[----:B------:R-:W-:-:S05]  /*a3d0*/  @P0 LEA.HI.X R5, R212, R19, R231, 0x1, P2 ;  /* 0x00000013d4050211 */ /* 0x000fca00010f0ce7 */
[----:B------:R2:W-:Y:S01]  /*a3e0*/  @P0 LDGSTS.E.BYPASS.LTC128B.128 [R214+0xd900], [R4.64], !P5 ;  /* 0x0d90000004d60fae */ /* 0x0005e2000e901d48 */
[----:B------:R-:W-:-:S03]  /*a3f0*/  ISETP.GE.AND P0, PT, R2, 0x61, PT ;  /* 0x000000610200780c */ /* 0x000fc60003f06270 */
[----:B------:R-:W1:Y:S04]  /*a400*/  SHFL.IDX PT, R3, R3, 0x3, 0x181f ;  /* 0x00781f0003037f89 */ /* 0x000e6800000e0000 */
[----:B------:R2:W3:Y:S06]  /*a410*/  SHFL.IDX PT, R6, R20, 0x3, 0x181f ;  /* 0x00781f0014067f89 */ /* 0x0004ec00000e0000 */
[----:B------:R-:W-:Y:S05]  /*a420*/  @!P0 BRA `(.L_x_395) ;  /* 0x0000006000008947 */ /* 0x000fea0003800000 */
[-C--:B-12---:R-:W-:Y:S02]  /*a430*/  LEA R4, P1, R76, R3.reuse, 0x1 ;  /* 0x000000034c047211 */ /* 0x086fe400078208ff */
[----:B------:R-:W-:-:S02]  /*a440*/  LEA R2, P0, R212, R3, 0x1 ;  /* 0x00000003d4027211 */ /* 0x000fc400078008ff */
[-C--:B---3--:R-:W-:Y:S02]  /*a450*/  LEA.HI.X R5, R76, R6.reuse, R77, 0x1, P1 ;  /* 0x000000064c057211 */ /* 0x088fe400008f0c4d */
[----:B------:R-:W-:-:S03]  /*a460*/  LEA.HI.X R3, R212, R6, R231, 0x1, P0 ;  /* 0x00000006d4037211 */ /* 0x000fc600000f0ce7 */
[----:B------:R1:W-:Y:S04]  /*a470*/  LDGSTS.E.BYPASS.LTC128B.128 [R214+0xb100], [R4.64], !P6 ;  /* 0x0b10000004d67fae */ /* 0x0003e8000f101d48 */
[----:B------:R1:W-:Y:S02]  /*a480*/  LDGSTS.E.BYPASS.LTC128B.128 [R214+0xe900], [R2.64], !P5 ;  /* 0x0e90000002d67fae */ /* 0x0003e4000e901d48 */
.L_x_395:
[----:B------:R-:W-:Y:S05]  /*a490*/  BSYNC B0 ;  /* 0x0000000000007941 */ /* 0x000fea0003800000 */
.L_x_394:
[----:B------:R-:W-:Y:S01]  /*a4a0*/  ISETP.LT.AND P0, PT, RZ, c[0x0][0x27c], PT ;  /* 0x00009f00ff007a0c */ /* 0x000fe20003f01270 */
[----:B------:R-:W0:-:S12]  /*a4b0*/  LDGDEPBAR ;  /* 0x00000000000079af */ /* 0x000e180000000000 */
[----:B------:R-:W-:Y:S05]  /*a4c0*/  @P0 BRA `(.L_x_396) ;  /* 0x0000002000000947 */ /* 0x000fea0003800000 */
[----:B------:R-:W-:-:S04]  /*a4d0*/  DEPBAR.LE SB0, 0x1 ;  /* 0x000080400000791a */ /* 0x000fc80000000000 */
[----:B------:R-:W-:Y:S05]  /*a4e0*/  BRA `(.L_x_397) ;  /* 0x0000360000007947 */ /* 0x000fea0003800000 */
.L_x_396:
[----:B-1---5:R-:W-:Y:S01]  /*a4f0*/  SHF.R.S32.HI R2, RZ, 0x1f, R137 ;  /* 0x0000001fff027819 */ /* 0x022fe20000011489 */
[----:B------:R-:W-:Y:S01]  /*a500*/  ULDC.U8 UR5, c[0x0][0x298] ;  /* 0x0000a60000057ab9 */ /* 0x000fe20000000000 */
[C---:B--2---:R-:W-:Y:S01]  /*a510*/  IMAD.WIDE.U32 R4, R137.reuse, c[0x0][0x290], RZ ;  /* 0x0000a40089047a25 */ /* 0x044fe200078e00ff */
[----:B------:R-:W-:Y:S01]  /*a520*/  ISETP.NE.AND P2, PT, RZ, UR5, PT ;  /* 0x00000005ff007c0c */ /* 0x000fe2000bf45270 */
[----:B------:R-:W-:Y:S02]  /*a530*/  BSSY B2, `(.L_x_397) ;  /* 0x000035b000027945 */ /* 0x000fe40003800000 */
[C---:B------:R-:W-:Y:S02]  /*a540*/  IMAD R8, R2.reuse, c[0x0][0x280], RZ ;  /* 0x0000a00002087a24 */ /* 0x040fe400078e02ff */
[----:B---3--:R-:W-:Y:S02]  /*a550*/  IMAD R6, R2, c[0x0][0x290], RZ ;  /* 0x0000a40002067a24 */ /* 0x008fe400078e02ff */
[----:B------:R-:W-:-:S04]  /*a560*/  IMAD.WIDE.U32 R2, R137, c[0x0][0x280], RZ ;  /* 0x0000a00089027a25 */ /* 0x000fc800078e00ff */
[C---:B------:R-:W-:Y:S01]  /*a570*/  IMAD R10, R137.reuse, c[0x0][0x284], R8 ;  /* 0x0000a100890a7a24 */ /* 0x040fe200078e0208 */
[----:B------:R-:W-:Y:S01]  /*a580*/  LEA R8, P0, R4, c[0x0][0x288], 0x1 ;  /* 0x0000a20004087a11 */ /* 0x000fe200078008ff */
[----:B------:R-:W-:Y:S01]  /*a590*/  IMAD R9, R137, c[0x0][0x294], R6 ;  /* 0x0000a50089097a24 */ /* 0x000fe200078e0206 */
[----:B------:R-:W-:Y:S02]  /*a5a0*/  LEA R6, P1, R2, c[0x0][0x270], 0x1 ;  /* 0x00009c0002067a11 */ /* 0x000fe400078208ff */
[----:B------:R-:W-:Y:S02]  /*a5b0*/  IADD3 R3, R10, R3, RZ ;  /* 0x000000030a037210 */ /* 0x000fe40007ffe0ff */
[----:B------:R-:W-:Y:S02]  /*a5c0*/  IADD3 R5, R9, R5, RZ ;  /* 0x0000000509057210 */ /* 0x000fe40007ffe0ff */
[----:B------:R-:W-:Y:S02]  /*a5d0*/  LEA.HI.X R2, R2, c[0x0][0x274], R3, 0x1, P1 ;  /* 0x00009d0002027a11 */ /* 0x000fe400008f0c03 */
[----:B------:R-:W-:Y:S01]  /*a5e0*/  LEA.HI.X R3, R4, c[0x0][0x28c], R5, 0x1, P0 ;  /* 0x0000a30004037a11 */ /* 0x000fe200000f0c05 */
[----:B------:R-:W-:Y:S05]  /*a5f0*/  @!P2 BRA `(.L_x_398) ;  /* 0x000019100000a947 */ /* 0x000fea0003800000 */
[----:B------:R-:W1:Y:S01]  /*a600*/  SHFL.IDX PT, R17, R2, RZ, 0x181f ;  /* 0x00181fff02117589 */ /* 0x000e6200000e0000 */
[----:B------:R-:W-:Y:S01]  /*a610*/  BSSY B0, `(.L_x_399) ;  /* 0x0000019000007945 */ /* 0x000fe20003800000 */
[----:B------:R-:W-:Y:S01]  /*a620*/  CS2R R4, SRZ ;  /* 0x0000000000047805 */ /* 0x000fe2000001ff00 */
[----:B------:R-:W-:Y:S01]  /*a630*/  CS2R R10, SRZ ;  /* 0x00000000000a7805 */ /* 0x000fe2000001ff00 */
[----:B------:R-:W2:Y:S04]  /*a640*/  SHFL.IDX PT, R16, R6, RZ, 0x181f ;  /* 0x00181fff06107589 */ /* 0x000ea800000e0000 */
[----:B------:R3:W4:Y:S04]  /*a650*/  SHFL.IDX PT, R19, R3, RZ, 0x181f ;  /* 0x00181fff03137589 */ /* 0x00072800000e0000 */
[----:B------:R5:W1:Y:S01]  /*a660*/  SHFL.IDX PT, R18, R8, RZ, 0x181f ;  /* 0x00181fff08127589 */ /* 0x000a6200000e0000 */
[----:B---3--:R-:W-:Y:S01]  /*a670*/  CS2R R2, SRZ ;  /* 0x0000000000027805 */ /* 0x008fe2000001ff00 */
[----:B-----5:R-:W-:Y:S01]  /*a680*/  CS2R R8, SRZ ;  /* 0x0000000000087805 */ /* 0x020fe2000001ff00 */
[----:B------:R-:W-:Y:S05]  /*a690*/  @P4 BRA `(.L_x_400) ;  /* 0x0000010000004947 */ /* 0x000fea0003800000 */
[----:B-12-4-:R-:W2:Y:S04]  /*a6a0*/  LDL R22, [R1+0xfc] ;  /* 0x0000fc0001167983 */ /* 0x016ea80000100800 */
[----:B------:R-:W3:Y:S01]  /*a6b0*/  LDL R15, [R1+0xf8] ;  /* 0x0000f800010f7983 */ /* 0x000ee20000100800 */
[----:B------:R-:W-:-:S02]  /*a6c0*/  ISETP.GE.AND P1, PT, R78, c[0x0][0x27c], PT ;  /* 0x00009f004e007a0c */ /* 0x000fc40003f26270 */
[----:B------:R-:W-:Y:S01]  /*a6d0*/  ISETP.GE.AND P0, PT, R80, c[0x0][0x27c], PT ;  /* 0x00009f0050007a0c */ /* 0x000fe20003f06270 */
[----:B------:R-:W-:-:S10]  /*a6e0*/  CS2R R4, SRZ ;  /* 0x0000000000047805 */ /* 0x000fd4000001ff00 */
[----:B------:R-:W-:-:S05]  /*a6f0*/  @!P1 IMAD.WIDE R2, R78, 0x2, R16 ;  /* 0x000000024e029825 */ /* 0x000fca00078e0210 */
[----:B------:R1:W5:Y:S02]  /*a700*/  @!P1 LD.E.64 R10, [R2.64] ;  /* 0x00000008020a9980 */ /* 0x000364000c101b00 */
[----:B-1----:R-:W-:Y:S01]  /*a710*/  CS2R R2, SRZ ;  /* 0x0000000000027805 */ /* 0x002fe2000001ff00 */
[-C--:B--2---:R-:W-:Y:S02]  /*a720*/  @!P0 IADD3 R20, P3, R16, R22.reuse, RZ ;  /* 0x0000001610148210 */ /* 0x084fe40007f7e0ff */
[----:B------:R-:W-:Y:S01]  /*a730*/  @!P0 IADD3 R16, P2, R18, R22, RZ ;  /* 0x0000001612108210 */ /* 0x000fe20007f5e0ff */
[----:B------:R-:W-:-:S04]  /*a740*/  @!P1 IMAD.WIDE R22, R78, 0x2, R18 ;  /* 0x000000024e169825 */ /* 0x000fc800078e0212 */
[--C-:B---3--:R-:W-:Y:S01]  /*a750*/  @!P0 IMAD.X R21, R17, 0x1, R15.reuse, P3 ;  /* 0x0000000111158824 */ /* 0x108fe200018e060f */
[----:B------:R1:W5:Y:S01]  /*a760*/  @!P1 LD.E.64 R8, [R22.64] ;  /* 0x0000000816089980 */ /* 0x000362000c101b00 */
[----:B------:R-:W-:-:S03]  /*a770*/  @!P0 IMAD.X R17, R19, 0x1, R15, P2 ;  /* 0x0000000113118824 */ /* 0x000fc600010e060f */
[----:B------:R1:W5:Y:S04]  /*a780*/  @!P0 LD.E.64 R4, [R20.64] ;  /* 0x0000000814048980 */ /* 0x000368000c101b00 */
[----:B------:R1:W5:Y:S02]  /*a790*/  @!P0 LD.E.64 R2, [R16.64] ;  /* 0x0000000810028980 */ /* 0x000364000c101b00 */
.L_x_400:
[----:B-12-4-:R-:W-:Y:S05]  /*a7a0*/  BSYNC B0 ;  /* 0x0000000000007941 */ /* 0x016fea0003800000 */
.L_x_399:
[----:B-----5:R-:W-:Y:S01]  /*a7b0*/  IMAD.MOV.U32 R20, RZ, RZ, R4 ;  /* 0x000000ffff147224 */ /* 0x020fe200078e0004 */
[----:B------:R-:W-:Y:S01]  /*a7c0*/  SHF.R.U64 R18, R4, 0x10, R5 ;  /* 0x0000001004127819 */ /* 0x000fe20000001205 */
[----:B------:R-:W-:Y:S01]  /*a7d0*/  IMAD R4, R30, -0x80, R24 ;  /* 0xffffff801e047824 */ /* 0x000fe200078e0218 */
[--C-:B------:R-:W-:Y:S01]  /*a7e0*/  SHF.R.U64 R21, R10, 0x10, R11.reuse ;  /* 0x000000100a157819 */ /* 0x100fe2000000120b */
[----:B------:R-:W-:Y:S01]  /*a7f0*/  IMAD.MOV.U32 R23, RZ, RZ, R10 ;  /* 0x000000ffff177224 */ /* 0x000fe200078e000a */
[--C-:B------:R-:W-:Y:S01]  /*a800*/  SHF.R.U32.HI R17, RZ, 0x10, R11.reuse ;  /* 0x00000010ff117819 */ /* 0x100fe2000001160b */
[----:B------:R-:W-:Y:S01]  /*a810*/  IMAD.MOV.U32 R22, RZ, RZ, R11 ;  /* 0x000000ffff167224 */ /* 0x000fe200078e000b */
[----:B------:R-:W-:Y:S01]  /*a820*/  IMNMX R29, R4, 0x80, PT ;  /* 0x00000080041d7817 */ /* 0x000fe20003800200 */
[--C-:B------:R-:W-:Y:S01]  /*a830*/  IMAD.MOV.U32 R19, RZ, RZ, R5.reuse ;  /* 0x000000ffff137224 */ /* 0x100fe200078e0005 */
[----:B------:R-:W-:Y:S01]  /*a840*/  SHF.R.U32.HI R10, RZ, 0x10, R5 ;  /* 0x00000010ff0a7819 */ /* 0x000fe20000011605 */
[----:B------:R-:W-:Y:S01]  /*a850*/  IMAD.MOV.U32 R16, RZ, RZ, R8 ;  /* 0x000000ffff107224 */ /* 0x000fe200078e0008 */
[----:B------:R-:W-:Y:S01]  /*a860*/  ISETP.GE.AND P0, PT, R81, R29, PT ;  /* 0x0000001d5100720c */ /* 0x000fe20003f06270 */
[--C-:B------:R-:W-:Y:S01]  /*a870*/  IMAD.MOV.U32 R15, RZ, RZ, R9.reuse ;  /* 0x000000ffff0f7224 */ /* 0x100fe200078e0009 */
[----:B------:R-:W-:Y:S01]  /*a880*/  SHF.R.U64 R11, R8, 0x10, R9 ;  /* 0x00000010080b7819 */ /* 0x000fe20000001209 */
[----:B------:R-:W-:Y:S01]  /*a890*/  IMAD.MOV.U32 R8, RZ, RZ, R2 ;  /* 0x000000ffff087224 */ /* 0x000fe200078e0002 */
[--C-:B------:R-:W-:Y:S01]  /*a8a0*/  SHF.R.U64 R4, R2, 0x10, R3.reuse ;  /* 0x0000001002047819 */ /* 0x100fe20000001203 */
[----:B------:R-:W-:Y:S01]  /*a8b0*/  IMAD.MOV.U32 R5, RZ, RZ, R3 ;  /* 0x000000ffff057224 */ /* 0x000fe200078e0003 */
[----:B------:R-:W-:-:S04]  /*a8c0*/  DEPBAR.LE SB0, 0x1 ;  /* 0x000080400000791a */ /* 0x000fc80000000000 */
[----:B------:R-:W-:Y:S01]  /*a8d0*/  SHF.R.U32.HI R6, RZ, 0x10, R9 ;  /* 0x00000010ff067819 */ /* 0x000fe20000011609 */
[----:B------:R-:W-:Y:S01]  /*a8e0*/  BSSY B1, `(.L_x_401) ;  /* 0x000005e000017945 */ /* 0x000fe20003800000 */
[----:B------:R-:W-:Y:S02]  /*a8f0*/  SHF.R.U32.HI R2, RZ, 0x10, R3 ;  /* 0x00000010ff027819 */ /* 0x000fe40000011603 */
[----:B------:R-:W-:Y:S02]  /*a900*/  PRMT R23, R23, 0x5410, R21 ;  /* 0x0000541017177816 */ /* 0x000fe40000000015 */
[----:B------:R-:W-:Y:S02]  /*a910*/  PRMT R24, R22, 0x5410, R17 ;  /* 0x0000541016187816 */ /* 0x000fe40000000011 */
[----:B------:R-:W-:Y:S02]  /*a920*/  PRMT R26, R20, 0x5410, R18 ;  /* 0x00005410141a7816 */ /* 0x000fe40000000012 */
[----:B------:R-:W-:-:S02]  /*a930*/  PRMT R28, R19, 0x5410, R10 ;  /* 0x00005410131c7816 */ /* 0x000fc4000000000a */
[----:B------:R-:W-:Y:S02]  /*a940*/  PRMT R21, R16, 0x5410, R11 ;  /* 0x0000541010157816 */ /* 0x000fe4000000000b */
[----:B------:R-:W-:Y:S02]  /*a950*/  PRMT R22, R15, 0x5410, R6 ;  /* 0x000054100f167816 */ /* 0x000fe40000000006 */
[----:B------:R-:W-:Y:S02]  /*a960*/  PRMT R25, R8, 0x5410, R4 ;  /* 0x0000541008197816 */ /* 0x000fe40000000004 */
[----:B------:R-:W-:Y:S01]  /*a970*/  PRMT R27, R5, 0x5410, R2 ;  /* 0x00005410051b7816 */ /* 0x000fe20000000002 */
[----:B------:R-:W-:Y:S06]  /*a980*/  BAR.SYNC.DEFER_BLOCKING 0x0 ;  /* 0x0000000000007b1d */ /* 0x000fec0000010000 */
[----:B------:R-:W-:Y:S05]  /*a990*/  @P0 BRA `(.L_x_402) ;  /* 0x0000052000000947 */ /* 0x000fea0003800000 */
[----:B------:R-:W-:Y:S01]  /*a9a0*/  ISETP.GE.AND P0, PT, R78, c[0x0][0x27c], PT ;  /* 0x00009f004e007a0c */ /* 0x000fe20003f06270 */
[----:B------:R-:W-:-:S12]  /*a9b0*/  BSSY B0, `(.L_x_403) ;  /* 0x0000028000007945 */ /* 0x000fd80003800000 */
[----:B------:R-:W-:Y:S05]  /*a9c0*/  @P0 BRA `(.L_x_404) ;  /* 0x0000026000000947 */ /* 0x000fea0003800000 */
[----:B------:R-:W1:Y:S01]  /*a9d0*/  LDS.128 R8, [R213+0x100] ;  /* 0x00010000d5087984 */ /* 0x000e620000000c00 */
[----:B------:R-:W-:Y:S01]  /*a9e0*/  SHF.L.U32 R4, R23, 0x10, RZ ;  /* 0x0000001017047819 */ /* 0x000fe200000006ff */
[----:B------:R-:W-:Y:S01]  /*a9f0*/  IMAD.U32 R2, R21, 0x10000, RZ ;  /* 0x0001000015027824 */ /* 0x000fe200078e00ff */
[----:B------:R-:W-:Y:S02]  /*aa00*/  LOP3.LUT R3, R23, 0xffff0000, RZ, 0xc0, !PT ;  /* 0xffff000017037812 */ /* 0x000fe400078ec0ff */
[C---:B-1----:R-:W-:Y:S02]  /*aa10*/  SHF.L.U32 R15, R8.reuse, 0x10, RZ ;  /* 0x00000010080f7819 */ /* 0x042fe400000006ff */
[----:B------:R-:W-:Y:S02]  /*aa20*/  LOP3.LUT R6, R8, 0xffff0000, RZ, 0xc0, !PT ;  /* 0xffff000008067812 */ /* 0x000fe400078ec0ff */
[----:B------:R-:W-:Y:S02]  /*aa30*/  LOP3.LUT R5, R9, 0xffff0000, RZ, 0xc0, !PT ;  /* 0xffff000009057812 */ /* 0x000fe400078ec0ff */
[----:B------:R-:W-:Y:S01]  /*aa40*/  LOP3.LUT R8, R21, 0xffff0000, RZ, 0xc0, !PT ;  /* 0xffff000015087812 */ /* 0x000fe200078ec0ff */
[C---:B------:R-:W-:Y:S01]  /*aa50*/  FMUL.FTZ R19, R6.reuse, R4 ;  /* 0x0000000406137220 */ /* 0x040fe20000410000 */
[----:B------:R-:W-:Y:S01]  /*aa60*/  SHF.L.U32 R17, R9, 0x10, RZ ;  /* 0x0000001009117819 */ /* 0x000fe200000006ff */
[----:B------:R-:W-:Y:S01]  /*aa70*/  FMUL.FTZ R20, R6, R2 ;  /* 0x0000000206147220 */ /* 0x000fe20000410000 */
[----:B------:R-:W-:Y:S01]  /*aa80*/  LOP3.LUT R6, R11, 0xffff0000, RZ, 0xc0, !PT ;  /* 0xffff00000b067812 */ /* 0x000fe200078ec0ff */
[----:B------:R-:W-:Y:S01]  /*aa90*/  FMUL.FTZ R18, R5, R8 ;  /* 0x0000000805127220 */ /* 0x000fe20000410000 */
[C---:B------:R-:W-:Y:S01]  /*aaa0*/  SHF.L.U32 R16, R10.reuse, 0x10, RZ ;  /* 0x000000100a107819 */ /* 0x040fe200000006ff */
[----:B------:R-:W-:Y:S01]  /*aab0*/  IMAD.U32 R9, R11, 0x10000, RZ ;  /* 0x000100000b097824 */ /* 0x000fe200078e00ff */
[----:B------:R-:W-:Y:S01]  /*aac0*/  LOP3.LUT R10, R10, 0xffff0000, RZ, 0xc0, !PT ;  /* 0xffff00000a0a7812 */ /* 0x000fe200078ec0ff */
[-C--:B------:R-:W-:Y:S01]  /*aad0*/  FMUL.FTZ R11, R5, R3.reuse ;  /* 0x00000003050b7220 */ /* 0x080fe20000410000 */
[----:B------:R-:W-:Y:S01]  /*aae0*/  SHF.L.U32 R5, R24, 0x10, RZ ;  /* 0x0000001018057819 */ /* 0x000fe200000006ff */
[----:B------:R-:W-:Y:S01]  /*aaf0*/  FFMA.FTZ R18, R17, R3, -R18 ;  /* 0x0000000311127223 */ /* 0x000fe20000010812 */
[C---:B------:R-:W-:Y:S01]  /*ab00*/  SHF.L.U32 R3, R22.reuse, 0x10, RZ ;  /* 0x0000001016037819 */ /* 0x040fe200000006ff */
[C---:B------:R-:W-:Y:S01]  /*ab10*/  FFMA.FTZ R19, R15.reuse, R2, R19 ;  /* 0x000000020f137223 */ /* 0x040fe20000010013 */
[----:B------:R-:W-:Y:S01]  /*ab20*/  LOP3.LUT R2, R22, 0xffff0000, RZ, 0xc0, !PT ;  /* 0xffff000016027812 */ /* 0x000fe200078ec0ff */
[----:B------:R-:W-:Y:S01]  /*ab30*/  FFMA.FTZ R20, R15, R4, -R20 ;  /* 0x000000040f147223 */ /* 0x000fe20000010814 */
[----:B------:R-:W-:Y:S01]  /*ab40*/  LOP3.LUT R4, R24, 0xffff0000, RZ, 0xc0, !PT ;  /* 0xffff000018047812 */ /* 0x000fe200078ec0ff */
[----:B------:R-:W-:-:S02]  /*ab50*/  FFMA.FTZ R15, R17, R8, R11 ;  /* 0x00000008110f7223 */ /* 0x000fc4000001000b */
[C---:B------:R-:W-:Y:S02]  /*ab60*/  FMUL.FTZ R11, R10.reuse, R3 ;  /* 0x000000030a0b7220 */ /* 0x040fe40000410000 */
[-C--:B------:R-:W-:Y:S02]  /*ab70*/  FMUL.FTZ R10, R10, R5.reuse ;  /* 0x000000050a0a7220 */ /* 0x080fe40000410000 */
[C---:B------:R-:W-:Y:S02]  /*ab80*/  FMUL.FTZ R8, R6.reuse, R2 ;  /* 0x0000000206087220 */ /* 0x040fe40000410000 */
[----:B------:R-:W-:Y:S02]  /*ab90*/  FMUL.FTZ R6, R6, R4 ;  /* 0x0000000406067220 */ /* 0x000fe40000410000 */
[C---:B------:R-:W-:Y:S02]  /*aba0*/  FFMA.FTZ R11, R16.reuse, R5, -R11 ;  /* 0x00000005100b7223 */ /* 0x040fe4000001080b */
[----:B------:R-:W-:-:S02]  /*abb0*/  FFMA.FTZ R5, R16, R3, R10 ;  /* 0x0000000310057223 */ /* 0x000fc4000001000a */
[----:B------:R-:W-:Y:S01]  /*abc0*/  FFMA.FTZ R3, R9, R4, -R8 ;  /* 0x0000000409037223 */ /* 0x000fe20000010808 */
[----:B------:R-:W-:Y:S01]  /*abd0*/  F2FP.BF16.PACK_AB R8, R19, R20 ;  /* 0x000000141308723e */ /* 0x000fe200000010ff */
[----:B------:R-:W-:Y:S01]  /*abe0*/  FFMA.FTZ R2, R9, R2, R6 ;  /* 0x0000000209027223 */ /* 0x000fe20000010006 */
[----:B------:R-:W-:Y:S02]  /*abf0*/  F2FP.BF16.PACK_AB R10, R5, R11 ;  /* 0x0000000b050a723e */ /* 0x000fe400000010ff */
[----:B------:R-:W-:Y:S02]  /*ac00*/  F2FP.BF16.PACK_AB R9, R15, R18 ;  /* 0x000000120f09723e */ /* 0x000fe400000010ff */
[----:B------:R-:W-:-:S05]  /*ac10*/  F2FP.BF16.PACK_AB R11, R2, R3 ;  /* 0x00000003020b723e */ /* 0x000fca00000010ff */
[----:B------:R1:W-:Y:S02]  /*ac20*/  STS.128 [R213+0x100], R8 ;  /* 0x00010008d5007388 */ /* 0x0003e40000000c00 */
.L_x_404:
[----:B------:R-:W-:Y:S05]  /*ac30*/  BSYNC B0 ;  /* 0x0000000000007941 */ /* 0x000fea0003800000 */
.L_x_403:
[----:B------:R-:W-:-:S13]  /*ac40*/  ISETP.GE.AND P0, PT, R80, c[0x0][0x27c], PT ;  /* 0x00009f0050007a0c */ /* 0x000fda0003f06270 */
[----:B------:R-:W-:Y:S05]  /*ac50*/  @P0 BRA `(.L_x_402) ;  /* 0x0000026000000947 */ /* 0x000fea0003800000 */
[----:B-1----:R-:W1:Y:S01]  /*ac60*/  LDS.128 R8, [R213+0x4100] ;  /* 0x00410000d5087984 */ /* 0x002e620000000c00 */
[C---:B------:R-:W-:Y:S01]  /*ac70*/  SHF.L.U32 R4, R26.reuse, 0x10, RZ ;  /* 0x000000101a047819 */ /* 0x040fe200000006ff */
        /* <DEDUP_REMOVED lines=15> */
[C---:B------:R-:W-:Y:S01]  /*ad70*/  SHF.L.U32 R5, R28.reuse, 0x10, RZ ;  /* 0x000000101c057819 */ /* 0x040fe200000006ff */
[----:B------:R-:W-:Y:S01]  /*ad80*/  FFMA.FTZ R18, R17, R3, -R18 ;  /* 0x0000000311127223 */ /* 0x000fe20000010812 */
[----:B------:R-:W-:Y:S01]  /*ad90*/  SHF.L.U32 R3, R27, 0x10, RZ ;  /* 0x000000101b037819 */ /* 0x000fe200000006ff */
[----:B------:R-:W-:Y:S01]  /*ada0*/  FFMA.FTZ R19, R15, R2, R19 ;  /* 0x000000020f137223 */ /* 0x000fe20000010013 */
        /* <DEDUP_REMOVED lines=17> */
.L_x_402:
[----:B------:R-:W-:Y:S05]  /*aec0*/  BSYNC B1 ;  /* 0x0000000000017941 */ /* 0x000fea0003800000 */
.L_x_401:
[----:B------:R-:W-:Y:S01]  /*aed0*/  IADD3 R2, R81, 0x20, RZ ;  /* 0x0000002051027810 */ /* 0x000fe20007ffe0ff */
[----:B------:R-:W-:Y:S03]  /*aee0*/  BSSY B1, `(.L_x_405) ;  /* 0x0000055000017945 */ /* 0x000fe60003800000 */
[----:B------:R-:W-:-:S13]  /*aef0*/  ISETP.GE.AND P0, PT, R2, R29, PT ;  /* 0x0000001d0200720c */ /* 0x000fda0003f06270 */
[----:B------:R-:W-:Y:S05]  /*af00*/  @P0 BRA `(.L_x_406) ;  /* 0x0000052000000947 */ /* 0x000fea0003800000 */
[----:B------:R-:W-:Y:S01]  /*af10*/  ISETP.GE.AND P0, PT, R78, c[0x0][0x27c], PT ;  /* 0x00009f004e007a0c */ /* 0x000fe20003f06270 */
[----:B------:R-:W-:-:S12]  /*af20*/  BSSY B0, `(.L_x_407) ;  /* 0x0000028000007945 */ /* 0x000fd80003800000 */
[----:B------:R-:W-:Y:S05]  /*af30*/  @P0 BRA `(.L_x_408) ;  /* 0x0000026000000947 */ /* 0x000fea0003800000 */
[----:B-1----:R-:W1:Y:S01]  /*af40*/  LDS.128 R8, [R213+0x1100] ;  /* 0x00110000d5087984 */ /* 0x002e620000000c00 */
[----:B------:R-:W-:Y:S01]  /*af50*/  SHF.L.U32 R4, R23, 0x10, RZ ;  /* 0x0000001017047819 */ /* 0x000fe200000006ff */
[----:B------:R-:W-:Y:S01]  /*af60*/  IMAD.U32 R2, R21, 0x10000, RZ ;  /* 0x0001000015027824 */ /* 0x000fe200078e00ff */
[----:B------:R-:W-:Y:S02]  /*af70*/  LOP3.LUT R3, R23, 0xffff0000, RZ, 0xc0, !PT ;  /* 0xffff000017037812 */ /* 0x000fe400078ec0ff */
[C---:B-1----:R-:W-:Y:S02]  /*af80*/  SHF.L.U32 R15, R8.reuse, 0x10, RZ ;  /* 0x00000010080f7819 */ /* 0x042fe400000006ff */
[----:B------:R-:W-:Y:S02]  /*af90*/  LOP3.LUT R6, R8, 0xffff0000, RZ, 0xc0, !PT ;  /* 0xffff000008067812 */ /* 0x000fe400078ec0ff */
[----:B------:R-:W-:Y:S02]  /*afa0*/  LOP3.LUT R5, R9, 0xffff0000, RZ, 0xc0, !PT ;  /* 0xffff000009057812 */ /* 0x000fe400078ec0ff */
[----:B------:R-:W-:Y:S01]  /*afb0*/  LOP3.LUT R8, R21, 0xffff0000, RZ, 0xc0, !PT ;  /* 0xffff000015087812 */ /* 0x000fe200078ec0ff */
[-C--:B------:R-:W-:Y:S01]  /*afc0*/  FMUL.FTZ R19, R4, R6.reuse ;  /* 0x0000000604137220 */ /* 0x080fe20000410000 */
[----:B------:R-:W-:Y:S01]  /*afd0*/  SHF.L.U32 R17, R9, 0x10, RZ ;  /* 0x0000001009117819 */ /* 0x000fe200000006ff */
[----:B------:R-:W-:Y:S01]  /*afe0*/  FMUL.FTZ R20, R2, R6 ;  /* 0x0000000602147220 */ /* 0x000fe20000410000 */
[C---:B------:R-:W-:Y:S01]  /*aff0*/  LOP3.LUT R6, R11.reuse, 0xffff0000, RZ, 0xc0, !PT ;  /* 0xffff00000b067812 */ /* 0x040fe200078ec0ff */
[-C--:B------:R-:W-:Y:S01]  /*b000*/  FMUL.FTZ R18, R8, R5.reuse ;  /* 0x0000000508127220 */ /* 0x080fe20000410000 */
[C---:B------:R-:W-:Y:S01]  /*b010*/  SHF.L.U32 R16, R10.reuse, 0x10, RZ ;  /* 0x000000100a107819 */ /* 0x040fe200000006ff */
[----:B------:R-:W-:Y:S01]  /*b020*/  IMAD.U32 R9, R11, 0x10000, RZ ;  /* 0x000100000b097824 */ /* 0x000fe200078e00ff */
[----:B------:R-:W-:Y:S01]  /*b030*/  LOP3.LUT R10, R10, 0xffff0000, RZ, 0xc0, !PT ;  /* 0xffff00000a0a7812 */ /* 0x000fe200078ec0ff */
[C---:B------:R-:W-:Y:S01]  /*b040*/  FMUL.FTZ R11, R3.reuse, R5 ;  /* 0x00000005030b7220 */ /* 0x040fe20000410000 */
[----:B------:R-:W-:Y:S01]  /*b050*/  SHF.L.U32 R5, R24, 0x10, RZ ;  /* 0x0000001018057819 */ /* 0x000fe200000006ff */
[----:B------:R-:W-:Y:S01]  /*b060*/  FFMA.FTZ R18, R3, R17, -R18 ;  /* 0x0000001103127223 */ /* 0x000fe20000010812 */
[----:B------:R-:W-:Y:S01]  /*b070*/  SHF.L.U32 R3, R22, 0x10, RZ ;  /* 0x0000001016037819 */ /* 0x000fe200000006ff */
[-C--:B------:R-:W-:Y:S01]  /*b080*/  FFMA.FTZ R19, R2, R15.reuse, R19 ;  /* 0x0000000f02137223 */ /* 0x080fe20000010013 */
[----:B------:R-:W-:Y:S01]  /*b090*/  LOP3.LUT R2, R22, 0xffff0000, RZ, 0xc0, !PT ;  /* 0xffff000016027812 */ /* 0x000fe200078ec0ff */
[----:B------:R-:W-:Y:S01]  /*b0a0*/  FFMA.FTZ R20, R4, R15, -R20 ;  /* 0x0000000f04147223 */ /* 0x000fe20000010814 */
[----:B------:R-:W-:Y:S01]  /*b0b0*/  LOP3.LUT R4, R24, 0xffff0000, RZ, 0xc0, !PT ;  /* 0xffff000018047812 */ /* 0x000fe200078ec0ff */
[----:B------:R-:W-:-:S02]  /*b0c0*/  FFMA.FTZ R15, R8, R17, R11 ;  /* 0x00000011080f7223 */ /* 0x000fc4000001000b */
[-C--:B------:R-:W-:Y:S02]  /*b0d0*/  FMUL.FTZ R11, R3, R10.reuse ;  /* 0x0000000a030b7220 */ /* 0x080fe40000410000 */
[C---:B------:R-:W-:Y:S02]  /*b0e0*/  FMUL.FTZ R10, R5.reuse, R10 ;  /* 0x0000000a050a7220 */ /* 0x040fe40000410000 */
[-C--:B------:R-:W-:Y:S02]  /*b0f0*/  FMUL.FTZ R8, R2, R6.reuse ;  /* 0x0000000602087220 */ /* 0x080fe40000410000 */
[----:B------:R-:W-:Y:S02]  /*b100*/  FMUL.FTZ R6, R4, R6 ;  /* 0x0000000604067220 */ /* 0x000fe40000410000 */
[-C--:B------:R-:W-:Y:S02]  /*b110*/  FFMA.FTZ R11, R5, R16.reuse, -R11 ;  /* 0x00000010050b7223 */ /* 0x080fe4000001080b */
[----:B------:R-:W-:-:S02]  /*b120*/  FFMA.FTZ R5, R3, R16, R10 ;  /* 0x0000001003057223 */ /* 0x000fc4000001000a */
[-C--:B------:R-:W-:Y:S01]  /*b130*/  FFMA.FTZ R3, R4, R9.reuse, -R8 ;  /* 0x0000000904037223 */ /* 0x080fe20000010808 */
[----:B------:R-:W-:Y:S01]  /*b140*/  F2FP.BF16.PACK_AB R8, R19, R20 ;  /* 0x000000141308723e */ /* 0x000fe200000010ff */
[----:B------:R-:W-:Y:S01]  /*b150*/  FFMA.FTZ R2, R2, R9, R6 ;  /* 0x0000000902027223 */ /* 0x000fe20000010006 */
[----:B------:R-:W-:Y:S02]  /*b160*/  F2FP.BF16.PACK_AB R10, R5, R11 ;  /* 0x0000000b050a723e */ /* 0x000fe400000010ff */
[----:B------:R-:W-:Y:S02]  /*b170*/  F2FP.BF16.PACK_AB R9, R15, R18 ;  /* 0x000000120f09723e */ /* 0x000fe400000010ff */
[----:B------:R-:W-:-:S05]  /*b180*/  F2FP.BF16.PACK_AB R11, R2, R3 ;  /* 0x00000003020b723e */ /* 0x000fca00000010ff */
[----:B------:R1:W-:Y:S02]  /*b190*/  STS.128 [R213+0x1100], R8 ;  /* 0x00110008d5007388 */ /* 0x0003e40000000c00 */
.L_x_408:
[----:B------:R-:W-:Y:S05]  /*b1a0*/  BSYNC B0 ;  /* 0x0000000000007941 */ /* 0x000fea0003800000 */
.L_x_407:
        /* <DEDUP_REMOVED lines=21> */
[C---:B------:R-:W-:Y:S01]  /*b300*/  SHF.L.U32 R3, R27.reuse, 0x10, RZ ;  /* 0x000000101b037819 */ /* 0x040fe200000006ff */
        /* <DEDUP_REMOVED lines=18> */
.L_x_406:
[----:B------:R-:W-:Y:S05]  /*b430*/  BSYNC B1 ;  /* 0x0000000000017941 */ /* 0x000fea0003800000 */
.L_x_405:
        /* <DEDUP_REMOVED lines=45> */
.L_x_412:
[----:B------:R-:W-:Y:S05]  /*b710*/  BSYNC B0 ;  /* 0x0000000000007941 */ /* 0x000fea0003800000 */
.L_x_411:
        /* <DEDUP_REMOVED lines=40> */
.L_x_410:
[----:B------:R-:W-:Y:S05]  /*b9a0*/  BSYNC B1 ;  /* 0x0000000000017941 */ /* 0x000fea0003800000 */
.L_x_409:
[----:B------:R-:W-:-:S04]  /*b9b0*/  IADD3 R2, R81, 0x60, RZ ;  /* 0x0000006051027810 */ /* 0x000fc80007ffe0ff */
        /* <DEDUP_REMOVED lines=43> */
.L_x_415:
[----:B------:R-:W-:Y:S05]  /*bc70*/  BSYNC B0 ;  /* 0x0000000000007941 */ /* 0x000fea0003800000 */
.L_x_414:
        /* <DEDUP_REMOVED lines=39> */
[----:B------:R1:W-:Y:S01]  /*bef0*/  STS.128 [R213+0x7100], R8 ;  /* 0x00710008d5007388 */ /* 0x0003e20000000c00 */
[----:B------:R-:W-:Y:S05]  /*bf00*/  BRA `(.L_x_413) ;  /* 0x00001bd000007947 */ /* 0x000fea0003800000 */
.L_x_398:
[----:B------:R-:W1:Y:S01]  /*bf10*/  SHFL.IDX PT, R4, R6, RZ, 0x181f ;  /* 0x00181fff06047589 */ /* 0x000e6200000e0000 */
[----:B------:R-:W-:Y:S01]  /*bf20*/  BSSY B0, `(.L_x_416) ;  /* 0x0000014000007945 */ /* 0x000fe20003800000 */
[----:B------:R-:W-:Y:S01]  /*bf30*/  CS2R R10, SRZ ;  /* 0x00000000000a7805 */ /* 0x000fe2000001ff00 */
[----:B------:R-:W-:Y:S01]  /*bf40*/  CS2R R18, SRZ ;  /* 0x0000000000127805 */ /* 0x000fe2000001ff00 */
[----:B------:R-:W2:Y:S01]  /*bf50*/  SHFL.IDX PT, R15, R2, RZ, 0x181f ;  /* 0x00181fff020f7589 */ /* 0x000ea200000e0000 */
[----:B------:R-:W-:-:S03]  /*bf60*/  CS2R R16, SRZ ;  /* 0x0000000000107805 */ /* 0x000fc6000001ff00 */
[----:B------:R-:W3:Y:S04]  /*bf70*/  SHFL.IDX PT, R6, R3, RZ, 0x181f ;  /* 0x00181fff03067589 */ /* 0x000ee800000e0000 */
[----:B------:R4:W1:Y:S02]  /*bf80*/  SHFL.IDX PT, R5, R8, RZ, 0x181f ;  /* 0x00181fff08057589 */ /* 0x00086400000e0000 */
[----:B----4-:R-:W-:Y:S01]  /*bf90*/  CS2R R8, SRZ ;  /* 0x0000000000087805 */ /* 0x010fe2000001ff00 */
[----:B------:R-:W-:Y:S05]  /*bfa0*/  @P4 BRA `(.L_x_417) ;  /* 0x000000b000004947 */ /* 0x000fea0003800000 */
[C---:B-123--:R-:W-:Y:S01]  /*bfb0*/  ISETP.GE.AND P0, PT, R76.reuse, c[0x0][0x27c], PT ;  /* 0x00009f004c007a0c */ /* 0x04efe20003f06270 */
[C---:B------:R-:W-:Y:S01]  /*bfc0*/  IMAD.SHL.U32 R2, R76.reuse, 0x2, RZ ;  /* 0x000000024c027824 */ /* 0x040fe200078e00ff */
[----:B------:R-:W-:Y:S01]  /*bfd0*/  SHF.L.U64.HI R3, R76, 0x1, R77 ;  /* 0x000000014c037819 */ /* 0x000fe2000001024d */
[----:B------:R-:W-:-:S03]  /*bfe0*/  CS2R R10, SRZ ;  /* 0x00000000000a7805 */ /* 0x000fc6000001ff00 */
[-C--:B------:R-:W-:Y:S02]  /*bff0*/  IADD3 R4, P2, R4, R2.reuse, RZ ;  /* 0x0000000204047210 */ /* 0x080fe40007f5e0ff */
[----:B------:R-:W-:-:S03]  /*c000*/  IADD3 R2, P1, R5, R2, RZ ;  /* 0x0000000205027210 */ /* 0x000fc60007f3e0ff */
[--C-:B------:R-:W-:Y:S02]  /*c010*/  IMAD.X R5, R15, 0x1, R3.reuse, P2 ;  /* 0x000000010f057824 */ /* 0x100fe400010e0603 */
[----:B------:R-:W-:Y:S01]  /*c020*/  IMAD.X R3, R6, 0x1, R3, P1 ;  /* 0x0000000106037824 */ /* 0x000fe200008e0603 */
[----:B------:R-:W-:Y:S05]  /*c030*/  @P0 BRA `(.L_x_417) ;  /* 0x0000002000000947 */ /* 0x000fea0003800000 */
[----:B------:R1:W5:Y:S04]  /*c040*/  LD.E.128 R16, [R4.64] ;  /* 0x0000000804107980 */ /* 0x000368000c101d00 */
[----:B------:R1:W5:Y:S02]  /*c050*/  LD.E.128 R8, [R2.64] ;  /* 0x0000000802087980 */ /* 0x000364000c101d00 */
.L_x_417:
[----:B-123--:R-:W-:Y:S05]  /*c060*/  BSYNC B0 ;  /* 0x0000000000007941 */ /* 0x00efea0003800000 */
.L_x_416:
[----:B------:R-:W-:Y:S01]  /*c070*/  IMAD R2, R30, -0x80, R24 ;  /* 0xffffff801e027824 */ /* 0x000fe200078e0218 */
[----:B------:R-:W-:Y:S01]  /*c080*/  ISETP.GE.AND P0, PT, R76, c[0x0][0x27c], PT ;  /* 0x00009f004c007a0c */ /* 0x000fe20003f06270 */
[----:B-----5:R-:W-:Y:S01]  /*c090*/  IMAD.MOV.U32 R26, RZ, RZ, R16 ;  /* 0x000000ffff1a7224 */ /* 0x020fe200078e0010 */
[--C-:B------:R-:W-:Y:S01]  /*c0a0*/  SHF.R.U64 R23, R16, 0x10, R17.reuse ;  /* 0x0000001010177819 */ /* 0x100fe20000001211 */
[--C-:B------:R-:W-:Y:S01]  /*c0b0*/  IMAD.MOV.U32 R25, RZ, RZ, R17.reuse ;  /* 0x000000ffff197224 */ /* 0x100fe200078e0011 */
[----:B------:R-:W-:Y:S01]  /*c0c0*/  IMNMX R43, R2, 0x80, PT ;  /* 0x00000080022b7817 */ /* 0x000fe20003800200 */
[----:B------:R-:W-:Y:S01]  /*c0d0*/  IMAD.MOV.U32 R22, RZ, RZ, R18 ;  /* 0x000000ffff167224 */ /* 0x000fe200078e0012 */
[----:B------:R-:W-:Y:S01]  /*c0e0*/  SHF.R.U32.HI R20, RZ, 0x10, R17 ;  /* 0x00000010ff147819 */ /* 0x000fe20000011611 */
[--C-:B------:R-:W-:Y:S01]  /*c0f0*/  IMAD.MOV.U32 R21, RZ, RZ, R19.reuse ;  /* 0x000000ffff157224 */ /* 0x100fe200078e0013 */
[----:B------:R-:W-:Y:S01]  /*c100*/  ISETP.GE.OR P1, PT, R81, R43, P0 ;  /* 0x0000002b5100720c */ /* 0x000fe20000726670 */
[----:B------:R-:W-:Y:S01]  /*c110*/  IMAD.MOV.U32 R17, RZ, RZ, R8 ;  /* 0x000000ffff117224 */ /* 0x000fe200078e0008 */
[----:B------:R-:W-:Y:S01]  /*c120*/  SHF.R.U64 R18, R18, 0x10, R19 ;  /* 0x0000001012127819 */ /* 0x000fe20000001213 */
[----:B------:R-:W-:Y:S01]  /*c130*/  IMAD.MOV.U32 R16, RZ, RZ, R9 ;  /* 0x000000ffff107224 */ /* 0x000fe200078e0009 */
[----:B------:R-:W-:Y:S01]  /*c140*/  SHF.R.U32.HI R15, RZ, 0x10, R19 ;  /* 0x00000010ff0f7819 */ /* 0x000fe20000011613 */
[----:B------:R-:W-:Y:S01]  /*c150*/  IMAD.MOV.U32 R6, RZ, RZ, R10 ;  /* 0x000000ffff067224 */ /* 0x000fe200078e000a */
[----:B------:R-:W-:-:S04]  /*c160*/  DEPBAR.LE SB0, 0x1 ;  /* 0x000080400000791a */ /* 0x000fc80000000000 */
[----:B------:R-:W-:Y:S01]  /*c170*/  IMAD.MOV.U32 R4, RZ, RZ, R11 ;  /* 0x000000ffff047224 */ /* 0x000fe200078e000b */
[--C-:B------:R-:W-:Y:S01]  /*c180*/  SHF.R.U64 R8, R8, 0x10, R9.reuse ;  /* 0x0000001008087819 */ /* 0x100fe20000001209 */
[----:B------:R-:W-:Y:S01]  /*c190*/  BSSY B0, `(.L_x_418) ;  /* 0x000006a000007945 */ /* 0x000fe20003800000 */
[----:B------:R-:W-:Y:S02]  /*c1a0*/  SHF.R.U32.HI R5, RZ, 0x10, R9 ;  /* 0x00000010ff057819 */ /* 0x000fe40000011609 */
[--C-:B------:R-:W-:Y:S02]  /*c1b0*/  SHF.R.U64 R3, R10, 0x10, R11.reuse ;  /* 0x000000100a037819 */ /* 0x100fe4000000120b */
[----:B------:R-:W-:Y:S02]  /*c1c0*/  SHF.R.U32.HI R2, RZ, 0x10, R11 ;  /* 0x00000010ff027819 */ /* 0x000fe4000001160b */
[----:B------:R-:W-:Y:S02]  /*c1d0*/  PRMT R29, R26, 0x5410, R23 ;  /* 0x000054101a1d7816 */ /* 0x000fe40000000017 */
[----:B------:R-:W-:-:S02]  /*c1e0*/  PRMT R35, R25, 0x5410, R20 ;  /* 0x0000541019237816 */ /* 0x000fc40000000014 */
[----:B------:R-:W-:Y:S02]  /*c1f0*/  PRMT R31, R22, 0x5410, R18 ;  /* 0x00005410161f7816 */ /* 0x000fe40000000012 */
[----:B------:R-:W-:Y:S02]  /*c200*/  PRMT R34, R21, 0x5410, R15 ;  /* 0x0000541015227816 */ /* 0x000fe4000000000f */
[----:B------:R-:W-:Y:S02]  /*c210*/  PRMT R28, R17, 0x5410, R8 ;  /* 0x00005410111c7816 */ /* 0x000fe40000000008 */
[----:B------:R-:W-:Y:S02]  /*c220*/  PRMT R32, R16, 0x5410, R5 ;  /* 0x0000541010207816 */ /* 0x000fe40000000005 */
[----:B------:R-:W-:Y:S02]  /*c230*/  PRMT R30, R6, 0x5410, R3 ;  /* 0x00005410061e7816 */ /* 0x000fe40000000003 */
[----:B------:R-:W-:Y:S01]  /*c240*/  PRMT R33, R4, 0x5410, R2 ;  /* 0x0000541004217816 */ /* 0x000fe20000000002 */
[----:B------:R-:W-:Y:S06]  /*c250*/  BAR.SYNC.DEFER_BLOCKING 0x0 ;  /* 0x0000000000007b1d */ /* 0x000fec0000010000 */
[----:B------:R-:W-:Y:S05]  /*c260*/  @P1 BRA `(.L_x_419) ;  /* 0x000005c000001947 */ /* 0x000fea0003800000 */
[----:B------:R-:W-:Y:S01]  /*c270*/  IMAD.MOV.U32 R2, RZ, RZ, c[0x0][0x27c] ;  /* 0x00009f00ff027624 */ /* 0x000fe200078e00ff */
[C---:B------:R-:W-:Y:S01]  /*c280*/  SHF.L.U32 R27, R81.reuse, 0x6, RZ ;  /* 0x00000006511b7819 */ /* 0x040fe200000006ff */
[----:B------:R-:W-:Y:S01]  /*c290*/  IMAD.SHL.U32 R36, R81, 0x40, RZ ;  /* 0x0000004051247824 */ /* 0x000fe200078e00ff */
[----:B------:R-:W1:Y:S01]  /*c2a0*/  LDS.128 R16, [R213+0x100] ;  /* 0x00010000d5107984 */ /* 0x000e620000000c00 */
[----:B------:R-:W-:-:S02]  /*c2b0*/  LOP3.LUT R5, R28, 0xffff0000, RZ, 0xc0, !PT ;  /* 0xffff00001c057812 */ /* 0x000fc400078ec0ff */
[----:B------:R-:W-:Y:S02]  /*c2c0*/  LEA.HI R2, R2, R82, RZ, 0x1d ;  /* 0x0000005202027211 */ /* 0x000fe400078fe8ff */
[----:B------:R-:W-:Y:S02]  /*c2d0*/  LOP3.LUT R36, R36, 0x1c0, RZ, 0xc0, !PT ;  /* 0x000001c024247812 */ /* 0x000fe400078ec0ff */
[----:B------:R-:W-:Y:S01]  /*c2e0*/  SHF.R.S32.HI R4, RZ, 0x1f, R2 ;  /* 0x0000001fff047819 */ /* 0x000fe20000011402 */
[----:B------:R-:W-:Y:S01]  /*c2f0*/  IMAD.SHL.U32 R3, R2, 0x8, RZ ;  /* 0x0000000802037824 */ /* 0x000fe200078e00ff */
[----:B------:R-:W-:Y:S02]  /*c300*/  LOP3.LUT R27, R27, 0x1c0, RZ, 0xc0, !PT ;  /* 0x000001c01b1b7812 */ /* 0x000fe400078ec0ff */
[----:B------:R-:W-:Y:S02]  /*c310*/  LEA.HI R2, R4, R2, RZ, 0x3 ;  /* 0x0000000204027211 */ /* 0x000fe400078f18ff */
[----:B------:R-:W-:-:S02]  /*c320*/  SHF.R.U32.HI R27, RZ, 0x3, R27 ;  /* 0x00000003ff1b7819 */ /* 0x000fc4000001161b */
[----:B------:R-:W-:Y:S02]  /*c330*/  LOP3.LUT R3, R36, 0x38, R3, 0xf8, !PT ;  /* 0x0000003824037812 */ /* 0x000fe400078ef803 */
[----:B------:R-:W-:Y:S02]  /*c340*/  SHF.L.U32 R2, R2, 0xa, RZ ;  /* 0x0000000a02027819 */ /* 0x000fe400000006ff */
[----:B------:R-:W-:Y:S02]  /*c350*/  LOP3.LUT R3, R3, R27, RZ, 0x3c, !PT ;  /* 0x0000001b03037212 */ /* 0x000fe400078e3cff */
[----:B------:R-:W-:-:S04]  /*c360*/  LOP3.LUT R2, R2, 0x7fffe000, RZ, 0xc0, !PT ;  /* 0x7fffe00002027812 */ /* 0x000fc800078ec0ff */
[----:B------:R-:W-:Y:S02]  /*c370*/  IADD3 R2, R3, R2, R7 ;  /* 0x0000000203027210 */ /* 0x000fe40007ffe007 */
[----:B------:R-:W-:-:S03]  /*c380*/  SHF.L.U32 R3, R28, 0x10, RZ ;  /* 0x000000101c037819 */ /* 0x000fc600000006ff */
[----:B------:R-:W-:Y:S02]  /*c390*/  IMAD.SHL.U32 R36, R2, 0x2, RZ ;  /* 0x0000000202247824 */ /* 0x000fe400078e00ff */
[----:B------:R-:W-:-:S03]  /*c3a0*/  IMAD.U32 R2, R29, 0x10000, RZ ;  /* 0x000100001d027824 */ /* 0x000fc600078e00ff */
[----:B------:R-:W2:Y:S01]  /*c3b0*/  LDS.128 R8, [R36+0x100] ;  /* 0x0001000024087984 */ /* 0x000ea20000000c00 */
[C---:B-1----:R-:W-:Y:S01]  /*c3c0*/  SHF.L.U32 R20, R16.reuse, 0x10, RZ ;  /* 0x0000001010147819 */ /* 0x042fe200000006ff */
[C---:B------:R-:W-:Y:S01]  /*c3d0*/  IMAD.U32 R25, R19.reuse, 0x10000, RZ ;  /* 0x0001000013197824 */ /* 0x040fe200078e00ff */
[----:B------:R-:W-:Y:S01]  /*c3e0*/  LOP3.LUT R26, R19, 0xffff0000, RZ, 0xc0, !PT ;  /* 0xffff0000131a7812 */ /* 0x000fe200078ec0ff */
[C---:B------:R-:W-:Y:S01]  /*c3f0*/  IMAD.U32 R21, R17.reuse, 0x10000, RZ ;  /* 0x0001000011157824 */ /* 0x040fe200078e00ff */
[----:B------:R-:W-:Y:S02]  /*c400*/  LOP3.LUT R16, R16, 0xffff0000, RZ, 0xc0, !PT ;  /* 0xffff000010107812 */ /* 0x000fe400078ec0ff */
[----:B------:R-:W-:Y:S02]  /*c410*/  LOP3.LUT R27, R17, 0xffff0000, RZ, 0xc0, !PT ;  /* 0xffff0000111b7812 */ /* 0x000fe400078ec0ff */
[C---:B------:R-:W-:Y:S02]  /*c420*/  SHF.L.U32 R22, R18.reuse, 0x10, RZ ;  /* 0x0000001012167819 */ /* 0x040fe400000006ff */
[----:B------:R-:W-:-:S02]  /*c430*/  LOP3.LUT R18, R18, 0xffff0000, RZ, 0xc0, !PT ;  /* 0xffff000012127812 */ /* 0x000fc400078ec0ff */
[C---:B--2---:R-:W-:Y:S01]  /*c440*/  SHF.L.U32 R4, R8.reuse, 0x10, RZ ;  /* 0x0000001008047819 */ /* 0x044fe200000006ff */
[----:B------:R-:W-:Y:S01]  /*c450*/  IMAD.U32 R15, R9, 0x10000, RZ ;  /* 0x00010000090f7824 */ /* 0x000fe200078e00ff */
[----:B------:R-:W-:Y:S01]  /*c460*/  LOP3.LUT R6, R8, 0xffff0000, RZ, 0xc0, !PT ;  /* 0xffff000008067812 */ /* 0x000fe200078ec0ff */
[C---:B------:R-:W-:Y:S01]  /*c470*/  IMAD.U32 R17, R11.reuse, 0x10000, RZ ;  /* 0x000100000b117824 */ /* 0x040fe200078e00ff */
[----:B------:R-:W-:Y:S01]  /*c480*/  LOP3.LUT R23, R11, 0xffff0000, RZ, 0xc0, !PT ;  /* 0xffff00000b177812 */ /* 0x000fe200078ec0ff */
[C---:B------:R-:W-:Y:S01]  /*c490*/  FMUL.FTZ R19, R4.reuse, R3 ;  /* 0x0000000304137220 */ /* 0x040fe20000410000 */
[----:B------:R-:W-:Y:S01]  /*c4a0*/  LOP3.LUT R24, R9, 0xffff0000, RZ, 0xc0, !PT ;  /* 0xffff000009187812 */ /* 0x000fe200078ec0ff */
[-C--:B------:R-:W-:Y:S01]  /*c4b0*/  FMUL.FTZ R8, R4, R2.reuse ;  /* 0x0000000204087220 */ /* 0x080fe20000410000 */
[----:B------:R-:W-:Y:S01]  /*c4c0*/  LOP3.LUT R4, R29, 0xffff0000, RZ, 0xc0, !PT ;  /* 0xffff00001d047812 */ /* 0x000fe200078ec0ff */
[----:B------:R-:W-:Y:S01]  /*c4d0*/  FFMA.FTZ R42, R20, R2, -R19 ;  /* 0x00000002142a7223 */ /* 0x000fe20000010813 */
[----:B------:R-:W-:Y:S01]  /*c4e0*/  SHF.L.U32 R2, R32, 0x10, RZ ;  /* 0x0000001020027819 */ /* 0x000fe200000006ff */
[----:B------:R-:W-:Y:S01]  /*c4f0*/  FMUL.FTZ R19, R6, R5 ;  /* 0x0000000506137220 */ /* 0x000fe20000410000 */
[----:B------:R-:W-:Y:S01]  /*c500*/  SHF.L.U32 R9, R10, 0x10, RZ ;  /* 0x000000100a097819 */ /* 0x000fe200000006ff */
[----:B------:R-:W-:Y:S01]  /*c510*/  FFMA.FTZ R41, R20, R3, R8 ;  /* 0x0000000314297223 */ /* 0x000fe20000010008 */
[----:B------:R-:W-:Y:S01]  /*c520*/  SHF.L.U32 R8, R30, 0x10, RZ ;  /* 0x000000101e087819 */ /* 0x000fe200000006ff */
[----:B------:R-:W-:Y:S01]  /*c530*/  IMAD.U32 R3, R35, 0x10000, RZ ;  /* 0x0001000023037824 */ /* 0x000fe200078e00ff */
[----:B------:R-:W-:Y:S01]  /*c540*/  LOP3.LUT R10, R10, 0xffff0000, RZ, 0xc0, !PT ;  /* 0xffff00000a0a7812 */ /* 0x000fe200078ec0ff */
[----:B------:R-:W-:-:S02]  /*c550*/  FMUL.FTZ R11, R6, R4 ;  /* 0x00000004060b7220 */ /* 0x000fc40000410000 */
[C---:B------:R-:W-:Y:S02]  /*c560*/  FFMA.FTZ R40, R16.reuse, R4, -R19 ;  /* 0x0000000410287223 */ /* 0x040fe40000010813 */
[C---:B------:R-:W-:Y:S02]  /*c570*/  FMUL.FTZ R6, R15.reuse, R2 ;  /* 0x000000020f067220 */ /* 0x040fe40000410000 */
[----:B------:R-:W-:Y:S02]  /*c580*/  FMUL.FTZ R4, R15, R3 ;  /* 0x000000030f047220 */ /* 0x000fe40000410000 */
[----:B------:R-:W-:Y:S02]  /*c590*/  FFMA.FTZ R39, R16, R5, R11 ;  /* 0x0000000510277223 */ /* 0x000fe4000001000b */
[----:B------:R-:W-:Y:S01]  /*c5a0*/  FFMA.FTZ R38, R21, R3, -R6 ;  /* 0x0000000315267223 */ /* 0x000fe20000010806 */
[----:B------:R-:W-:Y:S01]  /*c5b0*/  SHF.L.U32 R6, R33, 0x10, RZ ;  /* 0x0000001021067819 */ /* 0x000fe200000006ff */
[----:B------:R-:W-:-:S02]  /*c5c0*/  IMAD.U32 R3, R31, 0x10000, RZ ;  /* 0x000100001f037824 */ /* 0x000fc400078e00ff */
[----:B------:R-:W-:Y:S01]  /*c5d0*/  FFMA.FTZ R37, R21, R2, R4 ;  /* 0x0000000215257223 */ /* 0x000fe20000010004 */
[----:B------:R-:W-:Y:S01]  /*c5e0*/  LOP3.LUT R2, R30, 0xffff0000, RZ, 0xc0, !PT ;  /* 0xffff00001e027812 */ /* 0x000fe200078ec0ff */
[----:B------:R-:W-:Y:S01]  /*c5f0*/  FMUL.FTZ R5, R9, R8 ;  /* 0x0000000809057220 */ /* 0x000fe20000410000 */
[----:B------:R-:W-:Y:S01]  /*c600*/  LOP3.LUT R4, R31, 0xffff0000, RZ, 0xc0, !PT ;  /* 0xffff00001f047812 */ /* 0x000fe200078ec0ff */
[-C--:B------:R-:W-:Y:S02]  /*c610*/  FMUL.FTZ R11, R9, R3.reuse ;  /* 0x00000003090b7220 */ /* 0x080fe40000410000 */
[----:B------:R-:W-:Y:S02]  /*c620*/  FFMA.FTZ R21, R22, R3, -R5 ;  /* 0x0000000316157223 */ /* 0x000fe40000010805 */
[----:B------:R-:W-:Y:S02]  /*c630*/  IMAD.U32 R3, R34, 0x10000, RZ ;  /* 0x0001000022037824 */ /* 0x000fe400078e00ff */
[----:B------:R-:W-:-:S02]  /*c640*/  FMUL.FTZ R5, R17, R6 ;  /* 0x0000000611057220 */ /* 0x000fc40000410000 */
[C---:B------:R-:W-:Y:S02]  /*c650*/  FMUL.FTZ R9, R10.reuse, R2 ;  /* 0x000000020a097220 */ /* 0x040fe40000410000 */
[----:B------:R-:W-:Y:S02]  /*c660*/  FMUL.FTZ R10, R10, R4 ;  /* 0x000000040a0a7220 */ /* 0x000fe40000410000 */
[----:B------:R-:W-:Y:S02]  /*c670*/  FFMA.FTZ R22, R22, R8, R11 ;  /* 0x0000000816167223 */ /* 0x000fe4000001000b */
[-C--:B------:R-:W-:Y:S02]  /*c680*/  FMUL.FTZ R8, R17, R3.reuse ;  /* 0x0000000311087220 */ /* 0x080fe40000410000 */
[----:B------:R-:W-:Y:S01]  /*c690*/  FFMA.FTZ R20, R25, R3, -R5 ;  /* 0x0000000319147223 */ /* 0x000fe20000010805 */
[----:B------:R-:W-:Y:S01]  /*c6a0*/  LOP3.LUT R3, R32, 0xffff0000, RZ, 0xc0, !PT ;  /* 0xffff000020037812 */ /* 0x000fe200078ec0ff */
[C---:B------:R-:W-:Y:S01]  /*c6b0*/  FFMA.FTZ R19, R18.reuse, R2, R10 ;  /* 0x0000000212137223 */ /* 0x040fe2000001000a */
[----:B------:R-:W-:Y:S01]  /*c6c0*/  LOP3.LUT R5, R35, 0xffff0000, RZ, 0xc0, !PT ;  /* 0xffff000023057812 */ /* 0x000fe200078ec0ff */
[----:B------:R-:W-:Y:S01]  /*c6d0*/  FFMA.FTZ R16, R18, R4, -R9 ;  /* 0x0000000412107223 */ /* 0x000fe20000010809 */
[----:B------:R-:W-:Y:S01]  /*c6e0*/  LOP3.LUT R2, R33, 0xffff0000, RZ, 0xc0, !PT ;  /* 0xffff000021027812 */ /* 0x000fe200078ec0ff */
[----:B------:R-:W-:Y:S01]  /*c6f0*/  FMUL.FTZ R10, R24, R3 ;  /* 0x00000003180a7220 */ /* 0x000fe20000410000 */
[----:B------:R-:W-:Y:S01]  /*c700*/  LOP3.LUT R4, R34, 0xffff0000, RZ, 0xc0, !PT ;  /* 0xffff000022047812 */ /* 0x000fe200078ec0ff */
[----:B------:R-:W-:Y:S01]  /*c710*/  FFMA.FTZ R15, R25, R6, R8 ;  /* 0x00000006190f7223 */ /* 0x000fe20000010008 */
[----:B------:R-:W-:Y:S01]  /*c720*/  F2FP.BF16.PACK_AB R18, R16, R21 ;  /* 0x000000151012723e */ /* 0x000fe200000010ff */
[----:B------:R-:W-:Y:S01]  /*c730*/  FMUL.FTZ R9, R24, R5 ;  /* 0x0000000518097220 */ /* 0x000fe20000410000 */
[----:B------:R-:W-:Y:S01]  /*c740*/  F2FP.BF16.PACK_AB R16, R40, R42 ;  /* 0x0000002a2810723e */ /* 0x000fe200000010ff */
[----:B------:R-:W-:-:S02]  /*c750*/  FMUL.FTZ R8, R23, R2 ;  /* 0x0000000217087220 */ /* 0x000fc40000410000 */
[----:B------:R-:W-:Y:S02]  /*c760*/  FMUL.FTZ R6, R23, R4 ;  /* 0x0000000417067220 */ /* 0x000fe40000410000 */
[----:B------:R-:W-:Y:S01]  /*c770*/  FFMA.FTZ R11, R27, R5, -R10 ;  /* 0x000000051b0b7223 */ /* 0x000fe2000001080a */
[----:B------:R-:W-:Y:S01]  /*c780*/  F2FP.BF16.PACK_AB R10, R19, R22 ;  /* 0x00000016130a723e */ /* 0x000fe200000010ff */
[----:B------:R-:W-:Y:S02]  /*c790*/  FFMA.FTZ R5, R27, R3, R9 ;  /* 0x000000031b057223 */ /* 0x000fe40000010009 */
[C---:B------:R-:W-:Y:S01]  /*c7a0*/  FFMA.FTZ R3, R26.reuse, R4, -R8 ;  /* 0x000000041a037223 */ /* 0x040fe20000010808 */
[----:B------:R-:W-:Y:S01]  /*c7b0*/  F2FP.BF16.PACK_AB R17, R11, R38 ;  /* 0x000000260b11723e */ /* 0x000fe200000010ff */
[----:B------:R-:W-:Y:S01]  /*c7c0*/  FFMA.FTZ R2, R26, R2, R6 ;  /* 0x000000021a027223 */ /* 0x000fe20000010006 */
[----:B------:R-:W-:Y:S02]  /*c7d0*/  F2FP.BF16.PACK_AB R8, R39, R41 ;  /* 0x000000292708723e */ /* 0x000fe400000010ff */
[----:B------:R-:W-:-:S02]  /*c7e0*/  F2FP.BF16.PACK_AB R19, R3, R20 ;  /* 0x000000140313723e */ /* 0x000fc400000010ff */
[----:B------:R-:W-:Y:S02]  /*c7f0*/  F2FP.BF16.PACK_AB R9, R5, R37 ;  /* 0x000000250509723e */ /* 0x000fe400000010ff */
[----:B------:R-:W-:Y:S01]  /*c800*/  F2FP.BF16.PACK_AB R11, R2, R15 ;  /* 0x0000000f020b723e */ /* 0x000fe200000010ff */
[----:B------:R1:W-:Y:S04]  /*c810*/  STS.128 [R213+0x100], R16 ;  /* 0x00010010d5007388 */ /* 0x0003e80000000c00 */
[----:B------:R1:W-:Y:S02]  /*c820*/  STS.128 [R36+0x100], R8 ;  /* 0x0001000824007388 */ /* 0x0003e40000000c00 */
.L_x_419:
[----:B------:R-:W-:Y:S05]  /*c830*/  BSYNC B0 ;  /* 0x0000000000007941 */ /* 0x000fea0003800000 */
.L_x_418:
[----:B------:R-:W-:Y:S01]  /*c840*/  IADD3 R2, R81, 0x20, RZ ;  /* 0x0000002051027810 */ /* 0x000fe20007ffe0ff */
[----:B------:R-:W-:Y:S03]  /*c850*/  BSSY B0, `(.L_x_420) ;  /* 0x0000062000007945 */ /* 0x000fe60003800000 */
[----:B------:R-:W-:-:S13]  /*c860*/  ISETP.GE.OR P1, PT, R2, R43, P0 ;  /* 0x0000002b0200720c */ /* 0x000fda0000726670 */
[----:B------:R-:W-:Y:S05]  /*c870*/  @P1 BRA `(.L_x_421) ;  /* 0x000005f000001947 */ /* 0x000fea0003800000 */
[----:B------:R-:W2:Y:S01]  /*c880*/  LDL R47, [R1+0xf4] ;  /* 0x0000f400012f7983 */ /* 0x000ea20000100800 */
[----:B------:R-:W-:Y:S01]  /*c890*/  IMAD.MOV.U32 R2, RZ, RZ, c[0x0][0x27c] ;  /* 0x00009f00ff027624 */ /* 0x000fe200078e00ff */
[C---:B------:R-:W-:Y:S02]  /*c8a0*/  IADD3 R6, R81.reuse, 0x20, RZ ;  /* 0x0000002051067810 */ /* 0x040fe40007ffe0ff */
[----:B------:R-:W-:Y:S02]  /*c8b0*/  IADD3 R5, R81, 0x20, RZ ;  /* 0x0000002051057810 */ /* 0x000fe40007ffe0ff */
[----:B------:R-:W-:Y:S01]  /*c8c0*/  LEA.HI R2, R2, R82, RZ, 0x1d ;  /* 0x0000005202027211 */ /* 0x000fe200078fe8ff */
[----:B------:R-:W-:Y:S01]  /*c8d0*/  IMAD.SHL.U32 R6, R6, 0x40, RZ ;  /* 0x0000004006067824 */ /* 0x000fe200078e00ff */
[----:B------:R-:W-:Y:S02]  /*c8e0*/  SHF.L.U32 R5, R5, 0x6, RZ ;  /* 0x0000000605057819 */ /* 0x000fe400000006ff */
[----:B------:R-:W-:Y:S01]  /*c8f0*/  SHF.R.S32.HI R4, RZ, 0x1f, R2 ;  /* 0x0000001fff047819 */ /* 0x000fe20000011402 */
[----:B------:R-:W-:Y:S01]  /*c900*/  IMAD.SHL.U32 R3, R2, 0x8, RZ ;  /* 0x0000000802037824 */ /* 0x000fe200078e00ff */
[----:B------:R-:W-:-:S02]  /*c910*/  LOP3.LUT R6, R6, 0x1c0, RZ, 0xc0, !PT ;  /* 0x000001c006067812 */ /* 0x000fc400078ec0ff */
[----:B------:R-:W-:Y:S02]  /*c920*/  LEA.HI R2, R4, R2, RZ, 0x3 ;  /* 0x0000000204027211 */ /* 0x000fe400078f18ff */
[----:B------:R-:W-:Y:S02]  /*c930*/  LOP3.LUT R5, R5, 0x1c0, RZ, 0xc0, !PT ;  /* 0x000001c005057812 */ /* 0x000fe400078ec0ff */
[----:B------:R-:W-:Y:S01]  /*c940*/  LOP3.LUT R3, R6, 0x38, R3, 0xf8, !PT ;  /* 0x0000003806037812 */ /* 0x000fe200078ef803 */
[----:B------:R-:W-:Y:S01]  /*c950*/  IMAD.SHL.U32 R2, R2, 0x400, RZ ;  /* 0x0000040002027824 */ /* 0x000fe200078e00ff */
[----:B------:R-:W-:-:S04]  /*c960*/  SHF.R.U32.HI R5, RZ, 0x3, R5 ;  /* 0x00000003ff057819 */ /* 0x000fc80000011605 */
[----:B------:R-:W-:Y:S02]  /*c970*/  LOP3.LUT R3, R3, R5, RZ, 0x3c, !PT ;  /* 0x0000000503037212 */ /* 0x000fe400078e3cff */
[----:B------:R-:W-:Y:S02]  /*c980*/  LOP3.LUT R2, R2, 0x7fffe000, RZ, 0xc0, !PT ;  /* 0x7fffe00002027812 */ /* 0x000fe400078ec0ff */
[C---:B------:R-:W-:Y:S02]  /*c990*/  LOP3.LUT R5, R28.reuse, 0xffff0000, RZ, 0xc0, !PT ;  /* 0xffff00001c057812 */ /* 0x040fe400078ec0ff */
[----:B------:R-:W-:Y:S01]  /*c9a0*/  IADD3 R2, R3, R2, R12 ;  /* 0x0000000203027210 */ /* 0x000fe20007ffe00c */
[----:B------:R-:W-:-:S03]  /*c9b0*/  IMAD.U32 R3, R28, 0x10000, RZ ;  /* 0x000100001c037824 */ /* 0x000fc600078e00ff */
[----:B-1----:R-:W-:Y:S02]  /*c9c0*/  SHF.L.U32 R36, R2, 0x1, RZ ;  /* 0x0000000102247819 */ /* 0x002fe400000006ff */
[----:B------:R-:W-:-:S03]  /*c9d0*/  SHF.L.U32 R2, R29, 0x10, RZ ;  /* 0x000000101d027819 */ /* 0x000fc600000006ff */
[----:B------:R-:W1:Y:S02]  /*c9e0*/  LDS.128 R8, [R36+0x100] ;  /* 0x0001000024087984 */ /* 0x000e640000000c00 */
[C---:B-1----:R-:W-:Y:S01]  /*c9f0*/  IMAD.U32 R4, R8.reuse, 0x10000, RZ ;  /* 0x0001000008047824 */ /* 0x042fe200078e00ff */
[----:B------:R-:W-:Y:S02]  /*ca00*/  LOP3.LUT R6, R8, 0xffff0000, RZ, 0xc0, !PT ;  /* 0xffff000008067812 */ /* 0x000fe400078ec0ff */
[----:B------:R-:W-:Y:S01]  /*ca10*/  SHF.L.U32 R15, R9, 0x10, RZ ;  /* 0x00000010090f7819 */ /* 0x000fe200000006ff */
[-C--:B------:R-:W-:Y:S01]  /*ca20*/  FMUL.FTZ R8, R2, R4.reuse ;  /* 0x0000000402087220 */ /* 0x080fe20000410000 */
[----:B------:R-:W-:Y:S02]  /*ca30*/  LOP3.LUT R23, R11, 0xffff0000, RZ, 0xc0, !PT ;  /* 0xffff00000b177812 */ /* 0x000fe400078ec0ff */
[----:B------:R-:W-:Y:S01]  /*ca40*/  LOP3.LUT R24, R9, 0xffff0000, RZ, 0xc0, !PT ;  /* 0xffff000009187812 */ /* 0x000fe200078ec0ff */
[C---:B------:R-:W-:Y:S01]  /*ca50*/  IMAD.U32 R9, R10.reuse, 0x10000, RZ ;  /* 0x000100000a097824 */ /* 0x040fe200078e00ff */
[----:B------:R-:W-:Y:S01]  /*ca60*/  LOP3.LUT R10, R10, 0xffff0000, RZ, 0xc0, !PT ;  /* 0xffff00000a0a7812 */ /* 0x000fe200078ec0ff */
[----:B--2---:R-:W1:Y:S02]  /*ca70*/  LDS.128 R16, [R47] ;  /* 0x000000002f107984 */ /* 0x004e640000000c00 */
[C---:B-1----:R-:W-:Y:S01]  /*ca80*/  SHF.L.U32 R25, R19.reuse, 0x10, RZ ;  /* 0x0000001013197819 */ /* 0x042fe200000006ff */
[C---:B------:R-:W-:Y:S01]  /*ca90*/  IMAD.U32 R20, R16.reuse, 0x10000, RZ ;  /* 0x0001000010147824 */ /* 0x040fe200078e00ff */
[----:B------:R-:W-:Y:S01]  /*caa0*/  LOP3.LUT R26, R19, 0xffff0000, RZ, 0xc0, !PT ;  /* 0xffff0000131a7812 */ /* 0x000fe200078ec0ff */
[----:B------:R-:W-:Y:S01]  /*cab0*/  FMUL.FTZ R19, R3, R4 ;  /* 0x0000000403137220 */ /* 0x000fe20000410000 */
[----:B------:R-:W-:Y:S01]  /*cac0*/  LOP3.LUT R4, R29, 0xffff0000, RZ, 0xc0, !PT ;  /* 0xffff00001d047812 */ /* 0x000fe200078ec0ff */
[-C--:B------:R-:W-:Y:S01]  /*cad0*/  FFMA.FTZ R41, R3, R20.reuse, R8 ;  /* 0x0000001403297223 */ /* 0x080fe20000010008 */
[----:B------:R-:W-:Y:S01]  /*cae0*/  LOP3.LUT R16, R16, 0xffff0000, RZ, 0xc0, !PT ;  /* 0xffff000010107812 */ /* 0x000fe200078ec0ff */
[----:B------:R-:W-:Y:S01]  /*caf0*/  FFMA.FTZ R42, R2, R20, -R19 ;  /* 0x00000014022a7223 */ /* 0x000fe20000010813 */
[C---:B------:R-:W-:Y:S01]  /*cb00*/  SHF.L.U32 R21, R17.reuse, 0x10, RZ ;  /* 0x0000001011157819 */ /* 0x040fe200000006ff */
[----:B------:R-:W-:Y:S01]  /*cb10*/  IMAD.U32 R2, R32, 0x10000, RZ ;  /* 0x0001000020027824 */ /* 0x000fe200078e00ff */
[----:B------:R-:W-:Y:S01]  /*cb20*/  LOP3.LUT R27, R17, 0xffff0000, RZ, 0xc0, !PT ;  /* 0xffff0000111b7812 */ /* 0x000fe200078ec0ff */
[-C--:B------:R-:W-:Y:S01]  /*cb30*/  FMUL.FTZ R19, R5, R6.reuse ;  /* 0x0000000605137220 */ /* 0x080fe20000410000 */
[----:B------:R-:W-:Y:S01]  /*cb40*/  SHF.L.U32 R17, R11, 0x10, RZ ;  /* 0x000000100b117819 */ /* 0x000fe200000006ff */
[----:B------:R-:W-:Y:S01]  /*cb50*/  FMUL.FTZ R11, R4, R6 ;  /* 0x00000006040b7220 */ /* 0x000fe20000410000 */
[----:B------:R-:W-:Y:S01]  /*cb60*/  SHF.L.U32 R3, R35, 0x10, RZ ;  /* 0x0000001023037819 */ /* 0x000fe200000006ff */
[----:B------:R-:W-:-:S02]  /*cb70*/  FMUL.FTZ R6, R2, R15 ;  /* 0x0000000f02067220 */ /* 0x000fc40000410000 */
[-C--:B------:R-:W-:Y:S02]  /*cb80*/  FFMA.FTZ R40, R4, R16.reuse, -R19 ;  /* 0x0000001004287223 */ /* 0x080fe40000010813 */
[----:B------:R-:W-:Y:S02]  /*cb90*/  IMAD.U32 R8, R30, 0x10000, RZ ;  /* 0x000100001e087824 */ /* 0x000fe400078e00ff */
[C---:B------:R-:W-:Y:S02]  /*cba0*/  FMUL.FTZ R4, R3.reuse, R15 ;  /* 0x0000000f03047220 */ /* 0x040fe40000410000 */
[----:B------:R-:W-:Y:S01]  /*cbb0*/  FFMA.FTZ R38, R3, R21, -R6 ;  /* 0x0000001503267223 */ /* 0x000fe20000010806 */
[----:B------:R-:W-:Y:S01]  /*cbc0*/  SHF.L.U32 R3, R31, 0x10, RZ ;  /* 0x000000101f037819 */ /* 0x000fe200000006ff */
[----:B------:R-:W-:Y:S02]  /*cbd0*/  FFMA.FTZ R39, R5, R16, R11 ;  /* 0x0000001005277223 */ /* 0x000fe4000001000b */
[C---:B------:R-:W-:Y:S01]  /*cbe0*/  IMAD.U32 R22, R18.reuse, 0x10000, RZ ;  /* 0x0001000012167824 */ /* 0x040fe200078e00ff */
[----:B------:R-:W-:Y:S01]  /*cbf0*/  LOP3.LUT R18, R18, 0xffff0000, RZ, 0xc0, !PT ;  /* 0xffff000012127812 */ /* 0x000fe200078ec0ff */
[----:B------:R-:W-:-:S02]  /*cc00*/  FMUL.FTZ R5, R8, R9 ;  /* 0x0000000908057220 */ /* 0x000fc40000410000 */
[----:B------:R-:W-:Y:S01]  /*cc10*/  FFMA.FTZ R37, R2, R21, R4 ;  /* 0x0000001502257223 */ /* 0x000fe20000010004 */
[----:B------:R-:W-:Y:S01]  /*cc20*/  LOP3.LUT R2, R30, 0xffff0000, RZ, 0xc0, !PT ;  /* 0xffff00001e027812 */ /* 0x000fe200078ec0ff */
[----:B------:R-:W-:Y:S01]  /*cc30*/  IMAD.U32 R6, R33, 0x10000, RZ ;  /* 0x0001000021067824 */ /* 0x000fe200078e00ff */
[----:B------:R-:W-:Y:S01]  /*cc40*/  LOP3.LUT R4, R31, 0xffff0000, RZ, 0xc0, !PT ;  /* 0xffff00001f047812 */ /* 0x000fe200078ec0ff */
[C---:B------:R-:W-:Y:S02]  /*cc50*/  FMUL.FTZ R11, R3.reuse, R9 ;  /* 0x00000009030b7220 */ /* 0x040fe40000410000 */
[----:B------:R-:W-:Y:S01]  /*cc60*/  FFMA.FTZ R21, R3, R22, -R5 ;  /* 0x0000001603157223 */ /* 0x000fe20000010805 */
[----:B------:R-:W-:Y:S01]  /*cc70*/  SHF.L.U32 R3, R34, 0x10, RZ ;  /* 0x0000001022037819 */ /* 0x000fe200000006ff */
[----:B------:R-:W-:Y:S02]  /*cc80*/  FMUL.FTZ R5, R6, R17 ;  /* 0x0000001106057220 */ /* 0x000fe40000410000 */
[----:B------:R-:W-:-:S02]  /*cc90*/  FMUL.FTZ R9, R2, R10 ;  /* 0x0000000a02097220 */ /* 0x000fc40000410000 */
[----:B------:R-:W-:Y:S02]  /*cca0*/  FMUL.FTZ R10, R4, R10 ;  /* 0x0000000a040a7220 */ /* 0x000fe40000410000 */
[----:B------:R-:W-:Y:S02]  /*ccb0*/  FFMA.FTZ R22, R8, R22, R11 ;  /* 0x0000001608167223 */ /* 0x000fe4000001000b */
[C---:B------:R-:W-:Y:S02]  /*ccc0*/  FMUL.FTZ R8, R3.reuse, R17 ;  /* 0x0000001103087220 */ /* 0x040fe40000410000 */
[-C--:B------:R-:W-:Y:S01]  /*ccd0*/  FFMA.FTZ R20, R3, R25.reuse, -R5 ;  /* 0x0000001903147223 */ /* 0x080fe20000010805 */
[----:B------:R-:W-:Y:S01]  /*cce0*/  LOP3.LUT R3, R32, 0xffff0000, RZ, 0xc0, !PT ;  /* 0xffff000020037812 */ /* 0x000fe200078ec0ff */
[-C--:B------:R-:W-:Y:S01]  /*ccf0*/  FFMA.FTZ R19, R2, R18.reuse, R10 ;  /* 0x0000001202137223 */ /* 0x080fe2000001000a */
[----:B------:R-:W-:Y:S01]  /*cd00*/  LOP3.LUT R5, R35, 0xffff0000, RZ, 0xc0, !PT ;  /* 0xffff000023057812 */ /* 0x000fe200078ec0ff */
[----:B------:R-:W-:Y:S01]  /*cd10*/  FFMA.FTZ R16, R4, R18, -R9 ;  /* 0x0000001204107223 */ /* 0x000fe20000010809 */
[----:B------:R-:W-:Y:S01]  /*cd20*/  LOP3.LUT R2, R33, 0xffff0000, RZ, 0xc0, !PT ;  /* 0xffff000021027812 */ /* 0x000fe200078ec0ff */
[-C--:B------:R-:W-:Y:S01]  /*cd30*/  FMUL.FTZ R10, R3, R24.reuse ;  /* 0x00000018030a7220 */ /* 0x080fe20000410000 */
[----:B------:R-:W-:Y:S01]  /*cd40*/  LOP3.LUT R4, R34, 0xffff0000, RZ, 0xc0, !PT ;  /* 0xffff000022047812 */ /* 0x000fe200078ec0ff */
[----:B------:R-:W-:Y:S01]  /*cd50*/  FFMA.FTZ R15, R6, R25, R8 ;  /* 0x00000019060f7223 */ /* 0x000fe20000010008 */
[----:B------:R-:W-:Y:S01]  /*cd60*/  F2FP.BF16.PACK_AB R18, R16, R21 ;  /* 0x000000151012723e */ /* 0x000fe200000010ff */
[----:B------:R-:W-:Y:S01]  /*cd70*/  FMUL.FTZ R9, R5, R24 ;  /* 0x0000001805097220 */ /* 0x000fe20000410000 */
[----:B------:R-:W-:Y:S01]  /*cd80*/  F2FP.BF16.PACK_AB R16, R40, R42 ;  /* 0x0000002a2810723e */ /* 0x000fe200000010ff */
[----:B------:R-:W-:-:S02]  /*cd90*/  FMUL.FTZ R8, R2, R23 ;  /* 0x0000001702087220 */ /* 0x000fc40000410000 */
[C---:B------:R-:W-:Y:S02]  /*cda0*/  FMUL.FTZ R6, R4.reuse, R23 ;  /* 0x0000001704067220 */ /* 0x040fe40000410000 */
[-C--:B------:R-:W-:Y:S01]  /*cdb0*/  FFMA.FTZ R11, R5, R27.reuse, -R10 ;  /* 0x0000001b050b7223 */ /* 0x080fe2000001080a */
[----:B------:R-:W-:Y:S01]  /*cdc0*/  F2FP.BF16.PACK_AB R10, R19, R22 ;  /* 0x00000016130a723e */ /* 0x000fe200000010ff */
[----:B------:R-:W-:Y:S02]  /*cdd0*/  FFMA.FTZ R5, R3, R27, R9 ;  /* 0x0000001b03057223 */ /* 0x000fe40000010009 */
[----:B------:R-:W-:Y:S01]  /*cde0*/  FFMA.FTZ R3, R4, R26, -R8 ;  /* 0x0000001a04037223 */ /* 0x000fe20000010808 */
[----:B------:R-:W-:Y:S01]  /*cdf0*/  F2FP.BF16.PACK_AB R17, R11, R38 ;  /* 0x000000260b11723e */ /* 0x000fe200000010ff */
[----:B------:R-:W-:Y:S01]  /*ce00*/  FFMA.FTZ R2, R2, R26, R6 ;  /* 0x0000001a02027223 */ /* 0x000fe20000010006 */
[----:B------:R-:W-:Y:S02]  /*ce10*/  F2FP.BF16.PACK_AB R8, R39, R41 ;  /* 0x000000292708723e */ /* 0x000fe400000010ff */
[----:B------:R-:W-:-:S02]  /*ce20*/  F2FP.BF16.PACK_AB R19, R3, R20 ;  /* 0x000000140313723e */ /* 0x000fc400000010ff */
[----:B------:R-:W-:Y:S02]  /*ce30*/  F2FP.BF16.PACK_AB R9, R5, R37 ;  /* 0x000000250509723e */ /* 0x000fe400000010ff */
[----:B------:R-:W-:Y:S01]  /*ce40*/  F2FP.BF16.PACK_AB R11, R2, R15 ;  /* 0x0000000f020b723e */ /* 0x000fe200000010ff */
[----:B------:R1:W-:Y:S04]  /*ce50*/  STS.128 [R47], R16 ;  /* 0x000000102f007388 */ /* 0x0003e80000000c00 */
[----:B------:R1:W-:Y:S02]  /*ce60*/  STS.128 [R36+0x100], R8 ;  /* 0x0001000824007388 */ /* 0x0003e40000000c00 */
.L_x_421:
[----:B------:R-:W-:Y:S05]  /*ce70*/  BSYNC B0 ;  /* 0x0000000000007941 */ /* 0x000fea0003800000 */
.L_x_420:
[----:B------:R-:W-:Y:S01]  /*ce80*/  IADD3 R2, R81, 0x40, RZ ;  /* 0x0000004051027810 */ /* 0x000fe20007ffe0ff */
[----:B------:R-:W-:Y:S03]  /*ce90*/  BSSY B0, `(.L_x_422) ;  /* 0x0000062000007945 */ /* 0x000fe60003800000 */
[----:B------:R-:W-:-:S13]  /*cea0*/  ISETP.GE.OR P1, PT, R2, R43, P0 ;  /* 0x0000002b0200720c */ /* 0x000fda0000726670 */
[----:B------:R-:W-:Y:S05]  /*ceb0*/  @P1 BRA `(.L_x_423) ;  /* 0x000005f000001947 */ /* 0x000fea0003800000 */
[----:B-1----:R-:W2:Y:S01]  /*cec0*/  LDL R47, [R1+0xf0] ;  /* 0x0000f000012f7983 */ /* 0x002ea20000100800 */
        /* <DEDUP_REMOVED lines=19> */
[----:B------:R-:W-:Y:S02]  /*d000*/  SHF.L.U32 R36, R2, 0x1, RZ ;  /* 0x0000000102247819 */ /* 0x000fe400000006ff */
        /* <DEDUP_REMOVED lines=74> */
.L_x_423:
[----:B------:R-:W-:Y:S05]  /*d4b0*/  BSYNC B0 ;  /* 0x0000000000007941 */ /* 0x000fea0003800000 */
.L_x_422:
[----:B------:R-:W-:-:S04]  /*d4c0*/  IADD3 R2, R81, 0x60, RZ ;  /* 0x0000006051027810 */ /* 0x000fc80007ffe0ff */
        /* <DEDUP_REMOVED lines=88> */
[-C--:B------:R-:W-:Y:S01]  /*da50*/  FFMA.FTZ R3, R4, R26.reuse, -R8 ;  /* 0x0000001a04037223 */ /* 0x080fe20000010808 */
        /* <DEDUP_REMOVED lines=8> */
.L_x_413:
[----:B------:R-:W-:Y:S05]  /*dae0*/  BSYNC B2 ;  /* 0x0000000000027941 */ /* 0x000fea0003800000 */
.L_x_397:
[----:B------:R-:W-:Y:S01]  /*daf0*/  BAR.SYNC.DEFER_BLOCKING 0x0 ;  /* 0x0000000000007b1d */ /* 0x000fe20000010000 */
[----:B-12---:R-:W-:Y:S01]  /*db00*/  IMAD R4, R46, c[0x0][0x208], RZ ;  /* 0x000082002e047a24 */ /* 0x006fe200078e02ff */
[----:B------:R-:W-:Y:S01]  /*db10*/  LOP3.LUT P1, RZ, R82, 0x2, RZ, 0xc0, !PT ;  /* 0x0000000252ff7812 */ /* 0x000fe2000782c0ff */
[----:B------:R-:W-:Y:S01]  /*db20*/  IMAD.WIDE.U32 R2, R223, c[0x0][0x208], RZ ;  /* 0x00008200df027a25 */ /* 0x000fe200078e00ff */
[----:B------:R-:W-:-:S02]  /*db30*/  ISETP.GE.AND P3, PT, R76, c[0x0][0x1d4], PT ;  /* 0x000075004c007a0c */ /* 0x000fc40003f66270 */
[----:B------:R-:W-:Y:S01]  /*db40*/  ISETP.GE.AND P2, PT, R212, c[0x0][0x1d4], PT ;  /* 0x00007500d4007a0c */ /* 0x000fe20003f46270 */
[----:B------:R-:W-:Y:S01]  /*db50*/  IMAD R4, R223, c[0x0][0x20c], R4 ;  /* 0x00008300df047a24 */ /* 0x000fe200078e0204 */
[----:B------:R-:W-:Y:S01]  /*db60*/  SHF.L.U64.HI R216, R76, 0x1, R77 ;  /* 0x000000014cd87819 */ /* 0x000fe2000001024d */
[----:B------:R-:W-:Y:S01]  /*db70*/  IMAD.WIDE.U32 R8, R44, c[0x0][0x210], RZ ;  /* 0x000084002c087a25 */ /* 0x000fe200078e00ff */
[----:B------:R-:W-:Y:S01]  /*db80*/  SHF.L.U64.HI R217, R212, 0x1, R231 ;  /* 0x00000001d4d97819 */ /* 0x000fe200000102e7 */
[----:B------:R-:W1:Y:S01]  /*db90*/  S2R R18, SR_TID.X ;  /* 0x0000000000127919 */ /* 0x000e620000002100 */
[----:B------:R-:W-:Y:S01]  /*dba0*/  BSSY B0, `(.L_x_424) ;  /* 0x000005b000007945 */ /* 0x000fe20003800000 */
[----:B------:R-:W-:Y:S02]  /*dbb0*/  IMAD.IADD R3, R3, 0x1, R4 ;  /* 0x0000000103037824 */ /* 0x000fe400078e0204 */
[----:B------:R-:W-:Y:S01]  /*dbc0*/  IMAD R4, R45, c[0x0][0x218], RZ ;  /* 0x000086002d047a24 */ /* 0x000fe200078e02ff */
[----:B------:R-:W-:Y:S01]  /*dbd0*/  STL.64 [R1], R8 ;  /* 0x0000000801007387 */ /* 0x000fe20000100a00 */
[----:B------:R-:W-:-:S04]  /*dbe0*/  IMAD.WIDE.U32 R2, R220, c[0x0][0x218], R2 ;  /* 0x00008600dc027a25 */ /* 0x000fc800078e0002 */
[----:B------:R-:W-:Y:S01]  /*dbf0*/  IMAD R4, R220, c[0x0][0x21c], R4 ;  /* 0x00008700dc047a24 */ /* 0x000fe200078e0204 */
[----:B------:R-:W-:Y:S01]  /*dc00*/  IADD3 R2, P0, R2, R8, RZ ;  /* 0x0000000802027210 */ /* 0x000fe20007f1e0ff */
[----:B------:R-:W-:Y:S01]  /*dc10*/  IMAD R5, R44, c[0x0][0x214], R9 ;  /* 0x000085002c057a24 */ /* 0x000fe200078e0209 */
[----:B------:R-:W-:Y:S01]  /*dc20*/  LDSM.16.M88.4 R140, [R206] ;  /* 0x00000000ce8c783b */ /* 0x000fe20000000200 */
[----:B------:R-:W-:Y:S02]  /*dc30*/  IMAD.SHL.U32 R215, R76, 0x2, RZ ;  /* 0x000000024cd77824 */ /* 0x000fe400078e00ff */
[----:B------:R-:W-:Y:S01]  /*dc40*/  IMAD.SHL.U32 R218, R212, 0x2, RZ ;  /* 0x00000002d4da7824 */ /* 0x000fe200078e00ff */
[----:B------:R-:W-:Y:S01]  /*dc50*/  LDSM.16.M88.4 R144, [R207] ;  /* 0x00000000cf90783b */ /* 0x000fe20000000200 */
[----:B------:R-:W-:Y:S01]  /*dc60*/  IADD3.X R3, R5, R3, R4, P0, !PT ;  /* 0x0000000305037210 */ /* 0x000fe200007fe404 */
[----:B------:R-:W-:Y:S02]  /*dc70*/  IMAD.IADD R4, R128, 0x1, -R81 ;  /* 0x0000000180047824 */ /* 0x000fe400078e0a51 */
[----:B------:R-:W-:Y:S03]  /*dc80*/  LDSM.16.M88.4 R176, [R209] ;  /* 0x00000000d1b0783b */ /* 0x000fe60000000200 */
[----:B------:R-:W-:Y:S01]  /*dc90*/  ISETP.LT.OR P4, PT, R4, 0x1, P2 ;  /* 0x000000010400780c */ /* 0x000fe20001781670 */
[----:B------:R-:W-:Y:S04]  /*dca0*/  LDSM.16.M88.4 R180, [R208] ;  /* 0x00000000d0b4783b */ /* 0x000fe80000000200 */
[----:B------:R-:W-:Y:S04]  /*dcb0*/  LDSM.16.M88.4 R184, [R206+0x4000] ;  /* 0x00400000ceb8783b */ /* 0x000fe80000000200 */
[----:B------:R-:W-:Y:S04]  /*dcc0*/  LDSM.16.M88.4 R188, [R207+0x4000] ;  /* 0x00400000cfbc783b */ /* 0x000fe80000000200 */
[----:B------:R-:W-:Y:S04]  /*dcd0*/  LDSM.16.M88.4 R192, [R209+0x4000] ;  /* 0x00400000d1c0783b */ /* 0x000fe80000000200 */
[----:B------:R-:W-:Y:S04]  /*dce0*/  LDSM.16.M88.4 R196, [R208+0x4000] ;  /* 0x00400000d0c4783b */ /* 0x000fe80000000200 */
[----:B------:R-:W-:Y:S06]  /*dcf0*/  BAR.SYNC.DEFER_BLOCKING 0x0 ;  /* 0x0000000000007b1d */ /* 0x000fec0000010000 */
[----:B------:R2:W-:Y:S01]  /*dd00*/  STL [R1+0x8], R5 ;  /* 0x0000080501007387 */ /* 0x0005e20000100800 */
[----:B------:R-:W-:-:S04]  /*dd10*/  DEPBAR.LE SB0, 0x0 ;  /* 0x000080000000791a */ /* 0x000fc80000000000 */
[----:B------:R-:W-:Y:S01]  /*dd20*/  BAR.SYNC.DEFER_BLOCKING 0x0 ;  /* 0x0000000000007b1d */ /* 0x000fe20000010000 */
[----:B--2---:R-:W-:-:S04]  /*dd30*/  LEA R5, P0, R2, c[0x0][0x1f8], 0x1 ;  /* 0x00007e0002057a11 */ /* 0x004fc800078008ff */
[----:B------:R-:W-:Y:S01]  /*dd40*/  LEA.HI.X R3, R2, c[0x0][0x1fc], R3, 0x1, P0 ;  /* 0x00007f0002037a11 */ /* 0x000fe200000f0c03 */
[----:B---3--:R-:W2:Y:S01]  /*dd50*/  SHFL.IDX PT, R6, R5, RZ, 0x181f ;  /* 0x00181fff05067589 */ /* 0x008ea200000e0000 */
[C---:B------:R-:W-:Y:S02]  /*dd60*/  IADD3 R2, R200.reuse, 0x20, RZ ;  /* 0x00000020c8027810 */ /* 0x040fe40007ffe0ff */
[----:B------:R-:W-:Y:S01]  /*dd70*/  @P1 IADD3 R2, R200, -0x20, RZ ;  /* 0xffffffe0c8021810 */ /* 0x000fe20007ffe0ff */
[----:B------:R-:W3:Y:S01]  /*dd80*/  SHFL.IDX PT, R11, R3, RZ, 0x181f ;  /* 0x00181fff030b7589 */ /* 0x000ee200000e0000 */
[----:B------:R-:W-:-:S03]  /*dd90*/  ISETP.LT.OR P1, PT, R4, 0x1, P3 ;  /* 0x000000010400780c */ /* 0x000fc60001f21670 */
[----:B------:R-:W4:Y:S04]  /*dda0*/  SHFL.IDX PT, R15, R5, 0x1, 0x181f ;  /* 0x00381f00050f7f89 */ /* 0x000f2800000e0000 */
[----:B------:R-:W1:Y:S04]  /*ddb0*/  SHFL.IDX PT, R17, R3, 0x1, 0x181f ;  /* 0x00381f0003117f89 */ /* 0x000e6800000e0000 */
[----:B------:R-:W-:Y:S04]  /*ddc0*/  LDSM.16.M88.4 R40, [R2] ;  /* 0x000000000228783b */ /* 0x000fe80000000200 */
[----:B------:R-:W-:Y:S01]  /*ddd0*/  LDSM.16.M88.4 R60, [R2+0x800] ;  /* 0x00080000023c783b */ /* 0x000fe20000000200 */
[----:B--2---:R-:W-:-:S03]  /*dde0*/  IADD3 R8, P0, R6, R215, RZ ;  /* 0x000000d706087210 */ /* 0x004fc60007f1e0ff */
[----:B------:R-:W-:Y:S04]  /*ddf0*/  LDSM.16.M88.4 R44, [R2+0x1000] ;  /* 0x00100000022c783b */ /* 0x000fe80000000200 */
[----:B------:R-:W-:Y:S01]  /*de00*/  LDSM.16.M88.4 R92, [R2+0x1800] ;  /* 0x00180000025c783b */ /* 0x000fe20000000200 */
[C---:B---3--:R-:W-:Y:S01]  /*de10*/  IMAD.X R9, R11.reuse, 0x1, R216, P0 ;  /* 0x000000010b097824 */ /* 0x048fe200000e06d8 */
[----:B------:R-:W-:Y:S02]  /*de20*/  IADD3 R10, P0, R6, R218, RZ ;  /* 0x000000da060a7210 */ /* 0x000fe40007f1e0ff */
[----:B------:R-:W-:Y:S03]  /*de30*/  LDSM.16.M88.4 R100, [R2+0x2000] ;  /* 0x002000000264783b */ /* 0x000fe60000000200 */
[----:B------:R-:W-:Y:S01]  /*de40*/  IMAD.X R11, R11, 0x1, R217, P0 ;  /* 0x000000010b0b7824 */ /* 0x000fe200000e06d9 */
[----:B------:R-:W-:Y:S04]  /*de50*/  LDSM.16.M88.4 R108, [R2+0x2800] ;  /* 0x00280000026c783b */ /* 0x000fe80000000200 */
[----:B------:R-:W-:Y:S04]  /*de60*/  LDSM.16.M88.4 R124, [R2+0x3000] ;  /* 0x00300000027c783b */ /* 0x000fe80000000200 */
[----:B------:R-:W2:Y:S04]  /*de70*/  SHFL.IDX PT, R2, R5, 0x2, 0x181f ;  /* 0x00581f0005027f89 */ /* 0x000ea800000e0000 */
[----:B------:R-:W3:Y:S04]  /*de80*/  SHFL.IDX PT, R6, R3, 0x2, 0x181f ;  /* 0x00581f0003067f89 */ /* 0x000ee800000e0000 */
[----:B------:R1:W1:Y:S04]  /*de90*/  LDSM.16.M88.4 R28, [R200] ;  /* 0x00000000c81c783b */ /* 0x0002680000000200 */
[----:B------:R1:W1:Y:S04]  /*dea0*/  LDSM.16.M88.4 R20, [R200+0x800] ;  /* 0x00080000c814783b */ /* 0x0002680000000200 */
[----:B------:R1:W1:Y:S04]  /*deb0*/  LDSM.16.M88.4 R36, [R200+0x1000] ;  /* 0x00100000c824783b */ /* 0x0002680000000200 */
[----:B------:R1:W1:Y:S04]  /*dec0*/  LDSM.16.M88.4 R48, [R200+0x1800] ;  /* 0x00180000c830783b */ /* 0x0002680000000200 */
[----:B------:R1:W1:Y:S04]  /*ded0*/  LDSM.16.M88.4 R72, [R200+0x2000] ;  /* 0x00200000c848783b */ /* 0x0002680000000200 */
[----:B------:R1:W1:Y:S04]  /*dee0*/  LDSM.16.M88.4 R88, [R200+0x2800] ;  /* 0x00280000c858783b */ /* 0x0002680000000200 */
[----:B------:R1:W2:Y:S04]  /*def0*/  LDSM.16.M88.4 R120, [R200+0x3000] ;  /* 0x00300000c878783b */ /* 0x0002a80000000200 */
        /* <DEDUP_REMOVED lines=8> */
[----:B-1----:R-:W-:Y:S01]  /*df80*/  IMAD.X R9, R17, 0x1, R216, P0 ;  /* 0x0000000111097824 */ /* 0x002fe200000e06d8 */
[----:B------:R-:W-:-:S04]  /*df90*/  IADD3 R16, P0, R15, R218, RZ ;  /* 0x000000da0f107210 */ /* 0x000fc80007f1e0ff */
[----:B------:R1:W-:Y:S01]  /*dfa0*/  LDGSTS.E.BYPASS.LTC128B.128 [R213+0x1100], [R8.64], !P1 ;  /* 0x0110000008d57fae */ /* 0x0003e2000c901d48 */
[----:B------:R-:W-:Y:S01]  /*dfb0*/  IMAD.X R17, R17, 0x1, R217, P0 ;  /* 0x0000000111117824 */ /* 0x000fe200000e06d9 */
[----:B--2---:R-:W-:Y:S02]  /*dfc0*/  IADD3 R10, P0, R2, R215, RZ ;  /* 0x000000d7020a7210 */ /* 0x004fe40007f1e0ff */
[C---:B------:R-:W-:Y:S02]  /*dfd0*/  ISETP.LT.OR P1, PT, R4.reuse, 0x41, P2 ;  /* 0x000000410400780c */ /* 0x040fe40001721670 */
[----:B------:R2:W-:Y:S01]  /*dfe0*/  LDGSTS.E.BYPASS.LTC128B.128 [R213+0x4900], [R16.64], !P4 ;  /* 0x0490000010d57fae */ /* 0x0005e2000e101d48 */
[----:B------:R-:W-:Y:S01]  /*dff0*/  ISETP.LT.OR P4, PT, R4, 0x41, P3 ;  /* 0x000000410400780c */ /* 0x000fe20001f81670 */
[----:B---3--:R-:W-:-:S12]  /*e000*/  IMAD.X R11, R6, 0x1, R216, P0 ;  /* 0x00000001060b7824 */ /* 0x008fd800000e06d8 */
[----:B------:R2:W-:Y:S01]  /*e010*/  LDGSTS.E.BYPASS.LTC128B.128 [R213+0x2100], [R10.64], !P4 ;  /* 0x021000000ad57fae */ /* 0x0005e2000e101d48 */
[----:B-1----:R-:W-:-:S05]  /*e020*/  IADD3 R8, P0, R2, R218, RZ ;  /* 0x000000da02087210 */ /* 0x002fca0007f1e0ff */
[----:B------:R-:W-:Y:S01]  /*e030*/  IMAD.X R9, R6, 0x1, R217, P0 ;  /* 0x0000000106097824 */ /* 0x000fe200000e06d9 */
[----:B------:R-:W-:-:S04]  /*e040*/  ISETP.GT.AND P0, PT, R18, 0x7f, PT ;  /* 0x0000007f1200780c */ /* 0x000fc80003f04270 */
[----:B------:R2:W-:Y:S09]  /*e050*/  LDGSTS.E.BYPASS.LTC128B.128 [R213+0x5900], [R8.64], !P1 ;  /* 0x0590000008d57fae */ /* 0x0005f2000c901d48 */
[----:B------:R-:W-:Y:S05]  /*e060*/  @P0 BRA `(.L_x_425) ;  /* 0x000000e000000947 */ /* 0x000fea0003800000 */
[----:B------:R-:W-:Y:S05]  /*e070*/  BRA.DIV ~URZ, `(.L_x_426) ;  /* 0x0000ad527f007947 */ /* 0x000fea000b800000 */
[----:B------:R1:W3:Y:S04]  /*e080*/  SHFL.IDX PT, R6, R3, 0x3, 0x181f ;  /* 0x00781f0003067f89 */ /* 0x0002e800000e0000 */
[----:B------:R1:W4:Y:S02]  /*e090*/  SHFL.IDX PT, R2, R5, 0x3, 0x181f ;  /* 0x00781f0005027f89 */ /* 0x00032400000e0000 */
.L_x_522:
[C---:B------:R-:W-:Y:S02]  /*e0a0*/  ISETP.LT.OR P3, PT, R4.reuse, 0x61, P3 ;  /* 0x000000610400780c */ /* 0x040fe40001f61670 */
[----:B------:R-:W-:-:S02]  /*e0b0*/  ISETP.LT.OR P2, PT, R4, 0x61, P2 ;  /* 0x000000610400780c */ /* 0x000fc40001741670 */
[C---:B----4-:R-:W-:Y:S02]  /*e0c0*/  IADD3 R4, P1, R2.reuse, R215, RZ ;  /* 0x000000d702047210 */ /* 0x050fe40007f3e0ff */
[----:B------:R-:W-:-:S03]  /*e0d0*/  IADD3 R2, P0, R2, R218, RZ ;  /* 0x000000da02027210 */ /* 0x000fc60007f1e0ff */
[C---:B-1-3--:R-:W-:Y:S02]  /*e0e0*/  IMAD.X R5, R6.reuse, 0x1, R216, P1 ;  /* 0x0000000106057824 */ /* 0x04afe400008e06d8 */
[----:B------:R-:W-:-:S03]  /*e0f0*/  IMAD.X R3, R6, 0x1, R217, P0 ;  /* 0x0000000106037824 */ /* 0x000fc600000e06d9 */
[----:B------:R-:W-:Y:S01]  /*e100*/  @!PT LDS RZ, [RZ] ;  /* 0x00000000fffff984 */ /* 0x000fe20000000800 */
[----:B------:R-:W-:Y:S01]  /*e110*/  @!PT LDS RZ, [RZ] ;  /* 0x00000000fffff984 */ /* 0x000fe20000000800 */
[----:B------:R-:W-:Y:S01]  /*e120*/  @!PT LDS RZ, [RZ] ;  /* 0x00000000fffff984 */ /* 0x000fe20000000800 */
[----:B------:R1:W-:Y:S04]  /*e130*/  LDGSTS.E.BYPASS.LTC128B.128 [R214+0x3100], [R4.64], !P3 ;  /* 0x0310000004d67fae */ /* 0x0003e8000d901d48 */
[----:B------:R1:W-:Y:S02]  /*e140*/  LDGSTS.E.BYPASS.LTC128B.128 [R214+0x6900], [R2.64], !P2 ;  /* 0x0690000002d67fae */ /* 0x0003e4000d101d48 */
.L_x_425:
[----:B------:R-:W-:Y:S05]  /*e150*/  BSYNC B0 ;  /* 0x0000000000007941 */ /* 0x000fea0003800000 */
.L_x_424:
[C---:B--2---:R-:W-:Y:S01]  /*e160*/  HMMA.16816.F32.BF16 R16, R140.reuse, R36, RZ ;  /* 0x000000248c10723c */ /* 0x044fe200000418ff */
[----:B------:R-:W-:Y:S01]  /*e170*/  R2P PR, R82, 0x6 ;  /* 0x0000000652007804 */ /* 0x000fe20000000000 */
[----:B-1----:R-:W-:Y:S01]  /*e180*/  IMAD.MOV.U32 R2, RZ, RZ, 0x40 ;  /* 0x00000040ff027424 */ /* 0x002fe200078e00ff */
[----:B------:R-:W-:Y:S01]  /*e190*/  IADD3 R205, R200, 0x20, RZ ;  /* 0x00000020c8cd7810 */ /* 0x000fe20007ffe0ff */
[----:B------:R-:W0:Y:S01]  /*e1a0*/  LDGDEPBAR ;  /* 0x00000000000079af */ /* 0x000e220000000000 */
[----:B------:R-:W-:Y:S01]  /*e1b0*/  ISETP.GT.AND P0, PT, R129, R252, PT ;  /* 0x000000fc8100720c */ /* 0x000fe20003f04270 */
[----:B------:R-:W-:Y:S01]  /*e1c0*/  BSSY B1, `(.L_x_427) ;  /* 0x0000104000017945 */ /* 0x000fe20003800000 */
[----:B------:R-:W-:Y:S01]  /*e1d0*/  SEL R2, R2, 0xffffffc0, !P2 ;  /* 0xffffffc002027807 */ /* 0x000fe20005000000 */
[----:B------:R-:W-:Y:S04]  /*e1e0*/  HMMA.16816.F32.BF16 R32, R140, R28, RZ ;  /* 0x0000001c8c20723c */ /* 0x000fe800000418ff */
[----:B------:R-:W-:-:S02]  /*e1f0*/  IMAD.IADD R3, R200, 0x1, R2 ;  /* 0x00000001c8037824 */ /* 0x000fc400078e0202 */
[----:B------:R-:W-:Y:S02]  /*e200*/  @P1 IADD3 R205, R200, -0x20, RZ ;  /* 0xffffffe0c8cd1810 */ /* 0x000fe40007ffe0ff */
[----:B------:R-:W-:Y:S02]  /*e210*/  HMMA.16816.F32.BF16 R8, R140, R38, RZ ;  /* 0x000000268c08723c */ /* 0x000fe400000418ff */
[----:B------:R-:W-:-:S06]  /*e220*/  IADD3 R83, R2, 0x3800, R205 ;  /* 0x0000380002537810 */ /* 0x000fcc0007ffe0cd */
[C---:B------:R-:W-:Y:S08]  /*e230*/  HMMA.16816.F32.BF16 R28, R140.reuse, R30, RZ ;  /* 0x0000001e8c1c723c */ /* 0x040ff000000418ff */
[C---:B------:R-:W-:Y:S08]  /*e240*/  HMMA.16816.F32.BF16 R24, R140.reuse, R20, RZ ;  /* 0x000000148c18723c */ /* 0x040ff000000418ff */
[----:B------:R-:W-:Y:S08]  /*e250*/  HMMA.16816.F32.BF16 R20, R140, R22, RZ ;  /* 0x000000168c14723c */ /* 0x000ff000000418ff */
[C---:B------:R-:W-:Y:S01]  /*e260*/  HMMA.16816.F32.BF16 R56, R144.reuse, R44, R16 ;  /* 0x0000002c9038723c */ /* 0x040fe20000041810 */
[----:B------:R-:W1:Y:S07]  /*e270*/  LDSM.16.M88.4 R16, [R3+0x1000] ;  /* 0x001000000310783b */ /* 0x000e6e0000000200 */
[C---:B------:R-:W-:Y:S08]  /*e280*/  HMMA.16816.F32.BF16 R8, R144.reuse, R46, R8 ;  /* 0x0000002e9008723c */ /* 0x040ff00000041808 */
[C---:B------:R-:W-:Y:S08]  /*e290*/  HMMA.16816.F32.BF16 R84, R144.reuse, R40, R32 ;  /* 0x000000289054723c */ /* 0x040ff00000041820 */
[----:B------:R-:W-:Y:S08]  /*e2a0*/  HMMA.16816.F32.BF16 R68, R144, R42, R28 ;  /* 0x0000002a9044723c */ /* 0x000ff0000004181c */
[C---:B------:R-:W-:Y:S08]  /*e2b0*/  HMMA.16816.F32.BF16 R44, R140.reuse, R72, RZ ;  /* 0x000000488c2c723c */ /* 0x040ff000000418ff */
[----:B------:R-:W-:Y:S01]  /*e2c0*/  HMMA.16816.F32.BF16 R40, R140, R74, RZ ;  /* 0x0000004a8c28723c */ /* 0x000fe200000418ff */
[----:B------:R-:W-:Y:S07]  /*e2d0*/  LDSM.16.M88.4 R72, [R3+0x1800] ;  /* 0x001800000348783b */ /* 0x000fee0000000200 */
[C---:B------:R-:W-:Y:S01]  /*e2e0*/  HMMA.16816.F32.BF16 R64, R144.reuse, R60, R24 ;  /* 0x0000003c9040723c */ /* 0x040fe20000041818 */
[----:B------:R-:W2:Y:S07]  /*e2f0*/  LDSM.16.M88.4 R24, [R3] ;  /* 0x000000000318783b */ /* 0x000eae0000000200 */
[----:B------:R-:W-:Y:S01]  /*e300*/  HMMA.16816.F32.BF16 R60, R144, R62, R20 ;  /* 0x0000003e903c723c */ /* 0x000fe20000041814 */
[----:B------:R-:W3:Y:S07]  /*e310*/  LDSM.16.M88.4 R20, [R3+0x800] ;  /* 0x000800000314783b */ /* 0x000eee0000000200 */
[C---:B------:R-:W-:Y:S08]  /*e320*/  HMMA.16816.F32.BF16 R52, R140.reuse, R48, RZ ;  /* 0x000000308c34723c */ /* 0x040ff000000418ff */
[C---:B------:R-:W-:Y:S08]  /*e330*/  HMMA.16816.F32.BF16 R36, R140.reuse, R88, RZ ;  /* 0x000000588c24723c */ /* 0x040ff000000418ff */
[C---:B------:R-:W-:Y:S08]  /*e340*/  HMMA.16816.F32.BF16 R48, R140.reuse, R50, RZ ;  /* 0x000000328c30723c */ /* 0x040ff000000418ff */
[----:B------:R-:W-:Y:S08]  /*e350*/  HMMA.16816.F32.BF16 R32, R140, R90, RZ ;  /* 0x0000005a8c20723c */ /* 0x000ff000000418ff */
[C---:B------:R-:W-:Y:S01]  /*e360*/  HMMA.16816.F32.BF16 R116, R144.reuse, R100, R44 ;  /* 0x000000649074723c */ /* 0x040fe2000004182c */
[----:B------:R-:W4:Y:S07]  /*e370*/  LDSM.16.M88.4 R44, [R3+0x2000] ;  /* 0x00200000032c783b */ /* 0x000f2e0000000200 */
[----:B------:R-:W-:Y:S08]  /*e380*/  HMMA.16816.F32.BF16 R100, R144, R102, R40 ;  /* 0x000000669064723c */ /* 0x000ff00000041828 */
[----:B-1----:R-:W-:Y:S08]  /*e390*/  HMMA.16816.F32.BF16 R40, R176, R18, R8 ;  /* 0x00000012b028723c */ /* 0x002ff00000041808 */
[C---:B------:R-:W-:Y:S08]  /*e3a0*/  HMMA.16816.F32.BF16 R8, R140.reuse, R122, RZ ;  /* 0x0000007a8c08723c */ /* 0x040ff000000418ff */
[----:B------:R-:W-:Y:S08]  /*e3b0*/  HMMA.16816.F32.BF16 R28, R140, R120, RZ ;  /* 0x000000788c1c723c */ /* 0x000ff000000418ff */
[C---:B------:R-:W-:Y:S08]  /*e3c0*/  HMMA.16816.F32.BF16 R52, R144.reuse, R92, R52 ;  /* 0x0000005c9034723c */ /* 0x040ff00000041834 */
[C---:B------:R-:W-:Y:S01]  /*e3d0*/  HMMA.16816.F32.BF16 R112, R144.reuse, R108, R36 ;  /* 0x0000006c9070723c */ /* 0x040fe20000041824 */
[----:B------:R-:W1:Y:S07]  /*e3e0*/  LDSM.16.M88.4 R36, [R3+0x2800] ;  /* 0x002800000324783b */ /* 0x000e6e0000000200 */
[C---:B------:R-:W-:Y:S08]  /*e3f0*/  HMMA.16816.F32.BF16 R48, R144.reuse, R94, R48 ;  /* 0x0000005e9030723c */ /* 0x040ff00000041830 */
[----:B------:R-:W-:Y:S01]  /*e400*/  HMMA.16816.F32.BF16 R108, R144, R110, R32 ;  /* 0x0000006e906c723c */ /* 0x000fe20000041820 */
[----:B------:R-:W1:Y:S07]  /*e410*/  LDSM.16.M88.4 R32, [R3+0x3000] ;  /* 0x003000000320783b */ /* 0x000e6e0000000200 */
[C---:B--2---:R-:W-:Y:S08]  /*e420*/  HMMA.16816.F32.BF16 R92, R176.reuse, R26, R68 ;  /* 0x0000001ab05c723c */ /* 0x044ff00000041844 */
[C---:B---3--:R-:W-:Y:S08]  /*e430*/  HMMA.16816.F32.BF16 R88, R176.reuse, R20, R64 ;  /* 0x00000014b058723c */ /* 0x048ff00000041840 */
[C---:B------:R-:W-:Y:S08]  /*e440*/  HMMA.16816.F32.BF16 R68, R176.reuse, R22, R60 ;  /* 0x00000016b044723c */ /* 0x040ff0000004183c */
[----:B------:R-:W-:Y:S01]  /*e450*/  HMMA.16816.F32.BF16 R56, R176, R16, R56 ;  /* 0x00000010b038723c */ /* 0x000fe20000041838 */
[----:B------:R-:W2:Y:S07]  /*e460*/  LDSM.16.M88.4 R16, [R83+-0x2800] ;  /* 0xffd800005310783b */ /* 0x000eae0000000200 */
[C---:B------:R-:W-:Y:S01]  /*e470*/  HMMA.16816.F32.BF16 R20, R144.reuse, R126, R8 ;  /* 0x0000007e9014723c */ /* 0x040fe20000041808 */
[----:B------:R-:W3:Y:S07]  /*e480*/  LDSM.16.M88.4 R8, [R83+-0x2000] ;  /* 0xffe000005308783b */ /* 0x000eee0000000200 */
[----:B------:R-:W-:Y:S01]  /*e490*/  HMMA.16816.F32.BF16 R104, R144, R124, R28 ;  /* 0x0000007c9068723c */ /* 0x000fe2000004181c */
[----:B------:R-:W2:Y:S07]  /*e4a0*/  LDSM.16.M88.4 R28, [R83+-0x3800] ;  /* 0xffc80000531c783b */ /* 0x000eae0000000200 */
[C---:B------:R-:W-:Y:S01]  /*e4b0*/  HMMA.16816.F32.BF16 R96, R176.reuse, R24, R84 ;  /* 0x00000018b060723c */ /* 0x040fe20000041854 */
[----:B------:R-:W2:Y:S04]  /*e4c0*/  LDSM.16.M88.4 R24, [R83+-0x3000] ;  /* 0xffd000005318783b */ /* 0x000ea80000000200 */
[----:B------:R-:W2:Y:S03]  /*e4d0*/  LDSM.16.M88.4 R84, [R83+-0x1800] ;  /* 0xffe800005354783b */ /* 0x000ea60000000200 */
[C---:B------:R-:W-:Y:S08]  /*e4e0*/  HMMA.16816.F32.BF16 R52, R176.reuse, R72, R52 ;  /* 0x00000048b034723c */ /* 0x040ff00000041834 */
[C---:B------:R-:W-:Y:S08]  /*e4f0*/  HMMA.16816.F32.BF16 R64, R176.reuse, R74, R48 ;  /* 0x0000004ab040723c */ /* 0x040ff00000041830 */
[C---:B----4-:R-:W-:Y:S08]  /*e500*/  HMMA.16816.F32.BF16 R60, R176.reuse, R44, R116 ;  /* 0x0000002cb03c723c */ /* 0x050ff00000041874 */
[C---:B-1----:R-:W-:Y:S08]  /*e510*/  HMMA.16816.F32.BF16 R116, R176.reuse, R36, R112 ;  /* 0x00000024b074723c */ /* 0x042ff00000041870 */
[C---:B------:R-:W-:Y:S01]  /*e520*/  HMMA.16816.F32.BF16 R112, R176.reuse, R38, R108 ;  /* 0x00000026b070723c */ /* 0x040fe2000004186c */
[----:B------:R-:W-:Y:S07]  /*e530*/  LDSM.16.M88.4 R36, [R83+-0x1000] ;  /* 0xfff000005324783b */ /* 0x000fee0000000200 */
[C---:B------:R-:W-:Y:S08]  /*e540*/  HMMA.16816.F32.BF16 R108, R176.reuse, R32, R104 ;  /* 0x00000020b06c723c */ /* 0x040ff00000041868 */
[----:B------:R-:W-:Y:S01]  /*e550*/  HMMA.16816.F32.BF16 R104, R176, R34, R20 ;  /* 0x00000022b068723c */ /* 0x000fe20000041814 */
[----:B------:R-:W1:Y:S04]  /*e560*/  LDSM.16.M88.4 R20, [R200+0x4800] ;  /* 0x00480000c814783b */ /* 0x000e680000000200 */
[----:B------:R-:W-:Y:S03]  /*e570*/  LDSM.16.M88.4 R32, [R83+-0x800] ;  /* 0xfff800005320783b */ /* 0x000fe60000000200 */
[C---:B--2---:R-:W-:Y:S08]  /*e580*/  HMMA.16816.F32.BF16 R56, R180.reuse, R16, R56 ;  /* 0x00000010b438723c */ /* 0x044ff00000041838 */
[C---:B------:R-:W-:Y:S01]  /*e590*/  HMMA.16816.F32.BF16 R48, R180.reuse, R18, R40 ;  /* 0x00000012b430723c */ /* 0x040fe20000041828 */
[----:B------:R-:W2:Y:S07]  /*e5a0*/  LDSM.16.M88.4 R16, [R200+0x5000] ;  /* 0x00500000c810783b */ /* 0x000eae0000000200 */
[C---:B---3--:R-:W-:Y:S01]  /*e5b0*/  HMMA.16816.F32.BF16 R40, R180.reuse, R8, R52 ;  /* 0x00000008b428723c */ /* 0x048fe20000041834 */
[----:B------:R-:W3:Y:S07]  /*e5c0*/  LDSM.16.M88.4 R52, [R200+0x5800] ;  /* 0x00580000c834783b */ /* 0x000eee0000000200 */
[C---:B------:R-:W-:Y:S08]  /*e5d0*/  HMMA.16816.F32.BF16 R96, R180.reuse, R28, R96 ;  /* 0x0000001cb460723c */ /* 0x040ff00000041860 */
[C---:B------:R-:W-:Y:S01]  /*e5e0*/  HMMA.16816.F32.BF16 R92, R180.reuse, R30, R92 ;  /* 0x0000001eb45c723c */ /* 0x040fe2000004185c */
[----:B------:R-:W4:Y:S07]  /*e5f0*/  LDSM.16.M88.4 R28, [R200+0x3800] ;  /* 0x00380000c81c783b */ /* 0x000f2e0000000200 */
[C---:B------:R-:W-:Y:S08]  /*e600*/  HMMA.16816.F32.BF16 R72, R180.reuse, R24, R88 ;  /* 0x00000018b448723c */ /* 0x040ff00000041858 */
[----:B------:R-:W-:Y:S01]  /*e610*/  HMMA.16816.F32.BF16 R68, R180, R26, R68 ;  /* 0x0000001ab444723c */ /* 0x000fe20000041844 */
[----:B------:R-:W2:Y:S07]  /*e620*/  LDSM.16.M88.4 R24, [R200+0x4000] ;  /* 0x00400000c818783b */ /* 0x000eae0000000200 */
[----:B------:R-:W-:Y:S08]  /*e630*/  HMMA.16816.F32.BF16 R100, R176, R46, R100 ;  /* 0x0000002eb064723c */ /* 0x000ff00000041864 */
[C---:B------:R-:W-:Y:S08]  /*e640*/  HMMA.16816.F32.BF16 R8, R180.reuse, R10, R64 ;  /* 0x0000000ab408723c */ /* 0x040ff00000041840 */
[----:B------:R-:W-:Y:S08]  /*e650*/  HMMA.16816.F32.BF16 R44, R180, R84, R60 ;  /* 0x00000054b42c723c */ /* 0x000ff0000004183c */
[C---:B-1----:R-:W-:Y:S08]  /*e660*/  HMMA.16816.F32.BF16 R64, R184.reuse, R20, R56 ;  /* 0x00000014b840723c */ /* 0x042ff00000041838 */
[C---:B------:R-:W-:Y:S01]  /*e670*/  HMMA.16816.F32.BF16 R60, R184.reuse, R22, R48 ;  /* 0x00000016b83c723c */ /* 0x040fe20000041830 */
[----:B------:R-:W1:Y:S07]  /*e680*/  LDSM.16.M88.4 R48, [R200+0x6000] ;  /* 0x00600000c830783b */ /* 0x000e6e0000000200 */
[C---:B--2---:R-:W-:Y:S01]  /*e690*/  HMMA.16816.F32.BF16 R56, R184.reuse, R16, R40 ;  /* 0x00000010b838723c */ /* 0x044fe20000041828 */
[----:B------:R-:W-:Y:S07]  /*e6a0*/  LDSM.16.M88.4 R40, [R205+0x3800] ;  /* 0x00380000cd28783b */ /* 0x000fee0000000200 */
[----:B------:R-:W-:Y:S08]  /*e6b0*/  HMMA.16816.F32.BF16 R20, R184, R18, R8 ;  /* 0x00000012b814723c */ /* 0x000ff00000041808 */
[----:B------:R-:W-:Y:S08]  /*e6c0*/  HMMA.16816.F32.BF16 R84, R180, R86, R100 ;  /* 0x00000056b454723c */ /* 0x000ff00000041864 */
[----:B---3--:R-:W-:Y:S01]  /*e6d0*/  HMMA.16816.F32.BF16 R16, R184, R52, R44 ;  /* 0x00000034b810723c */ /* 0x008fe2000004182c */
[----:B------:R-:W2:Y:S07]  /*e6e0*/  LDSM.16.M88.4 R44, [R200+0x6800] ;  /* 0x00680000c82c783b */ /* 0x000eae0000000200 */
[C---:B------:R-:W-:Y:S08]  /*e6f0*/  HMMA.16816.F32.BF16 R116, R180.reuse, R36, R116 ;  /* 0x00000024b474723c */ /* 0x040ff00000041874 */
[C---:B------:R-:W-:Y:S01]  /*e700*/  HMMA.16816.F32.BF16 R112, R180.reuse, R38, R112 ;  /* 0x00000026b470723c */ /* 0x040fe20000041870 */
[----:B------:R-:W3:Y:S07]  /*e710*/  LDSM.16.M88.4 R36, [R205+0x4000] ;  /* 0x00400000cd24783b */ /* 0x000eee0000000200 */
[C---:B------:R-:W-:Y:S08]  /*e720*/  HMMA.16816.F32.BF16 R108, R180.reuse, R32, R108 ;  /* 0x00000020b46c723c */ /* 0x040ff0000004186c */
[----:B------:R-:W-:Y:S01]  /*e730*/  HMMA.16816.F32.BF16 R104, R180, R34, R104 ;  /* 0x00000022b468723c */ /* 0x000fe20000041868 */
[----:B------:R-:W1:Y:S07]  /*e740*/  LDSM.16.M88.4 R32, [R205+0x4800] ;  /* 0x00480000cd20783b */ /* 0x000e6e0000000200 */
[C---:B----4-:R-:W-:Y:S08]  /*e750*/  HMMA.16816.F32.BF16 R96, R184.reuse, R28, R96 ;  /* 0x0000001cb860723c */ /* 0x050ff00000041860 */
[C---:B------:R-:W-:Y:S01]  /*e760*/  HMMA.16816.F32.BF16 R88, R184.reuse, R30, R92 ;  /* 0x0000001eb858723c */ /* 0x040fe2000004185c */
[----:B------:R-:W4:Y:S07]  /*e770*/  LDSM.16.M88.4 R28, [R205+0x5000] ;  /* 0x00500000cd1c783b */ /* 0x000f2e0000000200 */
[C---:B------:R-:W-:Y:S08]  /*e780*/  HMMA.16816.F32.BF16 R72, R184.reuse, R24, R72 ;  /* 0x00000018b848723c */ /* 0x040ff00000041848 */
[C---:B------:R-:W-:Y:S01]  /*e790*/  HMMA.16816.F32.BF16 R68, R184.reuse, R26, R68 ;  /* 0x0000001ab844723c */ /* 0x040fe20000041844 */
[----:B------:R-:W3:Y:S07]  /*e7a0*/  LDSM.16.M88.4 R24, [R205+0x5800] ;  /* 0x00580000cd18783b */ /* 0x000eee0000000200 */
[C---:B------:R-:W-:Y:S01]  /*e7b0*/  HMMA.16816.F32.BF16 R8, R184.reuse, R54, R84 ;  /* 0x00000036b808723c */ /* 0x040fe20000041854 */
[----:B------:R-:W3:Y:S07]  /*e7c0*/  LDSM.16.M88.4 R84, [R205+0x6000] ;  /* 0x00600000cd54783b */ /* 0x000eee0000000200 */
[C---:B-1----:R-:W-:Y:S08]  /*e7d0*/  HMMA.16816.F32.BF16 R52, R184.reuse, R48, R116 ;  /* 0x00000030b834723c */ /* 0x042ff00000041874 */
[C---:B------:R-:W-:Y:S08]  /*e7e0*/  HMMA.16816.F32.BF16 R92, R184.reuse, R50, R112 ;  /* 0x00000032b85c723c */ /* 0x040ff00000041870 */
[----:B--2---:R-:W-:Y:S08]  /*e7f0*/  HMMA.16816.F32.BF16 R116, R184, R44, R108 ;  /* 0x0000002cb874723c */ /* 0x004ff0000004186c */
[C---:B------:R-:W-:Y:S01]  /*e800*/  HMMA.16816.F32.BF16 R112, R188.reuse, R40, R96 ;  /* 0x00000028bc70723c */ /* 0x040fe20000041860 */
[----:B------:R-:W-:Y:S07]  /*e810*/  LDSM.16.M88.4 R96, [R3+0x6800] ;  /* 0x006800000360783b */ /* 0x000fee0000000200 */
[C---:B------:R-:W-:Y:S01]  /*e820*/  HMMA.16816.F32.BF16 R108, R188.reuse, R42, R88 ;  /* 0x0000002abc6c723c */ /* 0x040fe20000041858 */
        /* <DEDUP_REMOVED lines=9> */
[----:B------:R-:W4:Y:S04]  /*e8c0*/  LDSM.16.M88.4 R28, [R3+0x4800] ;  /* 0x00480000031c783b */ /* 0x000f280000000200 */
[----:B------:R-:W-:Y:S03]  /*e8d0*/  LDSM.16.M88.4 R20, [R3+0x5800] ;  /* 0x005800000314783b */ /* 0x000fe60000000200 */
[C---:B------:R-:W-:Y:S08]  /*e8e0*/  HMMA.16816.F32.BF16 R48, R188.reuse, R24, R16 ;  /* 0x00000018bc30723c */ /* 0x040ff00000041810 */
[----:B------:R-:W-:Y:S01]  /*e8f0*/  HMMA.16816.F32.BF16 R16, R188, R26, R8 ;  /* 0x0000001abc10723c */ /* 0x000fe20000041808 */
[----:B------:R-:W3:Y:S07]  /*e900*/  LDSM.16.M88.4 R24, [R3+0x5000] ;  /* 0x005000000318783b */ /* 0x000eee0000000200 */
[----:B------:R-:W-:Y:S01]  /*e910*/  HMMA.16816.F32.BF16 R104, R184, R46, R104 ;  /* 0x0000002eb868723c */ /* 0x000fe20000041868 */
[----:B------:R-:W3:Y:S07]  /*e920*/  LDSM.16.M88.4 R44, [R3+0x6000] ;  /* 0x00600000032c783b */ /* 0x000eee0000000200 */
[C---:B------:R-:W-:Y:S08]  /*e930*/  HMMA.16816.F32.BF16 R8, R188.reuse, R84, R52 ;  /* 0x00000054bc08723c */ /* 0x040ff00000041834 */
[C---:B------:R-:W-:Y:S08]  /*e940*/  HMMA.16816.F32.BF16 R52, R188.reuse, R86, R92 ;  /* 0x00000056bc34723c */ /* 0x040ff0000004185c */
[----:B-1----:R-:W-:Y:S08]  /*e950*/  HMMA.16816.F32.BF16 R64, R188, R40, R116 ;  /* 0x00000028bc40723c */ /* 0x002ff00000041874 */
[C---:B--2---:R-:W-:Y:S08]  /*e960*/  HMMA.16816.F32.BF16 R116, R192.reuse, R36, R112 ;  /* 0x00000024c074723c */ /* 0x044ff00000041870 */
[----:B------:R-:W-:Y:S01]  /*e970*/  HMMA.16816.F32.BF16 R112, R192, R38, R108 ;  /* 0x00000026c070723c */ /* 0x000fe2000004186c */
[----:B------:R-:W-:Y:S07]  /*e980*/  LDSM.16.M88.4 R36, [R83+0x2000] ;  /* 0x002000005324783b */ /* 0x000fee0000000200 */
[----:B------:R-:W-:Y:S01]  /*e990*/  HMMA.16816.F32.BF16 R104, R188, R42, R104 ;  /* 0x0000002abc68723c */ /* 0x000fe20000041868 */
[----:B------:R-:W1:Y:S07]  /*e9a0*/  LDSM.16.M88.4 R40, [R83+0x1800] ;  /* 0x001800005328783b */ /* 0x000e6e0000000200 */
[C---:B---3--:R-:W-:Y:S08]  /*e9b0*/  HMMA.16816.F32.BF16 R108, R192.reuse, R32, R100 ;  /* 0x00000020c06c723c */ /* 0x048ff00000041864 */
[C---:B------:R-:W-:Y:S01]  /*e9c0*/  HMMA.16816.F32.BF16 R100, R192.reuse, R34, R88 ;  /* 0x00000022c064723c */ /* 0x040fe20000041858 */
[----:B------:R-:W-:Y:S07]  /*e9d0*/  LDSM.16.M88.4 R32, [R83+0x2800] ;  /* 0x002800005320783b */ /* 0x000fee0000000200 */
[C---:B----4-:R-:W-:Y:S08]  /*e9e0*/  HMMA.16816.F32.BF16 R88, R192.reuse, R30, R68 ;  /* 0x0000001ec058723c */ /* 0x050ff00000041844 */
[C---:B------:R-:W-:Y:S08]  /*e9f0*/  HMMA.16816.F32.BF16 R68, R192.reuse, R26, R56 ;  /* 0x0000001ac044723c */ /* 0x040ff00000041838 */
[C---:B------:R-:W-:Y:S08]  /*ea00*/  HMMA.16816.F32.BF16 R56, R192.reuse, R20, R48 ;  /* 0x00000014c038723c */ /* 0x040ff00000041830 */
[C---:B------:R-:W-:Y:S01]  /*ea10*/  HMMA.16816.F32.BF16 R84, R192.reuse, R24, R60 ;  /* 0x00000018c054723c */ /* 0x040fe2000004183c */
[----:B------:R-:W-:Y:S07]  /*ea20*/  LDSM.16.M88.4 R60, [R83+0x800] ;  /* 0x00080000533c783b */ /* 0x000fee0000000200 */
[C---:B------:R-:W-:Y:S08]  /*ea30*/  HMMA.16816.F32.BF16 R48, R192.reuse, R22, R16 ;  /* 0x00000016c030723c */ /* 0x040ff00000041810 */
[C---:B------:R-:W-:Y:S01]  /*ea40*/  HMMA.16816.F32.BF16 R92, R192.reuse, R28, R72 ;  /* 0x0000001cc05c723c */ /* 0x040fe20000041848 */
[----:B------:R-:W-:Y:S04]  /*ea50*/  LDSM.16.M88.4 R28, [R83+0x3000] ;  /* 0x00300000531c783b */ /* 0x000fe80000000200 */
[----:B------:R-:W-:Y:S03]  /*ea60*/  LDSM.16.M88.4 R72, [R83] ;  /* 0x000000005348783b */ /* 0x000fe60000000200 */
[C---:B------:R-:W-:Y:S08]  /*ea70*/  HMMA.16816.F32.BF16 R24, R192.reuse, R44, R8 ;  /* 0x0000002cc018723c */ /* 0x040ff00000041808 */
[----:B------:R-:W-:Y:S01]  /*ea80*/  HMMA.16816.F32.BF16 R20, R192, R46, R52 ;  /* 0x0000002ec014723c */ /* 0x000fe20000041834 */
[----:B------:R-:W2:Y:S01]  /*ea90*/  LDSM.16.M88.4 R44, [R83+0x1000] ;  /* 0x00100000532c783b */ /* 0x000ea20000000200 */
[----:B------:R-:W-:-:S06]  /*eaa0*/  DEPBAR.LE SB0, 0x0 ;  /* 0x000080000000791a */ /* 0x000fcc0000000000 */
[C---:B------:R-:W-:Y:S08]  /*eab0*/  HMMA.16816.F32.BF16 R16, R192.reuse, R96, R64 ;  /* 0x00000060c010723c */ /* 0x040ff00000041840 */
[----:B------:R-:W-:Y:S08]  /*eac0*/  HMMA.16816.F32.BF16 R8, R192, R98, R104 ;  /* 0x00000062c008723c */ /* 0x000ff00000041868 */
[C---:B-1----:R-:W-:Y:S08]  /*ead0*/  HMMA.16816.F32.BF16 R84, R196.reuse, R40, R84 ;  /* 0x00000028c454723c */ /* 0x042ff00000041854 */
[C---:B------:R-:W-:Y:S08]  /*eae0*/  HMMA.16816.F32.BF16 R56, R196.reuse, R36, R56 ;  /* 0x00000024c438723c */ /* 0x040ff00000041838 */
[C---:B------:R-:W-:Y:S08]  /*eaf0*/  HMMA.16816.F32.BF16 R48, R196.reuse, R38, R48 ;  /* 0x00000026c430723c */ /* 0x040ff00000041830 */
        /* <DEDUP_REMOVED lines=14> */
[----:B------:R-:W2:Y:S04]  /*ebe0*/  LDL R4, [R1+0x24] ;  /* 0x0000240001047983 */ /* 0x000ea80000100800 */
[----:B------:R-:W3:Y:S04]  /*ebf0*/  LDL.64 R134, [R1+0x18] ;  /* 0x0000180001867983 */ /* 0x000ee80000100a00 */
[----:B------:R-:W4:Y:S01]  /*ec00*/  LDL R6, [R1+0x20] ;  /* 0x0000200001067983 */ /* 0x000f220000100800 */
[----:B------:R-:W-:-:S03]  /*ec10*/  IMAD.MOV.U32 R2, RZ, RZ, c[0x0][0x2b8] ;  /* 0x0000ae00ff027624 */ /* 0x000fc600078e00ff */
[----:B------:R-:W3:Y:S02]  /*ec20*/  LDL.64 R132, [R1+0x10] ;  /* 0x0000100001847983 */ /* 0x000ee40000100a00 */
[----:B------:R-:W-:Y:S02]  /*ec30*/  ISETP.NE.AND P1, PT, R2, 0x1, PT ;  /* 0x000000010200780c */ /* 0x000fe40003f25270 */
[C---:B------:R-:W-:Y:S01]  /*ec40*/  ISETP.GT.AND P0, PT, R0.reuse, 0x6f, PT ;  /* 0x0000006f0000780c */ /* 0x040fe20003f04270 */
[----:B------:R-:W-:Y:S01]  /*ec50*/  IMAD.MOV.U32 R220, RZ, RZ, RZ ;  /* 0x000000ffffdc7224 */ /* 0x000fe200078e00ff */
[----:B------:R-:W3:Y:S01]  /*ec60*/  LDL R15, [R1+0xc] ;  /* 0x00000c00010f7983 */ /* 0x000ee20000100800 */
[----:B--2---:R-:W-:-:S04]  /*ec70*/  IADD3 R3, R0, R130, R4 ;  /* 0x0000008200037210 */ /* 0x004fc80007ffe004 */
[----:B------:R-:W-:-:S05]  /*ec80*/  IADD3 R3, R3, -0x70, RZ ;  /* 0xffffff9003037810 */ /* 0x000fca0007ffe0ff */
[----:B------:R-:W-:-:S04]  /*ec90*/  @P1 IMAD.HI.U32 R4, R3, c[0x0][0x2bc], RZ ;  /* 0x0000af0003041a27 */ /* 0x000fc800078e00ff */
[----:B------:R-:W-:Y:S01]  /*eca0*/  IMAD.MOV.U32 R2, RZ, RZ, R3 ;  /* 0x000000ffff027224 */ /* 0x000fe200078e0003 */
[----:B------:R-:W-:-:S04]  /*ecb0*/  @P1 SHF.R.U32.HI R2, RZ, c[0x0][0x2c0], R4 ;  /* 0x0000b000ff021a19 */ /* 0x000fc80000011604 */
[----:B---3--:R-:W-:-:S04]  /*ecc0*/  @!P0 IADD3 R5, P1, R2, R134, RZ ;  /* 0x0000008602058210 */ /* 0x008fc80007f3e0ff */
[----:B----4-:R-:W-:Y:S02]  /*ecd0*/  @!P0 LEA.HI.X.SX32 R6, R2, R6, 0x1, P1 ;  /* 0x0000000602068211 */ /* 0x010fe400008f0eff */
[----:B------:R-:W-:-:S04]  /*ece0*/  @!P0 LEA R4, P1, R5, c[0x0][0x2a0], 0x2 ;  /* 0x0000a80005048a11 */ /* 0x000fc800078210ff */
[----:B------:R-:W-:-:S05]  /*ecf0*/  @!P0 LEA.HI.X R5, R5, c[0x0][0x2a4], R6, 0x2, P1 ;  /* 0x0000a90005058a11 */ /* 0x000fca00008f1406 */
[----:B------:R1:W2:Y:S01]  /*ed00*/  @!P0 LDG.E R220, [R4.64] ;  /* 0x0000000804dc8981 */ /* 0x0002a2000c1e1900 */
[----:B------:R-:W-:-:S04]  /*ed10*/  IMAD.MOV R2, RZ, RZ, -R2 ;  /* 0x000000ffff027224 */ /* 0x000fc800078e0a02 */
[----:B------:R-:W-:-:S05]  /*ed20*/  IMAD R223, R2, c[0x0][0x2b8], R3 ;  /* 0x0000ae0002df7a24 */ /* 0x000fca00078e0203 */
[----:B------:R-:W-:-:S05]  /*ed30*/  SHF.R.S32.HI R2, RZ, 0x1f, R223 ;  /* 0x0000001fff027819 */ /* 0x000fca00000114df */
[----:B-1----:R-:W-:Y:S02]  /*ed40*/  IMAD R4, R2, c[0x0][0x1e0], RZ ;  /* 0x0000780002047a24 */ /* 0x002fe400078e02ff */
[----:B------:R-:W-:-:S04]  /*ed50*/  IMAD.WIDE.U32 R2, R223, c[0x0][0x1e0], RZ ;  /* 0x00007800df027a25 */ /* 0x000fc800078e00ff */
        /* <DEDUP_REMOVED lines=12> */
.L_x_523:
[----:B------:R-:W-:Y:S05]  /*ee20*/  BRA.DIV ~URZ, `(.L_x_430) ;  /* 0x0000a0e27f007947 */ /* 0x000fea000b800000 */
[----:B------:R3:W4:Y:S02]  /*ee30*/  SHFL.IDX PT, R2, R5, RZ, 0x181f ;  /* 0x00181fff05027589 */ /* 0x00072400000e0000 */
.L_x_524:
[----:B------:R-:W-:Y:S01]  /*ee40*/  ISETP.GE.AND P0, PT, R219, 0x1, PT ;  /* 0x00000001db00780c */ /* 0x000fe20003f06270 */
[----:B------:R-:W-:-:S12]  /*ee50*/  BSSY B0, `(.L_x_431) ;  /* 0x000000b000007945 */ /* 0x000fd80003800000 */
[----:B------:R-:W-:Y:S05]  /*ee60*/  @!P0 BRA `(.L_x_432) ;  /* 0x0000009000008947 */ /* 0x000fea0003800000 */
[C---:B----4-:R-:W-:Y:S02]  /*ee70*/  IADD3 R8, P1, R2.reuse, R215, RZ ;  /* 0x000000d702087210 */ /* 0x050fe40007f3e0ff */
        /* <DEDUP_REMOVED lines=8> */
.L_x_432:
[----:B------:R-:W-:Y:S05]  /*ef00*/  BSYNC B0 ;  /* 0x0000000000007941 */ /* 0x000fea0003800000 */
.L_x_431:
[----:B------:R-:W-:Y:S05]  /*ef10*/  BRA.DIV ~URZ, `(.L_x_433) ;  /* 0x0000a0627f007947 */ /* 0x000fea000b800000 */
[----:B--2---:R2:W1:Y:S04]  /*ef20*/  SHFL.IDX PT, R6, R4, 0x1, 0x181f ;  /* 0x00381f0004067f89 */ /* 0x00446800000e0000 */
[----:B----4-:R2:W4:Y:S02]  /*ef30*/  SHFL.IDX PT, R2, R5, 0x1, 0x181f ;  /* 0x00381f0005027f89 */ /* 0x01052400000e0000 */
.L_x_525:
[----:B------:R-:W-:Y:S01]  /*ef40*/  ISETP.GE.AND P0, PT, R219, 0x21, PT ;  /* 0x00000021db00780c */ /* 0x000fe20003f06270 */
[----:B------:R-:W-:-:S12]  /*ef50*/  BSSY B0, `(.L_x_434) ;  /* 0x000000b000007945 */ /* 0x000fd80003800000 */
[----:B------:R-:W-:Y:S05]  /*ef60*/  @!P0 BRA `(.L_x_435) ;  /* 0x0000009000008947 */ /* 0x000fea0003800000 */
[C---:B----4-:R-:W-:Y:S02]  /*ef70*/  IADD3 R8, P1, R2.reuse, R215, RZ ;  /* 0x000000d702087210 */ /* 0x050fe40007f3e0ff */
[----:B------:R-:W-:-:S03]  /*ef80*/  IADD3 R2, P0, R2, R218, RZ ;  /* 0x000000da02027210 */ /* 0x000fc60007f1e0ff */
[C---:B-1----:R-:W-:Y:S02]  /*ef90*/  IMAD.X R9, R6.reuse, 0x1, R216, P1 ;  /* 0x0000000106097824 */ /* 0x042fe400008e06d8 */
[----:B------:R-:W-:-:S03]  /*efa0*/  IMAD.X R3, R6, 0x1, R217, P0 ;  /* 0x0000000106037824 */ /* 0x000fc600000e06d9 */
[----:B------:R-:W-:Y:S01]  /*efb0*/  @!PT LDS RZ, [RZ] ;  /* 0x00000000fffff984 */ /* 0x000fe20000000800 */
[----:B------:R-:W-:Y:S01]  /*efc0*/  @!PT LDS RZ, [RZ] ;  /* 0x00000000fffff984 */ /* 0x000fe20000000800 */
[----:B------:R-:W-:Y:S01]  /*efd0*/  @!PT LDS RZ, [RZ] ;  /* 0x00000000fffff984 */ /* 0x000fe20000000800 */
[----:B------:R1:W-:Y:S04]  /*efe0*/  LDGSTS.E.BYPASS.LTC128B.128 [R214+0x9100], [R8.64], !P6 ;  /* 0x0910000008d67fae */ /* 0x0003e8000f101d48 */
[----:B------:R1:W-:Y:S02]  /*eff0*/  LDGSTS.E.BYPASS.LTC128B.128 [R214+0xc900], [R2.64], !P5 ;  /* 0x0c90000002d67fae */ /* 0x0003e4000e901d48 */
.L_x_435:
[----:B------:R-:W-:Y:S05]  /*f000*/  BSYNC B0 ;  /* 0x0000000000007941 */ /* 0x000fea0003800000 */
.L_x_434:
[----:B------:R-:W-:Y:S05]  /*f010*/  BRA.DIV ~URZ, `(.L_x_436) ;  /* 0x0000a0327f007947 */ /* 0x000fea000b800000 */
[----:B-1----:R1:W2:Y:S02]  /*f020*/  SHFL.IDX PT, R6, R4, 0x2, 0x181f ;  /* 0x00581f0004067f89 */ /* 0x0022a400000e0000 */
.L_x_526:
[----:B------:R-:W-:Y:S05]  /*f030*/  BRA.DIV ~URZ, `(.L_x_437) ;  /* 0x0000a0827f007947 */ /* 0x000fea000b800000 */
[----:B----4-:R4:W1:Y:S02]  /*f040*/  SHFL.IDX PT, R2, R5, 0x2, 0x181f ;  /* 0x00581f0005027f89 */ /* 0x01086400000e0000 */
.L_x_527:
[----:B------:R-:W-:Y:S01]  /*f050*/  ISETP.GE.AND P0, PT, R219, 0x41, PT ;  /* 0x00000041db00780c */ /* 0x000fe20003f06270 */
[----:B------:R-:W-:-:S12]  /*f060*/  BSSY B0, `(.L_x_438) ;  /* 0x000000b000007945 */ /* 0x000fd80003800000 */
[----:B------:R-:W-:Y:S05]  /*f070*/  @!P0 BRA `(.L_x_439) ;  /* 0x0000009000008947 */ /* 0x000fea0003800000 */
[C---:B-1----:R-:W-:Y:S02]  /*f080*/  IADD3 R8, P1, R2.reuse, R215, RZ ;  /* 0x000000d702087210 */ /* 0x042fe40007f3e0ff */
        /* <DEDUP_REMOVED lines=8> */
.L_x_439:
[----:B------:R-:W-:Y:S05]  /*f110*/  BSYNC B0 ;  /* 0x0000000000007941 */ /* 0x000fea0003800000 */
.L_x_438:
[----:B------:R-:W-:Y:S05]  /*f120*/  BRA.DIV ~URZ, `(.L_x_440) ;  /* 0x0000a0027f007947 */ /* 0x000fea000b800000 */
[----:B--2---:R2:W3:Y:S04]  /*f130*/  SHFL.IDX PT, R6, R4, 0x3, 0x181f ;  /* 0x00781f0004067f89 */ /* 0x0044e800000e0000 */
[----:B-1----:R2:W1:Y:S02]  /*f140*/  SHFL.IDX PT, R2, R5, 0x3, 0x181f ;  /* 0x00781f0005027f89 */ /* 0x00246400000e0000 */
.L_x_528:
[----:B------:R-:W-:-:S13]  /*f150*/  ISETP.GE.AND P0, PT, R219, 0x61, PT ;  /* 0x00000061db00780c */ /* 0x000fda0003f06270 */
[----:B------:R-:W-:Y:S05]  /*f160*/  @!P0 BRA `(.L_x_428) ;  /* 0x0000009000008947 */ /* 0x000fea0003800000 */
[C---:B-12---:R-:W-:Y:S02]  /*f170*/  IADD3 R4, P1, R2.reuse, R215, RZ ;  /* 0x000000d702047210 */ /* 0x046fe40007f3e0ff */
[----:B------:R-:W-:-:S03]  /*f180*/  IADD3 R2, P0, R2, R218, RZ ;  /* 0x000000da02027210 */ /* 0x000fc60007f1e0ff */
[C---:B---34-:R-:W-:Y:S02]  /*f190*/  IMAD.X R5, R6.reuse, 0x1, R216, P1 ;  /* 0x0000000106057824 */ /* 0x058fe400008e06d8 */
[----:B------:R-:W-:-:S03]  /*f1a0*/  IMAD.X R3, R6, 0x1, R217, P0 ;  /* 0x0000000106037824 */ /* 0x000fc600000e06d9 */
[----:B------:R-:W-:Y:S01]  /*f1b0*/  @!PT LDS RZ, [RZ] ;  /* 0x00000000fffff984 */ /* 0x000fe20000000800 */
[----:B------:R-:W-:Y:S01]  /*f1c0*/  @!PT LDS RZ, [RZ] ;  /* 0x00000000fffff984 */ /* 0x000fe20000000800 */
[----:B------:R-:W-:Y:S01]  /*f1d0*/  @!PT LDS RZ, [RZ] ;  /* 0x00000000fffff984 */ /* 0x000fe20000000800 */
[----:B------:R1:W-:Y:S04]  /*f1e0*/  LDGSTS.E.BYPASS.LTC128B.128 [R214+0xb100], [R4.64], !P6 ;  /* 0x0b10000004d67fae */ /* 0x0003e8000f101d48 */
[----:B------:R1:W-:Y:S02]  /*f1f0*/  LDGSTS.E.BYPASS.LTC128B.128 [R214+0xe900], [R2.64], !P5 ;  /* 0x0e90000002d67fae */ /* 0x0003e4000e901d48 */
.L_x_428:
[----:B------:R-:W-:Y:S05]  /*f200*/  BSYNC B1 ;  /* 0x0000000000017941 */ /* 0x000fea0003800000 */
.L_x_427:
[----:B-12---:R-:W2:Y:S04]  /*f210*/  LDL R2, [R1+0x8c] ;  /* 0x00008c0001027983 */ /* 0x006ea80000100800 */
[----:B------:R-:W0:Y:S01]  /*f220*/  LDGDEPBAR ;  /* 0x00000000000079af */ /* 0x000e220000000000 */
[----:B--2---:R-:W-:-:S05]  /*f230*/  IMAD.IADD R2, R128, 0x1, -R2 ;  /* 0x0000000180027824 */ /* 0x004fca00078e0a02 */
[C---:B------:R-:W-:Y:S02]  /*f240*/  ISETP.GT.AND P3, PT, R2.reuse, RZ, PT ;  /* 0x000000ff0200720c */ /* 0x040fe40003f64270 */
[C---:B------:R-:W-:Y:S02]  /*f250*/  ISETP.GT.AND P2, PT, R2.reuse, 0x1, PT ;  /* 0x000000010200780c */ /* 0x040fe40003f44270 */
[----:B------:R-:W-:Y:S02]  /*f260*/  ISETP.GT.AND P1, PT, R2, 0x8, PT ;  /* 0x000000080200780c */ /* 0x000fe40003f24270 */
[----:B------:R-:W-:Y:S02]  /*f270*/  FSEL R8, R116, -INF , P3 ;  /* 0xff80000074087808 */ /* 0x000fe40001800000 */
        /* <DEDUP_REMOVED lines=69> */
[C---:B------:R-:W-:Y:S02]  /*f6d0*/  ISETP.GT.AND P1, PT, R2.reuse, 0x40, PT ;  /* 0x000000400200780c */ /* 0x040fe40003f24270 */
        /* <DEDUP_REMOVED lines=9> */
[----:B------:R-:W-:-:S02]  /*f770*/  FSEL R59, R57, -INF , P0 ;  /* 0xff800000393b7808 */ /* 0x000fc40000000000 */
[----:B------:R-:W-:Y:S02]  /*f780*/  ISETP.GT.AND P1, PT, R2, 0x48, PT ;  /* 0x000000480200780c */ /* 0x000fe40003f24270 */
[----:B------:R-:W-:Y:S02]  /*f790*/  FMNMX.FTZ R3, R60, R3, !PT ;  /* 0x000000033c037209 */ /* 0x000fe40007810000 */
        /* <DEDUP_REMOVED lines=17> */
[----:B------:R-:W-:Y:S02]  /*f8b0*/  FSEL R54, R37, -INF , P0 ;  /* 0xff80000025367808 */ /* 0x000fe40000000000 */
[C---:B------:R-:W-:Y:S02]  /*f8c0*/  ISETP.GT.AND P5, PT, R2.reuse, 0x58, PT ;  /* 0x000000580200780c */ /* 0x040fe40003fa4270 */
[C---:B------:R-:W-:Y:S02]  /*f8d0*/  ISETP.GT.AND P4, PT, R2.reuse, 0x59, PT ;  /* 0x000000590200780c */ /* 0x040fe40003f84270 */
[C---:B------:R-:W-:Y:S02]  /*f8e0*/  ISETP.GT.AND P3, PT, R2.reuse, 0x60, PT ;  /* 0x000000600200780c */ /* 0x040fe40003f64270 */
[----:B------:R-:W-:-:S02]  /*f8f0*/  ISETP.GT.AND P2, PT, R2, 0x61, PT ;  /* 0x000000610200780c */ /* 0x000fc40003f44270 */
[C---:B------:R-:W-:Y:S02]  /*f900*/  ISETP.GT.AND P1, PT, R2.reuse, 0x68, PT ;  /* 0x000000680200780c */ /* 0x040fe40003f24270 */
[----:B------:R-:W-:Y:S02]  /*f910*/  ISETP.GT.AND P0, PT, R2, 0x69, PT ;  /* 0x000000690200780c */ /* 0x000fe40003f04270 */
        /* <DEDUP_REMOVED lines=26> */
[----:B---3--:R-:W-:Y:S02]  /*fac0*/  FMNMX.FTZ R6, R48, R2, !PT ;  /* 0x0000000230067209 */ /* 0x008fe40007810000 */
[----:B----4-:R-:W-:Y:S01]  /*fad0*/  FMNMX.FTZ R5, R58, R3, !PT ;  /* 0x000000033a057209 */ /* 0x010fe20007810000 */
[----:B------:R-:W-:Y:S05]  /*fae0*/  BRA.DIV ~URZ, `(.L_x_441) ;  /* 0x000097127f007947 */ /* 0x000fea000b800000 */
[----:B------:R1:W2:Y:S02]  /*faf0*/  SHFL.BFLY PT, R2, R6, 0x2, 0x1f ;  /* 0x0c401f0006027f89 */ /* 0x0002a400000e0000 */
.L_x_529:
[----:B-12---:R-:W-:Y:S01]  /*fb00*/  FMNMX.FTZ R6, R6, R2, !PT ;  /* 0x0000000206067209 */ /* 0x006fe20007810000 */
[----:B------:R-:W-:Y:S05]  /*fb10*/  BRA.DIV ~URZ, `(.L_x_442) ;  /* 0x000097427f007947 */ /* 0x000fea000b800000 */
[----:B------:R-:W1:Y:S04]  /*fb20*/  SHFL.BFLY PT, R2, R5, 0x2, 0x1f ;  /* 0x0c401f0005027f89 */ /* 0x000e6800000e0000 */
[----:B------:R-:W2:Y:S01]  /*fb30*/  SHFL.BFLY PT, R3, R6, 0x1, 0x1f ;  /* 0x0c201f0006037f89 */ /* 0x000ea200000e0000 */
[----:B-1----:R-:W-:-:S02]  /*fb40*/  FMNMX.FTZ R5, R5, R2, !PT ;  /* 0x0000000205057209 */ /* 0x002fc40007810000 */
[----:B--2---:R-:W-:-:S03]  /*fb50*/  FMNMX.FTZ R6, R6, R3, !PT ;  /* 0x0000000306067209 */ /* 0x004fc60007810000 */
[----:B------:R1:W2:Y:S04]  /*fb60*/  SHFL.BFLY PT, R4, R5, 0x1, 0x1f ;  /* 0x0c201f0005047f89 */ /* 0x0002a800000e0000 */
.L_x_530:
[C---:B------:R-:W-:Y:S01]  /*fb70*/  FMUL.FTZ R3, R6.reuse, c[0x0][0x2d0] ;  /* 0x0000b40006037a20 */ /* 0x040fe20000410000 */
[----:B------:R-:W-:Y:S01]  /*fb80*/  FSETP.NEU.FTZ.AND P0, PT, R6, -INF , PT ;  /* 0xff8000000600780b */ /* 0x000fe20003f1d000 */
[----:B------:R-:W-:Y:S01]  /*fb90*/  WARPSYNC 0xffffffff ;  /* 0xffffffff00007948 */ /* 0x000fe20003800000 */
[----:B-12---:R-:W-:Y:S01]  /*fba0*/  FMNMX.FTZ R5, R4, R5, !PT ;  /* 0x0000000504057209 */ /* 0x006fe20007810000 */
[----:B------:R-:W-:Y:S01]  /*fbb0*/  LDSM.16.MT88.4 R40, [R202+0x800] ;  /* 0x00080000ca28783b */ /* 0x000fe20000004200 */
[----:B------:R-:W-:Y:S02]  /*fbc0*/  FSEL R3, R3, RZ, P0 ;  /* 0x000000ff03037208 */ /* 0x000fe40000000000 */
[----:B------:R-:W-:Y:S01]  /*fbd0*/  FSETP.NEU.FTZ.AND P0, PT, R5, -INF , PT ;  /* 0xff8000000500780b */ /* 0x000fe20003f1d000 */
[----:B------:R-:W-:Y:S01]  /*fbe0*/  LDSM.16.MT88.4 R44, [R201+0x800] ;  /* 0x00080000c92c783b */ /* 0x000fe20000004200 */
[----:B------:R-:W-:Y:S01]  /*fbf0*/  IADD3 R230, R230, -0x2, RZ ;  /* 0xfffffffee6e67810 */ /* 0x000fe20007ffe0ff */
[----:B------:R-:W-:-:S02]  /*fc00*/  FFMA.FTZ R2, R8, c[0x0][0x2d0], -R3 ;  /* 0x0000b40008027a23 */ /* 0x000fc40000010803 */
[--C-:B------:R-:W-:Y:S02]  /*fc10*/  FFMA.FTZ R4, R17, c[0x0][0x2d0], -R3.reuse ;  /* 0x0000b40011047a23 */ /* 0x100fe40000010803 */
[----:B------:R1:W-:Y:S01]  /*fc20*/  MUFU.EX2 R101, R2 ;  /* 0x0000000200657308 */ /* 0x0003e20000000800 */
[--C-:B------:R-:W-:Y:S02]  /*fc30*/  FFMA.FTZ R57, R57, c[0x0][0x2d0], -R3.reuse ;  /* 0x0000b40039397a23 */ /* 0x100fe40000010803 */
[--C-:B------:R-:W-:Y:S02]  /*fc40*/  FFMA.FTZ R56, R56, c[0x0][0x2d0], -R3.reuse ;  /* 0x0000b40038387a23 */ /* 0x100fe40000010803 */
[--C-:B------:R-:W-:Y:S02]  /*fc50*/  FFMA.FTZ R55, R55, c[0x0][0x2d0], -R3.reuse ;  /* 0x0000b40037377a23 */ /* 0x100fe40000010803 */
[--C-:B------:R-:W-:Y:S01]  /*fc60*/  FFMA.FTZ R54, R54, c[0x0][0x2d0], -R3.reuse ;  /* 0x0000b40036367a23 */ /* 0x100fe20000010803 */
[----:B------:R2:W-:Y:S01]  /*fc70*/  MUFU.EX2 R105, R4 ;  /* 0x0000000400697308 */ /* 0x0005e20000000800 */
[----:B------:R-:W-:-:S02]  /*fc80*/  FFMA.FTZ R53, R53, c[0x0][0x2d0], -R3 ;  /* 0x0000b40035357a23 */ /* 0x000fc40000010803 */
[--C-:B------:R-:W-:Y:S02]  /*fc90*/  FFMA.FTZ R52, R52, c[0x0][0x2d0], -R3.reuse ;  /* 0x0000b40034347a23 */ /* 0x100fe40000010803 */
[----:B-1----:R-:W-:-:S04]  /*fca0*/  FFMA.FTZ R2, R9, c[0x0][0x2d0], -R3 ;  /* 0x0000b40009027a23 */ /* 0x002fc80000010803 */
[----:B------:R1:W3:Y:S01]  /*fcb0*/  MUFU.EX2 R100, R2 ;  /* 0x0000000200647308 */ /* 0x0002e20000000800 */
[----:B--2---:R-:W-:-:S07]  /*fcc0*/  FFMA.FTZ R4, R19, c[0x0][0x2d0], -R3 ;  /* 0x0000b40013047a23 */ /* 0x004fce0000010803 */
[----:B------:R-:W2:Y:S01]  /*fcd0*/  MUFU.EX2 R108, R4 ;  /* 0x00000004006c7308 */ /* 0x000ea20000000800 */
[----:B-1----:R-:W-:Y:S01]  /*fce0*/  FFMA.FTZ R2, R10, c[0x0][0x2d0], -R3 ;  /* 0x0000b4000a027a23 */ /* 0x002fe20000010803 */
[----:B---3--:R-:W-:-:S06]  /*fcf0*/  F2FP.BF16.PACK_AB R28, R100, R101 ;  /* 0x00000065641c723e */ /* 0x008fcc00000010ff */
[----:B------:R1:W-:Y:S01]  /*fd00*/  MUFU.EX2 R99, R2 ;  /* 0x0000000200637308 */ /* 0x0003e20000000800 */
[----:B--2---:R-:W-:Y:S01]  /*fd10*/  F2FP.BF16.PACK_AB R34, R108, R105 ;  /* 0x000000696c22723e */ /* 0x004fe200000010ff */
[--C-:B-1----:R-:W-:Y:S02]  /*fd20*/  FFMA.FTZ R2, R11, c[0x0][0x2d0], -R3.reuse ;  /* 0x0000b4000b027a23 */ /* 0x102fe40000010803 */
[----:B------:R-:W1:Y:S04]  /*fd30*/  LDSM.16.MT88.4 R8, [R201] ;  /* 0x00000000c908783b */ /* 0x000e680000004200 */
[----:B------:R2:W3:Y:S02]  /*fd40*/  MUFU.EX2 R103, R2 ;  /* 0x0000000200677308 */ /* 0x0004e40000000800 */
[----:B--2---:R-:W-:Y:S01]  /*fd50*/  FFMA.FTZ R2, R15, c[0x0][0x2d0], -R3 ;  /* 0x0000b4000f027a23 */ /* 0x004fe20000010803 */
[----:B---3--:R-:W-:-:S05]  /*fd60*/  F2FP.BF16.PACK_AB R30, R103, R99 ;  /* 0x00000063671e723e */ /* 0x008fca00000010ff */
[----:B------:R2:W-:Y:S02]  /*fd70*/  MUFU.EX2 R104, R2 ;  /* 0x0000000200687308 */ /* 0x0005e40000000800 */
[----:B--2---:R-:W-:-:S06]  /*fd80*/  FFMA.FTZ R2, R16, c[0x0][0x2d0], -R3 ;  /* 0x0000b40010027a23 */ /* 0x004fcc0000010803 */
[----:B------:R2:W-:Y:S02]  /*fd90*/  MUFU.EX2 R106, R2 ;  /* 0x00000002006a7308 */ /* 0x0005e40000000800 */
[----:B--2---:R-:W-:-:S05]  /*fda0*/  FMUL.FTZ R2, R5, c[0x0][0x2d0] ;  /* 0x0000b40005027a20 */ /* 0x004fca0000410000 */
[----:B------:R-:W-:Y:S02]  /*fdb0*/  FSEL R2, R2, RZ, P0 ;  /* 0x000000ff02027208 */ /* 0x000fe40000000000 */
[----:B------:R-:W-:-:S03]  /*fdc0*/  ISETP.GE.AND P0, PT, R230, R252, PT ;  /* 0x000000fce600720c */ /* 0x000fc60003f06270 */
[--C-:B------:R-:W-:Y:S02]  /*fdd0*/  FFMA.FTZ R4, R18, c[0x0][0x2d0], -R2.reuse ;  /* 0x0000b40012047a23 */ /* 0x100fe40000010802 */
[--C-:B------:R-:W-:Y:S02]  /*fde0*/  FFMA.FTZ R62, R62, c[0x0][0x2d0], -R2.reuse ;  /* 0x0000b4003e3e7a23 */ /* 0x100fe40000010802 */
[----:B------:R2:W-:Y:S01]  /*fdf0*/  MUFU.EX2 R96, R4 ;  /* 0x0000000400607308 */ /* 0x0005e20000000800 */
[--C-:B------:R-:W-:Y:S02]  /*fe00*/  FFMA.FTZ R61, R61, c[0x0][0x2d0], -R2.reuse ;  /* 0x0000b4003d3d7a23 */ /* 0x100fe40000010802 */
[--C-:B------:R-:W-:Y:S02]  /*fe10*/  FFMA.FTZ R58, R58, c[0x0][0x2d0], -R2.reuse ;  /* 0x0000b4003a3a7a23 */ /* 0x100fe40000010802 */
[--C-:B--2---:R-:W-:Y:S02]  /*fe20*/  FFMA.FTZ R4, R20, c[0x0][0x2d0], -R2.reuse ;  /* 0x0000b40014047a23 */ /* 0x104fe40000010802 */
[----:B------:R-:W2:Y:S02]  /*fe30*/  LDSM.16.MT88.4 R20, [R202] ;  /* 0x00000000ca14783b */ /* 0x000ea40000004200 */
[----:B------:R3:W4:Y:S02]  /*fe40*/  MUFU.EX2 R15, R4 ;  /* 0x00000004000f7308 */ /* 0x0007240000000800 */
[----:B---3--:R-:W-:Y:S01]  /*fe50*/  FFMA.FTZ R4, R24, c[0x0][0x2d0], -R2 ;  /* 0x0000b40018047a23 */ /* 0x008fe20000010802 */
[----:B----4-:R-:W-:Y:S01]  /*fe60*/  F2FP.BF16.PACK_AB R29, R15, R96 ;  /* 0x000000600f1d723e */ /* 0x010fe200000010ff */
[----:B------:R-:W-:-:S04]  /*fe70*/  FADD.FTZ R15, R96, R15 ;  /* 0x0000000f600f7221 */ /* 0x000fc80000010000 */
[----:B------:R3:W4:Y:S02]  /*fe80*/  MUFU.EX2 R97, R4 ;  /* 0x0000000400617308 */ /* 0x0007240000000800 */
[----:B---3--:R-:W-:Y:S02]  /*fe90*/  FFMA.FTZ R4, R25, c[0x0][0x2d0], -R2 ;  /* 0x0000b40019047a23 */ /* 0x008fe40000010802 */
[----:B----4-:R-:W-:-:S04]  /*fea0*/  FADD.FTZ R15, R97, R15 ;  /* 0x0000000f610f7221 */ /* 0x010fc80000010000 */
[----:B------:R3:W4:Y:S02]  /*feb0*/  MUFU.EX2 R98, R4 ;  /* 0x0000000400627308 */ /* 0x0007240000000800 */
[----:B---3--:R-:W-:Y:S01]  /*fec0*/  FFMA.FTZ R4, R26, c[0x0][0x2d0], -R2 ;  /* 0x0000b4001a047a23 */ /* 0x008fe20000010802 */
[C---:B----4-:R-:W-:Y:S01]  /*fed0*/  F2FP.BF16.PACK_AB R31, R98.reuse, R97 ;  /* 0x00000061621f723e */ /* 0x050fe200000010ff */
[----:B------:R-:W-:-:S04]  /*fee0*/  FADD.FTZ R15, R98, R15 ;  /* 0x0000000f620f7221 */ /* 0x000fc80000010000 */
[----:B------:R3:W-:Y:S02]  /*fef0*/  MUFU.EX2 R102, R4 ;  /* 0x0000000400667308 */ /* 0x0007e40000000800 */
[C---:B-1----:R-:W-:Y:S08]  /*ff00*/  HMMA.16816.F32.BF16 R36, R28.reuse, R8, RZ ;  /* 0x000000081c24723c */ /* 0x042ff000000418ff */
[----:B--2---:R-:W-:Y:S01]  /*ff10*/  HMMA.16816.F32.BF16 R16, R28, R20, RZ ;  /* 0x000000141c10723c */ /* 0x004fe200000418ff */
[----:B---3--:R-:W-:-:S04]  /*ff20*/  FFMA.FTZ R4, R27, c[0x0][0x2d0], -R2 ;  /* 0x0000b4001b047a23 */ /* 0x008fc80000010802 */
[----:B------:R1:W2:Y:S03]  /*ff30*/  MUFU.EX2 R107, R4 ;  /* 0x00000004006b7308 */ /* 0x0002a60000000800 */
[C---:B------:R-:W-:Y:S08]  /*ff40*/  HMMA.16816.F32.BF16 R24, R28.reuse, R10, RZ ;  /* 0x0000000a1c18723c */ /* 0x040ff000000418ff */
[----:B------:R-:W-:Y:S01]  /*ff50*/  HMMA.16816.F32.BF16 R8, R28, R22, RZ ;  /* 0x000000161c08723c */ /* 0x000fe200000418ff */
[----:B------:R-:W3:Y:S01]  /*ff60*/  LDSM.16.MT88.4 R20, [R204] ;  /* 0x00000000cc14783b */ /* 0x000ee20000004200 */
[----:B-1----:R-:W-:Y:S01]  /*ff70*/  FFMA.FTZ R4, R32, c[0x0][0x2d0], -R2 ;  /* 0x0000b40020047a23 */ /* 0x002fe20000010802 */
[----:B------:R-:W-:-:S03]  /*ff80*/  F2FP.BF16.PACK_AB R32, R106, R104 ;  /* 0x000000686a20723e */ /* 0x000fc600000010ff */
[----:B------:R1:W-:Y:S02]  /*ff90*/  MUFU.EX2 R110, R4 ;  /* 0x00000004006e7308 */ /* 0x0003e40000000800 */
[----:B-1----:R-:W-:Y:S01]  /*ffa0*/  FFMA.FTZ R4, R33, c[0x0][0x2d0], -R2 ;  /* 0x0000b40021047a23 */ /* 0x002fe20000010802 */
[----:B--2---:R-:W-:-:S05]  /*ffb0*/  F2FP.BF16.PACK_AB R33, R107, R102 ;  /* 0x000000666b21723e */ /* 0x004fca00000010ff */
[----:B------:R-:W1:Y:S02]  /*ffc0*/  MUFU.EX2 R109, R4 ;  /* 0x00000004006d7308 */ /* 0x000e640000000800 */
[----:B-1----:R-:W-:Y:S01]  /*ffd0*/  F2FP.BF16.PACK_AB R35, R109, R110 ;  /* 0x0000006e6d23723e */ /* 0x002fe200000010ff */
[----:B------:R-:W-:-:S04]  /*ffe0*/  FADD.FTZ R4, R101, R100 ;  /* 0x0000006465047221 */ /* 0x000fc80000010000 */
[----:B------:R-:W-:Y:S02]  /*fff0*/  FADD.FTZ R4, R99, R4 ;  /* 0x0000000463047221 */ /* 0x000fe40000010000 */
[----:B------:R-:W-:Y:S01]  /*10000*/  HMMA.16816.F32.BF16 R128, R32, R40, R16 ;  /* 0x000000282080723c */ /* 0x000fe20000041810 */
[----:B------:R-:W1:Y:S01]  /*10010*/  LDSM.16.MT88.4 R16, [R204+0x800] ;  /* 0x00080000cc10783b */ /* 0x000e620000004200 */
[----:B------:R-:W-:-:S04]  /*10020*/  FADD.FTZ R4, R103, R4 ;  /* 0x0000000467047221 */ /* 0x000fc80000010000 */
[----:B------:R-:W-:Y:S02]  /*10030*/  FADD.FTZ R4, R104, R4 ;  /* 0x0000000468047221 */ /* 0x000fe40000010000 */
[----:B------:R-:W-:Y:S01]  /*10040*/  HMMA.16816.F32.BF16 R152, R32, R42, R8 ;  /* 0x0000002a2098723c */ /* 0x000fe20000041808 */
[----:B------:R-:W-:Y:S02]  /*10050*/  FFMA.FTZ R40, R59, c[0x0][0x2d0], -R3 ;  /* 0x0000b4003b287a23 */ /* 0x000fe40000010803 */
[----:B------:R-:W-:Y:S02]  /*10060*/  FADD.FTZ R4, R106, R4 ;  /* 0x000000046a047221 */ /* 0x000fe40000010000 */
[----:B------:R-:W-:Y:S02]  /*10070*/  FFMA.FTZ R59, R85, c[0x0][0x2d0], -R2 ;  /* 0x0000b400553b7a23 */ /* 0x000fe40000010802 */
[----:B------:R-:W-:Y:S01]  /*10080*/  FADD.FTZ R4, R105, R4 ;  /* 0x0000000469047221 */ /* 0x000fe20000010000 */
[----:B---3--:R-:W-:Y:S03]  /*10090*/  HMMA.16816.F32.BF16 R8, R28, R20, RZ ;  /* 0x000000141c08723c */ /* 0x008fe600000418ff */
[----:B------:R-:W-:-:S05]  /*100a0*/  FADD.FTZ R4, R108, R4 ;  /* 0x000000046c047221 */ /* 0x000fca0000010000 */
[C---:B-----5:R-:W-:Y:S07]  /*100b0*/  HMMA.16816.F32.BF16 R136, R32.reuse, R44, R36 ;  /* 0x0000002c2088723c */ /* 0x060fee0000041824 */
[--C-:B------:R-:W-:Y:S01]  /*100c0*/  FFMA.FTZ R37, R67, c[0x0][0x2d0], -R3.reuse ;  /* 0x0000b40043257a23 */ /* 0x100fe20000010803 */
[----:B------:R-:W-:Y:S01]  /*100d0*/  HMMA.16816.F32.BF16 R156, R32, R46, R24 ;  /* 0x0000002e209c723c */ /* 0x000fe20000041818 */
[--C-:B------:R-:W-:Y:S02]  /*100e0*/  FFMA.FTZ R36, R69, c[0x0][0x2d0], -R3.reuse ;  /* 0x0000b40045247a23 */ /* 0x100fe40000010803 */
[----:B------:R-:W-:-:S02]  /*100f0*/  FFMA.FTZ R38, R63, c[0x0][0x2d0], -R3 ;  /* 0x0000b4003f267a23 */ /* 0x000fc40000010803 */
[--C-:B------:R-:W-:Y:S02]  /*10100*/  FFMA.FTZ R39, R60, c[0x0][0x2d0], -R3.reuse ;  /* 0x0000b4003c277a23 */ /* 0x100fe40000010803 */
[--C-:B------:R-:W-:Y:S01]  /*10110*/  FFMA.FTZ R27, R70, c[0x0][0x2d0], -R3.reuse ;  /* 0x0000b400461b7a23 */ /* 0x100fe20000010803 */
[----:B-1----:R-:W-:Y:S01]  /*10120*/  HMMA.16816.F32.BF16 R124, R32, R16, R8 ;  /* 0x00000010207c723c */ /* 0x002fe20000041808 */
[--C-:B------:R-:W-:Y:S02]  /*10130*/  FFMA.FTZ R26, R71, c[0x0][0x2d0], -R3.reuse ;  /* 0x0000b400471a7a23 */ /* 0x100fe40000010803 */
[--C-:B------:R-:W-:Y:S02]  /*10140*/  FFMA.FTZ R25, R66, c[0x0][0x2d0], -R3.reuse ;  /* 0x0000b40042197a23 */ /* 0x100fe40000010803 */
[--C-:B------:R-:W-:Y:S02]  /*10150*/  FFMA.FTZ R24, R64, c[0x0][0x2d0], -R3.reuse ;  /* 0x0000b40040187a23 */ /* 0x100fe40000010803 */
[--C-:B------:R-:W-:Y:S01]  /*10160*/  FFMA.FTZ R47, R51, c[0x0][0x2d0], -R3.reuse ;  /* 0x0000b400332f7a23 */ /* 0x100fe20000010803 */
[----:B------:R-:W-:Y:S01]  /*10170*/  HMMA.16816.F32.BF16 R8, R28, R22, RZ ;  /* 0x000000161c08723c */ /* 0x000fe200000418ff */
[----:B------:R-:W1:Y:S01]  /*10180*/  LDSM.16.MT88.4 R20, [R203] ;  /* 0x00000000cb14783b */ /* 0x000e620000004200 */
[--C-:B------:R-:W-:Y:S01]  /*10190*/  FFMA.FTZ R46, R50, c[0x0][0x2d0], -R3.reuse ;  /* 0x0000b400322e7a23 */ /* 0x100fe20000010803 */
[----:B------:R-:W-:Y:S01]  /*101a0*/  MUFU.EX2 R26, R26 ;  /* 0x0000001a001a7308 */ /* 0x000fe20000000800 */
[----:B------:R-:W-:-:S02]  /*101b0*/  FFMA.FTZ R45, R49, c[0x0][0x2d0], -R3 ;  /* 0x0000b400312d7a23 */ /* 0x000fc40000010803 */
[----:B------:R-:W-:Y:S02]  /*101c0*/  FFMA.FTZ R44, R48, c[0x0][0x2d0], -R3 ;  /* 0x0000b400302c7a23 */ /* 0x000fe40000010803 */
[--C-:B------:R-:W-:Y:S02]  /*101d0*/  FFMA.FTZ R48, R89, c[0x0][0x2d0], -R2.reuse ;  /* 0x0000b40059307a23 */ /* 0x100fe40000010802 */
[--C-:B------:R-:W-:Y:S02]  /*101e0*/  FFMA.FTZ R49, R88, c[0x0][0x2d0], -R2.reuse ;  /* 0x0000b40058317a23 */ /* 0x100fe40000010802 */
[--C-:B------:R-:W-:Y:S02]  /*101f0*/  FFMA.FTZ R50, R87, c[0x0][0x2d0], -R2.reuse ;  /* 0x0000b40057327a23 */ /* 0x100fe40000010802 */
[--C-:B------:R-:W-:Y:S02]  /*10200*/  FFMA.FTZ R51, R86, c[0x0][0x2d0], -R2.reuse ;  /* 0x0000b40056337a23 */ /* 0x100fe40000010802 */
[----:B------:R-:W-:-:S02]  /*10210*/  FFMA.FTZ R60, R84, c[0x0][0x2d0], -R2 ;  /* 0x0000b400543c7a23 */ /* 0x000fc40000010802 */
[--C-:B------:R-:W-:Y:S02]  /*10220*/  FFMA.FTZ R63, R75, c[0x0][0x2d0], -R2.reuse ;  /* 0x0000b4004b3f7a23 */ /* 0x100fe40000010802 */
[--C-:B------:R-:W-:Y:S02]  /*10230*/  FFMA.FTZ R64, R74, c[0x0][0x2d0], -R2.reuse ;  /* 0x0000b4004a407a23 */ /* 0x100fe40000010802 */
[--C-:B------:R-:W-:Y:S02]  /*10240*/  FFMA.FTZ R67, R73, c[0x0][0x2d0], -R2.reuse ;  /* 0x0000b40049437a23 */ /* 0x100fe40000010802 */
[----:B------:R-:W-:Y:S01]  /*10250*/  HMMA.16816.F32.BF16 R116, R32, R18, R8 ;  /* 0x000000122074723c */ /* 0x000fe20000041808 */
[----:B------:R-:W2:Y:S01]  /*10260*/  LDSM.16.MT88.4 R16, [R203+0x800] ;  /* 0x00080000cb10783b */ /* 0x000ea20000004200 */
[----:B------:R-:W-:-:S06]  /*10270*/  FFMA.FTZ R66, R72, c[0x0][0x2d0], -R2 ;  /* 0x0000b40048427a23 */ /* 0x000fcc0000010802 */
[----:B-1----:R-:W-:Y:S11]  /*10280*/  HMMA.16816.F32.BF16 R8, R28, R20, RZ ;  /* 0x000000141c08723c */ /* 0x002ff600000418ff */
[----:B------:R-:W-:Y:S11]  /*10290*/  @!UPT UIADD3 URZ, URZ, URZ, URZ ;  /* 0x0000003f3f3ff290 */ /* 0x000ff6000fffe03f */
[----:B------:R-:W-:Y:S02]  /*102a0*/  @!UPT UIADD3 URZ, URZ, URZ, URZ ;  /* 0x0000003f3f3ff290 */ /* 0x000fe4000fffe03f */
[----:B--2---:R-:W-:Y:S08]  /*102b0*/  HMMA.16816.F32.BF16 R112, R32, R16, R8 ;  /* 0x000000102070723c */ /* 0x004ff00000041808 */
[----:B------:R-:W-:Y:S01]  /*102c0*/  HMMA.16816.F32.BF16 R8, R28, R22, RZ ;  /* 0x000000161c08723c */ /* 0x000fe200000418ff */
[----:B------:R-:W-:Y:S11]  /*102d0*/  LDSM.16.MT88.4 R20, [R201+0x4000] ;  /* 0x00400000c914783b */ /* 0x000ff60000004200 */
[----:B------:R-:W-:Y:S11]  /*102e0*/  @!UPT UIADD3 URZ, URZ, URZ, URZ ;  /* 0x0000003f3f3ff290 */ /* 0x000ff6000fffe03f */
[----:B------:R-:W-:Y:S01]  /*102f0*/  @!UPT UIADD3 URZ, URZ, URZ, URZ ;  /* 0x0000003f3f3ff290 */ /* 0x000fe2000fffe03f */
[----:B------:R-:W-:Y:S01]  /*10300*/  HMMA.16816.F32.BF16 R96, R32, R18, R8 ;  /* 0x000000122060723c */ /* 0x000fe20000041808 */
[----:B------:R-:W1:Y:S06]  /*10310*/  LDSM.16.MT88.4 R16, [R201+0x3800] ;  /* 0x00380000c910783b */ /* 0x000e6c0000004200 */
[----:B------:R-:W-:Y:S02]  /*10320*/  FADD.FTZ R8, R102, R15 ;  /* 0x0000000f66087221 */ /* 0x000fe40000010000 */
[----:B------:R-:W-:Y:S02]  /*10330*/  FFMA.FTZ R15, R65, c[0x0][0x2d0], -R3 ;  /* 0x0000b400410f7a23 */ /* 0x000fe40000010803 */
[----:B------:R-:W-:-:S02]  /*10340*/  FADD.FTZ R3, R107, R8 ;  /* 0x000000086b037221 */ /* 0x000fc40000010000 */
[----:B------:R-:W-:Y:S02]  /*10350*/  FFMA.FTZ R65, R68, c[0x0][0x2d0], -R2 ;  /* 0x0000b40044417a23 */ /* 0x000fe40000010802 */
[----:B------:R-:W-:-:S04]  /*10360*/  FADD.FTZ R3, R110, R3 ;  /* 0x000000036e037221 */ /* 0x000fc80000010000 */
[----:B------:R-:W-:Y:S01]  /*10370*/  FADD.FTZ R3, R109, R3 ;  /* 0x000000036d037221 */ /* 0x000fe20000010000 */
[----:B-1----:R-:W-:Y:S01]  /*10380*/  HMMA.16816.F32.BF16 R8, R28, R16, RZ ;  /* 0x000000101c08723c */ /* 0x002fe200000418ff */
[----:B------:R-:W-:Y:S06]  /*10390*/  MUFU.EX2 R16, R36 ;  /* 0x0000002400107308 */ /* 0x000fec0000000800 */
[--C-:B------:R-:W-:Y:S02]  /*103a0*/  FFMA.FTZ R17, R95, c[0x0][0x2d0], -R2.reuse ;  /* 0x0000b4005f117a23 */ /* 0x100fe40000010802 */
[----:B------:R-:W-:Y:S08]  /*103b0*/  MUFU.EX2 R36, R27 ;  /* 0x0000001b00247308 */ /* 0x000ff00000000800 */
[----:B------:R1:W-:Y:S07]  /*103c0*/  MUFU.EX2 R27, R25 ;  /* 0x00000019001b7308 */ /* 0x0003ee0000000800 */
[----:B------:R-:W-:Y:S01]  /*103d0*/  HMMA.16816.F32.BF16 R100, R32, R20, R8 ;  /* 0x000000142064723c */ /* 0x000fe20000041808 */
[----:B------:R-:W-:Y:S06]  /*103e0*/  MUFU.EX2 R20, R24 ;  /* 0x0000001800147308 */ /* 0x000fec0000000800 */
[--C-:B------:R-:W-:Y:S01]  /*103f0*/  FFMA.FTZ R21, R92, c[0x0][0x2d0], -R2.reuse ;  /* 0x0000b4005c157a23 */ /* 0x100fe20000010802 */
[----:B------:R-:W-:Y:S01]  /*10400*/  HMMA.16816.F32.BF16 R8, R28, R18, RZ ;  /* 0x000000121c08723c */ /* 0x000fe200000418ff */
[----:B------:R-:W2:Y:S01]  /*10410*/  MUFU.EX2 R18, R37 ;  /* 0x0000002500127308 */ /* 0x000ea20000000800 */
[----:B-1----:R-:W-:-:S05]  /*10420*/  FFMA.FTZ R25, R90, c[0x0][0x2d0], -R2 ;  /* 0x0000b4005a197a23 */ /* 0x002fca0000010802 */
[--C-:B------:R-:W-:Y:S02]  /*10430*/  FFMA.FTZ R19, R93, c[0x0][0x2d0], -R2.reuse ;  /* 0x0000b4005d137a23 */ /* 0x100fe40000010802 */
[----:B------:R-:W-:Y:S01]  /*10440*/  MUFU.EX2 R17, R17 ;  /* 0x0000001100117308 */ /* 0x000fe20000000800 */
[----:B--2---:R-:W-:Y:S11]  /*10450*/  F2FP.BF16.PACK_AB R24, R16, R18 ;  /* 0x000000121018723e */ /* 0x004ff600000010ff */
[----:B------:R-:W-:Y:S03]  /*10460*/  @!UPT UIADD3 URZ, URZ, URZ, URZ ;  /* 0x0000003f3f3ff290 */ /* 0x000fe6000fffe03f */
[----:B------:R-:W-:Y:S01]  /*10470*/  HMMA.16816.F32.BF16 R104, R32, R22, R8 ;  /* 0x000000162068723c */ /* 0x000fe20000041808 */
[----:B------:R1:W-:Y:S06]  /*10480*/  MUFU.EX2 R10, R15 ;  /* 0x0000000f000a7308 */ /* 0x0003ec0000000800 */
[--C-:B------:R-:W-:Y:S02]  /*10490*/  FFMA.FTZ R23, R91, c[0x0][0x2d0], -R2.reuse ;  /* 0x0000b4005b177a23 */ /* 0x100fe40000010802 */
[----:B------:R-:W2:Y:S01]  /*104a0*/  MUFU.EX2 R9, R38 ;  /* 0x0000002600097308 */ /* 0x000ea20000000800 */
[----:B-1----:R-:W-:-:S07]  /*104b0*/  FFMA.FTZ R15, R94, c[0x0][0x2d0], -R2 ;  /* 0x0000b4005e0f7a23 */ /* 0x002fce0000010802 */
[----:B------:R1:W-:Y:S01]  /*104c0*/  MUFU.EX2 R8, R39 ;  /* 0x0000002700087308 */ /* 0x0003e20000000800 */
[----:B------:R-:W-:-:S04]  /*104d0*/  FADD.FTZ R2, R18, R4 ;  /* 0x0000000412027221 */ /* 0x000fc80000010000 */
[----:B------:R-:W-:Y:S01]  /*104e0*/  FADD.FTZ R2, R16, R2 ;  /* 0x0000000210027221 */ /* 0x000fe20000010000 */
[----:B--2---:R-:W-:Y:S02]  /*104f0*/  F2FP.BF16.PACK_AB R22, R9, R10 ;  /* 0x0000000a0916723e */ /* 0x004fe400000010ff */
[----:B------:R2:W3:Y:S01]  /*10500*/  MUFU.EX2 R4, R40 ;  /* 0x0000002800047308 */ /* 0x0004e20000000800 */
[----:B------:R-:W-:-:S04]  /*10510*/  FADD.FTZ R2, R36, R2 ;  /* 0x0000000224027221 */ /* 0x000fc80000010000 */
[C---:B------:R-:W-:Y:S01]  /*10520*/  FADD.FTZ R2, R26.reuse, R2 ;  /* 0x000000021a027221 */ /* 0x040fe20000010000 */
[----:B------:R-:W-:Y:S02]  /*10530*/  F2FP.BF16.PACK_AB R26, R26, R36 ;  /* 0x000000241a1a723e */ /* 0x000fe400000010ff */
[----:B-1----:R-:W-:Y:S01]  /*10540*/  LDSM.16.MT88.4 R36, [R202+0x4000] ;  /* 0x00400000ca24783b */ /* 0x002fe20000004200 */
[----:B------:R-:W-:Y:S01]  /*10550*/  FADD.FTZ R2, R27, R2 ;  /* 0x000000021b027221 */ /* 0x000fe20000010000 */
[----:B------:R-:W1:Y:S03]  /*10560*/  MUFU.EX2 R18, R57 ;  /* 0x0000003900127308 */ /* 0x000e660000000800 */
[C---:B------:R-:W-:Y:S01]  /*10570*/  FADD.FTZ R2, R20.reuse, R2 ;  /* 0x0000000214027221 */ /* 0x040fe20000010000 */
[----:B------:R-:W-:Y:S01]  /*10580*/  F2FP.BF16.PACK_AB R20, R20, R27 ;  /* 0x0000001b1414723e */ /* 0x000fe200000010ff */
[----:B--2---:R-:W2:Y:S02]  /*10590*/  LDSM.16.MT88.4 R40, [R202+0x3800] ;  /* 0x00380000ca28783b */ /* 0x004ea40000004200 */
[----:B------:R-:W-:Y:S01]  /*105a0*/  FADD.FTZ R2, R10, R2 ;  /* 0x000000020a027221 */ /* 0x000fe20000010000 */
[----:B---3--:R-:W-:Y:S01]  /*105b0*/  F2FP.BF16.PACK_AB R16, R4, R8 ;  /* 0x000000080410723e */ /* 0x008fe200000010ff */
[----:B------:R-:W-:Y:S02]  /*105c0*/  MUFU.EX2 R27, R54 ;  /* 0x00000036001b7308 */ /* 0x000fe40000000800 */
[----:B------:R-:W-:-:S04]  /*105d0*/  FADD.FTZ R2, R9, R2 ;  /* 0x0000000209027221 */ /* 0x000fc80000010000 */
[----:B------:R-:W-:-:S04]  /*105e0*/  FADD.FTZ R2, R8, R2 ;  /* 0x0000000208027221 */ /* 0x000fc80000010000 */
[----:B------:R-:W-:Y:S02]  /*105f0*/  FADD.FTZ R2, R4, R2 ;  /* 0x0000000204027221 */ /* 0x000fe40000010000 */
[----:B------:R-:W3:Y:S02]  /*10600*/  MUFU.EX2 R4, R56 ;  /* 0x0000003800047308 */ /* 0x000ee40000000800 */
[----:B-1----:R-:W-:-:S04]  /*10610*/  FADD.FTZ R2, R18, R2 ;  /* 0x0000000212027221 */ /* 0x002fc80000010000 */
[C---:B---3--:R-:W-:Y:S01]  /*10620*/  FADD.FTZ R2, R4.reuse, R2 ;  /* 0x0000000204027221 */ /* 0x048fe20000010000 */
[----:B------:R-:W-:Y:S02]  /*10630*/  F2FP.BF16.PACK_AB R18, R4, R18 ;  /* 0x000000120412723e */ /* 0x000fe400000010ff */
[----:B------:R-:W-:Y:S01]  /*10640*/  MUFU.EX2 R4, R25 ;  /* 0x0000001900047308 */ /* 0x000fe20000000800 */
[----:B--2---:R-:W-:Y:S07]  /*10650*/  HMMA.16816.F32.BF16 R8, R28, R40, RZ ;  /* 0x000000281c08723c */ /* 0x004fee00000418ff */
[----:B------:R-:W-:Y:S08]  /*10660*/  MUFU.EX2 R40, R53 ;  /* 0x0000003500287308 */ /* 0x000ff00000000800 */
[----:B------:R-:W-:Y:S08]  /*10670*/  MUFU.EX2 R41, R46 ;  /* 0x0000002e00297308 */ /* 0x000ff00000000800 */
[----:B------:R-:W-:Y:S01]  /*10680*/  MUFU.EX2 R53, R45 ;  /* 0x0000002d00357308 */ /* 0x000fe20000000800 */
[----:B------:R-:W-:Y:S07]  /*10690*/  HMMA.16816.F32.BF16 R108, R32, R36, R8 ;  /* 0x00000024206c723c */ /* 0x000fee0000041808 */
[----:B------:R-:W1:Y:S01]  /*106a0*/  MUFU.EX2 R36, R55 ;  /* 0x0000003700247308 */ /* 0x000e620000000800 */
[----:B------:R-:W-:Y:S07]  /*106b0*/  HMMA.16816.F32.BF16 R8, R28, R42, RZ ;  /* 0x0000002a1c08723c */ /* 0x000fee00000418ff */
[----:B------:R-:W2:Y:S08]  /*106c0*/  MUFU.EX2 R37, R52 ;  /* 0x0000003400257308 */ /* 0x000eb00000000800 */
[----:B------:R-:W3:Y:S01]  /*106d0*/  MUFU.EX2 R42, R47 ;  /* 0x0000002f002a7308 */ /* 0x000ee20000000800 */
[----:B-1----:R-:W-:-:S04]  /*106e0*/  FADD.FTZ R2, R36, R2 ;  /* 0x0000000224027221 */ /* 0x002fc80000010000 */
[----:B------:R-:W-:-:S03]  /*106f0*/  FADD.FTZ R2, R27, R2 ;  /* 0x000000021b027221 */ /* 0x000fc60000010000 */
[----:B------:R1:W4:Y:S01]  /*10700*/  MUFU.EX2 R43, R44 ;  /* 0x0000002c002b7308 */ /* 0x0003220000000800 */
[----:B------:R-:W-:-:S04]  /*10710*/  FADD.FTZ R2, R40, R2 ;  /* 0x0000000228027221 */ /* 0x000fc80000010000 */
[----:B--2---:R-:W-:Y:S01]  /*10720*/  FADD.FTZ R2, R37, R2 ;  /* 0x0000000225027221 */ /* 0x004fe20000010000 */
[----:B------:R-:W-:Y:S01]  /*10730*/  HMMA.16816.F32.BF16 R120, R32, R38, R8 ;  /* 0x000000262078723c */ /* 0x000fe20000041808 */
[C---:B---3--:R-:W-:Y:S02]  /*10740*/  F2FP.BF16.PACK_AB R72, R41.reuse, R42 ;  /* 0x0000002a2948723e */ /* 0x048fe400000010ff */
[----:B------:R-:W-:Y:S01]  /*10750*/  FADD.FTZ R2, R42, R2 ;  /* 0x000000022a027221 */ /* 0x000fe20000010000 */
[----:B------:R-:W2:Y:S03]  /*10760*/  MUFU.EX2 R52, R15 ;  /* 0x0000000f00347308 */ /* 0x000ea60000000800 */
[----:B------:R-:W-:Y:S01]  /*10770*/  FADD.FTZ R2, R41, R2 ;  /* 0x0000000229027221 */ /* 0x000fe20000010000 */
[----:B------:R-:W-:Y:S01]  /*10780*/  F2FP.BF16.PACK_AB R10, R37, R40 ;  /* 0x00000028250a723e */ /* 0x000fe200000010ff */
[----:B-1----:R-:W1:Y:S02]  /*10790*/  LDSM.16.MT88.4 R44, [R204+0x3800] ;  /* 0x00380000cc2c783b */ /* 0x002e640000004200 */
[----:B------:R-:W-:Y:S01]  /*107a0*/  FADD.FTZ R2, R53, R2 ;  /* 0x0000000235027221 */ /* 0x000fe20000010000 */
[----:B----4-:R-:W-:Y:S01]  /*107b0*/  F2FP.BF16.PACK_AB R74, R43, R53 ;  /* 0x000000352b4a723e */ /* 0x010fe200000010ff */
[----:B------:R-:W3:Y:S01]  /*107c0*/  MUFU.EX2 R15, R19 ;  /* 0x00000013000f7308 */ /* 0x000ee20000000800 */
[----:B------:R-:W-:Y:S01]  /*107d0*/  F2FP.BF16.PACK_AB R8, R27, R36 ;  /* 0x000000241b08723e */ /* 0x000fe200000010ff */
[----:B------:R-:W-:-:S02]  /*107e0*/  FADD.FTZ R224, R43, R2 ;  /* 0x000000022be07221 */ /* 0x000fc40000010000 */
[----:B------:R-:W4:Y:S01]  /*107f0*/  LDSM.16.MT88.4 R40, [R204+0x4000] ;  /* 0x00400000cc28783b */ /* 0x000f220000004200 */
[----:B--2---:R-:W-:-:S03]  /*10800*/  FADD.FTZ R3, R52, R3 ;  /* 0x0000000334037221 */ /* 0x004fc60000010000 */
[----:B------:R-:W2:Y:S01]  /*10810*/  MUFU.EX2 R11, R21 ;  /* 0x00000015000b7308 */ /* 0x000ea20000000800 */
[C---:B------:R-:W-:Y:S01]  /*10820*/  F2FP.BF16.PACK_AB R25, R17.reuse, R52 ;  /* 0x000000341119723e */ /* 0x040fe200000010ff */
[----:B------:R-:W-:-:S06]  /*10830*/  FADD.FTZ R3, R17, R3 ;  /* 0x0000000311037221 */ /* 0x000fcc0000010000 */
[----:B------:R-:W1:Y:S01]  /*10840*/  MUFU.EX2 R9, R23 ;  /* 0x0000001700097308 */ /* 0x000e620000000800 */
[----:B---3--:R-:W-:-:S04]  /*10850*/  FADD.FTZ R3, R15, R3 ;  /* 0x000000030f037221 */ /* 0x008fc80000010000 */
[C---:B--2---:R-:W-:Y:S01]  /*10860*/  FADD.FTZ R2, R11.reuse, R3 ;  /* 0x000000030b027221 */ /* 0x044fe20000010000 */
[----:B------:R-:W-:Y:S02]  /*10870*/  F2FP.BF16.PACK_AB R27, R11, R15 ;  /* 0x0000000f0b1b723e */ /* 0x000fe400000010ff */
[----:B------:R-:W-:Y:S01]  /*10880*/  MUFU.EX2 R17, R50 ;  /* 0x0000003200117308 */ /* 0x000fe20000000800 */
[----:B-1----:R-:W-:Y:S01]  /*10890*/  FADD.FTZ R2, R9, R2 ;  /* 0x0000000209027221 */ /* 0x002fe20000010000 */
[----:B------:R-:W-:-:S06]  /*108a0*/  F2FP.BF16.PACK_AB R21, R4, R9 ;  /* 0x000000090415723e */ /* 0x000fcc00000010ff */
[----:B------:R-:W1:Y:S01]  /*108b0*/  MUFU.EX2 R11, R48 ;  /* 0x00000030000b7308 */ /* 0x000e620000000800 */
[----:B------:R-:W-:Y:S01]  /*108c0*/  FADD.FTZ R2, R4, R2 ;  /* 0x0000000204027221 */ /* 0x000fe20000010000 */
[----:B------:R-:W-:Y:S06]  /*108d0*/  HMMA.16816.F32.BF16 R36, R28, R44, RZ ;  /* 0x0000002c1c24723c */ /* 0x000fec00000418ff */
[----:B------:R-:W2:Y:S08]  /*108e0*/  MUFU.EX2 R9, R49 ;  /* 0x0000003100097308 */ /* 0x000eb00000000800 */
[----:B------:R-:W3:Y:S01]  /*108f0*/  MUFU.EX2 R15, R51 ;  /* 0x00000033000f7308 */ /* 0x000ee20000000800 */
[----:B-1----:R-:W-:-:S07]  /*10900*/  FADD.FTZ R2, R11, R2 ;  /* 0x000000020b027221 */ /* 0x002fce0000010000 */
[----:B------:R-:W-:Y:S01]  /*10910*/  MUFU.EX2 R19, R60 ;  /* 0x0000003c00137308 */ /* 0x000fe20000000800 */
[C---:B--2---:R-:W-:Y:S01]  /*10920*/  FADD.FTZ R2, R9.reuse, R2 ;  /* 0x0000000209027221 */ /* 0x044fe20000010000 */
[----:B------:R-:W-:Y:S01]  /*10930*/  F2FP.BF16.PACK_AB R23, R9, R11 ;  /* 0x0000000b0917723e */ /* 0x000fe200000010ff */
[----:B----4-:R-:W-:Y:S02]  /*10940*/  HMMA.16816.F32.BF16 R148, R32, R40, R36 ;  /* 0x000000282094723c */ /* 0x010fe40000041824 */
[----:B------:R-:W-:-:S03]  /*10950*/  FADD.FTZ R2, R17, R2 ;  /* 0x0000000211027221 */ /* 0x000fc60000010000 */
[----:B------:R-:W1:Y:S01]  /*10960*/  MUFU.EX2 R40, R59 ;  /* 0x0000003b00287308 */ /* 0x000e620000000800 */
[C---:B---3--:R-:W-:Y:S01]  /*10970*/  FADD.FTZ R2, R15.reuse, R2 ;  /* 0x000000020f027221 */ /* 0x048fe20000010000 */
[----:B------:R-:W-:Y:S01]  /*10980*/  F2FP.BF16.PACK_AB R17, R15, R17 ;  /* 0x000000110f11723e */ /* 0x000fe200000010ff */
[----:B------:R-:W-:Y:S05]  /*10990*/  HMMA.16816.F32.BF16 R36, R28, R46, RZ ;  /* 0x0000002e1c24723c */ /* 0x000fea00000418ff */
[----:B------:R-:W2:Y:S01]  /*109a0*/  MUFU.EX2 R4, R63 ;  /* 0x0000003f00047308 */ /* 0x000ea20000000800 */
[----:B-1----:R-:W-:-:S07]  /*109b0*/  FADD.FTZ R2, R40, R2 ;  /* 0x0000000228027221 */ /* 0x002fce0000010000 */
[----:B------:R-:W1:Y:S01]  /*109c0*/  MUFU.EX2 R3, R64 ;  /* 0x0000004000037308 */ /* 0x000e620000000800 */
[C---:B------:R-:W-:Y:S01]  /*109d0*/  FADD.FTZ R2, R19.reuse, R2 ;  /* 0x0000000213027221 */ /* 0x040fe20000010000 */
[----:B------:R-:W-:-:S03]  /*109e0*/  F2FP.BF16.PACK_AB R19, R19, R40 ;  /* 0x000000281313723e */ /* 0x000fc600000010ff */
[----:B--2---:R-:W-:-:S03]  /*109f0*/  FADD.FTZ R2, R4, R2 ;  /* 0x0000000204027221 */ /* 0x004fc60000010000 */
[----:B------:R-:W2:Y:S03]  /*10a00*/  MUFU.EX2 R15, R67 ;  /* 0x00000043000f7308 */ /* 0x000ea60000000800 */
[----:B------:R-:W-:Y:S01]  /*10a10*/  HMMA.16816.F32.BF16 R132, R32, R42, R36 ;  /* 0x0000002a2084723c */ /* 0x000fe20000041824 */
[----:B------:R-:W3:Y:S01]  /*10a20*/  LDSM.16.MT88.4 R36, [R203+0x3800] ;  /* 0x00380000cb24783b */ /* 0x000ee20000004200 */
[C---:B-1----:R-:W-:Y:S01]  /*10a30*/  FADD.FTZ R2, R3.reuse, R2 ;  /* 0x0000000203027221 */ /* 0x042fe20000010000 */
[----:B------:R-:W-:Y:S02]  /*10a40*/  F2FP.BF16.PACK_AB R9, R3, R4 ;  /* 0x000000040309723e */ /* 0x000fe400000010ff */
[----:B------:R-:W1:Y:S01]  /*10a50*/  MUFU.EX2 R11, R66 ;  /* 0x00000042000b7308 */ /* 0x000e620000000800 */
[----:B--2---:R-:W-:-:S07]  /*10a60*/  FADD.FTZ R2, R15, R2 ;  /* 0x000000020f027221 */ /* 0x004fce0000010000 */
[----:B------:R-:W2:Y:S08]  /*10a70*/  MUFU.EX2 R45, R65 ;  /* 0x00000041002d7308 */ /* 0x000eb00000000800 */
[----:B------:R-:W-:Y:S01]  /*10a80*/  MUFU.EX2 R3, R58 ;  /* 0x0000003a00037308 */ /* 0x000fe20000000800 */
[C---:B-1----:R-:W-:Y:S01]  /*10a90*/  FADD.FTZ R2, R11.reuse, R2 ;  /* 0x000000020b027221 */ /* 0x042fe20000010000 */
[----:B------:R-:W-:-:S06]  /*10aa0*/  F2FP.BF16.PACK_AB R11, R11, R15 ;  /* 0x0000000f0b0b723e */ /* 0x000fcc00000010ff */
[----:B------:R-:W1:Y:S01]  /*10ab0*/  MUFU.EX2 R44, R62 ;  /* 0x0000003e002c7308 */ /* 0x000e620000000800 */
[----:B--2---:R-:W-:-:S07]  /*10ac0*/  FADD.FTZ R2, R45, R2 ;  /* 0x000000022d027221 */ /* 0x004fce0000010000 */
[----:B------:R-:W2:Y:S01]  /*10ad0*/  MUFU.EX2 R4, R61 ;  /* 0x0000003d00047308 */ /* 0x000ea20000000800 */
[----:B---3--:R-:W-:Y:S01]  /*10ae0*/  HMMA.16816.F32.BF16 R40, R28, R36, RZ ;  /* 0x000000241c28723c */ /* 0x008fe200000418ff */
[----:B-1----:R-:W-:-:S07]  /*10af0*/  FADD.FTZ R2, R44, R2 ;  /* 0x000000022c027221 */ /* 0x002fce0000010000 */
[----:B------:R-:W-:Y:S01]  /*10b00*/  HMMA.16816.F32.BF16 R36, R28, R38, RZ ;  /* 0x000000261c24723c */ /* 0x000fe200000418ff */
[----:B------:R-:W1:Y:S01]  /*10b10*/  LDSM.16.MT88.4 R28, [R203+0x4000] ;  /* 0x00400000cb1c783b */ /* 0x000e620000004200 */
[----:B------:R-:W-:Y:S02]  /*10b20*/  F2FP.BF16.PACK_AB R73, R44, R45 ;  /* 0x0000002d2c49723e */ /* 0x000fe400000010ff */
[----:B--2---:R-:W-:Y:S01]  /*10b30*/  F2FP.BF16.PACK_AB R75, R3, R4 ;  /* 0x00000004034b723e */ /* 0x004fe200000010ff */
[----:B------:R-:W-:-:S04]  /*10b40*/  FADD.FTZ R2, R4, R2 ;  /* 0x0000000204027221 */ /* 0x000fc80000010000 */
[----:B------:R-:W-:-:S07]  /*10b50*/  FADD.FTZ R248, R3, R2 ;  /* 0x0000000203f87221 */ /* 0x000fce0000010000 */
[C---:B-1----:R-:W-:Y:S08]  /*10b60*/  HMMA.16816.F32.BF16 R84, R32.reuse, R28, R40 ;  /* 0x0000001c2054723c */ /* 0x042ff00000041828 */
[----:B------:R-:W-:Y:S01]  /*10b70*/  HMMA.16816.F32.BF16 R40, R32, R30, R36 ;  /* 0x0000001e2028723c */ /* 0x000fe20000041824 */
[----:B------:R-:W1:Y:S04]  /*10b80*/  LDSM.16.MT88.4 R28, [R201+0x1000] ;  /* 0x00100000c91c783b */ /* 0x000e680000004200 */
[----:B------:R-:W2:Y:S04]  /*10b90*/  LDSM.16.MT88.4 R32, [R202+0x1000] ;  /* 0x00100000ca20783b */ /* 0x000ea80000004200 */
[----:B------:R-:W3:Y:S01]  /*10ba0*/  LDSM.16.MT88.4 R36, [R202+0x4800] ;  /* 0x00480000ca24783b */ /* 0x000ee20000004200 */
[C---:B-1----:R-:W-:Y:S08]  /*10bb0*/  HMMA.16816.F32.BF16 R64, R24.reuse, R28, R136 ;  /* 0x0000001c1840723c */ /* 0x042ff00000041888 */
[C---:B------:R-:W-:Y:S01]  /*10bc0*/  HMMA.16816.F32.BF16 R56, R24.reuse, R30, R156 ;  /* 0x0000001e1838723c */ /* 0x040fe2000004189c */
[----:B------:R-:W1:Y:S07]  /*10bd0*/  LDSM.16.MT88.4 R28, [R204+0x1000] ;  /* 0x00100000cc1c783b */ /* 0x000e6e0000004200 */
[C---:B--2---:R-:W-:Y:S08]  /*10be0*/  HMMA.16816.F32.BF16 R48, R24.reuse, R32, R128 ;  /* 0x000000201830723c */ /* 0x044ff00000041880 */
[C---:B------:R-:W-:Y:S01]  /*10bf0*/  HMMA.16816.F32.BF16 R68, R24.reuse, R34, R152 ;  /* 0x000000221844723c */ /* 0x040fe20000041898 */
[----:B------:R-:W2:Y:S07]  /*10c00*/  LDSM.16.MT88.4 R32, [R203+0x1000] ;  /* 0x00100000cb20783b */ /* 0x000eae0000004200 */
[C---:B---3--:R-:W-:Y:S08]  /*10c10*/  HMMA.16816.F32.BF16 R108, R24.reuse, R36, R108 ;  /* 0x00000024186c723c */ /* 0x048ff0000004186c */
[C---:B------:R-:W-:Y:S01]  /*10c20*/  HMMA.16816.F32.BF16 R120, R24.reuse, R38, R120 ;  /* 0x000000261878723c */ /* 0x040fe20000041878 */
[----:B------:R-:W-:Y:S07]  /*10c30*/  LDSM.16.MT88.4 R36, [R203+0x1800] ;  /* 0x00180000cb24783b */ /* 0x000fee0000004200 */
        /* <DEDUP_REMOVED lines=11> */
[----:B------:R-:W-:Y:S07]  /*10cf0*/  LDSM.16.MT88.4 R32, [R202+0x5000] ;  /* 0x00500000ca20783b */ /* 0x000fee0000004200 */
[C---:B-1----:R-:W-:Y:S08]  /*10d00*/  HMMA.16816.F32.BF16 R124, R24.reuse, R28, R84 ;  /* 0x0000001c187c723c */ /* 0x042ff00000041854 */
[----:B------:R-:W-:Y:S01]  /*10d10*/  HMMA.16816.F32.BF16 R128, R24, R30, R40 ;  /* 0x0000001e1880723c */ /* 0x000fe20000041828 */
[----:B------:R-:W1:Y:S04]  /*10d20*/  LDSM.16.MT88.4 R24, [R201+0x1800] ;  /* 0x00180000c918783b */ /* 0x000e680000004200 */
[----:B------:R-:W2:Y:S03]  /*10d30*/  LDSM.16.MT88.4 R28, [R202+0x1800] ;  /* 0x00180000ca1c783b */ /* 0x000ea60000004200 */
[C---:B-1----:R-:W-:Y:S08]  /*10d40*/  HMMA.16816.F32.BF16 R116, R20.reuse, R24, R64 ;  /* 0x000000181474723c */ /* 0x042ff00000041840 */
        /* <DEDUP_REMOVED lines=8> */
[C---:B------:R-:W-:Y:S08]  /*10dd0*/  HMMA.16816.F32.BF16 R64, R20.reuse, R32, R108 ;  /* 0x000000201440723c */ /* 0x040ff0000004186c */
[C---:B-1----:R-:W-:Y:S08]  /*10de0*/  HMMA.16816.F32.BF16 R136, R20.reuse, R24, R60 ;  /* 0x000000181488723c */ /* 0x042ff0000004183c */
[C---:B------:R-:W-:Y:S01]  /*10df0*/  HMMA.16816.F32.BF16 R88, R20.reuse, R26, R52 ;  /* 0x0000001a1458723c */ /* 0x040fe20000041834 */
[----:B------:R-:W1:Y:S07]  /*10e00*/  LDSM.16.MT88.4 R24, [R201+0x5000] ;  /* 0x00500000c918783b */ /* 0x000e6e0000004200 */
[C---:B------:R-:W-:Y:S01]  /*10e10*/  HMMA.16816.F32.BF16 R60, R20.reuse, R34, R120 ;  /* 0x00000022143c723c */ /* 0x040fe20000041878 */
[----:B------:R-:W4:Y:S07]  /*10e20*/  LDSM.16.MT88.4 R32, [R201+0x5800] ;  /* 0x00580000c920783b */ /* 0x000f2e0000004200 */
[----:B--2---:R-:W-:Y:S01]  /*10e30*/  HMMA.16816.F32.BF16 R48, R20, R28, R124 ;  /* 0x0000001c1430723c */ /* 0x004fe2000004187c */
[----:B------:R-:W-:Y:S07]  /*10e40*/  LDSM.16.MT88.4 R124, [R202+0x3000] ;  /* 0x00300000ca7c783b */ /* 0x000fee0000004200 */
[C---:B---3--:R-:W-:Y:S08]  /*10e50*/  HMMA.16816.F32.BF16 R96, R16.reuse, R36, R96 ;  /* 0x000000241060723c */ /* 0x048ff00000041860 */
[----:B------:R-:W-:Y:S08]  /*10e60*/  HMMA.16816.F32.BF16 R92, R16, R38, R152 ;  /* 0x00000026105c723c */ /* 0x000ff00000041898 */
[C---:B-1----:R-:W-:Y:S08]  /*10e70*/  HMMA.16816.F32.BF16 R40, R20.reuse, R24, R100 ;  /* 0x000000181428723c */ /* 0x042ff00000041864 */
[C---:B------:R-:W-:Y:S01]  /*10e80*/  HMMA.16816.F32.BF16 R84, R20.reuse, R26, R104 ;  /* 0x0000001a1454723c */ /* 0x040fe20000041868 */
[----:B------:R-:W1:Y:S07]  /*10e90*/  LDSM.16.MT88.4 R24, [R204+0x5000] ;  /* 0x00500000cc18783b */ /* 0x000e6e0000004200 */
[----:B------:R-:W-:Y:S01]  /*10ea0*/  HMMA.16816.F32.BF16 R100, R20, R30, R128 ;  /* 0x0000001e1464723c */ /* 0x000fe20000041880 */
[----:B------:R-:W-:Y:S11]  /*10eb0*/  LDSM.16.MT88.4 R28, [R203+0x5800] ;  /* 0x00580000cb1c783b */ /* 0x000ff60000004200 */
[----:B------:R-:W-:Y:S04]  /*10ec0*/  @!UPT UIADD3 URZ, URZ, URZ, URZ ;  /* 0x0000003f3f3ff290 */ /* 0x000fe8000fffe03f */
[----:B----4-:R-:W-:Y:S08]  /*10ed0*/  HMMA.16816.F32.BF16 R84, R16, R34, R84 ;  /* 0x000000221054723c */ /* 0x010ff00000041854 */
[C---:B-1----:R-:W-:Y:S08]  /*10ee0*/  HMMA.16816.F32.BF16 R52, R20.reuse, R24, R148 ;  /* 0x000000181434723c */ /* 0x042ff00000041894 */
[----:B------:R-:W-:Y:S01]  /*10ef0*/  HMMA.16816.F32.BF16 R68, R20, R26, R132 ;  /* 0x0000001a1444723c */ /* 0x000fe20000041884 */
[----:B------:R-:W1:Y:S04]  /*10f00*/  LDSM.16.MT88.4 R24, [R201+0x2000] ;  /* 0x00200000c918783b */ /* 0x000e680000004200 */
[----:B------:R-:W2:Y:S04]  /*10f10*/  LDSM.16.MT88.4 R20, [R203+0x2000] ;  /* 0x00200000cb14783b */ /* 0x000ea80000004200 */
[----:B------:R-:W-:Y:S01]  /*10f20*/  LDSM.16.MT88.4 R132, [R201+0x3000] ;  /* 0x00300000c984783b */ /* 0x000fe20000004200 */
        /* <DEDUP_REMOVED lines=9> */
[C---:B------:R-:W-:Y:S01]  /*10fc0*/  HMMA.16816.F32.BF16 R120, R16.reuse, R24, R136 ;  /* 0x000000181078723c */ /* 0x040fe20000041888 */
[----:B------:R-:W3:Y:S07]  /*10fd0*/  LDSM.16.MT88.4 R24, [R202+0x5800] ;  /* 0x00580000ca18783b */ /* 0x000eee0000004200 */
[----:B------:R-:W-:Y:S01]  /*10fe0*/  HMMA.16816.F32.BF16 R44, R16, R30, R100 ;  /* 0x0000001e102c723c */ /* 0x000fe20000041864 */
[----:B------:R-:W-:Y:S11]  /*10ff0*/  LDSM.16.MT88.4 R100, [R201+0x6800] ;  /* 0x00680000c964783b */ /* 0x000ff60000004200 */
[----:B------:R-:W-:Y:S04]  /*11000*/  @!UPT UIADD3 URZ, URZ, URZ, URZ ;  /* 0x0000003f3f3ff290 */ /* 0x000fe8000fffe03f */
[C---:B--2---:R-:W-:Y:S08]  /*11010*/  HMMA.16816.F32.BF16 R120, R8.reuse, R32, R120 ;  /* 0x000000200878723c */ /* 0x044ff00000041878 */
[----:B------:R-:W-:Y:S01]  /*11020*/  HMMA.16816.F32.BF16 R32, R8, R34, R108 ;  /* 0x000000220820723c */ /* 0x000fe2000004186c */
[----:B------:R-:W-:Y:S07]  /*11030*/  LDSM.16.MT88.4 R108, [R203+0x3000] ;  /* 0x00300000cb6c783b */ /* 0x000fee0000004200 */
[C---:B-1----:R-:W-:Y:S08]  /*11040*/  HMMA.16816.F32.BF16 R36, R16.reuse, R20, R52 ;  /* 0x000000141024723c */ /* 0x042ff00000041834 */
[C---:B------:R-:W-:Y:S01]  /*11050*/  HMMA.16816.F32.BF16 R68, R16.reuse, R22, R68 ;  /* 0x000000161044723c */ /* 0x040fe20000041844 */
[----:B------:R-:W1:Y:S07]  /*11060*/  LDSM.16.MT88.4 R20, [R202+0x2800] ;  /* 0x00280000ca14783b */ /* 0x000e6e0000004200 */
[C---:B---3--:R-:W-:Y:S08]  /*11070*/  HMMA.16816.F32.BF16 R64, R16.reuse, R24, R64 ;  /* 0x000000181040723c */ /* 0x048ff00000041840 */
[C---:B------:R-:W-:Y:S01]  /*11080*/  HMMA.16816.F32.BF16 R60, R16.reuse, R26, R60 ;  /* 0x0000001a103c723c */ /* 0x040fe2000004183c */
[----:B------:R-:W2:Y:S07]  /*11090*/  LDSM.16.MT88.4 R24, [R201+0x2800] ;  /* 0x00280000c918783b */ /* 0x000eae0000004200 */
[----:B------:R-:W-:Y:S01]  /*110a0*/  HMMA.16816.F32.BF16 R52, R16, R28, R48 ;  /* 0x0000001c1034723c */ /* 0x000fe20000041830 */
[----:B------:R-:W3:Y:S04]  /*110b0*/  LDSM.16.MT88.4 R16, [R202+0x6000] ;  /* 0x00600000ca10783b */ /* 0x000ee80000004200 */
[----:B------:R-:W4:Y:S03]  /*110c0*/  LDSM.16.MT88.4 R28, [R204+0x6000] ;  /* 0x00600000cc1c783b */ /* 0x000f260000004200 */
[C---:B-1----:R-:W-:Y:S08]  /*110d0*/  HMMA.16816.F32.BF16 R128, R8.reuse, R20, R96 ;  /* 0x000000140880723c */ /* 0x042ff00000041860 */
[C---:B------:R-:W-:Y:S01]  /*110e0*/  HMMA.16816.F32.BF16 R48, R8.reuse, R22, R92 ;  /* 0x000000160830723c */ /* 0x040fe2000004185c */
[----:B------:R-:W1:Y:S04]  /*110f0*/  LDSM.16.MT88.4 R20, [R201+0x6000] ;  /* 0x00600000c914783b */ /* 0x000e680000004200 */
[----:B------:R-:W-:Y:S03]  /*11100*/  LDSM.16.MT88.4 R92, [R202+0x6800] ;  /* 0x00680000ca5c783b */ /* 0x000fe60000004200 */
[C---:B--2---:R-:W-:Y:S01]  /*11110*/  HMMA.16816.F32.BF16 R136, R8.reuse, R24, R116 ;  /* 0x000000180888723c */ /* 0x044fe20000041874 */
[----:B------:R-:W-:Y:S07]  /*11120*/  LDSM.16.MT88.4 R116, [R204+0x3000] ;  /* 0x00300000cc74783b */ /* 0x000fee0000004200 */
[C---:B------:R-:W-:Y:S01]  /*11130*/  HMMA.16816.F32.BF16 R40, R8.reuse, R26, R112 ;  /* 0x0000001a0828723c */ /* 0x040fe20000041870 */
[----:B------:R-:W2:Y:S07]  /*11140*/  LDSM.16.MT88.4 R24, [R203+0x2800] ;  /* 0x00280000cb18783b */ /* 0x000eae0000004200 */
[C---:B---3--:R-:W-:Y:S08]  /*11150*/  HMMA.16816.F32.BF16 R64, R8.reuse, R16, R64 ;  /* 0x000000100840723c */ /* 0x048ff00000041840 */
[C---:B------:R-:W-:Y:S01]  /*11160*/  HMMA.16816.F32.BF16 R60, R8.reuse, R18, R60 ;  /* 0x00000012083c723c */ /* 0x040fe2000004183c */
[----:B------:R-:W3:Y:S07]  /*11170*/  LDSM.16.MT88.4 R16, [R203+0x6000] ;  /* 0x00600000cb10783b */ /* 0x000eee0000004200 */
[C---:B----4-:R-:W-:Y:S08]  /*11180*/  HMMA.16816.F32.BF16 R36, R8.reuse, R28, R36 ;  /* 0x0000001c0824723c */ /* 0x050ff00000041824 */
[C---:B-1----:R-:W-:Y:S08]  /*11190*/  HMMA.16816.F32.BF16 R56, R8.reuse, R20, R56 ;  /* 0x000000140838723c */ /* 0x042ff00000041838 */
[C---:B------:R-:W-:Y:S01]  /*111a0*/  HMMA.16816.F32.BF16 R20, R8.reuse, R22, R84 ;  /* 0x000000160814723c */ /* 0x040fe20000041854 */
[----:B------:R-:W1:Y:S07]  /*111b0*/  LDSM.16.MT88.4 R84, [R204+0x6800] ;  /* 0x00680000cc54783b */ /* 0x000e6e0000004200 */
[C---:B--2---:R-:W-:Y:S08]  /*111c0*/  HMMA.16816.F32.BF16 R104, R8.reuse, R24, R104 ;  /* 0x000000180868723c */ /* 0x044ff00000041868 */
[C---:B------:R-:W-:Y:S08]  /*111d0*/  HMMA.16816.F32.BF16 R88, R8.reuse, R26, R88 ;  /* 0x0000001a0858723c */ /* 0x040ff00000041858 */
[C---:B------:R-:W-:Y:S08]  /*111e0*/  HMMA.16816.F32.BF16 R68, R8.reuse, R30, R68 ;  /* 0x0000001e0844723c */ /* 0x040ff00000041844 */
[C---:B---3--:R-:W-:Y:S08]  /*111f0*/  HMMA.16816.F32.BF16 R52, R8.reuse, R16, R52 ;  /* 0x000000100834723c */ /* 0x048ff00000041834 */
[----:B------:R-:W-:Y:S01]  /*11200*/  HMMA.16816.F32.BF16 R44, R8, R18, R44 ;  /* 0x00000012082c723c */ /* 0x000fe2000004182c */
[----:B------:R-:W2:Y:S07]  /*11210*/  LDSM.16.MT88.4 R8, [R203+0x6800] ;  /* 0x00680000cb08783b */ /* 0x000eae0000004200 */
        /* <DEDUP_REMOVED lines=17> */
[----:B------:R-:W-:Y:S11]  /*11330*/  @!P0 BRA `(.L_x_443) ;  /* 0x0000376000008947 */ /* 0x000ff60003800000 */
.L_x_458:
[----:B------:R-:W2:Y:S01]  /*11340*/  LDL.64 R16, [R1] ;  /* 0x0000000001107983 */ /* 0x000ea20000100a00 */
[----:B------:R-:W-:Y:S04]  /*11350*/  DEPBAR.LE SB0, 0x0 ;  /* 0x000080000000791a */ /* 0x000fe80000000000 */
[----:B------:R-:W3:Y:S01]  /*11360*/  LDL R10, [R1+0x8] ;  /* 0x00000800010a7983 */ /* 0x000ee20000100800 */
[----:B------:R-:W-:Y:S03]  /*11370*/  WARPSYNC 0xffffffff ;  /* 0xffffffff00007948 */ /* 0x000fe60003800000 */
[----:B------:R-:W-:Y:S01]  /*11380*/  BAR.SYNC.DEFER_BLOCKING 0x0 ;  /* 0x0000000000007b1d */ /* 0x000fe20000010000 */
[----:B------:R-:W-:Y:S01]  /*11390*/  SHF.R.S32.HI R2, RZ, 0x1f, R223 ;  /* 0x0000001fff027819 */ /* 0x000fe200000114df */
[----:B------:R-:W-:Y:S01]  /*113a0*/  IMAD.MOV.U32 R15, RZ, RZ, R6 ;  /* 0x000000ffff0f7224 */ /* 0x000fe200078e0006 */
[----:B------:R-:W-:Y:S02]  /*113b0*/  LOP3.LUT P0, RZ, R82, 0x2, RZ, 0xc0, !PT ;  /* 0x0000000252ff7812 */ /* 0x000fe4000780c0ff */
[----:B------:R-:W-:Y:S01]  /*113c0*/  SHF.R.S32.HI R8, RZ, 0x1f, R220 ;  /* 0x0000001fff087819 */ /* 0x000fe200000114dc */
[----:B------:R-:W-:Y:S01]  /*113d0*/  IMAD R4, R2, c[0x0][0x208], RZ ;  /* 0x0000820002047a24 */ /* 0x000fe200078e02ff */
[----:B------:R-:W-:Y:S01]  /*113e0*/  ISETP.GE.AND P3, PT, R212, c[0x0][0x1d4], PT ;  /* 0x00007500d4007a0c */ /* 0x000fe20003f66270 */
[C---:B------:R-:W-:Y:S04]  /*113f0*/  IMAD.WIDE.U32 R2, R223.reuse, c[0x0][0x208], RZ ;  /* 0x00008200df027a25 */ /* 0x040fe800078e00ff */
[----:B------:R-:W-:Y:S04]  /*11400*/  IMAD R4, R223, c[0x0][0x20c], R4 ;  /* 0x00008300df047a24 */ /* 0x000fe800078e0204 */
[----:B------:R-:W-:Y:S02]  /*11410*/  IMAD.IADD R3, R3, 0x1, R4 ;  /* 0x0000000103037824 */ /* 0x000fe400078e0204 */
[----:B------:R-:W-:Y:S02]  /*11420*/  IMAD R4, R8, c[0x0][0x218], RZ ;  /* 0x0000860008047a24 */ /* 0x000fe400078e02ff */
[----:B------:R-:W-:Y:S01]  /*11430*/  IMAD.WIDE.U32 R8, R220, c[0x0][0x218], R2 ;  /* 0x00008600dc087a25 */ /* 0x000fe200078e0002 */
[C---:B------:R-:W-:Y:S02]  /*11440*/  IADD3 R2, R200.reuse, 0x20, RZ ;  /* 0x00000020c8027810 */ /* 0x040fe40007ffe0ff */
[----:B------:R-:W-:Y:S01]  /*11450*/  @P0 IADD3 R2, R200, -0x20, RZ ;  /* 0xffffffe0c8020810 */ /* 0x000fe20007ffe0ff */
[----:B------:R1:W4:Y:S01]  /*11460*/  LDSM.16.M88.4 R24, [R200+0x800] ;  /* 0x00080000c818783b */ /* 0x0003220000000200 */
[----:B------:R-:W-:Y:S03]  /*11470*/  IMAD R4, R220, c[0x0][0x21c], R4 ;  /* 0x00008700dc047a24 */ /* 0x000fe600078e0204 */
[----:B------:R1:W1:Y:S04]  /*11480*/  LDSM.16.M88.4 R148, [R2] ;  /* 0x000000000294783b */ /* 0x0002680000000200 */
[----:B------:R1:W1:Y:S04]  /*11490*/  LDSM.16.M88.4 R152, [R2+0x800] ;  /* 0x000800000298783b */ /* 0x0002680000000200 */
        /* <DEDUP_REMOVED lines=9> */
[----:B------:R1:W1:Y:S01]  /*11530*/  LDSM.16.M88.4 R64, [R200+0x3000] ;  /* 0x00300000c840783b */ /* 0x0002620000000200 */
[----:B--2---:R-:W-:Y:S03]  /*11540*/  IADD3 R3, P1, R16, R8, RZ ;  /* 0x0000000810037210 */ /* 0x004fe60007f3e0ff */
[----:B------:R2:W1:Y:S01]  /*11550*/  LDSM.16.M88.4 R16, [R200] ;  /* 0x00000000c810783b */ /* 0x0004620000000200 */
[C---:B------:R-:W-:Y:S02]  /*11560*/  LEA R8, P0, R3.reuse, c[0x0][0x1f8], 0x1 ;  /* 0x00007e0003087a11 */ /* 0x040fe400078008ff */
[----:B---3--:R-:W-:Y:S04]  /*11570*/  IADD3.X R4, R10, R9, R4, P1, !PT ;  /* 0x000000090a047210 */ /* 0x008fe80000ffe404 */
[----:B------:R-:W-:Y:S01]  /*11580*/  LEA.HI.X R4, R3, c[0x0][0x1fc], R4, 0x1, P0 ;  /* 0x00007f0003047a11 */ /* 0x000fe200000f0c04 */
[----:B------:R-:W-:-:S05]  /*11590*/  BRA.DIV ~URZ, `(.L_x_444) ;  /* 0x00007dc27f007947 */ /* 0x000fca000b800000 */
[----:B----4-:R3:W4:Y:S02]  /*115a0*/  SHFL.IDX PT, R3, R4, RZ, 0x181f ;  /* 0x00181fff04037589 */ /* 0x01072400000e0000 */
.L_x_531:
[----:B-1----:R-:W1:Y:S01]  /*115b0*/  SHFL.IDX PT, R2, R8, RZ, 0x181f ;  /* 0x00181fff08027589 */ /* 0x002e6200000e0000 */
[----:B------:R-:W-:Y:S01]  /*115c0*/  SEL R210, RZ, 0x10, P6 ;  /* 0x00000010ffd27807 */ /* 0x000fe20003000000 */
[----:B------:R-:W-:Y:S01]  /*115d0*/  BSSY B0, `(.L_x_445) ;  /* 0x0000034000007945 */ /* 0x000fe20003800000 */
[----:B------:R-:W-:Y:S01]  /*115e0*/  SEL R211, RZ, 0x10, P3 ;  /* 0x00000010ffd37807 */ /* 0x000fe20001800000 */
[----:B------:R-:W5:Y:S01]  /*115f0*/  SHFL.IDX PT, R9, R8, 0x1, 0x181f ;  /* 0x00381f0008097f89 */ /* 0x000f6200000e0000 */
[----:B------:R-:W-:Y:S03]  /*11600*/  ISETP.NE.U32.AND P2, PT, R210, RZ, PT ;  /* 0x000000ffd200720c */ /* 0x000fe60003f45070 */
[----:B------:R-:W2:Y:S01]  /*11610*/  S2R R20, SR_TID.X ;  /* 0x0000000000147919 */ /* 0x000ea20000002100 */
[CC--:B-1----:R-:W-:Y:S05]  /*11620*/  IADD3 R10, P0, R2.reuse, R215.reuse, RZ ;  /* 0x000000d7020a7210 */ /* 0x0c2fea0007f1e0ff */
[C-C-:B----4-:R-:W-:Y:S01]  /*11630*/  IMAD.X R11, R3.reuse, 0x1, R216.reuse, P0 ;  /* 0x00000001030b7824 */ /* 0x150fe200000e06d8 */
[-C--:B------:R-:W-:Y:S04]  /*11640*/  IADD3 R2, P0, R2, R218.reuse, RZ ;  /* 0x000000da02027210 */ /* 0x080fe80007f1e0ff */
[----:B------:R-:W-:Y:S01]  /*11650*/  @!PT LDS RZ, [RZ] ;  /* 0x00000000fffff984 */ /* 0x000fe20000000800 */
[----:B------:R1:W-:Y:S01]  /*11660*/  LDGSTS.E.BYPASS.LTC128B.128 [R213+0x100], [R10.64], !P6 ;  /* 0x001000000ad57fae */ /* 0x0003e2000f101d48 */
[--C-:B------:R-:W-:Y:S05]  /*11670*/  IMAD.X R3, R3, 0x1, R217.reuse, P0 ;  /* 0x0000000103037824 */ /* 0x100fea00000e06d9 */
[----:B------:R5:W-:Y:S04]  /*11680*/  LDGSTS.E.BYPASS.LTC128B.128 [R213+0x3900], [R2.64], !P3 ;  /* 0x0390000002d57fae */ /* 0x000be8000d901d48 */
[----:B-1----:R-:W1:Y:S01]  /*11690*/  SHFL.IDX PT, R10, R4, 0x1, 0x181f ;  /* 0x00381f00040a7f89 */ /* 0x002e6200000e0000 */
[C---:B-----5:R-:W-:Y:S05]  /*116a0*/  IADD3 R2, P0, R9.reuse, R215, RZ ;  /* 0x000000d709027210 */ /* 0x060fea0007f1e0ff */
[C-C-:B-1----:R-:W-:Y:S05]  /*116b0*/  IMAD.X R3, R10.reuse, 0x1, R216.reuse, P0 ;  /* 0x000000010a037824 */ /* 0x142fea00000e06d8 */
[----:B------:R1:W-:Y:S02]  /*116c0*/  LDGSTS.E.BYPASS.LTC128B.128 [R213+0x1100], [R2.64], !P6 ;  /* 0x0110000002d57fae */ /* 0x0003e4000f101d48 */
[----:B-1----:R-:W-:Y:S02]  /*116d0*/  IADD3 R2, P0, R9, R218, RZ ;  /* 0x000000da09027210 */ /* 0x002fe40007f1e0ff */
[----:B------:R-:W1:Y:S03]  /*116e0*/  SHFL.IDX PT, R9, R8, 0x2, 0x181f ;  /* 0x00581f0008097f89 */ /* 0x000e6600000e0000 */
[----:B------:R-:W-:Y:S02]  /*116f0*/  IMAD.X R3, R10, 0x1, R217, P0 ;  /* 0x000000010a037824 */ /* 0x000fe400000e06d9 */
[----:B------:R-:W4:Y:S04]  /*11700*/  SHFL.IDX PT, R10, R4, 0x2, 0x181f ;  /* 0x00581f00040a7f89 */ /* 0x000f2800000e0000 */
[----:B------:R5:W-:Y:S02]  /*11710*/  LDGSTS.E.BYPASS.LTC128B.128 [R213+0x4900], [R2.64], !P3 ;  /* 0x0490000002d57fae */ /* 0x000be4000d901d48 */
[----:B-----5:R-:W-:Y:S04]  /*11720*/  IADD3 R2, -R210, 0x10, RZ ;  /* 0x00000010d2027810 */ /* 0x020fe80007ffe1ff */
[----:B------:R-:W-:Y:S04]  /*11730*/  LOP3.LUT R2, R2, 0xf, RZ, 0xc0, !PT ;  /* 0x0000000f02027812 */ /* 0x000fe800078ec0ff */
[-C--:B-1----:R-:W-:Y:S04]  /*11740*/  IADD3 R2, P1, P0, R2, R9.reuse, R215 ;  /* 0x0000000902027210 */ /* 0x082fe8000783e0d7 */
[-C--:B----4-:R-:W-:Y:S05]  /*11750*/  IADD3.X R3, RZ, R10.reuse, R216, P1, P0 ;  /* 0x0000000aff037210 */ /* 0x090fea0000fe04d8 */
[----:B------:R1:W-:Y:S01]  /*11760*/  LDGSTS.E.BYPASS.LTC128B.128.ZFILL [R213+0x2100], [R2.64], P2 ;  /* 0x0210000002d57fae */ /* 0x0003e20009141d48 */
[C---:B------:R-:W-:Y:S02]  /*11770*/  ISETP.NE.U32.AND P2, PT, R211.reuse, RZ, PT ;  /* 0x000000ffd300720c */ /* 0x040fe40003f45070 */
[----:B-1----:R-:W-:Y:S04]  /*11780*/  IADD3 R2, -R211, 0x10, RZ ;  /* 0x00000010d3027810 */ /* 0x002fe80007ffe1ff */
[----:B------:R-:W-:Y:S04]  /*11790*/  LOP3.LUT R2, R2, 0xf, RZ, 0xc0, !PT ;  /* 0x0000000f02027812 */ /* 0x000fe800078ec0ff */
[----:B------:R-:W-:Y:S04]  /*117a0*/  IADD3 R2, P1, P0, R2, R9, R218 ;  /* 0x0000000902027210 */ /* 0x000fe8000783e0da */
[----:B------:R-:W-:Y:S02]  /*117b0*/  IADD3.X R3, RZ, R10, R217, P1, P0 ;  /* 0x0000000aff037210 */ /* 0x000fe40000fe04d9 */
[----:B--2---:R-:W-:Y:S03]  /*117c0*/  ISETP.GT.AND P0, PT, R20, 0x7f, PT ;  /* 0x0000007f1400780c */ /* 0x004fe60003f04270 */
[----:B------:R1:W-:Y:S10]  /*117d0*/  LDGSTS.E.BYPASS.LTC128B.128.ZFILL [R213+0x5900], [R2.64], P2 ;  /* 0x0590000002d57fae */ /* 0x0003f40009141d48 */
[----:B------:R-:W-:-:S05]  /*117e0*/  @P0 BRA `(.L_x_446) ;  /* 0x0000012000000947 */ /* 0x000fca0003800000 */
[----:B------:R-:W-:-:S05]  /*117f0*/  BRA.DIV ~URZ, `(.L_x_447) ;  /* 0x00007bd27f007947 */ /* 0x000fca000b800000 */
[----:B------:R2:W4:Y:S04]  /*11800*/  SHFL.IDX PT, R9, R4, 0x3, 0x181f ;  /* 0x00781f0004097f89 */ /* 0x00052800000e0000 */
[----:B---3--:R2:W3:Y:S02]  /*11810*/  SHFL.IDX PT, R4, R8, 0x3, 0x181f ;  /* 0x00781f0008047f89 */ /* 0x0084e400000e0000 */
.L_x_532:
[C---:B-1----:R-:W-:Y:S02]  /*11820*/  IADD3 R2, -R210.reuse, 0x10, RZ ;  /* 0x00000010d2027810 */ /* 0x042fe40007ffe1ff */
[----:B------:R-:W-:Y:S02]  /*11830*/  ISETP.NE.U32.AND P0, PT, R210, RZ, PT ;  /* 0x000000ffd200720c */ /* 0x000fe40003f05070 */
[----:B------:R-:W-:Y:S04]  /*11840*/  LOP3.LUT R2, R2, 0xf, RZ, 0xc0, !PT ;  /* 0x0000000f02027812 */ /* 0x000fe800078ec0ff */
[-C--:B---3--:R-:W-:Y:S04]  /*11850*/  IADD3 R2, P2, P1, R2, R4.reuse, R215 ;  /* 0x0000000402027210 */ /* 0x088fe8000795e0d7 */
[-C--:B----4-:R-:W-:Y:S05]  /*11860*/  IADD3.X R3, RZ, R9.reuse, R216, P2, P1 ;  /* 0x00000009ff037210 */ /* 0x090fea00017e24d8 */
        /* <DEDUP_REMOVED lines=10> */
.L_x_446:
[----:B------:R-:W-:Y:S05]  /*11910*/  BSYNC B0 ;  /* 0x0000000000007941 */ /* 0x000fea0003800000 */
.L_x_445:
[----:B------:R-:W0:Y:S01]  /*11920*/  LDGDEPBAR ;  /* 0x00000000000079af */ /* 0x000e220000000000 */
[----:B------:R-:W-:Y:S01]  /*11930*/  WARPSYNC 0xffffffff ;  /* 0xffffffff00007948 */ /* 0x000fe20003800000 */
[C---:B--2---:R-:W-:Y:S01]  /*11940*/  HMMA.16816.F32.BF16 R8, R140.reuse, R16, RZ ;  /* 0x000000108c08723c */ /* 0x044fe200000418ff */
[----:B------:R-:W-:Y:S02]  /*11950*/  BSSY B0, `(.L_x_448) ;  /* 0x0000116000007945 */ /* 0x000fe40003800000 */
[----:B------:R-:W-:Y:S02]  /*11960*/  LOP3.LUT P0, RZ, R82, 0x4, RZ, 0xc0, !PT ;  /* 0x0000000452ff7812 */ /* 0x000fe4000780c0ff */
[C---:B-1----:R-:W-:Y:S03]  /*11970*/  IADD3 R2, R200.reuse, 0x40, RZ ;  /* 0x00000040c8027810 */ /* 0x042fe60007ffe0ff */
        /* <DEDUP_REMOVED lines=40> */
[----:B------:R-:W2:Y:S07]  /*11c00*/  LDSM.16.M88.4 R152, [R83+-0x3800] ;  /* 0xffc800005398783b */ /* 0x000eae0000000200 */
[C---:B----4-:R-:W-:Y:S08]  /*11c10*/  HMMA.16816.F32.BF16 R28, R176.reuse, R156, R28 ;  /* 0x0000009cb01c723c */ /* 0x050ff0000004181c */
[C---:B------:R-:W-:Y:S01]  /*11c20*/  HMMA.16816.F32.BF16 R32, R176.reuse, R158, R32 ;  /* 0x0000009eb020723c */ /* 0x040fe20000041820 */
[----:B------:R-:W4:Y:S07]  /*11c30*/  LDSM.16.M88.4 R156, [R83+-0x3000] ;  /* 0xffd00000539c783b */ /* 0x000f2e0000000200 */
[C---:B-----5:R-:W-:Y:S08]  /*11c40*/  HMMA.16816.F32.BF16 R36, R176.reuse, R160, R36 ;  /* 0x000000a0b024723c */ /* 0x060ff00000041824 */
[C---:B------:R-:W-:Y:S01]  /*11c50*/  HMMA.16816.F32.BF16 R40, R176.reuse, R162, R40 ;  /* 0x000000a2b028723c */ /* 0x040fe20000041828 */
[----:B------:R-:W5:Y:S07]  /*11c60*/  LDSM.16.M88.4 R160, [R83+-0x2800] ;  /* 0xffd8000053a0783b */ /* 0x000f6e0000000200 */
[C---:B---3--:R-:W-:Y:S08]  /*11c70*/  HMMA.16816.F32.BF16 R44, R176.reuse, R164, R44 ;  /* 0x000000a4b02c723c */ /* 0x048ff0000004182c */
[C---:B------:R-:W-:Y:S01]  /*11c80*/  HMMA.16816.F32.BF16 R48, R176.reuse, R166, R48 ;  /* 0x000000a6b030723c */ /* 0x040fe20000041830 */
[----:B------:R-:W3:Y:S07]  /*11c90*/  LDSM.16.M88.4 R164, [R83+-0x2000] ;  /* 0xffe0000053a4783b */ /* 0x000eee0000000200 */
[C---:B------:R-:W-:Y:S08]  /*11ca0*/  HMMA.16816.F32.BF16 R52, R176.reuse, R168, R52 ;  /* 0x000000a8b034723c */ /* 0x040ff00000041834 */
[C---:B------:R-:W-:Y:S01]  /*11cb0*/  HMMA.16816.F32.BF16 R56, R176.reuse, R170, R56 ;  /* 0x000000aab038723c */ /* 0x040fe20000041838 */
[----:B------:R-:W3:Y:S07]  /*11cc0*/  LDSM.16.M88.4 R168, [R83+-0x1800] ;  /* 0xffe8000053a8783b */ /* 0x000eee0000000200 */
[C---:B-1----:R-:W-:Y:S08]  /*11cd0*/  HMMA.16816.F32.BF16 R60, R176.reuse, R148, R60 ;  /* 0x00000094b03c723c */ /* 0x042ff0000004183c */
[----:B------:R-:W-:Y:S01]  /*11ce0*/  HMMA.16816.F32.BF16 R64, R176, R150, R64 ;  /* 0x00000096b040723c */ /* 0x000fe20000041840 */
[----:B------:R-:W1:Y:S07]  /*11cf0*/  LDSM.16.M88.4 R148, [R83+-0x1000] ;  /* 0xfff000005394783b */ /* 0x000e6e0000000200 */
[C---:B--2---:R-:W-:Y:S08]  /*11d00*/  HMMA.16816.F32.BF16 R8, R180.reuse, R152, R8 ;  /* 0x00000098b408723c */ /* 0x044ff00000041808 */
[C---:B------:R-:W-:Y:S01]  /*11d10*/  HMMA.16816.F32.BF16 R16, R180.reuse, R154, R16 ;  /* 0x0000009ab410723c */ /* 0x040fe20000041810 */
[----:B------:R-:W2:Y:S07]  /*11d20*/  LDSM.16.M88.4 R152, [R83+-0x800] ;  /* 0xfff800005398783b */ /* 0x000eae0000000200 */
[C---:B----4-:R-:W-:Y:S08]  /*11d30*/  HMMA.16816.F32.BF16 R20, R180.reuse, R156, R20 ;  /* 0x0000009cb414723c */ /* 0x050ff00000041814 */
[C---:B------:R-:W-:Y:S01]  /*11d40*/  HMMA.16816.F32.BF16 R24, R180.reuse, R158, R24 ;  /* 0x0000009eb418723c */ /* 0x040fe20000041818 */
[----:B------:R-:W4:Y:S07]  /*11d50*/  LDSM.16.M88.4 R156, [R200+0x3800] ;  /* 0x00380000c89c783b */ /* 0x000f2e0000000200 */
[C---:B-----5:R-:W-:Y:S08]  /*11d60*/  HMMA.16816.F32.BF16 R28, R180.reuse, R160, R28 ;  /* 0x000000a0b41c723c */ /* 0x060ff0000004181c */
[C---:B------:R-:W-:Y:S01]  /*11d70*/  HMMA.16816.F32.BF16 R32, R180.reuse, R162, R32 ;  /* 0x000000a2b420723c */ /* 0x040fe20000041820 */
[----:B------:R-:W5:Y:S07]  /*11d80*/  LDSM.16.M88.4 R160, [R200+0x4000] ;  /* 0x00400000c8a0783b */ /* 0x000f6e0000000200 */
[C---:B---3--:R-:W-:Y:S08]  /*11d90*/  HMMA.16816.F32.BF16 R36, R180.reuse, R164, R36 ;  /* 0x000000a4b424723c */ /* 0x048ff00000041824 */
[C---:B------:R-:W-:Y:S01]  /*11da0*/  HMMA.16816.F32.BF16 R40, R180.reuse, R166, R40 ;  /* 0x000000a6b428723c */ /* 0x040fe20000041828 */
[----:B------:R-:W3:Y:S07]  /*11db0*/  LDSM.16.M88.4 R164, [R200+0x4800] ;  /* 0x00480000c8a4783b */ /* 0x000eee0000000200 */
[C---:B------:R-:W-:Y:S08]  /*11dc0*/  HMMA.16816.F32.BF16 R44, R180.reuse, R168, R44 ;  /* 0x000000a8b42c723c */ /* 0x040ff0000004182c */
[C---:B------:R-:W-:Y:S01]  /*11dd0*/  HMMA.16816.F32.BF16 R48, R180.reuse, R170, R48 ;  /* 0x000000aab430723c */ /* 0x040fe20000041830 */
[----:B------:R-:W3:Y:S07]  /*11de0*/  LDSM.16.M88.4 R168, [R200+0x5000] ;  /* 0x00500000c8a8783b */ /* 0x000eee0000000200 */
[C---:B-1----:R-:W-:Y:S08]  /*11df0*/  HMMA.16816.F32.BF16 R52, R180.reuse, R148, R52 ;  /* 0x00000094b434723c */ /* 0x042ff00000041834 */
[C---:B------:R-:W-:Y:S01]  /*11e00*/  HMMA.16816.F32.BF16 R56, R180.reuse, R150, R56 ;  /* 0x00000096b438723c */ /* 0x040fe20000041838 */
[----:B------:R-:W1:Y:S07]  /*11e10*/  LDSM.16.M88.4 R148, [R200+0x5800] ;  /* 0x00580000c894783b */ /* 0x000e6e0000000200 */
[C---:B--2---:R-:W-:Y:S08]  /*11e20*/  HMMA.16816.F32.BF16 R60, R180.reuse, R152, R60 ;  /* 0x00000098b43c723c */ /* 0x044ff0000004183c */
[----:B------:R-:W-:Y:S01]  /*11e30*/  HMMA.16816.F32.BF16 R64, R180, R154, R64 ;  /* 0x0000009ab440723c */ /* 0x000fe20000041840 */
[----:B------:R-:W2:Y:S07]  /*11e40*/  LDSM.16.M88.4 R152, [R200+0x6000] ;  /* 0x00600000c898783b */ /* 0x000eae0000000200 */
        /* <DEDUP_REMOVED lines=16> */
[C---:B------:R-:W-:Y:S01]  /*11f50*/  HMMA.16816.F32.BF16 R56, R184.reuse, R154, R56 ;  /* 0x0000009ab838723c */ /* 0x040fe20000041838 */
[----:B------:R-:W2:Y:S07]  /*11f60*/  LDSM.16.M88.4 R152, [R205+0x5800] ;  /* 0x00580000cd98783b */ /* 0x000eae0000000200 */
[C---:B----4-:R-:W-:Y:S08]  /*11f70*/  HMMA.16816.F32.BF16 R60, R184.reuse, R156, R60 ;  /* 0x0000009cb83c723c */ /* 0x050ff0000004183c */
[----:B------:R-:W-:Y:S01]  /*11f80*/  HMMA.16816.F32.BF16 R64, R184, R158, R64 ;  /* 0x0000009eb840723c */ /* 0x000fe20000041840 */
        /* <DEDUP_REMOVED lines=17> */
[C---:B------:R-:W-:Y:S01]  /*120a0*/  HMMA.16816.F32.BF16 R56, R188.reuse, R158, R56 ;  /* 0x0000009ebc38723c */ /* 0x040fe20000041838 */
[----:B------:R-:W4:Y:S07]  /*120b0*/  LDSM.16.M88.4 R156, [R2+0x5800] ;  /* 0x00580000029c783b */ /* 0x000f2e0000000200 */
[C---:B-----5:R-:W-:Y:S08]  /*120c0*/  HMMA.16816.F32.BF16 R60, R188.reuse, R160, R60 ;  /* 0x000000a0bc3c723c */ /* 0x060ff0000004183c */
[----:B------:R-:W-:Y:S01]  /*120d0*/  HMMA.16816.F32.BF16 R64, R188, R162, R64 ;  /* 0x000000a2bc40723c */ /* 0x000fe20000041840 */
[----:B------:R-:W5:Y:S07]  /*120e0*/  LDSM.16.M88.4 R160, [R2+0x6000] ;  /* 0x0060000002a0783b */ /* 0x000f6e0000000200 */
[C---:B---3--:R-:W-:Y:S08]  /*120f0*/  HMMA.16816.F32.BF16 R8, R192.reuse, R164, R8 ;  /* 0x000000a4c008723c */ /* 0x048ff00000041808 */
[C---:B------:R-:W-:Y:S01]  /*12100*/  HMMA.16816.F32.BF16 R16, R192.reuse, R166, R16 ;  /* 0x000000a6c010723c */ /* 0x040fe20000041810 */
[----:B------:R-:W3:Y:S07]  /*12110*/  LDSM.16.M88.4 R164, [R2+0x6800] ;  /* 0x0068000002a4783b */ /* 0x000eee0000000200 */
[C---:B------:R-:W-:Y:S08]  /*12120*/  HMMA.16816.F32.BF16 R20, R192.reuse, R168, R20 ;  /* 0x000000a8c014723c */ /* 0x040ff00000041814 */
[C---:B------:R-:W-:Y:S01]  /*12130*/  HMMA.16816.F32.BF16 R24, R192.reuse, R170, R24 ;  /* 0x000000aac018723c */ /* 0x040fe20000041818 */
[----:B------:R-:W3:Y:S07]  /*12140*/  LDSM.16.M88.4 R168, [R83] ;  /* 0x0000000053a8783b */ /* 0x000eee0000000200 */
        /* <DEDUP_REMOVED lines=13> */
[----:B------:R-:W-:Y:S01]  /*12220*/  HMMA.16816.F32.BF16 R64, R192, R166, R64 ;  /* 0x000000a6c040723c */ /* 0x000fe20000041840 */
[----:B------:R-:W3:Y:S07]  /*12230*/  LDSM.16.M88.4 R164, [R83+0x2800] ;  /* 0x0028000053a4783b */ /* 0x000eee0000000200 */
[C---:B------:R-:W-:Y:S08]  /*12240*/  HMMA.16816.F32.BF16 R8, R196.reuse, R168, R8 ;  /* 0x000000a8c408723c */ /* 0x040ff00000041808 */
[C---:B------:R-:W-:Y:S01]  /*12250*/  HMMA.16816.F32.BF16 R16, R196.reuse, R170, R16 ;  /* 0x000000aac410723c */ /* 0x040fe20000041810 */
[----:B------:R-:W3:Y:S01]  /*12260*/  LDSM.16.M88.4 R168, [R83+0x3000] ;  /* 0x0030000053a8783b */ /* 0x000ee20000000200 */
[----:B------:R-:W-:Y:S06]  /*12270*/  DEPBAR.LE SB0, 0x0 ;  /* 0x000080000000791a */ /* 0x000fec0000000000 */
[C---:B-1----:R-:W-:Y:S01]  /*12280*/  HMMA.16816.F32.BF16 R20, R196.reuse, R148, R20 ;  /* 0x00000094c414723c */ /* 0x042fe20000041814 */
[----:B------:R-:W-:Y:S07]  /*12290*/  BAR.SYNC.DEFER_BLOCKING 0x0 ;  /* 0x0000000000007b1d */ /* 0x000fee0000010000 */
[C---:B------:R-:W-:Y:S08]  /*122a0*/  HMMA.16816.F32.BF16 R24, R196.reuse, R150, R24 ;  /* 0x00000096c418723c */ /* 0x040ff00000041818 */
[C---:B--2---:R-:W-:Y:S08]  /*122b0*/  HMMA.16816.F32.BF16 R28, R196.reuse, R152, R28 ;  /* 0x00000098c41c723c */ /* 0x044ff0000004181c */
[C---:B------:R-:W-:Y:S08]  /*122c0*/  HMMA.16816.F32.BF16 R32, R196.reuse, R154, R32 ;  /* 0x0000009ac420723c */ /* 0x040ff00000041820 */
[C---:B----4-:R-:W-:Y:S08]  /*122d0*/  HMMA.16816.F32.BF16 R36, R196.reuse, R156, R36 ;  /* 0x0000009cc424723c */ /* 0x050ff00000041824 */
[C---:B------:R-:W-:Y:S08]  /*122e0*/  HMMA.16816.F32.BF16 R40, R196.reuse, R158, R40 ;  /* 0x0000009ec428723c */ /* 0x040ff00000041828 */
[C---:B-----5:R-:W-:Y:S08]  /*122f0*/  HMMA.16816.F32.BF16 R44, R196.reuse, R160, R44 ;  /* 0x000000a0c42c723c */ /* 0x060ff0000004182c */
[C---:B------:R-:W-:Y:S08]  /*12300*/  HMMA.16816.F32.BF16 R48, R196.reuse, R162, R48 ;  /* 0x000000a2c430723c */ /* 0x040ff00000041830 */
[C---:B---3--:R-:W-:Y:S08]  /*12310*/  HMMA.16816.F32.BF16 R52, R196.reuse, R164, R52 ;  /* 0x000000a4c434723c */ /* 0x048ff00000041834 */
[C---:B------:R-:W-:Y:S08]  /*12320*/  HMMA.16816.F32.BF16 R56, R196.reuse, R166, R56 ;  /* 0x000000a6c438723c */ /* 0x040ff00000041838 */
[C---:B------:R-:W-:Y:S08]  /*12330*/  HMMA.16816.F32.BF16 R60, R196.reuse, R168, R60 ;  /* 0x000000a8c43c723c */ /* 0x040ff0000004183c */
[----:B------:R-:W-:Y:S01]  /*12340*/  HMMA.16816.F32.BF16 R64, R196, R170, R64 ;  /* 0x000000aac440723c */ /* 0x000fe20000041840 */
[----:B------:R-:W-:Y:S07]  /*12350*/  @!UPT UIADD3 URZ, URZ, URZ, URZ ;  /* 0x0000003f3f3ff290 */ /* 0x000fee000fffe03f */
[----:B------:R-:W-:-:S11]  /*12360*/  @!P0 BRA `(.L_x_449) ;  /* 0x0000074000008947 */ /* 0x000fd60003800000 */
[----:B------:R-:W-:Y:S01]  /*12370*/  IMAD.MOV.U32 R2, RZ, RZ, c[0x0][0x2b8] ;  /* 0x0000ae00ff027624 */ /* 0x000fe200078e00ff */
[----:B------:R-:W2:Y:S01]  /*12380*/  LDL R3, [R1+0x24] ;  /* 0x0000240001037983 */ /* 0x000ea20000100800 */
[----:B------:R-:W-:Y:S01]  /*12390*/  IMAD.MOV.U32 R220, RZ, RZ, RZ ;  /* 0x000000ffffdc7224 */ /* 0x000fe200078e00ff */
[----:B------:R-:W-:Y:S02]  /*123a0*/  ISETP.GT.AND P0, PT, R0, 0x6f, PT ;  /* 0x0000006f0000780c */ /* 0x000fe40003f04270 */
[----:B------:R-:W3:Y:S01]  /*123b0*/  LDL.64 R228, [R1+0x18] ;  /* 0x0000180001e47983 */ /* 0x000ee20000100a00 */
[----:B------:R-:W-:Y:S03]  /*123c0*/  ISETP.NE.AND P1, PT, R2, 0x1, PT ;  /* 0x000000010200780c */ /* 0x000fe60003f25270 */
[----:B------:R-:W4:Y:S04]  /*123d0*/  LDL R222, [R1+0x20] ;  /* 0x0000200001de7983 */ /* 0x000f280000100800 */
[----:B------:R-:W5:Y:S04]  /*123e0*/  LDL.64 R226, [R1+0x10] ;  /* 0x0000100001e27983 */ /* 0x000f680000100a00 */
[----:B------:R-:W3:Y:S01]  /*123f0*/  LDL R221, [R1+0xc] ;  /* 0x00000c0001dd7983 */ /* 0x000ee20000100800 */
[----:B--2---:R-:W-:Y:S05]  /*12400*/  IMAD R3, R230, 0x70, R3 ;  /* 0x00000070e6037824 */ /* 0x004fea00078e0203 */
[----:B------:R-:W-:Y:S05]  /*12410*/  IADD3 R3, R3, -0x70, R0 ;  /* 0xffffff9003037810 */ /* 0x000fea0007ffe000 */
[----:B------:R-:W-:Y:S04]  /*12420*/  @P1 IMAD.HI.U32 R4, R3, c[0x0][0x2bc], RZ ;  /* 0x0000af0003041a27 */ /* 0x000fe800078e00ff */
[--C-:B------:R-:W-:Y:S01]  /*12430*/  IMAD.MOV.U32 R2, RZ, RZ, R3.reuse ;  /* 0x000000ffff027224 */ /* 0x100fe200078e0003 */
[----:B------:R-:W-:Y:S04]  /*12440*/  @P1 SHF.R.U32.HI R2, RZ, c[0x0][0x2c0], R4 ;  /* 0x0000b000ff021a19 */ /* 0x000fe80000011604 */
[----:B---3--:R-:W-:Y:S01]  /*12450*/  @!P0 IADD3 R4, P1, R2, R228, RZ ;  /* 0x000000e402048210 */ /* 0x008fe20007f3e0ff */
[----:B------:R-:W-:Y:S04]  /*12460*/  IMAD.MOV R148, RZ, RZ, -R2 ;  /* 0x000000ffff947224 */ /* 0x000fe800078e0a02 */
[----:B------:R-:W-:Y:S01]  /*12470*/  IMAD R223, R148, c[0x0][0x2b8], R3 ;  /* 0x0000ae0094df7a24 */ /* 0x000fe200078e0203 */
[----:B----4-:R-:W-:Y:S02]  /*12480*/  @!P0 LEA.HI.X.SX32 R3, R2, R222, 0x1, P1 ;  /* 0x000000de02038211 */ /* 0x010fe400008f0eff */
[C---:B------:R-:W-:Y:S04]  /*12490*/  @!P0 LEA R2, P1, R4.reuse, c[0x0][0x2a0], 0x2 ;  /* 0x0000a80004028a11 */ /* 0x040fe800078210ff */
[----:B------:R-:W-:Y:S05]  /*124a0*/  @!P0 LEA.HI.X R3, R4, c[0x0][0x2a4], R3, 0x2, P1 ;  /* 0x0000a90004038a11 */ /* 0x000fea00008f1403 */
[----:B------:R1:W2:Y:S02]  /*124b0*/  @!P0 LDG.E R220, [R2.64] ;  /* 0x0000000802dc8981 */ /* 0x0002a4000c1e1900 */
[----:B-1----:R-:W-:Y:S05]  /*124c0*/  SHF.R.S32.HI R2, RZ, 0x1f, R223 ;  /* 0x0000001fff027819 */ /* 0x002fea00000114df */
[----:B------:R-:W-:Y:S02]  /*124d0*/  IMAD R4, R2, c[0x0][0x1e0], RZ ;  /* 0x0000780002047a24 */ /* 0x000fe400078e02ff */
[C---:B------:R-:W-:Y:S04]  /*124e0*/  IMAD.WIDE.U32 R2, R223.reuse, c[0x0][0x1e0], RZ ;  /* 0x00007800df027a25 */ /* 0x040fe800078e00ff */
[----:B------:R-:W-:Y:S04]  /*124f0*/  IMAD R4, R223, c[0x0][0x1e4], R4 ;  /* 0x00007900df047a24 */ /* 0x000fe800078e0204 */
[----:B------:R-:W-:Y:S01]  /*12500*/  IMAD.IADD R3, R3, 0x1, R4 ;  /* 0x0000000103037824 */ /* 0x000fe200078e0204 */
[----:B--2---:R-:W-:Y:S03]  /*12510*/  SHF.R.S32.HI R4, RZ, 0x1f, R220 ;  /* 0x0000001fff047819 */ /* 0x004fe600000114dc */
[----:B------:R-:W-:Y:S04]  /*12520*/  IMAD.WIDE.U32 R2, R220, c[0x0][0x1f0], R2 ;  /* 0x00007c00dc027a25 */ /* 0x000fe800078e0002 */
[----:B------:R-:W-:Y:S01]  /*12530*/  IMAD R4, R4, c[0x0][0x1f0], RZ ;  /* 0x00007c0004047a24 */ /* 0x000fe200078e02ff */
[----:B-----5:R-:W-:Y:S03]  /*12540*/  IADD3 R2, P0, R226, R2, RZ ;  /* 0x00000002e2027210 */ /* 0x020fe60007f1e0ff */
[----:B------:R-:W-:Y:S05]  /*12550*/  IMAD R4, R220, c[0x0][0x1f4], R4 ;  /* 0x00007d00dc047a24 */ /* 0x000fea00078e0204 */
[----:B------:R-:W-:Y:S02]  /*12560*/  IADD3.X R3, R221, R3, R4, P0, !PT ;  /* 0x00000003dd037210 */ /* 0x000fe400007fe404 */
[C---:B------:R-:W-:Y:S04]  /*12570*/  LEA R148, P0, R2.reuse, c[0x0][0x1c8], 0x1 ;  /* 0x0000720002947a11 */ /* 0x040fe800078008ff */
[----:B------:R-:W-:Y:S01]  /*12580*/  LEA.HI.X R4, R2, c[0x0][0x1cc], R3, 0x1, P0 ;  /* 0x0000730002047a11 */ /* 0x000fe200000f0c03 */
[----:B------:R-:W-:-:S06]  /*12590*/  BRA.DIV ~URZ, `(.L_x_450) ;  /* 0x00006f027f007947 */ /* 0x000fcc000b800000 */
[----:B------:R1:W2:Y:S02]  /*125a0*/  SHFL.IDX PT, R150, R4, RZ, 0x181f ;  /* 0x00181fff04967589 */ /* 0x0002a400000e0000 */
.L_x_533:
[----:B------:R-:W-:-:S05]  /*125b0*/  BRA.DIV ~URZ, `(.L_x_451) ;  /* 0x00006f527f007947 */ /* 0x000fca000b800000 */
[----:B------:R3:W4:Y:S02]  /*125c0*/  SHFL.IDX PT, R149, R148, RZ, 0x181f ;  /* 0x00181fff94957589 */ /* 0x00072400000e0000 */
.L_x_534:
[----:B------:R-:W-:Y:S11]  /*125d0*/  ISETP.GE.AND P0, PT, R219, 0x1, PT ;  /* 0x00000001db00780c */ /* 0x000ff60003f06270 */
[----:B------:R-:W-:Y:S02]  /*125e0*/  @!UPT UIADD3 URZ, URZ, URZ, URZ ;  /* 0x0000003f3f3ff290 */ /* 0x000fe4000fffe03f */
[C---:B------:R-:W-:Y:S02]  /*125f0*/  @P0 IADD3 R2, -R210.reuse, 0x10, RZ ;  /* 0x00000010d2020810 */ /* 0x040fe40007ffe1ff */
[----:B------:R-:W-:Y:S02]  /*12600*/  @P0 ISETP.NE.U32.AND P1, PT, R210, RZ, PT ;  /* 0x000000ffd200020c */ /* 0x000fe40003f25070 */
        /* <DEDUP_REMOVED lines=13> */
[----:B------:R-:W-:-:S05]  /*126e0*/  BRA.DIV ~URZ, `(.L_x_452) ;  /* 0x00006e927f007947 */ /* 0x000fca000b800000 */
[----:B------:R4:W1:Y:S04]  /*126f0*/  SHFL.IDX PT, R150, R4, 0x1, 0x181f ;  /* 0x00381f0004967f89 */ /* 0x00086800000e0000 */
[----:B------:R4:W2:Y:S02]  /*12700*/  SHFL.IDX PT, R149, R148, 0x1, 0x181f ;  /* 0x00381f0094957f89 */ /* 0x0008a400000e0000 */
.L_x_535:
[----:B------:R-:W-:Y:S11]  /*12710*/  ISETP.GE.AND P0, PT, R219, 0x21, PT ;  /* 0x00000021db00780c */ /* 0x000ff60003f06270 */
[----:B------:R-:W-:Y:S02]  /*12720*/  @!UPT UIADD3 URZ, URZ, URZ, URZ ;  /* 0x0000003f3f3ff290 */ /* 0x000fe4000fffe03f */
[C---:B--2---:R-:W-:Y:S02]  /*12730*/  @P0 IADD3 R2, -R210.reuse, 0x10, RZ ;  /* 0x00000010d2020810 */ /* 0x044fe40007ffe1ff */
[----:B------:R-:W-:Y:S02]  /*12740*/  @P0 ISETP.NE.U32.AND P1, PT, R210, RZ, PT ;  /* 0x000000ffd200020c */ /* 0x000fe40003f25070 */
        /* <DEDUP_REMOVED lines=13> */
[----:B------:R-:W-:-:S05]  /*12820*/  BRA.DIV ~URZ, `(.L_x_453) ;  /* 0x00006e227f007947 */ /* 0x000fca000b800000 */
[----:B------:R2:W1:Y:S02]  /*12830*/  SHFL.IDX PT, R150, R4, 0x2, 0x181f ;  /* 0x00581f0004967f89 */ /* 0x00046400000e0000 */
.L_x_536:
[----:B------:R-:W-:-:S05]  /*12840*/  BRA.DIV ~URZ, `(.L_x_454) ;  /* 0x00006e727f007947 */ /* 0x000fca000b800000 */
[----:B------:R2:W3:Y:S02]  /*12850*/  SHFL.IDX PT, R149, R148, 0x2, 0x181f ;  /* 0x00581f0094957f89 */ /* 0x0004e400000e0000 */
.L_x_537:
[----:B------:R-:W-:Y:S11]  /*12860*/  ISETP.GE.AND P0, PT, R219, 0x41, PT ;  /* 0x00000041db00780c */ /* 0x000ff60003f06270 */
[----:B------:R-:W-:Y:S02]  /*12870*/  @!UPT UIADD3 URZ, URZ, URZ, URZ ;  /* 0x0000003f3f3ff290 */ /* 0x000fe4000fffe03f */
[C---:B-1----:R-:W-:Y:S02]  /*12880*/  @P0 IADD3 R2, -R210.reuse, 0x10, RZ ;  /* 0x00000010d2020810 */ /* 0x042fe40007ffe1ff */
[----:B------:R-:W-:Y:S02]  /*12890*/  @P0 ISETP.NE.U32.AND P1, PT, R210, RZ, PT ;  /* 0x000000ffd200020c */ /* 0x000fe40003f25070 */
        /* <DEDUP_REMOVED lines=14> */
[----:B------:R3:W1:Y:S04]  /*12980*/  SHFL.IDX PT, R149, R4, 0x3, 0x181f ;  /* 0x00781f0004957f89 */ /* 0x00066800000e0000 */
[----:B--2-4-:R3:W2:Y:S02]  /*12990*/  SHFL.IDX PT, R4, R148, 0x3, 0x181f ;  /* 0x00781f0094047f89 */ /* 0x0146a400000e0000 */
.L_x_538:
[----:B------:R-:W-:Y:S11]  /*129a0*/  ISETP.GE.AND P0, PT, R219, 0x61, PT ;  /* 0x00000061db00780c */ /* 0x000ff60003f06270 */
[----:B------:R-:W-:Y:S02]  /*129b0*/  @!UPT UIADD3 URZ, URZ, URZ, URZ ;  /* 0x0000003f3f3ff290 */ /* 0x000fe4000fffe03f */
[C---:B-1----:R-:W-:Y:S02]  /*129c0*/  @P0 IADD3 R2, -R210.reuse, 0x10, RZ ;  /* 0x00000010d2020810 */ /* 0x042fe40007ffe1ff */
[----:B------:R-:W-:Y:S02]  /*129d0*/  @P0 ISETP.NE.U32.AND P1, PT, R210, RZ, PT ;  /* 0x000000ffd200020c */ /* 0x000fe40003f25070 */
[----:B------:R-:W-:Y:S04]  /*129e0*/  @P0 LOP3.LUT R2, R2, 0xf, RZ, 0xc0, !PT ;  /* 0x0000000f02020812 */ /* 0x000fe800078ec0ff */
[-C--:B--2---:R-:W-:Y:S04]  /*129f0*/  @P0 IADD3 R2, P3, P2, R2, R4.reuse, R215 ;  /* 0x0000000402020210 */ /* 0x084fe80007a7e0d7 */
        /* <DEDUP_REMOVED lines=11> */
.L_x_449:
[----:B------:R-:W-:Y:S05]  /*12ab0*/  BSYNC B0 ;  /* 0x0000000000007941 */ /* 0x000fea0003800000 */
.L_x_448:
        /* <DEDUP_REMOVED lines=55> */
[----:B---3--:R-:W-:Y:S02]  /*12e30*/  FMNMX.FTZ R4, R65, R3, !PT ;  /* 0x0000000341047209 */ /* 0x008fe40007810000 */
[----:B------:R-:W-:Y:S01]  /*12e40*/  FMNMX.FTZ R148, R67, R2, !PT ;  /* 0x0000000243947209 */ /* 0x000fe20007810000 */
[----:B------:R-:W-:-:S05]  /*12e50*/  BRA.DIV ~URZ, `(.L_x_456) ;  /* 0x000069a27f007947 */ /* 0x000fca000b800000 */
[----:B------:R1:W2:Y:S02]  /*12e60*/  SHFL.BFLY PT, R2, R4, 0x2, 0x1f ;  /* 0x0c401f0004027f89 */ /* 0x0002a400000e0000 */
.L_x_539:
[----:B-12---:R-:W-:Y:S01]  /*12e70*/  FMNMX.FTZ R4, R4, R2, !PT ;  /* 0x0000000204047209 */ /* 0x006fe20007810000 */
[----:B------:R-:W-:-:S05]  /*12e80*/  BRA.DIV ~URZ, `(.L_x_457) ;  /* 0x000069c27f007947 */ /* 0x000fca000b800000 */
[----:B------:R-:W1:Y:S02]  /*12e90*/  SHFL.BFLY PT, R2, R4, 0x1, 0x1f ;  /* 0x0c201f0004027f89 */ /* 0x000e6400000e0000 */
[----:B-1----:R-:W-:Y:S02]  /*12ea0*/  FMNMX.FTZ R6, R4, R2, !PT ;  /* 0x0000000204067209 */ /* 0x002fe40007810000 */
[----:B------:R-:W1:Y:S02]  /*12eb0*/  SHFL.BFLY PT, R2, R148, 0x2, 0x1f ;  /* 0x0c401f0094027f89 */ /* 0x000e6400000e0000 */
[----:B-1----:R-:W-:Y:S05]  /*12ec0*/  FMNMX.FTZ R4, R148, R2, !PT ;  /* 0x0000000294047209 */ /* 0x002fea0007810000 */
[----:B------:R1:W2:Y:S02]  /*12ed0*/  SHFL.BFLY PT, R2, R4, 0x1, 0x1f ;  /* 0x0c201f0004027f89 */ /* 0x0002a400000e0000 */
.L_x_540:
[----:B-12---:R-:W-:Y:S01]  /*12ee0*/  FMNMX.FTZ R4, R2, R4, !PT ;  /* 0x0000000402047209 */ /* 0x006fe20007810000 */
[C---:B------:R-:W-:Y:S01]  /*12ef0*/  FADD.FTZ R2, -R6.reuse, R15 ;  /* 0x0000000f06027221 */ /* 0x040fe20000010100 */
[----:B------:R-:W-:Y:S01]  /*12f00*/  WARPSYNC 0xffffffff ;  /* 0xffffffff00007948 */ /* 0x000fe20003800000 */
[----:B------:R-:W-:Y:S01]  /*12f10*/  FMUL.FTZ R15, R6, c[0x0][0x2d0] ;  /* 0x0000b400060f7a20 */ /* 0x000fe20000410000 */
[----:B------:R-:W-:Y:S01]  /*12f20*/  ISETP.GT.AND P0, PT, R230, R252, PT ;  /* 0x000000fce600720c */ /* 0x000fe20003f04270 */
[----:B------:R-:W-:Y:S02]  /*12f30*/  FMUL.FTZ R2, R2, c[0x0][0x2d0] ;  /* 0x0000b40002027a20 */ /* 0x000fe40000410000 */
        /* <DEDUP_REMOVED lines=32> */
[----:B------:R-:W-:Y:S01]  /*13140*/  FFMA.FTZ R15, R65, c[0x0][0x2d0], -R15 ;  /* 0x0000b400410f7a23 */ /* 0x000fe2000001080f */
[----:B-1----:R-:W-:Y:S01]  /*13150*/  F2FP.BF16.PACK_AB R150, R17, R16 ;  /* 0x000000101196723e */ /* 0x002fe200000010ff */
[C---:B------:R-:W-:Y:S01]  /*13160*/  FFMA.FTZ R2, R3.reuse, R224, R20 ;  /* 0x000000e003027223 */ /* 0x040fe20000010014 */
[C---:B------:R-:W-:Y:S01]  /*13170*/  F2FP.BF16.PACK_AB R148, R8.reuse, R20 ;  /* 0x000000140894723e */ /* 0x040fe200000010ff */
[C---:B------:R-:W-:Y:S02]  /*13180*/  FMUL.FTZ R64, R3.reuse, R84 ;  /* 0x0000005403407220 */ /* 0x040fe40000410000 */
[----:B------:R-:W-:Y:S02]  /*13190*/  FADD.FTZ R9, R8, R2 ;  /* 0x0000000208097221 */ /* 0x000fe40000010000 */
[C---:B------:R-:W-:Y:S02]  /*131a0*/  FADD.FTZ R2, -R4.reuse, R5 ;  /* 0x0000000504027221 */ /* 0x040fe40000010100 */
[----:B------:R-:W-:Y:S02]  /*131b0*/  FMUL.FTZ R8, R4, c[0x0][0x2d0] ;  /* 0x0000b40004087a20 */ /* 0x000fe40000410000 */
[----:B------:R-:W-:Y:S02]  /*131c0*/  FMUL.FTZ R2, R2, c[0x0][0x2d0] ;  /* 0x0000b40002027a20 */ /* 0x000fe40000410000 */
[----:B------:R-:W-:Y:S02]  /*131d0*/  FMUL.FTZ R65, R3, R85 ;  /* 0x0000005503417220 */ /* 0x000fe40000410000 */
[--C-:B------:R-:W-:Y:S02]  /*131e0*/  FFMA.FTZ R246, R66, c[0x0][0x2d0], -R8.reuse ;  /* 0x0000b40042f67a23 */ /* 0x100fe40000010808 */
[----:B------:R-:W1:Y:S01]  /*131f0*/  MUFU.EX2 R2, R2 ;  /* 0x0000000200027308 */ /* 0x000e620000000800 */
[--C-:B------:R-:W-:Y:S02]  /*13200*/  FFMA.FTZ R247, R67, c[0x0][0x2d0], -R8.reuse ;  /* 0x0000b40043f77a23 */ /* 0x100fe40000010808 */
[--C-:B------:R-:W-:Y:S02]  /*13210*/  FFMA.FTZ R10, R10, c[0x0][0x2d0], -R8.reuse ;  /* 0x0000b4000a0a7a23 */ /* 0x100fe40000010808 */
[--C-:B------:R-:W-:Y:S02]  /*13220*/  FFMA.FTZ R11, R11, c[0x0][0x2d0], -R8.reuse ;  /* 0x0000b4000b0b7a23 */ /* 0x100fe40000010808 */
[--C-:B------:R-:W-:Y:S02]  /*13230*/  FFMA.FTZ R151, R18, c[0x0][0x2d0], -R8.reuse ;  /* 0x0000b40012977a23 */ /* 0x100fe40000010808 */
[--C-:B------:R-:W-:Y:S01]  /*13240*/  FFMA.FTZ R152, R19, c[0x0][0x2d0], -R8.reuse ;  /* 0x0000b40013987a23 */ /* 0x100fe20000010808 */
[----:B------:R-:W2:Y:S01]  /*13250*/  MUFU.EX2 R10, R10 ;  /* 0x0000000a000a7308 */ /* 0x000ea20000000800 */
[----:B------:R-:W-:Y:S02]  /*13260*/  FMUL.FTZ R29, R3, R121 ;  /* 0x00000079031d7220 */ /* 0x000fe40000410000 */
[--C-:B------:R-:W-:Y:S02]  /*13270*/  FFMA.FTZ R163, R30, c[0x0][0x2d0], -R8.reuse ;  /* 0x0000b4001ea37a23 */ /* 0x100fe40000010808 */
[----:B------:R-:W-:Y:S02]  /*13280*/  FADD.FTZ R5, R16, R9 ;  /* 0x0000000910057221 */ /* 0x000fe40000010000 */
[--C-:B------:R-:W-:Y:S02]  /*13290*/  FFMA.FTZ R156, R26, c[0x0][0x2d0], -R8.reuse ;  /* 0x0000b4001a9c7a23 */ /* 0x100fe40000010808 */
[----:B------:R-:W-:Y:S01]  /*132a0*/  FADD.FTZ R155, R17, R5 ;  /* 0x00000005119b7221 */ /* 0x000fe20000010000 */
[----:B------:R-:W3:Y:S01]  /*132b0*/  MUFU.EX2 R11, R11 ;  /* 0x0000000b000b7308 */ /* 0x000ee20000000800 */
[--C-:B------:R-:W-:Y:S02]  /*132c0*/  FFMA.FTZ R157, R27, c[0x0][0x2d0], -R8.reuse ;  /* 0x0000b4001b9d7a23 */ /* 0x100fe40000010808 */
[--C-:B------:R-:W-:Y:S02]  /*132d0*/  FFMA.FTZ R164, R34, c[0x0][0x2d0], -R8.reuse ;  /* 0x0000b40022a47a23 */ /* 0x100fe40000010808 */
[C---:B-1----:R-:W-:Y:S02]  /*132e0*/  FMUL.FTZ R66, R2.reuse, R86 ;  /* 0x0000005602427220 */ /* 0x042fe40000410000 */
[C---:B------:R-:W-:Y:S02]  /*132f0*/  FMUL.FTZ R67, R2.reuse, R87 ;  /* 0x0000005702437220 */ /* 0x040fe40000410000 */
[----:B------:R-:W1:Y:S01]  /*13300*/  LDSM.16.MT88.4 R84, [R201] ;  /* 0x00000000c954783b */ /* 0x000e620000004200 */
[C---:B------:R-:W-:Y:S01]  /*13310*/  FMUL.FTZ R30, R2.reuse, R122 ;  /* 0x0000007a021e7220 */ /* 0x040fe20000410000 */
[----:B------:R-:W-:Y:S01]  /*13320*/  MUFU.EX2 R121, R151 ;  /* 0x0000009700797308 */ /* 0x000fe20000000800 */
[----:B------:R-:W-:Y:S02]  /*13330*/  FFMA.FTZ R165, R35, c[0x0][0x2d0], -R8 ;  /* 0x0000b40023a57a23 */ /* 0x000fe40000010808 */
[----:B--2---:R-:W-:Y:S02]  /*13340*/  FFMA.FTZ R5, R2, R248, R10 ;  /* 0x000000f802057223 */ /* 0x004fe4000001000a */
[--C-:B------:R-:W-:Y:S02]  /*13350*/  FFMA.FTZ R172, R42, c[0x0][0x2d0], -R8.reuse ;  /* 0x0000b4002aac7a23 */ /* 0x100fe40000010808 */
[--C-:B------:R-:W-:Y:S02]  /*13360*/  FFMA.FTZ R173, R43, c[0x0][0x2d0], -R8.reuse ;  /* 0x0000b4002bad7a23 */ /* 0x100fe40000010808 */
[--C-:B------:R-:W-:Y:S01]  /*13370*/  FFMA.FTZ R221, R46, c[0x0][0x2d0], -R8.reuse ;  /* 0x0000b4002edd7a23 */ /* 0x100fe20000010808 */
[----:B------:R-:W2:Y:S01]  /*13380*/  MUFU.EX2 R122, R152 ;  /* 0x00000098007a7308 */ /* 0x000ea20000000800 */
[--C-:B------:R-:W-:Y:S02]  /*13390*/  FFMA.FTZ R222, R47, c[0x0][0x2d0], -R8.reuse ;  /* 0x0000b4002fde7a23 */ /* 0x100fe40000010808 */
[--C-:B------:R-:W-:Y:S01]  /*133a0*/  FFMA.FTZ R224, R50, c[0x0][0x2d0], -R8.reuse ;  /* 0x0000b40032e07a23 */ /* 0x100fe20000010808 */
[----:B---3--:R-:W-:Y:S01]  /*133b0*/  F2FP.BF16.PACK_AB R149, R11, R10 ;  /* 0x0000000a0b95723e */ /* 0x008fe200000010ff */
        /* <DEDUP_REMOVED lines=8> */
[C---:B------:R-:W-:Y:S01]  /*13440*/  FMUL.FTZ R9, R3.reuse, R137 ;  /* 0x0000008903097220 */ /* 0x040fe20000410000 */
[----:B------:R-:W-:Y:S01]  /*13450*/  MUFU.EX2 R163, R173 ;  /* 0x000000ad00a37308 */ /* 0x000fe20000000800 */
[----:B------:R-:W-:Y:S02]  /*13460*/  FMUL.FTZ R28, R3, R120 ;  /* 0x00000078031c7220 */ /* 0x000fe40000410000 */
[----:B------:R-:W-:Y:S01]  /*13470*/  FMUL.FTZ R10, R2, R138 ;  /* 0x0000008a020a7220 */ /* 0x000fe20000410000 */
[----:B--2---:R-:W-:Y:S01]  /*13480*/  F2FP.BF16.PACK_AB R151, R122, R121 ;  /* 0x000000797a97723e */ /* 0x004fe200000010ff */
[--C-:B------:R-:W-:Y:S02]  /*13490*/  FFMA.FTZ R154, R22, c[0x0][0x2d0], -R8.reuse ;  /* 0x0000b400169a7a23 */ /* 0x100fe40000010808 */
[--C-:B------:R-:W-:Y:S02]  /*134a0*/  FFMA.FTZ R153, R23, c[0x0][0x2d0], -R8.reuse ;  /* 0x0000b40017997a23 */ /* 0x100fe40000010808 */
[--C-:B------:R-:W-:Y:S01]  /*134b0*/  FFMA.FTZ R162, R31, c[0x0][0x2d0], -R8.reuse ;  /* 0x0000b4001fa27a23 */ /* 0x100fe20000010808 */
[----:B------:R-:W-:Y:S01]  /*134c0*/  MUFU.EX2 R251, R154 ;  /* 0x0000009a00fb7308 */ /* 0x000fe20000000800 */
[--C-:B------:R-:W-:Y:S02]  /*134d0*/  FFMA.FTZ R171, R38, c[0x0][0x2d0], -R8.reuse ;  /* 0x0000b40026ab7a23 */ /* 0x100fe40000010808 */
[----:B------:R-:W-:Y:S02]  /*134e0*/  FFMA.FTZ R170, R39, c[0x0][0x2d0], -R8 ;  /* 0x0000b40027aa7a23 */ /* 0x000fe40000010808 */
[----:B------:R-:W-:Y:S02]  /*134f0*/  FMUL.FTZ R8, R3, R136 ;  /* 0x0000008803087220 */ /* 0x000fe40000410000 */
[----:B------:R-:W-:Y:S02]  /*13500*/  FADD.FTZ R120, R11, R5 ;  /* 0x000000050b787221 */ /* 0x000fe40000010000 */
[C---:B------:R-:W-:Y:S01]  /*13510*/  FMUL.FTZ R11, R2.reuse, R139 ;  /* 0x0000008b020b7220 */ /* 0x040fe20000410000 */
[----:B------:R-:W2:Y:S01]  /*13520*/  MUFU.EX2 R5, R161 ;  /* 0x000000a100057308 */ /* 0x000ea20000000800 */
[C---:B------:R-:W-:Y:S02]  /*13530*/  FMUL.FTZ R16, R3.reuse, R132 ;  /* 0x0000008403107220 */ /* 0x040fe40000410000 */
[C---:B------:R-:W-:Y:S02]  /*13540*/  FMUL.FTZ R17, R3.reuse, R133 ;  /* 0x0000008503117220 */ /* 0x040fe40000410000 */
[C---:B------:R-:W-:Y:S01]  /*13550*/  FMUL.FTZ R18, R2.reuse, R134 ;  /* 0x0000008602127220 */ /* 0x040fe20000410000 */
[C---:B-1----:R-:W-:Y:S04]  /*13560*/  HMMA.16816.F32.BF16 R8, R148.reuse, R84, R8 ;  /* 0x000000549408723c */ /* 0x042fe80000041808 */
[----:B------:R-:W-:Y:S01]  /*13570*/  MUFU.EX2 R161, R222 ;  /* 0x000000de00a17308 */ /* 0x000fe20000000800 */
[C---:B------:R-:W-:Y:S02]  /*13580*/  FMUL.FTZ R19, R2.reuse, R135 ;  /* 0x0000008702137220 */ /* 0x040fe40000410000 */
[----:B------:R-:W-:Y:S01]  /*13590*/  LDSM.16.MT88.4 R132, [R201+0x3000] ;  /* 0x00300000c984783b */ /* 0x000fe20000004200 */
[C---:B------:R-:W-:Y:S04]  /*135a0*/  FMUL.FTZ R24, R3.reuse, R124 ;  /* 0x0000007c03187220 */ /* 0x040fe80000410000 */
[C---:B------:R-:W-:Y:S02]  /*135b0*/  HMMA.16816.F32.BF16 R16, R148.reuse, R86, R16 ;  /* 0x000000569410723c */ /* 0x040fe40000041810 */
[----:B------:R-:W-:Y:S01]  /*135c0*/  MUFU.EX2 R250, R156 ;  /* 0x0000009c00fa7308 */ /* 0x000fe20000000800 */
[----:B------:R-:W1:Y:S01]  /*135d0*/  LDSM.16.MT88.4 R84, [R202] ;  /* 0x00000000ca54783b */ /* 0x000e620000004200 */
[C---:B------:R-:W-:Y:S02]  /*135e0*/  FMUL.FTZ R20, R3.reuse, R128 ;  /* 0x0000008003147220 */ /* 0x040fe40000410000 */
[C---:B------:R-:W-:Y:S02]  /*135f0*/  FMUL.FTZ R21, R3.reuse, R129 ;  /* 0x0000008103157220 */ /* 0x040fe40000410000 */
[C---:B------:R-:W-:Y:S04]  /*13600*/  FMUL.FTZ R22, R2.reuse, R130 ;  /* 0x0000008202167220 */ /* 0x040fe80000410000 */
[C---:B------:R-:W-:Y:S01]  /*13610*/  FMUL.FTZ R23, R2.reuse, R131 ;  /* 0x0000008302177220 */ /* 0x040fe20000410000 */
[----:B------:R-:W-:Y:S01]  /*13620*/  MUFU.EX2 R249, R157 ;  /* 0x0000009d00f97308 */ /* 0x000fe20000000800 */
[C---:B------:R-:W-:Y:S02]  /*13630*/  FMUL.FTZ R25, R3.reuse, R125 ;  /* 0x0000007d03197220 */ /* 0x040fe40000410000 */
[C---:B------:R-:W-:Y:S02]  /*13640*/  FMUL.FTZ R26, R2.reuse, R126 ;  /* 0x0000007e021a7220 */ /* 0x040fe40000410000 */
[C---:B------:R-:W-:Y:S02]  /*13650*/  FMUL.FTZ R27, R2.reuse, R127 ;  /* 0x0000007f021b7220 */ /* 0x040fe40000410000 */
[----:B------:R-:W-:Y:S01]  /*13660*/  LDSM.16.MT88.4 R124, [R202+0x3000] ;  /* 0x00300000ca7c783b */ /* 0x000fe20000004200 */
[C---:B------:R-:W-:Y:S02]  /*13670*/  FMUL.FTZ R32, R3.reuse, R116 ;  /* 0x0000007403207220 */ /* 0x040fe40000410000 */
[C---:B------:R-:W-:Y:S01]  /*13680*/  FMUL.FTZ R33, R3.reuse, R117 ;  /* 0x0000007503217220 */ /* 0x040fe20000410000 */
[----:B------:R-:W-:Y:S01]  /*13690*/  MUFU.EX2 R157, R233 ;  /* 0x000000e9009d7308 */ /* 0x000fe20000000800 */
[C---:B------:R-:W-:Y:S02]  /*136a0*/  FMUL.FTZ R34, R2.reuse, R118 ;  /* 0x0000007602227220 */ /* 0x040fe40000410000 */
[C---:B------:R-:W-:Y:S02]  /*136b0*/  FMUL.FTZ R35, R2.reuse, R119 ;  /* 0x0000007702237220 */ /* 0x040fe40000410000 */
[----:B------:R-:W-:Y:S01]  /*136c0*/  LDSM.16.MT88.4 R116, [R204+0x3000] ;  /* 0x00300000cc74783b */ /* 0x000fe20000004200 */
[C---:B------:R-:W-:Y:S02]  /*136d0*/  FMUL.FTZ R42, R2.reuse, R110 ;  /* 0x0000006e022a7220 */ /* 0x040fe40000410000 */
[C---:B------:R-:W-:Y:S02]  /*136e0*/  FMUL.FTZ R43, R2.reuse, R111 ;  /* 0x0000006f022b7220 */ /* 0x040fe40000410000 */
[C---:B------:R-:W-:Y:S01]  /*136f0*/  FMUL.FTZ R46, R2.reuse, R106 ;  /* 0x0000006a022e7220 */ /* 0x040fe20000410000 */
[----:B------:R-:W-:Y:S01]  /*13700*/  MUFU.EX2 R156, R234 ;  /* 0x000000ea009c7308 */ /* 0x000fe20000000800 */
[C---:B------:R-:W-:Y:S02]  /*13710*/  FMUL.FTZ R47, R2.reuse, R107 ;  /* 0x0000006b022f7220 */ /* 0x040fe40000410000 */
[C---:B------:R-:W-:Y:S02]  /*13720*/  FMUL.FTZ R48, R3.reuse, R100 ;  /* 0x0000006403307220 */ /* 0x040fe40000410000 */
[C---:B------:R-:W-:Y:S02]  /*13730*/  FMUL.FTZ R49, R3.reuse, R101 ;  /* 0x0000006503317220 */ /* 0x040fe40000410000 */
[C---:B------:R-:W-:Y:S01]  /*13740*/  FMUL.FTZ R50, R2.reuse, R102 ;  /* 0x0000006602327220 */ /* 0x040fe20000410000 */
[C---:B-1----:R-:W-:Y:S02]  /*13750*/  HMMA.16816.F32.BF16 R20, R148.reuse, R84, R20 ;  /* 0x000000549414723c */ /* 0x042fe40000041814 */
[----:B------:R-:W-:Y:S01]  /*13760*/  MUFU.EX2 R154, R240 ;  /* 0x000000f0009a7308 */ /* 0x000fe20000000800 */
[C---:B------:R-:W-:Y:S02]  /*13770*/  FMUL.FTZ R51, R2.reuse, R103 ;  /* 0x0000006702337220 */ /* 0x040fe40000410000 */
[----:B------:R-:W-:Y:S01]  /*13780*/  LDSM.16.MT88.4 R100, [R202+0x1800] ;  /* 0x00180000ca64783b */ /* 0x000fe20000004200 */
[C---:B------:R-:W-:Y:S02]  /*13790*/  FMUL.FTZ R54, R2.reuse, R98 ;  /* 0x0000006202367220 */ /* 0x040fe40000410000 */
[C---:B------:R-:W-:Y:S04]  /*137a0*/  HMMA.16816.F32.BF16 R24, R148.reuse, R86, R24 ;  /* 0x000000569418723c */ /* 0x040fe80000041818 */
[C---:B------:R-:W-:Y:S01]  /*137b0*/  FMUL.FTZ R31, R2.reuse, R123 ;  /* 0x0000007b021f7220 */ /* 0x040fe20000410000 */
[----:B------:R-:W1:Y:S01]  /*137c0*/  LDSM.16.MT88.4 R84, [R204] ;  /* 0x00000000cc54783b */ /* 0x000e620000004200 */
[C---:B------:R-:W-:Y:S01]  /*137d0*/  FMUL.FTZ R55, R2.reuse, R99 ;  /* 0x0000006302377220 */ /* 0x040fe20000410000 */
[----:B------:R-:W-:Y:S01]  /*137e0*/  MUFU.EX2 R152, R246 ;  /* 0x000000f600987308 */ /* 0x000fe20000000800 */
[C---:B------:R-:W-:Y:S04]  /*137f0*/  FMUL.FTZ R58, R2.reuse, R94 ;  /* 0x0000005e023a7220 */ /* 0x040fe80000410000 */
[C---:B------:R-:W-:Y:S02]  /*13800*/  FMUL.FTZ R59, R2.reuse, R95 ;  /* 0x0000005f023b7220 */ /* 0x040fe40000410000 */
[C---:B------:R-:W-:Y:S02]  /*13810*/  FMUL.FTZ R60, R3.reuse, R88 ;  /* 0x00000058033c7220 */ /* 0x040fe40000410000 */
        /* <DEDUP_REMOVED lines=20> */
[C---:B------:R-:W-:Y:S02]  /*13960*/  FMUL.FTZ R68, R3.reuse, R68 ;  /* 0x0000004403447220 */ /* 0x040fe40000410000 */
[C---:B------:R-:W-:Y:S01]  /*13970*/  FMUL.FTZ R69, R3.reuse, R69 ;  /* 0x0000004503457220 */ /* 0x040fe20000410000 */
[C---:B------:R-:W-:Y:S01]  /*13980*/  HMMA.16816.F32.BF16 R32, R148.reuse, R86, R32 ;  /* 0x000000569420723c */ /* 0x040fe20000041820 */
[----:B------:R-:W1:Y:S03]  /*13990*/  LDSM.16.MT88.4 R84, [R203] ;  /* 0x00000000cb54783b */ /* 0x000e660000004200 */
[----:B------:R-:W-:Y:S01]  /*139a0*/  MUFU.EX2 R93, R159 ;  /* 0x0000009f005d7308 */ /* 0x000fe20000000800 */
[C---:B------:R-:W-:Y:S02]  /*139b0*/  FMUL.FTZ R72, R3.reuse, R72 ;  /* 0x0000004803487220 */ /* 0x040fe40000410000 */
[----:B------:R-:W-:Y:S02]  /*139c0*/  FMUL.FTZ R73, R3, R73 ;  /* 0x0000004903497220 */ /* 0x000fe40000410000 */
[C---:B------:R-:W-:Y:S03]  /*139d0*/  FMUL.FTZ R70, R2.reuse, R70 ;  /* 0x0000004602467220 */ /* 0x040fe60000410000 */
[C---:B------:R-:W-:Y:S02]  /*139e0*/  FMUL.FTZ R71, R2.reuse, R71 ;  /* 0x0000004702477220 */ /* 0x040fe40000410000 */
[----:B------:R-:W-:Y:S01]  /*139f0*/  MUFU.EX2 R97, R167 ;  /* 0x000000a700617308 */ /* 0x000fe20000000800 */
[C---:B------:R-:W-:Y:S02]  /*13a00*/  FMUL.FTZ R74, R2.reuse, R74 ;  /* 0x0000004a024a7220 */ /* 0x040fe40000410000 */
[----:B------:R-:W-:Y:S02]  /*13a10*/  FMUL.FTZ R75, R2, R75 ;  /* 0x0000004b024b7220 */ /* 0x000fe40000410000 */
[----:B--2---:R-:W-:Y:S05]  /*13a20*/  FADD.FTZ R2, R5, R155 ;  /* 0x0000009b05027221 */ /* 0x004fea0000010000 */
[----:B------:R-:W-:Y:S10]  /*13a30*/  MUFU.EX2 R96, R166 ;  /* 0x000000a600607308 */ /* 0x000ff40000000800 */
[----:B------:R-:W-:Y:S01]  /*13a40*/  MUFU.EX2 R105, R175 ;  /* 0x000000af00697308 */ /* 0x000fe20000000800 */
[C---:B-1----:R-:W-:Y:S09]  /*13a50*/  HMMA.16816.F32.BF16 R36, R148.reuse, R84, R36 ;  /* 0x000000549424723c */ /* 0x042ff20000041824 */
[----:B------:R-:W-:Y:S01]  /*13a60*/  MUFU.EX2 R104, R174 ;  /* 0x000000ae00687308 */ /* 0x000fe20000000800 */
[C---:B------:R-:W-:Y:S01]  /*13a70*/  HMMA.16816.F32.BF16 R40, R148.reuse, R86, R40 ;  /* 0x000000569428723c */ /* 0x040fe20000041828 */
[----:B------:R-:W1:Y:S08]  /*13a80*/  LDSM.16.MT88.4 R84, [R201+0x3800] ;  /* 0x00380000c954783b */ /* 0x000e700000004200 */
[----:B------:R-:W-:Y:S10]  /*13a90*/  MUFU.EX2 R167, R165 ;  /* 0x000000a500a77308 */ /* 0x000ff40000000800 */
[----:B------:R-:W-:Y:S10]  /*13aa0*/  MUFU.EX2 R166, R171 ;  /* 0x000000ab00a67308 */ /* 0x000ff40000000800 */
[----:B------:R-:W-:Y:S10]  /*13ab0*/  MUFU.EX2 R165, R170 ;  /* 0x000000aa00a57308 */ /* 0x000ff40000000800 */
[----:B------:R-:W-:Y:S01]  /*13ac0*/  MUFU.EX2 R108, R226 ;  /* 0x000000e2006c7308 */ /* 0x000fe20000000800 */
[C---:B-1----:R-:W-:Y:S09]  /*13ad0*/  HMMA.16816.F32.BF16 R44, R148.reuse, R84, R44 ;  /* 0x00000054942c723c */ /* 0x042ff2000004182c */
[----:B------:R-:W-:Y:S01]  /*13ae0*/  MUFU.EX2 R159, R225 ;  /* 0x000000e1009f7308 */ /* 0x000fe20000000800 */
[C---:B------:R-:W-:Y:S01]  /*13af0*/  HMMA.16816.F32.BF16 R48, R148.reuse, R86, R48 ;  /* 0x000000569430723c */ /* 0x040fe20000041830 */
[----:B------:R-:W1:Y:S08]  /*13b00*/  LDSM.16.MT88.4 R84, [R202+0x3800] ;  /* 0x00380000ca54783b */ /* 0x000e700000004200 */
[----:B------:R-:W2:Y:S10]  /*13b10*/  MUFU.EX2 R3, R160 ;  /* 0x000000a000037308 */ /* 0x000eb40000000800 */
[----:B------:R-:W-:Y:S10]  /*13b20*/  MUFU.EX2 R160, R224 ;  /* 0x000000e000a07308 */ /* 0x000ff40000000800 */
[----:B------:R-:W3:Y:S01]  /*13b30*/  MUFU.EX2 R115, R153 ;  /* 0x0000009900737308 */ /* 0x000ee20000000800 */
        /* <DEDUP_REMOVED lines=8> */
[----:B------:R-:W-:Y:S10]  /*13bc0*/  MUFU.EX2 R114, R244 ;  /* 0x000000f400727308 */ /* 0x000ff40000000800 */
[----:B------:R-:W2:Y:S10]  /*13bd0*/  MUFU.EX2 R113, R243 ;  /* 0x000000f300717308 */ /* 0x000eb40000000800 */
[----:B------:R-:W4:Y:S01]  /*13be0*/  MUFU.EX2 R153, R242 ;  /* 0x000000f200997308 */ /* 0x000f220000000800 */
        /* <DEDUP_REMOVED lines=23> */
[C---:B------:R-:W-:Y:S01]  /*13d60*/  FADD.FTZ R2, R96.reuse, R2 ;  /* 0x0000000260027221 */ /* 0x040fe20000010000 */
[C---:B---3--:R-:W-:Y:S08]  /*13d70*/  HMMA.16816.F32.BF16 R20, R84.reuse, R92, R20 ;  /* 0x0000005c5414723c */ /* 0x048ff00000041814 */
[----:B------:R-:W-:Y:S01]  /*13d80*/  MUFU.EX2 R162, R221 ;  /* 0x000000dd00a27308 */ /* 0x000fe20000000800 */
[C---:B------:R-:W-:Y:S01]  /*13d90*/  HMMA.16816.F32.BF16 R24, R84.reuse, R94, R24 ;  /* 0x0000005e5418723c */ /* 0x040fe20000041818 */
[----:B------:R-:W3:Y:S07]  /*13da0*/  LDSM.16.MT88.4 R92, [R203+0x800] ;  /* 0x00080000cb5c783b */ /* 0x000eee0000004200 */
[C---:B-1----:R-:W-:Y:S08]  /*13db0*/  HMMA.16816.F32.BF16 R28, R84.reuse, R88, R28 ;  /* 0x00000058541c723c */ /* 0x042ff0000004181c */
[C---:B------:R-:W-:Y:S01]  /*13dc0*/  HMMA.16816.F32.BF16 R32, R84.reuse, R90, R32 ;  /* 0x0000005a5420723c */ /* 0x040fe20000041820 */
[----:B------:R-:W1:Y:S07]  /*13dd0*/  LDSM.16.MT88.4 R88, [R201+0x4000] ;  /* 0x00400000c958783b */ /* 0x000e6e0000004200 */
[C---:B---3--:R-:W-:Y:S08]  /*13de0*/  HMMA.16816.F32.BF16 R36, R84.reuse, R92, R36 ;  /* 0x0000005c5424723c */ /* 0x048ff00000041824 */
        /* <DEDUP_REMOVED lines=12> */
[----:B------:R-:W-:Y:S01]  /*13eb0*/  HMMA.16816.F32.BF16 R72, R84, R94, R72 ;  /* 0x0000005e5448723c */ /* 0x000fe20000041848 */
[----:B------:R-:W3:Y:S06]  /*13ec0*/  LDSM.16.MT88.4 R92, [R202+0x1000] ;  /* 0x00100000ca5c783b */ /* 0x000eec0000004200 */
[----:B------:R-:W-:Y:S02]  /*13ed0*/  F2FP.BF16.PACK_AB R86, R96, R97 ;  /* 0x000000616056723e */ /* 0x000fe400000010ff */
[----:B------:R-:W5:Y:S03]  /*13ee0*/  LDSM.16.MT88.4 R96, [R204+0x1000] ;  /* 0x00100000cc60783b */ /* 0x000f660000004200 */
[----:B------:R-:W-:Y:S02]  /*13ef0*/  F2FP.BF16.PACK_AB R84, R3, R5 ;  /* 0x000000050354723e */ /* 0x000fe400000010ff */
[----:B--2---:R-:W-:Y:S01]  /*13f00*/  F2FP.BF16.PACK_AB R85, R169, R248 ;  /* 0x000000f8a955723e */ /* 0x004fe200000010ff */
[----:B------:R-:W2:Y:S01]  /*13f10*/  MUFU.EX2 R5, R211 ;  /* 0x000000d300057308 */ /* 0x000ea20000000800 */
[----:B----4-:R-:W-:Y:S07]  /*13f20*/  F2FP.BF16.PACK_AB R87, R167, R168 ;  /* 0x000000a8a757723e */ /* 0x010fee00000010ff */
[C---:B-1----:R-:W-:Y:S02]  /*13f30*/  HMMA.16816.F32.BF16 R8, R84.reuse, R88, R8 ;  /* 0x000000585408723c */ /* 0x042fe40000041808 */
[----:B------:R-:W1:Y:S06]  /*13f40*/  MUFU.EX2 R3, R210 ;  /* 0x000000d200037308 */ /* 0x000e6c0000000800 */
[C---:B------:R-:W-:Y:S01]  /*13f50*/  HMMA.16816.F32.BF16 R16, R84.reuse, R90, R16 ;  /* 0x0000005a5410723c */ /* 0x040fe20000041810 */
[----:B------:R-:W4:Y:S03]  /*13f60*/  LDSM.16.MT88.4 R88, [R203+0x1000] ;  /* 0x00100000cb58783b */ /* 0x000f260000004200 */
[----:B--2---:R-:W-:Y:S04]  /*13f70*/  FADD.FTZ R2, R5, R2 ;  /* 0x0000000205027221 */ /* 0x004fe80000010000 */
[C---:B---3--:R-:W-:Y:S08]  /*13f80*/  HMMA.16816.F32.BF16 R20, R84.reuse, R92, R20 ;  /* 0x0000005c5414723c */ /* 0x048ff00000041814 */
[C---:B------:R-:W-:Y:S01]  /*13f90*/  HMMA.16816.F32.BF16 R24, R84.reuse, R94, R24 ;  /* 0x0000005e5418723c */ /* 0x040fe20000041818 */
[----:B------:R-:W2:Y:S03]  /*13fa0*/  LDSM.16.MT88.4 R92, [R201+0x4800] ;  /* 0x00480000c95c783b */ /* 0x000ea60000004200 */
[----:B-1----:R-:W-:Y:S04]  /*13fb0*/  FADD.FTZ R2, R3, R2 ;  /* 0x0000000203027221 */ /* 0x002fe80000010000 */
[C---:B-----5:R-:W-:Y:S04]  /*13fc0*/  HMMA.16816.F32.BF16 R28, R84.reuse, R96, R28 ;  /* 0x00000060541c723c */ /* 0x060fe8000004181c */
[----:B------:R-:W-:Y:S04]  /*13fd0*/  FADD.FTZ R2, R105, R2 ;  /* 0x0000000269027221 */ /* 0x000fe80000010000 */
[C---:B------:R-:W-:Y:S01]  /*13fe0*/  HMMA.16816.F32.BF16 R32, R84.reuse, R98, R32 ;  /* 0x000000625420723c */ /* 0x040fe20000041820 */
[----:B------:R-:W1:Y:S03]  /*13ff0*/  LDSM.16.MT88.4 R96, [R202+0x4800] ;  /* 0x00480000ca60783b */ /* 0x000e660000004200 */
[C---:B------:R-:W-:Y:S04]  /*14000*/  FADD.FTZ R2, R104.reuse, R2 ;  /* 0x0000000268027221 */ /* 0x040fe80000010000 */
[C---:B----4-:R-:W-:Y:S08]  /*14010*/  HMMA.16816.F32.BF16 R36, R84.reuse, R88, R36 ;  /* 0x000000585424723c */ /* 0x050ff00000041824 */
        /* <DEDUP_REMOVED lines=19> */
[----:B------:R-:W4:Y:S07]  /*14150*/  LDSM.16.MT88.4 R84, [R204+0x1800] ;  /* 0x00180000cc54783b */ /* 0x000f2e0000004200 */
        /* <DEDUP_REMOVED lines=10> */
[C---:B------:R-:W-:Y:S04]  /*14200*/  FADD.FTZ R2, R108.reuse, R2 ;  /* 0x000000026c027221 */ /* 0x040fe80000010000 */
        /* <DEDUP_REMOVED lines=37> */
[C---:B----4-:R-:W-:Y:S04]  /*14460*/  HMMA.16816.F32.BF16 R28, R84.reuse, R100, R28 ;  /* 0x00000064541c723c */ /* 0x050fe8000004181c */
[----:B------:R-:W-:Y:S04]  /*14470*/  FADD.FTZ R2, R113, R2 ;  /* 0x0000000271027221 */ /* 0x000fe80000010000 */
[C---:B------:R-:W-:Y:S01]  /*14480*/  HMMA.16816.F32.BF16 R32, R84.reuse, R102, R32 ;  /* 0x000000665420723c */ /* 0x040fe20000041820 */
[----:B------:R-:W4:Y:S03]  /*14490*/  LDSM.16.MT88.4 R100, [R203+0x5800] ;  /* 0x00580000cb64783b */ /* 0x000f260000004200 */
[----:B------:R-:W-:Y:S04]  /*144a0*/  FADD.FTZ R2, R112, R2 ;  /* 0x0000000270027221 */ /* 0x000fe80000010000 */
[C---:B------:R-:W-:Y:S07]  /*144b0*/  HMMA.16816.F32.BF16 R36, R84.reuse, R88, R36 ;  /* 0x000000585424723c */ /* 0x040fee0000041824 */
[----:B------:R-:W-:Y:S01]  /*144c0*/  F2FP.BF16.PACK_AB R88, R108, R109 ;  /* 0x0000006d6c58723e */ /* 0x000fe200000010ff */
[C---:B------:R-:W-:Y:S01]  /*144d0*/  HMMA.16816.F32.BF16 R40, R84.reuse, R90, R40 ;  /* 0x0000005a5428723c */ /* 0x040fe20000041828 */
[----:B------:R-:W-:Y:S03]  /*144e0*/  LDSM.16.MT88.4 R108, [R202+0x6000] ;  /* 0x00600000ca6c783b */ /* 0x000fe60000004200 */
[----:B------:R-:W-:Y:S03]  /*144f0*/  F2FP.BF16.PACK_AB R89, R157, R158 ;  /* 0x0000009e9d59723e */ /* 0x000fe600000010ff */
[----:B------:R-:W-:Y:S01]  /*14500*/  F2FP.BF16.PACK_AB R90, R3, R5 ;  /* 0x00000005035a723e */ /* 0x000fe200000010ff */
[C---:B--2---:R-:W-:Y:S01]  /*14510*/  HMMA.16816.F32.BF16 R44, R84.reuse, R92, R44 ;  /* 0x0000005c542c723c */ /* 0x044fe2000004182c */
[----:B------:R-:W2:Y:S03]  /*14520*/  MUFU.EX2 R5, R15 ;  /* 0x0000000f00057308 */ /* 0x000ea60000000800 */
[----:B------:R-:W-:Y:S01]  /*14530*/  F2FP.BF16.PACK_AB R91, R155, R156 ;  /* 0x0000009c9b5b723e */ /* 0x000fe200000010ff */
[----:B------:R-:W-:Y:S03]  /*14540*/  FADD.FTZ R3, R121, R120 ;  /* 0x0000007879037221 */ /* 0x000fe60000010000 */
[C---:B------:R-:W-:Y:S01]  /*14550*/  HMMA.16816.F32.BF16 R48, R84.reuse, R94, R48 ;  /* 0x0000005e5430723c */ /* 0x040fe20000041830 */
[----:B------:R-:W5:Y:S02]  /*14560*/  LDSM.16.MT88.4 R92, [R201+0x2800] ;  /* 0x00280000c95c783b */ /* 0x000f640000004200 */
[----:B------:R-:W4:Y:S05]  /*14570*/  MUFU.EX2 R15, R247 ;  /* 0x000000f7000f7308 */ /* 0x000f2a0000000800 */
[C---:B---3--:R-:W-:Y:S08]  /*14580*/  HMMA.16816.F32.BF16 R52, R84.reuse, R96, R52 ;  /* 0x000000605434723c */ /* 0x048ff00000041834 */
[C---:B------:R-:W-:Y:S01]  /*14590*/  HMMA.16816.F32.BF16 R56, R84.reuse, R98, R56 ;  /* 0x000000625438723c */ /* 0x040fe20000041838 */
[----:B------:R-:W3:Y:S03]  /*145a0*/  LDSM.16.MT88.4 R96, [R202+0x2800] ;  /* 0x00280000ca60783b */ /* 0x000ee60000004200 */
[C---:B--2---:R-:W-:Y:S01]  /*145b0*/  F2FP.BF16.PACK_AB R150, R5.reuse, R112 ;  /* 0x000000700596723e */ /* 0x044fe200000010ff */
[----:B------:R-:W-:Y:S01]  /*145c0*/  FADD.FTZ R224, R5, R2 ;  /* 0x0000000205e07221 */ /* 0x000fe20000010000 */
[----:B------:R-:W-:Y:S01]  /*145d0*/  MOV R5, R4 ;  /* 0x0000000400057202 */ /* 0x000fe20000000f00 */
[----:B------:R-:W-:Y:S01]  /*145e0*/  FADD.FTZ R2, R122, R3 ;  /* 0x000000037a027221 */ /* 0x000fe20000010000 */
[C---:B-1----:R-:W-:Y:S04]  /*145f0*/  HMMA.16816.F32.BF16 R60, R84.reuse, R104, R60 ;  /* 0x00000068543c723c */ /* 0x042fe8000004183c */
[----:B----4-:R-:W-:Y:S01]  /*14600*/  F2FP.BF16.PACK_AB R151, R15, R152 ;  /* 0x000000980f97723e */ /* 0x010fe200000010ff */
[----:B------:R-:W-:Y:S03]  /*14610*/  FADD.FTZ R2, R251, R2 ;  /* 0x00000002fb027221 */ /* 0x000fe60000010000 */
[C---:B------:R-:W-:Y:S01]  /*14620*/  HMMA.16816.F32.BF16 R64, R84.reuse, R106, R64 ;  /* 0x0000006a5440723c */ /* 0x040fe20000041840 */
[----:B------:R-:W1:Y:S03]  /*14630*/  LDSM.16.MT88.4 R104, [R204+0x2800] ;  /* 0x00280000cc68783b */ /* 0x000e660000004200 */
[----:B------:R-:W-:Y:S04]  /*14640*/  FADD.FTZ R2, R115, R2 ;  /* 0x0000000273027221 */ /* 0x000fe80000010000 */
[C---:B------:R-:W-:Y:S04]  /*14650*/  HMMA.16816.F32.BF16 R68, R84.reuse, R100, R68 ;  /* 0x000000645444723c */ /* 0x040fe80000041844 */
[----:B------:R-:W-:Y:S04]  /*14660*/  FADD.FTZ R2, R250, R2 ;  /* 0x00000002fa027221 */ /* 0x000fe80000010000 */
[----:B------:R-:W-:Y:S01]  /*14670*/  HMMA.16816.F32.BF16 R72, R84, R102, R72 ;  /* 0x000000665448723c */ /* 0x000fe20000041848 */
[----:B------:R-:W2:Y:S03]  /*14680*/  LDSM.16.MT88.4 R84, [R203+0x2800] ;  /* 0x00280000cb54783b */ /* 0x000ea60000004200 */
[----:B------:R-:W-:Y:S04]  /*14690*/  FADD.FTZ R2, R249, R2 ;  /* 0x00000002f9027221 */ /* 0x000fe80000010000 */
[C---:B-----5:R-:W-:Y:S01]  /*146a0*/  HMMA.16816.F32.BF16 R8, R88.reuse, R92, R8 ;  /* 0x0000005c5808723c */ /* 0x060fe20000041808 */
        /* <DEDUP_REMOVED lines=63> */
.L_x_443:
        /* <DEDUP_REMOVED lines=8> */
.L_x_541:
[----:B------:R-:W-:Y:S01]  /*14b20*/  FSETP.NE.FTZ.AND P1, PT, R8, RZ, PT ;  /* 0x000000ff0800720b */ /* 0x000fe20003f35000 */
[----:B------:R-:W-:Y:S01]  /*14b30*/  CS2R R2, SRZ ;  /* 0x0000000000027805 */ /* 0x000fe2000001ff00 */
[----:B--23--:R-:W-:Y:S01]  /*14b40*/  FADD.FTZ R4, R9, R4 ;  /* 0x0000000409047221 */ /* 0x00cfe20000010000 */
[----:B------:R-:W-:Y:S02]  /*14b50*/  MOV R27, 0xff800000 ;  /* 0xff800000001b7802 */ /* 0x000fe40000000f00 */
[----:B------:R-:W-:-:S02]  /*14b60*/  MOV R26, 0xff800000 ;  /* 0xff800000001a7802 */ /* 0x000fc40000000f00 */
[----:B------:R-:W-:-:S06]  /*14b70*/  FSETP.NE.FTZ.AND P0, PT, R4, RZ, PT ;  /* 0x000000ff0400720b */ /* 0x000fcc0003f15000 */
[----:B------:R-:W1:Y:S08]  /*14b80*/  @P1 MUFU.RCP R3, R8 ;  /* 0x0000000800031308 */ /* 0x000e700000001000 */
[----:B------:R2:W3:Y:S01]  /*14b90*/  @P1 MUFU.LG2 R10, R8 ;  /* 0x00000008000a1308 */ /* 0x0004e20000000c00 */
[----:B-1----:R-:W-:-:S07]  /*14ba0*/  FMUL.FTZ R52, R3, R136 ;  /* 0x0000008803347220 */ /* 0x002fce0000410000 */
[----:B------:R-:W1:Y:S01]  /*14bb0*/  @P0 MUFU.RCP R2, R4 ;  /* 0x0000000400020308 */ /* 0x000e620000001000 */
[C---:B------:R-:W-:Y:S02]  /*14bc0*/  FMUL.FTZ R53, R3.reuse, R137 ;  /* 0x0000008903357220 */ /* 0x040fe40000410000 */
[C---:B------:R-:W-:Y:S02]  /*14bd0*/  FMUL.FTZ R30, R3.reuse, R132 ;  /* 0x00000084031e7220 */ /* 0x040fe40000410000 */
[C---:B------:R-:W-:Y:S02]  /*14be0*/  FMUL.FTZ R31, R3.reuse, R133 ;  /* 0x00000085031f7220 */ /* 0x040fe40000410000 */
[C---:B------:R-:W-:Y:S01]  /*14bf0*/  FMUL.FTZ R32, R3.reuse, R128 ;  /* 0x0000008003207220 */ /* 0x040fe20000410000 */
[----:B--2---:R-:W-:Y:S01]  /*14c00*/  @P1 MOV R8, 0x3f317218 ;  /* 0x3f31721800081802 */ /* 0x004fe20000000f00 */
        /* <DEDUP_REMOVED lines=28> */
[----:B---3--:R-:W-:Y:S02]  /*14dd0*/  @P1 FMUL.FTZ R10, R10, 0.69314718246459960938 ;  /* 0x3f3172180a0a1820 */ /* 0x008fe40000410000 */
[----:B------:R-:W-:Y:S02]  /*14de0*/  @P1 FMUL.FTZ R8, R8, c[0x0][0x2d0] ;  /* 0x0000b40008081a20 */ /* 0x000fe40000410000 */
[----:B-1----:R-:W-:Y:S02]  /*14df0*/  FMUL.FTZ R92, R2, R138 ;  /* 0x0000008a025c7220 */ /* 0x002fe40000410000 */
[----:B------:R-:W-:Y:S01]  /*14e00*/  @P1 FFMA.FTZ R27, R8, R6, R10 ;  /* 0x00000006081b1223 */ /* 0x000fe2000001000a */
[----:B------:R-:W-:Y:S01]  /*14e10*/  MOV R6, 0x1 ;  /* 0x0000000100067802 */ /* 0x000fe20000000f00 */
[----:B------:R-:W-:-:S02]  /*14e20*/  FMUL.FTZ R93, R2, R139 ;  /* 0x0000008b025d7220 */ /* 0x000fc40000410000 */
[C---:B------:R-:W-:Y:S02]  /*14e30*/  FMUL.FTZ R66, R2.reuse, R134 ;  /* 0x0000008602427220 */ /* 0x040fe40000410000 */
[C---:B------:R-:W-:Y:S02]  /*14e40*/  FMUL.FTZ R67, R2.reuse, R135 ;  /* 0x0000008702437220 */ /* 0x040fe40000410000 */
[C---:B------:R-:W-:Y:S01]  /*14e50*/  FMUL.FTZ R54, R2.reuse, R130 ;  /* 0x0000008202367220 */ /* 0x040fe20000410000 */
[----:B--2---:R-:W-:Y:S01]  /*14e60*/  @P0 MOV R4, 0x3f317218 ;  /* 0x3f31721800040802 */ /* 0x004fe20000000f00 */
[----:B----4-:R-:W-:Y:S02]  /*14e70*/  @P0 FMUL.FTZ R3, R3, 0.69314718246459960938 ;  /* 0x3f31721803030820 */ /* 0x010fe40000410000 */
        /* <DEDUP_REMOVED lines=30> */
.L_x_393:
[----:B------:R2:W5:Y:S04]  /*15060*/  LDL R6, [R1+0x28] ;  /* 0x0000280001067983 */ /* 0x0005680000100800 */
[----:B------:R-:W3:Y:S01]  /*15070*/  S2R R3, SR_TID.X ;  /* 0x0000000000037919 */ /* 0x000ee20000002100 */
[----:B------:R-:W-:Y:S01]  /*15080*/  BSSY B0, `(.L_x_460) ;  /* 0x0000011000007945 */ /* 0x000fe20003800000 */
[----:B---3--:R-:W-:-:S13]  /*15090*/  LOP3.LUT P0, RZ, R3, 0xff, RZ, 0xc0, !PT ;  /* 0x000000ff03ff7812 */ /* 0x008fda000780c0ff */
[----:B------:R-:W-:Y:S05]  /*150a0*/  @P0 BRA `(.L_x_461) ;  /* 0x000000e000000947 */ /* 0x000fea0003800000 */
[----:B-12---:R-:W1:Y:S01]  /*150b0*/  S2R R5, SR_LANEID ;  /* 0x0000000000057919 */ /* 0x006e620000000000 */
[----:B------:R-:W-:Y:S01]  /*150c0*/  VOTEU.ANY UR5, UPT, PT ;  /* 0x0000000000057886 */ /* 0x000fe200038e0100 */
[----:B------:R-:W-:Y:S01]  /*150d0*/  IMAD.MOV.U32 R8, RZ, RZ, c[0x0][0x560] ;  /* 0x00015800ff087624 */ /* 0x000fe200078e00ff */
[----:B------:R-:W1:Y:S01]  /*150e0*/  FLO.U32 R4, UR5 ;  /* 0x0000000500047d00 */ /* 0x000e6200080e0000 */
[----:B------:R-:W-:-:S07]  /*150f0*/  IMAD.MOV.U32 R9, RZ, RZ, c[0x0][0x564] ;  /* 0x00015900ff097624 */ /* 0x000fce00078e00ff */
[----:B------:R-:W2:Y:S01]  /*15100*/  POPC R3, UR5 ;  /* 0x0000000500037d09 */ /* 0x000ea20008000000 */
[----:B-1----:R-:W-:-:S13]  /*15110*/  ISETP.EQ.U32.AND P0, PT, R4, R5, PT ;  /* 0x000000050400720c */ /* 0x002fda0003f02070 */
[----:B--2---:R-:W2:Y:S04]  /*15120*/  @P0 ATOMG.E.ADD.STRONG.GPU PT, R3, [R8.64], R3 ;  /* 0x00000003080309a8 */ /* 0x004ea800081ee1c8 */
[----:B------:R-:W1:Y:S04]  /*15130*/  S2R R5, SR_LTMASK ;  /* 0x0000000000057919 */ /* 0x000e680000003900 */
[----:B--2---:R1:W2:Y:S02]  /*15140*/  SHFL.IDX PT, R4, R3, R4, 0x1f ;  /* 0x00001f0403047589 */ /* 0x0042a400000e0000 */
[----:B-1----:R-:W-:-:S06]  /*15150*/  LOP3.LUT R3, R5, UR5, RZ, 0xc0, !PT ;  /* 0x0000000505037c12 */ /* 0x002fcc000f8ec0ff */
[----:B------:R-:W2:Y:S02]  /*15160*/  POPC R3, R3 ;  /* 0x0000000300037309 */ /* 0x000ea40000000000 */
[----:B--2--5:R-:W-:-:S05]  /*15170*/  IADD3 R6, R4, c[0x0][0xc], R3 ;  /* 0x0000030004067a10 */ /* 0x024fca0007ffe003 */
[----:B------:R1:W-:Y:S02]  /*15180*/  STL [R1+0x28], R6 ;  /* 0x0000280601007387 */ /* 0x0003e40000100800 */
.L_x_461:
[----:B--2---:R-:W-:Y:S05]  /*15190*/  BSYNC B0 ;  /* 0x0000000000007941 */ /* 0x004fea0003800000 */
.L_x_460:
[----:B------:R-:W-:Y:S01]  /*151a0*/  PRMT R2, R2, 0x9910, RZ ;  /* 0x0000991002027816 */ /* 0x000fe200000000ff */
[----:B------:R-:W-:Y:S01]  /*151b0*/  BSSY B1, `(.L_x_462) ;  /* 0x00002bf000017945 */ /* 0x000fe20003800000 */
[----:B-----5:R-:W-:Y:S02]  /*151c0*/  IMAD.MOV.U32 R74, RZ, RZ, R6 ;  /* 0x000000ffff4a7224 */ /* 0x020fe400078e0006 */
[----:B------:R-:W-:-:S13]  /*151d0*/  ISETP.NE.AND P0, PT, R2, RZ, PT ;  /* 0x000000ff0200720c */ /* 0x000fda0003f05270 */
[----:B------:R-:W-:Y:S05]  /*151e0*/  @!P0 BRA `(.L_x_463) ;  /* 0x0000206000008947 */ /* 0x000fea0003800000 */
[----:B-1----:R-:W2:Y:S04]  /*151f0*/  LDL R10, [R1+0x90] ;  /* 0x00009000010a7983 */ /* 0x002ea80000100800 */
[----:B------:R-:W3:Y:S04]  /*15200*/  LDL R18, [R1+0x94] ;  /* 0x0000940001127983 */ /* 0x000ee80000100800 */
[----:B------:R-:W4:Y:S04]  /*15210*/  LDL R6, [R1+0x9c] ;  /* 0x00009c0001067983 */ /* 0x000f280000100800 */
[----:B------:R-:W4:Y:S04]  /*15220*/  LDL R17, [R1+0x98] ;  /* 0x0000980001117983 */ /* 0x000f280000100800 */
[----:B------:R-:W4:Y:S04]  /*15230*/  LDL R9, [R1+0xac] ;  /* 0x0000ac0001097983 */ /* 0x000f280000100800 */
[----:B------:R-:W4:Y:S04]  /*15240*/  LDL R8, [R1+0xa4] ;  /* 0x0000a40001087983 */ /* 0x000f280000100800 */
[----:B------:R-:W4:Y:S04]  /*15250*/  LDL R16, [R1+0xa8] ;  /* 0x0000a80001107983 */ /* 0x000f280000100800 */
[----:B------:R-:W4:Y:S01]  /*15260*/  LDL R11, [R1+0xa0] ;  /* 0x0000a000010b7983 */ /* 0x000f220000100800 */
[----:B------:R-:W-:Y:S01]  /*15270*/  WARPSYNC 0xffffffff ;  /* 0xffffffff00007948 */ /* 0x000fe20003800000 */
[----:B------:R-:W-:-:S02]  /*15280*/  F2FP.BF16.PACK_AB R2, R53, R52 ;  /* 0x000000343502723e */ /* 0x000fc400000010ff */
[----:B------:R-:W-:Y:S01]  /*15290*/  BAR.SYNC.DEFER_BLOCKING 0x1, 0x100 ;  /* 0x0044000000007b1d */ /* 0x000fe20000010000 */
[----:B------:R-:W-:Y:S02]  /*152a0*/  F2FP.BF16.PACK_AB R3, R93, R92 ;  /* 0x0000005c5d03723e */ /* 0x000fe400000010ff */
[----:B------:R-:W-:Y:S02]  /*152b0*/  F2FP.BF16.PACK_AB R4, R31, R30 ;  /* 0x0000001e1f04723e */ /* 0x000fe400000010ff */
[----:B------:R-:W-:Y:S01]  /*152c0*/  F2FP.BF16.PACK_AB R5, R43, R42 ;  /* 0x0000002a2b05723e */ /* 0x000fe200000010ff */
[----:B------:R-:W4:Y:S04]  /*152d0*/  LDL.LU R15, [R1+0x38] ;  /* 0x00003800010f7983 */ /* 0x000f280000300800 */
[----:B--2---:R1:W-:Y:S04]  /*152e0*/  STS [R10+0x80], R2 ;  /* 0x000080020a007388 */ /* 0x0043e80000000800 */
[----:B------:R2:W-:Y:S04]  /*152f0*/  STS [R10+0x480], R3 ;  /* 0x000480030a007388 */ /* 0x0005e80000000800 */
[----:B---3--:R3:W-:Y:S01]  /*15300*/  STS [R18], R4 ;  /* 0x0000000412007388 */ /* 0x0087e20000000800 */
[----:B-1----:R-:W-:-:S02]  /*15310*/  F2FP.BF16.PACK_AB R2, R67, R66 ;  /* 0x000000424302723e */ /* 0x002fc400000010ff */
[----:B--2---:R-:W-:-:S03]  /*15320*/  F2FP.BF16.PACK_AB R3, R33, R32 ;  /* 0x000000202103723e */ /* 0x004fc600000010ff */
[----:B------:R1:W-:Y:S01]  /*15330*/  STS [R18+0x400], R2 ;  /* 0x0004000212007388 */ /* 0x0003e20000000800 */
[----:B---3--:R-:W-:-:S03]  /*15340*/  F2FP.BF16.PACK_AB R4, R55, R54 ;  /* 0x000000363704723e */ /* 0x008fc600000010ff */
[----:B----4-:R2:W-:Y:S04]  /*15350*/  STS [R6+0x80], R3 ;  /* 0x0000800306007388 */ /* 0x0105e80000000800 */
[----:B------:R3:W-:Y:S01]  /*15360*/  STS [R6+0x480], R4 ;  /* 0x0004800406007388 */ /* 0x0007e20000000800 */
[----:B-1----:R-:W-:Y:S02]  /*15370*/  F2FP.BF16.PACK_AB R2, R35, R34 ;  /* 0x000000222302723e */ /* 0x002fe400000010ff */
[----:B--2---:R-:W-:-:S03]  /*15380*/  F2FP.BF16.PACK_AB R3, R101, R100 ;  /* 0x000000646503723e */ /* 0x004fc600000010ff */
[----:B------:R1:W-:Y:S01]  /*15390*/  STS [R17], R2 ;  /* 0x0000000211007388 */ /* 0x0003e20000000800 */
[----:B---3--:R-:W-:-:S03]  /*153a0*/  F2FP.BF16.PACK_AB R4, R37, R36 ;  /* 0x000000242504723e */ /* 0x008fc600000010ff */
[----:B------:R2:W-:Y:S04]  /*153b0*/  STS [R17+0x400], R3 ;  /* 0x0004000311007388 */ /* 0x0005e80000000800 */
[----:B------:R3:W-:Y:S01]  /*153c0*/  STS [R9+0x80], R4 ;  /* 0x0000800409007388 */ /* 0x0007e20000000800 */
        /* <DEDUP_REMOVED lines=8> */
[----:B------:R1:W-:Y:S01]  /*15450*/  STS [R16+0x80], R2 ;  /* 0x0000800210007388 */ /* 0x0003e20000000800 */
        /* <DEDUP_REMOVED lines=24> */
[----:B------:R-:W-:Y:S02]  /*155e0*/  ISETP.NE.U32.AND P0, PT, RZ, c[0x0][0x508], PT ;  /* 0x00014200ff007a0c */ /* 0x000fe40003f05070 */
[----:B-1----:R-:W-:-:S02]  /*155f0*/  F2FP.BF16.PACK_AB R2, R89, R88 ;  /* 0x000000585902723e */ /* 0x002fc400000010ff */
[----:B------:R-:W-:-:S03]  /*15600*/  F2FP.BF16.PACK_AB R3, R87, R86 ;  /* 0x000000565703723e */ /* 0x000fc600000010ff */
[----:B------:R1:W-:Y:S04]  /*15610*/  STS [R9+0x4080], R2 ;  /* 0x0040800209007388 */ /* 0x0003e80000000800 */
[----:B------:R4:W-:Y:S04]  /*15620*/  STS [R9+0x4480], R5 ;  /* 0x0044800509007388 */ /* 0x0009e80000000800 */
[----:B------:R-:W-:Y:S04]  /*15630*/  STS [R8+0x4000], R4 ;  /* 0x0040000408007388 */ /* 0x000fe80000000800 */
[----:B------:R4:W-:Y:S01]  /*15640*/  STS [R8+0x4400], R3 ;  /* 0x0044000308007388 */ /* 0x0009e20000000800 */
[----:B-1----:R-:W-:-:S05]  /*15650*/  F2FP.BF16.PACK_AB R2, R51, R50 ;  /* 0x000000323302723e */ /* 0x002fca00000010ff */
[----:B------:R1:W-:Y:S01]  /*15660*/  STS [R16+0x4080], R2 ;  /* 0x0040800210007388 */ /* 0x0003e20000000800 */
[----:B----4-:R-:W-:Y:S02]  /*15670*/  F2FP.BF16.PACK_AB R5, R65, R64 ;  /* 0x000000404105723e */ /* 0x010fe400000010ff */
[----:B------:R-:W-:-:S05]  /*15680*/  F2FP.BF16.PACK_AB R3, R71, R70 ;  /* 0x000000464703723e */ /* 0x000fca00000010ff */
[----:B------:R4:W-:Y:S01]  /*15690*/  STS [R16+0x4480], R3 ;  /* 0x0044800310007388 */ /* 0x0009e20000000800 */
[----:B------:R-:W-:Y:S02]  /*156a0*/  ISETP.NE.AND.EX P2, PT, RZ, c[0x0][0x50c], PT, P0 ;  /* 0x00014300ff007a0c */ /* 0x000fe40003f45300 */
[----:B-1----:R-:W-:-:S05]  /*156b0*/  F2FP.BF16.PACK_AB R2, R29, R28 ;  /* 0x0000001c1d02723e */ /* 0x002fca00000010ff */
[----:B------:R-:W-:Y:S04]  /*156c0*/  STS [R11+0x4000], R2 ;  /* 0x004000020b007388 */ /* 0x000fe80000000800 */
[----:B------:R1:W-:Y:S04]  /*156d0*/  STS [R11+0x4400], R5 ;  /* 0x004400050b007388 */ /* 0x0003e80000000800 */
[----:B------:R-:W-:Y:S01]  /*156e0*/  BAR.SYNC.DEFER_BLOCKING 0x1, 0x100 ;  /* 0x0044000000007b1d */ /* 0x000fe20000010000 */
[----:B------:R-:W-:-:S04]  /*156f0*/  ISETP.NE.U32.AND P3, PT, RZ, c[0x0][0x500], PT ;  /* 0x00014000ff007a0c */ /* 0x000fc80003f65070 */
[----:B------:R-:W-:Y:S02]  /*15700*/  ISETP.NE.AND.EX P3, PT, RZ, c[0x0][0x504], PT, P3 ;  /* 0x00014100ff007a0c */ /* 0x000fe40003f65330 */
[C---:B------:R-:W-:Y:S02]  /*15710*/  @P2 IADD3 R8, P0, R15.reuse, c[0x0][0x508], RZ ;  /* 0x000142000f082a10 */ /* 0x040fe40007f1e0ff */
[----:B------:R-:W-:Y:S01]  /*15720*/  IADD3 R4, P1, R15, c[0x0][0x500], RZ ;  /* 0x000140000f047a10 */ /* 0x000fe20007f3e0ff */
[----:B------:R-:W-:Y:S02]  /*15730*/  IMAD.MOV.U32 R18, RZ, RZ, c[0x0][0x388] ;  /* 0x0000e200ff127624 */ /* 0x000fe400078e00ff */
[----:B----4-:R-:W-:Y:S01]  /*15740*/  IMAD.MOV.U32 R3, RZ, RZ, RZ ;  /* 0x000000ffff037224 */ /* 0x010fe200078e00ff */
[C---:B--2---:R-:W-:Y:S02]  /*15750*/  @P2 IADD3.X R9, R10.reuse, c[0x0][0x50c], RZ, P0, !PT ;  /* 0x000143000a092a10 */ /* 0x044fe400007fe4ff */
[----:B-1----:R-:W-:-:S03]  /*15760*/  IADD3.X R5, R10, c[0x0][0x504], RZ, P1, !PT ;  /* 0x000141000a057a10 */ /* 0x002fc60000ffe4ff */
[----:B------:R1:W5:Y:S04]  /*15770*/  @P2 LDG.E R18, [R8.64] ;  /* 0x0000000808122981 */ /* 0x000368000c1e1900 */
[----:B------:R1:W5:Y:S01]  /*15780*/  @P3 LDG.E R3, [R4.64] ;  /* 0x0000000804033981 */ /* 0x000362000c1e1900 */
[----:B---3--:R-:W-:-:S04]  /*15790*/  ISETP.NE.AND P0, PT, R6, RZ, PT ;  /* 0x000000ff0600720c */ /* 0x008fc80003f05270 */
[----:B------:R-:W-:Y:S01]  /*157a0*/  SEL R2, R6, c[0x0][0x3d4], P0 ;  /* 0x0000f50006027a07 */ /* 0x000fe20000000000 */
[----:B------:R-:W-:Y:S05]  /*157b0*/  @P2 BRA `(.L_x_464) ;  /* 0x0000004000002947 */ /* 0x000fea0003800000 */
[----:B-1----:R-:W-:Y:S05]  /*157c0*/  @!P3 BRA `(.L_x_464) ;  /* 0x000000300000b947 */ /* 0x002fea0003800000 */
[----:B-----5:R1:W2:Y:S04]  /*157d0*/  LDG.E R18, [R4.64] ;  /* 0x0000000804127981 */ /* 0x0202a8000c1e1900 */
[----:B-1----:R-:W2:Y:S02]  /*157e0*/  LDG.E R4, [R4.64+0x4] ;  /* 0x0000040804047981 */ /* 0x002ea4000c1e1900 */
[----:B--2---:R-:W-:Y:S02]  /*157f0*/  IADD3 R18, -R18, R4, RZ ;  /* 0x0000000412127210 */ /* 0x004fe40007ffe1ff */
.L_x_464:
[----:B-1----:R-:W2:Y:S04]  /*15800*/  LDL.LU R8, [R1+0x40] ;  /* 0x0000400001087983 */ /* 0x002ea80000300800 */
[----:B------:R-:W3:Y:S04]  /*15810*/  LDL R6, [R1+0x108] ;  /* 0x0001080001067983 */ /* 0x000ee80000100800 */
[----:B------:R-:W4:Y:S04]  /*15820*/  LDL.LU R4, [R1+0x44] ;  /* 0x0000440001047983 */ /* 0x000f280000300800 */
[----:B------:R-:W3:Y:S04]  /*15830*/  LDL.LU R5, [R1+0x30] ;  /* 0x0000300001057983 */ /* 0x000ee80000300800 */
[----:B------:R-:W3:Y:S04]  /*15840*/  LDL R75, [R1+0x2c] ;  /* 0x00002c00014b7983 */ /* 0x000ee80000100800 */
[----:B------:R-:W3:Y:S04]  /*15850*/  LDL R19, [R1+0x4c] ;  /* 0x00004c0001137983 */ /* 0x000ee80000100800 */
[----:B------:R-:W3:Y:S01]  /*15860*/  LDL R83, [R1+0x104] ;  /* 0x0001040001537983 */ /* 0x000ee20000100800 */
[----:B------:R-:W-:Y:S01]  /*15870*/  IMAD.MOV.U32 R15, RZ, RZ, 0x368 ;  /* 0x00000368ff0f7424 */ /* 0x000fe200078e00ff */
[----:B------:R-:W-:-:S04]  /*15880*/  ISETP.GT.AND P2, PT, R2, 0x1, PT ;  /* 0x000000010200780c */ /* 0x000fc80003f44270 */
[----:B------:R-:W-:-:S04]  /*15890*/  SEL R15, R15, 0x328, P2 ;  /* 0x000003280f0f7807 */ /* 0x000fc80001000000 */
[----:B------:R-:W1:Y:S08]  /*158a0*/  LDC.64 R10, c[0x0][R15+0x170] ;  /* 0x00005c000f0a7b82 */ /* 0x000e700000000a00 */
[----:B------:R-:W1:Y:S08]  /*158b0*/  LDC.64 R20, c[0x0][R15+0x168] ;  /* 0x00005a000f147b82 */ /* 0x000e700000000a00 */
[----:B------:R1:W1:Y:S08]  /*158c0*/  LDC.64 R24, c[0x0][R15+0x178] ;  /* 0x00005e000f187b82 */ /* 0x0002700000000a00 */
[----:B------:R1:W1:Y:S01]  /*158d0*/  LDC.64 R22, c[0x0][R15+0x160] ;  /* 0x000058000f167b82 */ /* 0x0002620000000a00 */
[----:B------:R-:W-:Y:S01]  /*158e0*/  IMAD.MOV.U32 R2, RZ, RZ, c[0x0][0x4e8] ;  /* 0x00013a00ff027624 */ /* 0x000fe200078e00ff */
[----:B------:R-:W-:-:S04]  /*158f0*/  ISETP.NE.U32.AND P0, PT, RZ, c[0x0][0x500], PT ;  /* 0x00014000ff007a0c */ /* 0x000fc80003f05070 */
[----:B------:R-:W-:Y:S02]  /*15900*/  ISETP.NE.AND P3, PT, R2, 0x1, PT ;  /* 0x000000010200780c */ /* 0x000fe40003f65270 */
[----:B------:R-:W-:Y:S01]  /*15910*/  ISETP.NE.AND.EX P0, PT, RZ, c[0x0][0x504], PT, P0 ;  /* 0x00014100ff007a0c */ /* 0x000fe20003f05300 */
[----:B------:R-:W1:Y:S03]  /*15920*/  S2R R98, SR_TID.X ;  /* 0x0000000000627919 */ /* 0x000e660000002100 */
[----:B--2---:R-:W-:Y:S02]  /*15930*/  SEL R2, R8, RZ, !P0 ;  /* 0x000000ff08027207 */ /* 0x004fe40004000000 */
[----:B----4-:R-:W-:-:S03]  /*15940*/  SEL R8, R4, RZ, !P0 ;  /* 0x000000ff04087207 */ /* 0x010fc60004000000 */
[----:B-1----:R-:W-:Y:S01]  /*15950*/  IMAD R4, R11, R2, RZ ;  /* 0x000000020b047224 */ /* 0x002fe200078e02ff */
[----:B---3--:R-:W-:Y:S01]  /*15960*/  LOP3.LUT R5, R5, 0xffff, RZ, 0xc0, !PT ;  /* 0x0000ffff05057812 */ /* 0x008fe200078ec0ff */
[----:B------:R-:W-:Y:S02]  /*15970*/  IMAD R6, R75, 0x80, R6 ;  /* 0x000000804b067824 */ /* 0x000fe400078e0206 */
[----:B------:R-:W-:Y:S02]  /*15980*/  IMAD R17, R10, R8, R4 ;  /* 0x000000080a117224 */ /* 0x000fe400078e0204 */
[----:B------:R-:W-:-:S04]  /*15990*/  @P3 IMAD.HI.U32 R16, R6, c[0x0][0x4ec], RZ ;  /* 0x00013b0006103a27 */ /* 0x000fc800078e00ff */
[----:B------:R-:W-:-:S04]  /*159a0*/  IMAD.WIDE.U32 R8, R10, R2, RZ ;  /* 0x000000020a087225 */ /* 0x000fc800078e00ff */
[----:B------:R-:W-:-:S04]  /*159b0*/  IMAD.WIDE.U32 R10, R20, R5, RZ ;  /* 0x00000005140a7225 */ /* 0x000fc800078e00ff */
[----:B------:R-:W-:Y:S01]  /*159c0*/  IMAD.MOV.U32 R4, RZ, RZ, R6 ;  /* 0x000000ffff047224 */ /* 0x000fe200078e0006 */
[----:B------:R-:W-:Y:S01]  /*159d0*/  @P3 SHF.R.U32.HI R4, RZ, c[0x0][0x4f0], R16 ;  /* 0x00013c00ff043a19 */ /* 0x000fe20000011610 */
[----:B------:R-:W-:Y:S01]  /*159e0*/  IMAD R15, R21, R5, RZ ;  /* 0x00000005150f7224 */ /* 0x000fe200078e02ff */
[----:B------:R-:W-:Y:S01]  /*159f0*/  SEL R16, R19, RZ, P2 ;  /* 0x000000ff13107207 */ /* 0x000fe20001000000 */
[----:B------:R-:W-:Y:S01]  /*15a00*/  IMAD.IADD R19, R9, 0x1, R17 ;  /* 0x0000000109137824 */ /* 0x000fe200078e0211 */
[----:B-----5:R-:W-:Y:S01]  /*15a10*/  IADD3 R20, P1, P0, R8, R10, R3 ;  /* 0x0000000a08147210 */ /* 0x020fe2000783e003 */
[----:B------:R-:W-:Y:S01]  /*15a20*/  IMAD.IADD R8, R11, 0x1, R15 ;  /* 0x000000010b087824 */ /* 0x000fe200078e020f */
[----:B------:R-:W-:Y:S01]  /*15a30*/  SHF.R.S32.HI R15, RZ, 0x1f, R3 ;  /* 0x0000001fff0f7819 */ /* 0x000fe20000011403 */
[----:B------:R-:W-:Y:S02]  /*15a40*/  IMAD R17, R25, R16, RZ ;  /* 0x0000001019117224 */ /* 0x000fe400078e02ff */
[----:B------:R-:W-:-:S02]  /*15a50*/  IMAD.MOV R9, RZ, RZ, -R4 ;  /* 0x000000ffff097224 */ /* 0x000fc400078e0a04 */
        /* <DEDUP_REMOVED lines=14> */
[----:B------:R-:W-:Y:S01]  /*15b40*/  SHF.R.S32.HI R21, RZ, 0x1f, R98 ;  /* 0x0000001fff157819 */ /* 0x000fe20000011462 */
[----:B------:R-:W-:Y:S01]  /*15b50*/  IMAD.IADD R4, R9, 0x1, R4 ;  /* 0x0000000109047824 */ /* 0x000fe200078e0204 */
[C---:B------:R-:W-:Y:S02]  /*15b60*/  LEA R10, P0, R8.reuse, R10, 0x2 ;  /* 0x0000000a080a7211 */ /* 0x040fe400078010ff */
[----:B------:R-:W-:Y:S02]  /*15b70*/  SEL R11, R11, c[0x0][0x454], P2 ;  /* 0x000115000b0b7a07 */ /* 0x000fe40001000000 */
[----:B------:R-:W-:Y:S02]  /*15b80*/  LEA.HI R21, R21, R98, RZ, 0x5 ;  /* 0x0000006215157211 */ /* 0x000fe400078f28ff */
[----:B------:R-:W-:Y:S02]  /*15b90*/  LEA.HI.X R8, R8, R11, R4, 0x2, P0 ;  /* 0x0000000b08087211 */ /* 0x000fe400000f1404 */
[----:B------:R-:W-:Y:S01]  /*15ba0*/  LOP3.LUT R21, R21, 0xffffffe0, RZ, 0xc0, !PT ;  /* 0xffffffe015157812 */ /* 0x000fe200078ec0ff */
[----:B------:R-:W-:Y:S04]  /*15bb0*/  SHFL.IDX PT, R16, R10, RZ, 0x1c1f ;  /* 0x001c1fff0a107589 */ /* 0x000fe800000e0000 */
[----:B------:R-:W1:Y:S01]  /*15bc0*/  SHFL.IDX PT, R17, R8, RZ, 0x1c1f ;  /* 0x001c1fff08117589 */ /* 0x000e6200000e0000 */
[----:B------:R-:W-:-:S03]  /*15bd0*/  IMAD.IADD R21, R98, 0x1, -R21 ;  /* 0x0000000162157824 */ /* 0x000fc600078e0a15 */
[----:B------:R-:W-:Y:S01]  /*15be0*/  SHFL.IDX PT, R10, R10, 0x1, 0x1c1f ;  /* 0x003c1f000a0a7f89 */ /* 0x000fe200000e0000 */
[----:B------:R-:W-:-:S03]  /*15bf0*/  IMAD R4, R18, c[0x0][0x4e8], RZ ;  /* 0x00013a0012047a24 */ /* 0x000fc600078e02ff */
[----:B------:R2:W3:Y:S01]  /*15c00*/  SHFL.IDX PT, R11, R8, 0x1, 0x1c1f ;  /* 0x003c1f00080b7f89 */ /* 0x0004e200000e0000 */
[----:B------:R-:W-:Y:S01]  /*15c10*/  LOP3.LUT P0, RZ, R21, 0x3, RZ, 0xc0, !PT ;  /* 0x0000000315ff7812 */ /* 0x000fe2000780c0ff */
[----:B--2---:R-:W-:-:S05]  /*15c20*/  IMAD R8, R75, 0x80, R83 ;  /* 0x000000804b087824 */ /* 0x004fca00078e0253 */
[C---:B------:R-:W-:Y:S02]  /*15c30*/  IADD3 R9, R8.reuse, 0x8, RZ ;  /* 0x0000000808097810 */ /* 0x040fe40007ffe0ff */
[-C--:B------:R-:W-:Y:S02]  /*15c40*/  ISETP.GE.OR P1, PT, R8, R4.reuse, P0 ;  /* 0x000000040800720c */ /* 0x080fe40000726670 */
[----:B------:R-:W-:-:S11]  /*15c50*/  ISETP.GE.OR P0, PT, R9, R4, P0 ;  /* 0x000000040900720c */ /* 0x000fd60000706670 */
[----:B-1----:R1:W-:Y:S01]  /*15c60*/  @!P1 ST.E [R16.64], R27 ;  /* 0x0000001b10009985 */ /* 0x0023e2000c101908 */
[----:B------:R-:W-:-:S03]  /*15c70*/  ISETP.GE.AND P1, PT, R9, R4, PT ;  /* 0x000000040900720c */ /* 0x000fc60003f26270 */
[----:B---3--:R1:W-:Y:S01]  /*15c80*/  @!P0 ST.E [R10.64], R26 ;  /* 0x0000001a0a008985 */ /* 0x0083e2000c101908 */
[----:B------:R-:W-:Y:S02]  /*15c90*/  ISETP.GE.AND P0, PT, R8, R4, PT ;  /* 0x000000040800720c */ /* 0x000fe40003f06270 */
[----:B------:R-:W-:Y:S01]  /*15ca0*/  P2R R18, PR, RZ, 0x2 ;  /* 0x00000002ff127803 */ /* 0x000fe20000000000 */
[----:B------:R-:W-:Y:S05]  /*15cb0*/  @P2 BRA `(.L_x_465) ;  /* 0x0000067000002947 */ /* 0x000fea0003800000 */
[----:B------:R-:W-:Y:S01]  /*15cc0*/  IMAD R15, R15, c[0x0][0x3a0], RZ ;  /* 0x0000e8000f0f7a24 */ /* 0x000fe200078e02ff */
[----:B------:R-:W-:Y:S01]  /*15cd0*/  LEA R6, R75, R0, 0x7 ;  /* 0x000000004b067211 */ /* 0x000fe200078e38ff */
[C---:B------:R-:W-:Y:S01]  /*15ce0*/  IMAD.WIDE.U32 R8, R3.reuse, c[0x0][0x3a0], RZ ;  /* 0x0000e80003087a25 */ /* 0x040fe200078e00ff */
[----:B-1----:R-:W-:Y:S01]  /*15cf0*/  SHF.R.S32.HI R10, RZ, 0x1f, R2 ;  /* 0x0000001fff0a7819 */ /* 0x002fe20000011402 */
[----:B------:R1:W2:Y:S02]  /*15d00*/  LDS.128 R20, [R213+0x80] ;  /* 0x00008000d5147984 */ /* 0x0002a40000000c00 */
[----:B------:R-:W-:-:S02]  /*15d10*/  IMAD R3, R3, c[0x0][0x3a4], R15 ;  /* 0x0000e90003037a24 */ /* 0x000fc400078e020f */
[----:B------:R-:W-:Y:S01]  /*15d20*/  @P3 IMAD.HI.U32 R11, R6, c[0x0][0x4ec], RZ ;  /* 0x00013b00060b3a27 */ /* 0x000fe200078e00ff */
[----:B------:R1:W3:Y:S02]  /*15d30*/  LDS.128 R28, [R213+0x1080] ;  /* 0x00108000d51c7984 */ /* 0x0002e40000000c00 */
[----:B------:R-:W-:Y:S01]  /*15d40*/  IADD3 R9, R9, R3, RZ ;  /* 0x0000000309097210 */ /* 0x000fe20007ffe0ff */
[----:B------:R-:W-:Y:S01]  /*15d50*/  IMAD R10, R10, c[0x0][0x3f0], RZ ;  /* 0x0000fc000a0a7a24 */ /* 0x000fe200078e02ff */
[----:B------:R1:W4:Y:S01]  /*15d60*/  LDS.128 R36, [R213+0x2080] ;  /* 0x00208000d5247984 */ /* 0x0003220000000c00 */
[----:B------:R-:W-:Y:S02]  /*15d70*/  MOV R3, R6 ;  /* 0x0000000600037202 */ /* 0x000fe40000000f00 */
[----:B------:R-:W-:Y:S01]  /*15d80*/  IMAD.WIDE.U32 R8, R5, c[0x0][0x3e8], R8 ;  /* 0x0000fa0005087a25 */ /* 0x000fe200078e0008 */
[----:B------:R1:W1:Y:S01]  /*15d90*/  LDS.128 R44, [R213+0x3080] ;  /* 0x00308000d52c7984 */ /* 0x0002620000000c00 */
[----:B------:R-:W-:-:S02]  /*15da0*/  @P3 SHF.R.U32.HI R3, RZ, c[0x0][0x4f0], R11 ;  /* 0x00013c00ff033a19 */ /* 0x000fc4000001160b */
[----:B------:R-:W-:Y:S01]  /*15db0*/  IMAD R9, R5, c[0x0][0x3ec], R9 ;  /* 0x0000fb0005097a24 */ /* 0x000fe200078e0209 */
[----:B------:R1:W1:Y:S01]  /*15dc0*/  LDS.128 R16, [R213+0x4080] ;  /* 0x00408000d5107984 */ /* 0x0002620000000c00 */
[C---:B------:R-:W-:Y:S01]  /*15dd0*/  IMAD R10, R2.reuse, c[0x0][0x3f4], R10 ;  /* 0x0000fd00020a7a24 */ /* 0x040fe200078e020a */
[----:B------:R-:W-:Y:S01]  /*15de0*/  SHF.R.S32.HI R5, RZ, 0x1f, R3 ;  /* 0x0000001fff057819 */ /* 0x000fe20000011403 */
[----:B------:R-:W-:Y:S01]  /*15df0*/  IMAD.WIDE.U32 R8, R2, c[0x0][0x3f0], R8 ;  /* 0x0000fc0002087a25 */ /* 0x000fe200078e0008 */
[----:B------:R1:W1:Y:S01]  /*15e00*/  LDS.128 R24, [R213+0x5080] ;  /* 0x00508000d5187984 */ /* 0x0002620000000c00 */
[----:B------:R-:W-:-:S03]  /*15e10*/  IADD3 R2, -R3, RZ, RZ ;  /* 0x000000ff03027210 */ /* 0x000fc60007ffe1ff */
[----:B------:R1:W1:Y:S01]  /*15e20*/  LDS.128 R32, [R213+0x6080] ;  /* 0x00608000d5207984 */ /* 0x0002620000000c00 */
[----:B------:R-:W-:Y:S01]  /*15e30*/  IADD3 R9, R9, R10, RZ ;  /* 0x0000000a09097210 */ /* 0x000fe20007ffe0ff */
[----:B------:R-:W-:Y:S02]  /*15e40*/  IMAD R10, R5, c[0x0][0x3e0], RZ ;  /* 0x0000f800050a7a24 */ /* 0x000fe400078e02ff */
[----:B------:R1:W1:Y:S01]  /*15e50*/  LDS.128 R40, [R213+0x7080] ;  /* 0x00708000d5287984 */ /* 0x0002620000000c00 */
        /* <DEDUP_REMOVED lines=9> */
[----:B------:R-:W-:Y:S02]  /*15ef0*/  IADD3 R3, R3, R5, RZ ;  /* 0x0000000503037210 */ /* 0x000fe40007ffe0ff */
[----:B------:R-:W-:Y:S02]  /*15f00*/  LEA R5, R75, R81, 0x7 ;  /* 0x000000514b057211 */ /* 0x000fe400078e38ff */
[----:B------:R-:W-:Y:S01]  /*15f10*/  LEA.HI.X R6, R2, c[0x0][0x384], R3, 0x1, P0 ;  /* 0x0000e10002067a11 */ /* 0x000fe200000f0c03 */
[----:B------:R-:W-:Y:S05]  /*15f20*/  BRA.DIV ~URZ, `(.L_x_466) ;  /* 0x00003b327f007947 */ /* 0x000fea000b800000 */
[----:B--234-:R2:W3:Y:S02]  /*15f30*/  SHFL.IDX PT, R11, R6, RZ, 0x181f ;  /* 0x00181fff060b7589 */ /* 0x01c4e400000e0000 */
.L_x_542:
[----:B------:R-:W-:Y:S05]  /*15f40*/  BRA.DIV ~URZ, `(.L_x_467) ;  /* 0x00003b827f007947 */ /* 0x000fea000b800000 */
[----:B------:R4:W2:Y:S02]  /*15f50*/  SHFL.IDX PT, R2, R10, RZ, 0x181f ;  /* 0x00181fff0a027589 */ /* 0x0008a400000e0000 */
.L_x_543:
[----:B------:R-:W-:Y:S01]  /*15f60*/  ISETP.GE.AND P0, PT, R5, R4, PT ;  /* 0x000000040500720c */ /* 0x000fe20003f06270 */
[----:B------:R-:W-:-:S12]  /*15f70*/  BSSY B0, `(.L_x_468) ;  /* 0x000000a000007945 */ /* 0x000fd80003800000 */
[----:B------:R-:W-:Y:S05]  /*15f80*/  @P0 BRA `(.L_x_469) ;  /* 0x0000008000000947 */ /* 0x000fea0003800000 */
[----:B------:R-:W-:Y:S02]  /*15f90*/  ISETP.GE.AND P1, PT, R76, c[0x0][0x3c8], PT ;  /* 0x0000f2004c007a0c */ /* 0x000fe40003f26270 */
[----:B------:R-:W-:-:S11]  /*15fa0*/  ISETP.GE.AND P0, PT, R212, c[0x0][0x3c8], PT ;  /* 0x0000f200d4007a0c */ /* 0x000fd60003f06270 */
[-C--:B--2---:R-:W-:Y:S02]  /*15fb0*/  @!P1 LEA R8, P3, R76, R2.reuse, 0x1 ;  /* 0x000000024c089211 */ /* 0x084fe400078608ff */
[----:B------:R-:W-:Y:S02]  /*15fc0*/  @!P0 LEA R2, P2, R212, R2, 0x1 ;  /* 0x00000002d4028211 */ /* 0x000fe400078408ff */
[-C--:B---3--:R-:W-:Y:S02]  /*15fd0*/  @!P1 LEA.HI.X R9, R76, R11.reuse, R77, 0x1, P3 ;  /* 0x0000000b4c099211 */ /* 0x088fe400018f0c4d */
[----:B------:R-:W-:-:S03]  /*15fe0*/  @!P0 LEA.HI.X R3, R212, R11, R231, 0x1, P2 ;  /* 0x0000000bd4038211 */ /* 0x000fc600010f0ce7 */
[----:B------:R2:W-:Y:S04]  /*15ff0*/  @!P1 ST.E.128 [R8.64], R20 ;  /* 0x0000001408009985 */ /* 0x0005e8000c101d08 */
[----:B-1----:R2:W-:Y:S02]  /*16000*/  @!P0 ST.E.128 [R2.64], R16 ;  /* 0x0000001002008985 */ /* 0x0025e4000c101d08 */
.L_x_469:
[----:B------:R-:W-:Y:S05]  /*16010*/  BSYNC B0 ;  /* 0x0000000000007941 */ /* 0x000fea0003800000 */
.L_x_468:
[----:B------:R-:W-:Y:S05]  /*16020*/  BRA.DIV ~URZ, `(.L_x_470) ;  /* 0x00003b127f007947 */ /* 0x000fea000b800000 */
[----:B---3--:R3:W4:Y:S04]  /*16030*/  SHFL.IDX PT, R11, R6, 0x1, 0x181f ;  /* 0x00381f00060b7f89 */ /* 0x00872800000e0000 */
[----:B--2---:R3:W2:Y:S02]  /*16040*/  SHFL.IDX PT, R2, R10, 0x1, 0x181f ;  /* 0x00381f000a027f89 */ /* 0x0046a400000e0000 */
.L_x_544:
[----:B------:R-:W-:Y:S01]  /*16050*/  IADD3 R3, R5, 0x20, RZ ;  /* 0x0000002005037810 */ /* 0x000fe20007ffe0ff */
[----:B------:R-:W-:Y:S03]  /*16060*/  BSSY B0, `(.L_x_471) ;  /* 0x000000b000007945 */ /* 0x000fe60003800000 */
[----:B------:R-:W-:-:S13]  /*16070*/  ISETP.GE.AND P0, PT, R3, R4, PT ;  /* 0x000000040300720c */ /* 0x000fda0003f06270 */
[----:B------:R-:W-:Y:S05]  /*16080*/  @P0 BRA `(.L_x_472) ;  /* 0x0000008000000947 */ /* 0x000fea0003800000 */
[----:B------:R-:W-:Y:S02]  /*16090*/  ISETP.GE.AND P1, PT, R76, c[0x0][0x3c8], PT ;  /* 0x0000f2004c007a0c */ /* 0x000fe40003f26270 */
[----:B------:R-:W-:-:S11]  /*160a0*/  ISETP.GE.AND P0, PT, R212, c[0x0][0x3c8], PT ;  /* 0x0000f200d4007a0c */ /* 0x000fd60003f06270 */
[-C--:B--2---:R-:W-:Y:S02]  /*160b0*/  @!P1 LEA R8, P3, R76, R2.reuse, 0x1 ;  /* 0x000000024c089211 */ /* 0x084fe400078608ff */
[----:B------:R-:W-:Y:S02]  /*160c0*/  @!P0 LEA R2, P2, R212, R2, 0x1 ;  /* 0x00000002d4028211 */ /* 0x000fe400078408ff */
[-C--:B----4-:R-:W-:Y:S02]  /*160d0*/  @!P1 LEA.HI.X R9, R76, R11.reuse, R77, 0x1, P3 ;  /* 0x0000000b4c099211 */ /* 0x090fe400018f0c4d */
[----:B------:R-:W-:-:S03]  /*160e0*/  @!P0 LEA.HI.X R3, R212, R11, R231, 0x1, P2 ;  /* 0x0000000bd4038211 */ /* 0x000fc600010f0ce7 */
[----:B------:R2:W-:Y:S04]  /*160f0*/  @!P1 ST.E.128 [R8.64], R28 ;  /* 0x0000001c08009985 */ /* 0x0005e8000c101d08 */
[----:B-1----:R2:W-:Y:S02]  /*16100*/  @!P0 ST.E.128 [R2.64], R24 ;  /* 0x0000001802008985 */ /* 0x0025e4000c101d08 */
.L_x_472:
[----:B------:R-:W-:Y:S05]  /*16110*/  BSYNC B0 ;  /* 0x0000000000007941 */ /* 0x000fea0003800000 */
.L_x_471:
[----:B------:R-:W-:Y:S05]  /*16120*/  BRA.DIV ~URZ, `(.L_x_473) ;  /* 0x00003ae27f007947 */ /* 0x000fea000b800000 */
[----:B----4-:R4:W3:Y:S02]  /*16130*/  SHFL.IDX PT, R11, R6, 0x2, 0x181f ;  /* 0x00581f00060b7f89 */ /* 0x0108e400000e0000 */
.L_x_545:
[----:B------:R-:W-:Y:S05]  /*16140*/  BRA.DIV ~URZ, `(.L_x_474) ;  /* 0x00003b327f007947 */ /* 0x000fea000b800000 */
[----:B--2---:R2:W4:Y:S02]  /*16150*/  SHFL.IDX PT, R2, R10, 0x2, 0x181f ;  /* 0x00581f000a027f89 */ /* 0x00452400000e0000 */
.L_x_546:
[----:B------:R-:W-:Y:S01]  /*16160*/  IADD3 R3, R5, 0x40, RZ ;  /* 0x0000004005037810 */ /* 0x000fe20007ffe0ff */
[----:B------:R-:W-:Y:S03]  /*16170*/  BSSY B0, `(.L_x_475) ;  /* 0x000000b000007945 */ /* 0x000fe60003800000 */
[----:B------:R-:W-:-:S13]  /*16180*/  ISETP.GE.AND P0, PT, R3, R4, PT ;  /* 0x000000040300720c */ /* 0x000fda0003f06270 */
[----:B------:R-:W-:Y:S05]  /*16190*/  @P0 BRA `(.L_x_476) ;  /* 0x0000008000000947 */ /* 0x000fea0003800000 */
[----:B------:R-:W-:Y:S02]  /*161a0*/  ISETP.GE.AND P1, PT, R76, c[0x0][0x3c8], PT ;  /* 0x0000f2004c007a0c */ /* 0x000fe40003f26270 */
[----:B------:R-:W-:-:S11]  /*161b0*/  ISETP.GE.AND P0, PT, R212, c[0x0][0x3c8], PT ;  /* 0x0000f200d4007a0c */ /* 0x000fd60003f06270 */
[-C--:B----4-:R-:W-:Y:S02]  /*161c0*/  @!P1 LEA R8, P3, R76, R2.reuse, 0x1 ;  /* 0x000000024c089211 */ /* 0x090fe400078608ff */
[----:B------:R-:W-:Y:S02]  /*161d0*/  @!P0 LEA R2, P2, R212, R2, 0x1 ;  /* 0x00000002d4028211 */ /* 0x000fe400078408ff */
[-C--:B---3--:R-:W-:Y:S02]  /*161e0*/  @!P1 LEA.HI.X R9, R76, R11.reuse, R77, 0x1, P3 ;  /* 0x0000000b4c099211 */ /* 0x088fe400018f0c4d */
[----:B------:R-:W-:-:S03]  /*161f0*/  @!P0 LEA.HI.X R3, R212, R11, R231, 0x1, P2 ;  /* 0x0000000bd4038211 */ /* 0x000fc600010f0ce7 */
[----:B------:R3:W-:Y:S04]  /*16200*/  @!P1 ST.E.128 [R8.64], R36 ;  /* 0x0000002408009985 */ /* 0x0007e8000c101d08 */
[----:B-1----:R3:W-:Y:S02]  /*16210*/  @!P0 ST.E.128 [R2.64], R32 ;  /* 0x0000002002008985 */ /* 0x0027e4000c101d08 */
.L_x_476:
[----:B------:R-:W-:Y:S05]  /*16220*/  BSYNC B0 ;  /* 0x0000000000007941 */ /* 0x000fea0003800000 */
.L_x_475:
[----:B------:R-:W-:Y:S05]  /*16230*/  BRA.DIV ~URZ, `(.L_x_477) ;  /* 0x00003ab27f007947 */ /* 0x000fea000b800000 */
[----:B---3--:R3:W2:Y:S04]  /*16240*/  SHFL.IDX PT, R8, R6, 0x3, 0x181f ;  /* 0x00781f0006087f89 */ /* 0x0086a800000e0000 */
[----:B----4-:R3:W4:Y:S02]  /*16250*/  SHFL.IDX PT, R6, R10, 0x3, 0x181f ;  /* 0x00781f000a067f89 */ /* 0x01072400000e0000 */
.L_x_547:
[----:B------:R-:W-:-:S04]  /*16260*/  IADD3 R2, R5, 0x60, RZ ;  /* 0x0000006005027810 */ /* 0x000fc80007ffe0ff */
[----:B------:R-:W-:-:S13]  /*16270*/  ISETP.GE.AND P0, PT, R2, R4, PT ;  /* 0x000000040200720c */ /* 0x000fda0003f06270 */
[----:B------:R-:W-:Y:S05]  /*16280*/  @P0 BRA `(.L_x_478) ;  /* 0x00001b1000000947 */ /* 0x000fea0003800000 */
[----:B------:R-:W-:-:S13]  /*16290*/  ISETP.GE.AND P0, PT, R76, c[0x0][0x3c8], PT ;  /* 0x0000f2004c007a0c */ /* 0x000fda0003f06270 */
[----:B----4-:R-:W-:-:S04]  /*162a0*/  @!P0 LEA R2, P1, R76, R6, 0x1 ;  /* 0x000000064c028211 */ /* 0x010fc800078208ff */
[----:B--2---:R-:W-:-:S05]  /*162b0*/  @!P0 LEA.HI.X R3, R76, R8, R77, 0x1, P1 ;  /* 0x000000084c038211 */ /* 0x004fca00008f0c4d */
[----:B-1----:R1:W-:Y:S01]  /*162c0*/  @!P0 ST.E.128 [R2.64], R44 ;  /* 0x0000002c02008985 */ /* 0x0023e2000c101d08 */
[----:B------:R-:W-:-:S13]  /*162d0*/  ISETP.GE.AND P0, PT, R212, c[0x0][0x3c8], PT ;  /* 0x0000f200d4007a0c */ /* 0x000fda0003f06270 */
[----:B------:R-:W-:Y:S05]  /*162e0*/  @P0 BRA `(.L_x_478) ;  /* 0x00001ab000000947 */ /* 0x000fea0003800000 */
[----:B-1----:R-:W-:-:S04]  /*162f0*/  LEA R2, P0, R212, R6, 0x1 ;  /* 0x00000006d4027211 */ /* 0x002fc800078008ff */
[----:B------:R-:W-:-:S05]  /*16300*/  LEA.HI.X R3, R212, R8, R231, 0x1, P0 ;  /* 0x00000008d4037211 */ /* 0x000fca00000f0ce7 */
[----:B------:R1:W-:Y:S01]  /*16310*/  ST.E.128 [R2.64], R40 ;  /* 0x0000002802007985 */ /* 0x0003e2000c101d08 */
[----:B------:R-:W-:Y:S05]  /*16320*/  BRA `(.L_x_478) ;  /* 0x00001a7000007947 */ /* 0x000fea0003800000 */
.L_x_465:
[----:B-1----:R-:W2:Y:S01]  /*16330*/  LDL.LU R10, [R1+0x4c] ;  /* 0x00004c00010a7983 */ /* 0x002ea20000300800 */
[----:B------:R-:W-:Y:S02]  /*16340*/  IMAD R15, R15, c[0x0][0x408], RZ ;  /* 0x000102000f0f7a24 */ /* 0x000fe400078e02ff */
[----:B------:R-:W-:-:S04]  /*16350*/  IMAD.WIDE.U32 R8, R3, c[0x0][0x408], RZ ;  /* 0x0001020003087a25 */ /* 0x000fc800078e00ff */
[----:B------:R-:W-:-:S05]  /*16360*/  IMAD R3, R3, c[0x0][0x40c], R15 ;  /* 0x0001030003037a24 */ /* 0x000fca00078e020f */
[----:B------:R-:W-:Y:S02]  /*16370*/  IADD3 R9, R9, R3, RZ ;  /* 0x0000000309097210 */ /* 0x000fe40007ffe0ff */
[----:B------:R-:W-:-:S03]  /*16380*/  SHF.R.S32.HI R3, RZ, 0x1f, R2 ;  /* 0x0000001fff037819 */ /* 0x000fc60000011402 */
[----:B------:R-:W-:-:S04]  /*16390*/  IMAD.WIDE.U32 R8, R5, c[0x0][0x438], R8 ;  /* 0x00010e0005087a25 */ /* 0x000fc800078e0008 */
[----:B------:R-:W-:Y:S01]  /*163a0*/  IMAD R3, R3, c[0x0][0x440], RZ ;  /* 0x0001100003037a24 */ /* 0x000fe200078e02ff */
[----:B------:R-:W-:Y:S01]  /*163b0*/  MOV R4, R8 ;  /* 0x0000000800047202 */ /* 0x000fe20000000f00 */
[----:B------:R-:W-:Y:S02]  /*163c0*/  IMAD R5, R5, c[0x0][0x43c], R9 ;  /* 0x00010f0005057a24 */ /* 0x000fe400078e0209 */
[----:B------:R-:W-:-:S04]  /*163d0*/  @P3 IMAD.HI.U32 R9, R6, c[0x0][0x4ec], RZ ;  /* 0x00013b0006093a27 */ /* 0x000fc800078e00ff */
[C---:B------:R-:W-:Y:S02]  /*163e0*/  IMAD R3, R2.reuse, c[0x0][0x444], R3 ;  /* 0x0001110002037a24 */ /* 0x040fe400078e0203 */
[----:B------:R-:W-:Y:S01]  /*163f0*/  IMAD.WIDE.U32 R4, R2, c[0x0][0x440], R4 ;  /* 0x0001100002047a25 */ /* 0x000fe200078e0004 */
[----:B------:R-:W-:Y:S02]  /*16400*/  MOV R2, R6 ;  /* 0x0000000600027202 */ /* 0x000fe40000000f00 */
[----:B------:R-:W-:Y:S02]  /*16410*/  @P3 SHF.R.U32.HI R2, RZ, c[0x0][0x4f0], R9 ;  /* 0x00013c00ff023a19 */ /* 0x000fe40000011609 */
        /* <DEDUP_REMOVED lines=19> */
.L_x_548:
[----:B------:R-:W-:Y:S05]  /*16550*/  BRA.DIV ~URZ, `(.L_x_480) ;  /* 0x000038d27f007947 */ /* 0x000fea000b800000 */
[----:B------:R3:W4:Y:S02]  /*16560*/  SHFL.IDX PT, R2, R5, RZ, 0x1c1f ;  /* 0x001c1fff05027589 */ /* 0x00072400000e0000 */
.L_x_549:
        /* <DEDUP_REMOVED lines=22> */
[----:B------:R-:W-:-:S04]  /*166d0*/  @!P1 IMAD.MOV.U32 R3, RZ, RZ, R4 ;  /* 0x000000ffff039224 */ /* 0x000fc800078e0004 */
[----:B------:R-:W-:Y:S01]  /*166e0*/  @!P1 IMAD.WIDE R10, R10, 0x4, R2 ;  /* 0x000000040a0a9825 */ /* 0x000fe200078e0202 */
[----:B--2---:R-:W-:Y:S01]  /*166f0*/  ISETP.GE.AND P4, PT, R15, c[0x0][0x3c8], PT ;  /* 0x0000f2000f007a0c */ /* 0x004fe20003f86270 */
[----:B------:R-:W2:Y:S04]  /*16700*/  LDL R3, [R1+0x58] ;  /* 0x0000580001037983 */ /* 0x000ea80000100800 */
[----:B------:R3:W-:Y:S01]  /*16710*/  @!P1 ST.E.64 [R10.64], R52 ;  /* 0x000000340a009985 */ /* 0x0007e2000c101b08 */
[----:B------:R-:W-:-:S04]  /*16720*/  @!P0 LEA R8, P2, R25, R2, 0x2 ;  /* 0x0000000219088211 */ /* 0x000fc800078410ff */
[----:B------:R-:W-:Y:S02]  /*16730*/  @!P0 LEA.HI.X R9, R25, R4, R26, 0x2, P2 ;  /* 0x0000000419098211 */ /* 0x000fe400010f141a */
[----:B------:R-:W4:Y:S01]  /*16740*/  LDL R25, [R1+0x60] ;  /* 0x0000600001197983 */ /* 0x000f220000100800 */
[----:B------:R-:W-:-:S03]  /*16750*/  ISETP.GE.AND P2, PT, R22, c[0x0][0x3c8], PT ;  /* 0x0000f20016007a0c */ /* 0x000fc60003f46270 */
[----:B------:R5:W-:Y:S01]  /*16760*/  @!P0 ST.E.64 [R8.64], R30 ;  /* 0x0000001e08008985 */ /* 0x000be2000c101b08 */
[----:B---3--:R-:W-:-:S03]  /*16770*/  @!P3 LEA R10, P5, R17, R2, 0x2 ;  /* 0x00000002110ab211 */ /* 0x008fc600078a10ff */
[----:B------:R-:W3:Y:S01]  /*16780*/  LDL R52, [R1+0xcc] ;  /* 0x0000cc0001347983 */ /* 0x000ee20000100800 */
[----:B------:R-:W-:-:S03]  /*16790*/  @!P3 LEA.HI.X R11, R17, R4, R23, 0x2, P5 ;  /* 0x00000004110bb211 */ /* 0x000fc600028f1417 */
[----:B------:R-:W2:Y:S04]  /*167a0*/  LDL R26, [R1+0xc0] ;  /* 0x0000c000011a7983 */ /* 0x000ea80000100800 */
[----:B------:R-:W2:Y:S01]  /*167b0*/  LDL R17, [R1+0xd0] ;  /* 0x0000d00001117983 */ /* 0x000ea20000100800 */
[----:B-----5:R-:W-:-:S03]  /*167c0*/  @!P4 LEA R8, P0, R15, R2, 0x2 ;  /* 0x000000020f08c211 */ /* 0x020fc600078010ff */
[----:B------:R-:W5:Y:S01]  /*167d0*/  LDL R31, [R1+0xc8] ;  /* 0x0000c800011f7983 */ /* 0x000f620000100800 */
[----:B------:R-:W-:Y:S02]  /*167e0*/  ISETP.GE.AND P1, PT, R19, c[0x0][0x3c8], PT ;  /* 0x0000f20013007a0c */ /* 0x000fe40003f26270 */
[----:B------:R-:W-:Y:S01]  /*167f0*/  @!P4 LEA.HI.X R9, R15, R4, R20, 0x2, P0 ;  /* 0x000000040f09c211 */ /* 0x000fe200000f1414 */
[----:B------:R-:W5:Y:S04]  /*16800*/  LDL R23, [R1+0x5c] ;  /* 0x00005c0001177983 */ /* 0x000f680000100800 */
[----:B------:R-:W5:Y:S04]  /*16810*/  LDL R30, [R1+0xc4] ;  /* 0x0000c400011e7983 */ /* 0x000f680000100800 */
[----:B------:R-:W5:Y:S04]  /*16820*/  LDL R20, [R1+0x54] ;  /* 0x0000540001147983 */ /* 0x000f680000100800 */
[----:B------:R-:W5:Y:S04]  /*16830*/  LDL R15, [R1+0x50] ;  /* 0x00005000010f7983 */ /* 0x000f680000100800 */
[----:B------:R1:W-:Y:S04]  /*16840*/  @!P3 ST.E.64 [R10.64], R32 ;  /* 0x000000200a00b985 */ /* 0x0003e8000c101b08 */
[----:B------:R1:W-:Y:S02]  /*16850*/  @!P4 ST.E.64 [R8.64], R34 ;  /* 0x000000220800c985 */ /* 0x0003e4000c101b08 */
[----:B-1----:R-:W-:-:S02]  /*16860*/  @!P2 LEA R10, P5, R22, R2, 0x2 ;  /* 0x00000002160aa211 */ /* 0x002fc400078a10ff */
[C---:B------:R-:W-:Y:S02]  /*16870*/  @!P1 LEA R8, P0, R19.reuse, R2, 0x2 ;  /* 0x0000000213089211 */ /* 0x040fe400078010ff */
[-C--:B------:R-:W-:Y:S02]  /*16880*/  @!P2 LEA.HI.X R11, R22, R4.reuse, R24, 0x2, P5 ;  /* 0x00000004160ba211 */ /* 0x080fe400028f1418 */
[----:B------:R-:W5:Y:S01]  /*16890*/  LDL R22, [R1+0xb8] ;  /* 0x0000b80001167983 */ /* 0x000f620000100800 */
[----:B------:R-:W-:-:S03]  /*168a0*/  @!P1 LEA.HI.X R9, R19, R4, R21, 0x2, P0 ;  /* 0x0000000413099211 */ /* 0x000fc600000f1415 */
[----:B------:R-:W5:Y:S04]  /*168b0*/  LDL R24, [R1+0xbc] ;  /* 0x0000bc0001187983 */ /* 0x000f680000100800 */
[----:B------:R-:W5:Y:S04]  /*168c0*/  LDL R21, [R1+0xb4] ;  /* 0x0000b40001157983 */ /* 0x000f680000100800 */
[----:B------:R-:W5:Y:S01]  /*168d0*/  LDL R19, [R1+0xb0] ;  /* 0x0000b00001137983 */ /* 0x000f620000100800 */
[----:B------:R-:W-:Y:S02]  /*168e0*/  ISETP.GE.AND P3, PT, R98, c[0x0][0x3c8], PT ;  /* 0x0000f20062007a0c */ /* 0x000fe40003f66270 */
[----:B------:R-:W-:Y:S01]  /*168f0*/  ISETP.GE.AND P4, PT, R16, c[0x0][0x3c8], PT ;  /* 0x0000f20010007a0c */ /* 0x000fe20003f86270 */
[----:B------:R1:W-:Y:S01]  /*16900*/  @!P2 ST.E.64 [R10.64], R36 ;  /* 0x000000240a00a985 */ /* 0x0003e2000c101b08 */
[----:B------:R-:W-:-:S03]  /*16910*/  ISETP.GE.AND P2, PT, R83, c[0x0][0x3c8], PT ;  /* 0x0000f20053007a0c */ /* 0x000fc60003f46270 */
[----:B------:R1:W-:Y:S01]  /*16920*/  @!P1 ST.E.64 [R8.64], R38 ;  /* 0x0000002608009985 */ /* 0x0003e2000c101b08 */
[----:B------:R-:W-:Y:S02]  /*16930*/  ISETP.GE.AND P1, PT, R75, c[0x0][0x3c8], PT ;  /* 0x0000f2004b007a0c */ /* 0x000fe40003f26270 */
[----:B------:R-:W-:-:S03]  /*16940*/  ISETP.GE.AND P6, PT, R27, c[0x0][0x3c8], PT ;  /* 0x0000f2001b007a0c */ /* 0x000fc60003fc6270 */
[-C--:B-1----:R-:W-:Y:S02]  /*16950*/  @!P3 LEA R10, P5, R98, R2.reuse, 0x2 ;  /* 0x00000002620ab211 */ /* 0x082fe400078a10ff */
[----:B------:R-:W-:Y:S02]  /*16960*/  @!P4 LEA R8, P0, R16, R2, 0x2 ;  /* 0x000000021008c211 */ /* 0x000fe400078010ff */
[----:B------:R-:W-:-:S05]  /*16970*/  @!P3 LEA.HI.X R11, R98, R4, R99, 0x2, P5 ;  /* 0x00000004620bb211 */ /* 0x000fca00028f1463 */
[----:B------:R1:W-:Y:S01]  /*16980*/  @!P3 ST.E.64 [R10.64], R40 ;  /* 0x000000280a00b985 */ /* 0x0003e2000c101b08 */
[----:B----4-:R-:W-:Y:S02]  /*16990*/  ISETP.GE.AND P5, PT, R25, c[0x0][0x3c8], PT ;  /* 0x0000f20019007a0c */ /* 0x010fe40003fa6270 */
[----:B--2---:R-:W-:Y:S02]  /*169a0*/  @!P4 LEA.HI.X R9, R16, R4, R17, 0x2, P0 ;  /* 0x000000041009c211 */ /* 0x004fe400000f1411 */
[----:B------:R-:W-:-:S03]  /*169b0*/  @!P2 LEA R16, P0, R83, R2, 0x2 ;  /* 0x000000025310a211 */ /* 0x000fc600078010ff */
[----:B------:R2:W-:Y:S01]  /*169c0*/  @!P4 ST.E.64 [R8.64], R42 ;  /* 0x0000002a0800c985 */ /* 0x0005e2000c101b08 */
[----:B---3--:R-:W-:Y:S02]  /*169d0*/  @!P2 LEA.HI.X R17, R83, R4, R52, 0x2, P0 ;  /* 0x000000045311a211 */ /* 0x008fe400000f1434 */
[----:B-1----:R-:W-:-:S03]  /*169e0*/  @!P6 LEA R10, P0, R27, R2, 0x2 ;  /* 0x000000021b0ae211 */ /* 0x002fc600078010ff */
[----:B------:R1:W-:Y:S01]  /*169f0*/  @!P2 ST.E.64 [R16.64], R58 ;  /* 0x0000003a1000a985 */ /* 0x0003e2000c101b08 */
[----:B------:R-:W-:Y:S02]  /*16a00*/  ISETP.GE.AND P2, PT, R3, c[0x0][0x3c8], PT ;  /* 0x0000f20003007a0c */ /* 0x000fe40003f46270 */
[----:B-----5:R-:W-:Y:S02]  /*16a10*/  ISETP.GE.AND P4, PT, R23, c[0x0][0x3c8], PT ;  /* 0x0000f20017007a0c */ /* 0x020fe40003f86270 */
[----:B------:R-:W-:Y:S02]  /*16a20*/  @!P6 LEA.HI.X R11, R27, R4, R30, 0x2, P0 ;  /* 0x000000041b0be211 */ /* 0x000fe400000f141e */
[----:B------:R-:W-:Y:S02]  /*16a30*/  ISETP.GE.AND P0, PT, R15, c[0x0][0x3c8], PT ;  /* 0x0000f2000f007a0c */ /* 0x000fe40003f06270 */
[----:B--2---:R-:W-:-:S04]  /*16a40*/  @!P1 LEA R8, P3, R75, R2, 0x2 ;  /* 0x000000024b089211 */ /* 0x004fc800078610ff */
[----:B------:R-:W-:-:S05]  /*16a50*/  @!P1 LEA.HI.X R9, R75, R4, R31, 0x2, P3 ;  /* 0x000000044b099211 */ /* 0x000fca00018f141f */
[----:B------:R2:W-:Y:S01]  /*16a60*/  @!P1 ST.E.64 [R8.64], R44 ;  /* 0x0000002c08009985 */ /* 0x0005e2000c101b08 */
[----:B------:R-:W-:-:S03]  /*16a70*/  ISETP.GE.AND P1, PT, R20, c[0x0][0x3c8], PT ;  /* 0x0000f20014007a0c */ /* 0x000fc60003f26270 */
[----:B------:R3:W-:Y:S01]  /*16a80*/  @!P6 ST.E.64 [R10.64], R46 ;  /* 0x0000002e0a00e985 */ /* 0x0007e2000c101b08 */
[-C--:B-1----:R-:W-:Y:S02]  /*16a90*/  @!P4 LEA R16, P6, R23, R2.reuse, 0x2 ;  /* 0x000000021710c211 */ /* 0x082fe400078c10ff */
[----:B--2---:R-:W-:-:S04]  /*16aa0*/  @!P5 LEA R8, P3, R25, R2, 0x2 ;  /* 0x000000021908d211 */ /* 0x004fc800078610ff */
[----:B------:R-:W-:Y:S02]  /*16ab0*/  @!P5 LEA.HI.X R9, R25, R4, R26, 0x2, P3 ;  /* 0x000000041909d211 */ /* 0x000fe400018f141a */
[----:B---3--:R-:W-:-:S03]  /*16ac0*/  @!P2 LEA R10, P3, R3, R2, 0x2 ;  /* 0x00000002030aa211 */ /* 0x008fc600078610ff */
[----:B------:R1:W-:Y:S01]  /*16ad0*/  @!P5 ST.E.64 [R8.64], R48 ;  /* 0x000000300800d985 */ /* 0x0003e2000c101b08 */
[-C--:B------:R-:W-:Y:S02]  /*16ae0*/  @!P2 LEA.HI.X R11, R3, R4.reuse, R22, 0x2, P3 ;  /* 0x00000004030ba211 */ /* 0x080fe400018f1416 */
[----:B------:R-:W-:-:S05]  /*16af0*/  @!P4 LEA.HI.X R17, R23, R4, R24, 0x2, P6 ;  /* 0x000000041711c211 */ /* 0x000fca00030f1418 */
[----:B------:R2:W-:Y:S04]  /*16b00*/  @!P4 ST.E.64 [R16.64], R88 ;  /* 0x000000581000c985 */ /* 0x0005e8000c101b08 */
[----:B------:R2:W-:Y:S01]  /*16b10*/  @!P2 ST.E.64 [R10.64], R62 ;  /* 0x0000003e0a00a985 */ /* 0x0005e2000c101b08 */
[CC--:B-1----:R-:W-:Y:S02]  /*16b20*/  @!P1 LEA R8, P5, R20.reuse, R2.reuse, 0x2 ;  /* 0x0000000214089211 */ /* 0x0c2fe400078a10ff */
[C---:B------:R-:W-:Y:S02]  /*16b30*/  @!P0 LEA R2, P3, R15.reuse, R2, 0x2 ;  /* 0x000000020f028211 */ /* 0x040fe400078610ff */
[-C--:B------:R-:W-:Y:S02]  /*16b40*/  @!P1 LEA.HI.X R9, R20, R4.reuse, R21, 0x2, P5 ;  /* 0x0000000414099211 */ /* 0x080fe400028f1415 */
[----:B------:R-:W-:-:S03]  /*16b50*/  @!P0 LEA.HI.X R3, R15, R4, R19, 0x2, P3 ;  /* 0x000000040f038211 */ /* 0x000fc600018f1413 */
[----:B------:R2:W-:Y:S04]  /*16b60*/  @!P1 ST.E.64 [R8.64], R50 ;  /* 0x0000003208009985 */ /* 0x0005e8000c101b08 */
[----:B------:R2:W-:Y:S02]  /*16b70*/  @!P0 ST.E.64 [R2.64], R28 ;  /* 0x0000001c02008985 */ /* 0x0005e4000c101b08 */
.L_x_482:
[----:B------:R-:W-:Y:S05]  /*16b80*/  BSYNC B0 ;  /* 0x0000000000007941 */ /* 0x000fea0003800000 */
.L_x_481:
[----:B------:R-:W-:Y:S05]  /*16b90*/  BRA.DIV ~URZ, `(.L_x_483) ;  /* 0x000033027f007947 */ /* 0x000fea000b800000 */
[----:B--2---:R2:W1:Y:S04]  /*16ba0*/  SHFL.IDX PT, R4, R6, 0x1, 0x1c1f ;  /* 0x003c1f0006047f89 */ /* 0x00446800000e0000 */
[----:B----4-:R2:W4:Y:S02]  /*16bb0*/  SHFL.IDX PT, R2, R5, 0x1, 0x1c1f ;  /* 0x003c1f0005027f89 */ /* 0x01052400000e0000 */
.L_x_550:
[----:B------:R-:W-:-:S13]  /*16bc0*/  ISETP.NE.AND P0, PT, R18, RZ, PT ;  /* 0x000000ff1200720c */ /* 0x000fda0003f05270 */
[----:B------:R-:W-:Y:S05]  /*16bd0*/  @P0 BRA `(.L_x_478) ;  /* 0x000011c000000947 */ /* 0x000fea0003800000 */
[----:B------:R-:W5:Y:S04]  /*16be0*/  LDL R16, [R1+0x8c] ;  /* 0x00008c0001107983 */ /* 0x000f680000100800 */
[----:B--2---:R-:W2:Y:S04]  /*16bf0*/  LDL R24, [R1+0x88] ;  /* 0x0000880001187983 */ /* 0x004ea80000100800 */
[----:B---3--:R-:W3:Y:S04]  /*16c00*/  LDL R20, [R1+0x84] ;  /* 0x0000840001147983 */ /* 0x008ee80000100800 */
[----:B----4-:R-:W4:Y:S04]  /*16c10*/  LDL R19, [R1+0x7c] ;  /* 0x00007c0001137983 */ /* 0x010f280000100800 */
        /* <DEDUP_REMOVED lines=17> */
[----:B---3--:R-:W-:Y:S02]  /*16d30*/  ISETP.GE.AND P0, PT, R20, c[0x0][0x3c8], PT ;  /* 0x0000f20014007a0c */ /* 0x008fe40003f06270 */
[----:B----4-:R-:W-:-:S07]  /*16d40*/  ISETP.GE.AND P4, PT, R19, c[0x0][0x3c8], PT ;  /* 0x0000f20013007a0c */ /* 0x010fce0003f86270 */
[----:B------:R-:W-:Y:S02]  /*16d50*/  @!P2 IMAD.MOV.U32 R3, RZ, RZ, R4 ;  /* 0x000000ffff03a224 */ /* 0x000fe400078e0004 */
[----:B------:R-:W-:Y:S02]  /*16d60*/  @!P1 LEA R10, P3, R24, R2, 0x2 ;  /* 0x00000002180a9211 */ /* 0x000fe400078610ff */
[----:B------:R-:W-:Y:S02]  /*16d70*/  @!P2 IMAD.WIDE R16, R16, 0x4, R2 ;  /* 0x000000041010a825 */ /* 0x000fe400078e0202 */
[----:B------:R-:W-:Y:S02]  /*16d80*/  @!P1 LEA.HI.X R11, R24, R4, R26, 0x2, P3 ;  /* 0x00000004180b9211 */ /* 0x000fe400018f141a */
[----:B------:R-:W-:Y:S01]  /*16d90*/  @!P0 LEA R8, P6, R20, R2, 0x2 ;  /* 0x0000000214088211 */ /* 0x000fe200078c10ff */
[----:B------:R-:W-:Y:S01]  /*16da0*/  @!P2 ST.E.64 [R16.64], R92 ;  /* 0x0000005c1000a985 */ /* 0x000fe2000c101b08 */
[----:B------:R-:W-:-:S02]  /*16db0*/  ISETP.GE.AND P5, PT, R6, c[0x0][0x3c8], PT ;  /* 0x0000f20006007a0c */ /* 0x000fc40003fa6270 */
[----:B------:R-:W-:Y:S01]  /*16dc0*/  @!P0 LEA.HI.X R9, R20, R4, R22, 0x2, P6 ;  /* 0x0000000414098211 */ /* 0x000fe200030f1416 */
[----:B------:R1:W-:Y:S04]  /*16dd0*/  @!P1 ST.E.64 [R10.64], R66 ;  /* 0x000000420a009985 */ /* 0x0003e8000c101b08 */
[----:B------:R-:W2:Y:S04]  /*16de0*/  LDL R26, [R1+0x68] ;  /* 0x00006800011a7983 */ /* 0x000ea80000100800 */
[----:B------:R-:W3:Y:S04]  /*16df0*/  LDL R24, [R1+0x60] ;  /* 0x0000600001187983 */ /* 0x000ee80000100800 */
[----:B------:R4:W-:Y:S01]  /*16e00*/  @!P0 ST.E.64 [R8.64], R54 ;  /* 0x0000003608008985 */ /* 0x0009e2000c101b08 */
[----:B------:R-:W-:-:S03]  /*16e10*/  ISETP.GE.AND P3, PT, R15, c[0x0][0x3c8], PT ;  /* 0x0000f2000f007a0c */ /* 0x000fc60003f66270 */
[----:B------:R-:W5:Y:S04]  /*16e20*/  LDL R22, [R1+0x5c] ;  /* 0x00005c0001167983 */ /* 0x000f680000100800 */
[----:B------:R-:W5:Y:S01]  /*16e30*/  LDL R20, [R1+0x58] ;  /* 0x0000580001147983 */ /* 0x000f620000100800 */
[-C--:B-1----:R-:W-:Y:S02]  /*16e40*/  @!P4 LEA R10, P6, R19, R2.reuse, 0x2 ;  /* 0x00000002130ac211 */ /* 0x082fe400078c10ff */
[----:B------:R-:W-:-:S04]  /*16e50*/  @!P5 LEA R16, P0, R6, R2, 0x2 ;  /* 0x000000020610d211 */ /* 0x000fc800078010ff */
[----:B------:R-:W-:Y:S02]  /*16e60*/  @!P5 LEA.HI.X R17, R6, R4, R25, 0x2, P0 ;  /* 0x000000040611d211 */ /* 0x000fe400000f1419 */
[----:B------:R-:W5:Y:S01]  /*16e70*/  LDL R6, [R1+0x54] ;  /* 0x0000540001067983 */ /* 0x000f620000100800 */
[----:B------:R-:W-:-:S03]  /*16e80*/  ISETP.GE.AND P2, PT, R5, c[0x0][0x3c8], PT ;  /* 0x0000f20005007a0c */ /* 0x000fc60003f46270 */
[----:B------:R-:W5:Y:S01]  /*16e90*/  LDL R25, [R1+0xc0] ;  /* 0x0000c00001197983 */ /* 0x000f620000100800 */
[----:B------:R-:W-:-:S04]  /*16ea0*/  P2R R3, PR, RZ, 0x40 ;  /* 0x00000040ff037803 */ /* 0x000fc80000000000 */
[----:B------:R-:W-:-:S04]  /*16eb0*/  ISETP.NE.AND P0, PT, R3, RZ, PT ;  /* 0x000000ff0300720c */ /* 0x000fc80003f05270 */
[----:B------:R-:W-:Y:S02]  /*16ec0*/  @!P4 LEA.HI.X R11, R19, R4, R23, 0x2, P0 ;  /* 0x00000004130bc211 */ /* 0x000fe400000f1417 */
[----:B------:R-:W5:Y:S01]  /*16ed0*/  LDL R19, [R1+0xc4] ;  /* 0x0000c40001137983 */ /* 0x000f620000100800 */
[----:B----4-:R-:W-:-:S03]  /*16ee0*/  @!P3 LEA R8, P6, R15, R2, 0x2 ;  /* 0x000000020f08b211 */ /* 0x010fc600078c10ff */
[----:B------:R-:W4:Y:S01]  /*16ef0*/  LDL R23, [R1+0xbc] ;  /* 0x0000bc0001177983 */ /* 0x000f220000100800 */
[----:B------:R-:W-:-:S03]  /*16f00*/  @!P3 LEA.HI.X R9, R15, R4, R21, 0x2, P6 ;  /* 0x000000040f09b211 */ /* 0x000fc600030f1415 */
[----:B------:R1:W-:Y:S04]  /*16f10*/  @!P5 ST.E.64 [R16.64], R100 ;  /* 0x000000641000d985 */ /* 0x0003e8000c101b08 */
[----:B------:R-:W4:Y:S04]  /*16f20*/  LDL R21, [R1+0xb8] ;  /* 0x0000b80001157983 */ /* 0x000f280000100800 */
[----:B------:R1:W-:Y:S04]  /*16f30*/  @!P4 ST.E.64 [R10.64], R68 ;  /* 0x000000440a00c985 */ /* 0x0003e8000c101b08 */
[----:B------:R-:W4:Y:S04]  /*16f40*/  LDL R15, [R1+0xb4] ;  /* 0x0000b400010f7983 */ /* 0x000f280000100800 */
[----:B------:R1:W-:Y:S02]  /*16f50*/  @!P3 ST.E.64 [R8.64], R56 ;  /* 0x000000380800b985 */ /* 0x0003e4000c101b08 */
[----:B-1----:R-:W-:-:S04]  /*16f60*/  @!P2 LEA R16, P3, R5, R2, 0x2 ;  /* 0x000000020510a211 */ /* 0x002fc800078610ff */
[----:B------:R-:W-:Y:S02]  /*16f70*/  @!P2 LEA.HI.X R17, R5, R4, R32, 0x2, P3 ;  /* 0x000000040511a211 */ /* 0x000fe400018f1420 */
[----:B------:R-:W4:Y:S01]  /*16f80*/  LDL R5, [R1+0x50] ;  /* 0x0000500001057983 */ /* 0x000f220000100800 */
[----:B------:R-:W-:Y:S02]  /*16f90*/  ISETP.GE.AND P1, PT, R30, c[0x0][0x3c8], PT ;  /* 0x0000f2001e007a0c */ /* 0x000fe40003f26270 */
[----:B------:R-:W-:-:S11]  /*16fa0*/  ISETP.GE.AND P0, PT, R28, c[0x0][0x3c8], PT ;  /* 0x0000f2001c007a0c */ /* 0x000fd60003f06270 */
[-C--:B------:R-:W-:Y:S02]  /*16fb0*/  @!P1 LEA R10, P4, R30, R2.reuse, 0x2 ;  /* 0x000000021e0a9211 */ /* 0x080fe400078810ff */
[----:B------:R-:W-:-:S11]  /*16fc0*/  @!P0 LEA R8, P6, R28, R2, 0x2 ;  /* 0x000000021c088211 */ /* 0x000fd600078c10ff */
[----:B------:R-:W-:-:S04]  /*16fd0*/  P2R R3, PR, RZ, 0x10 ;  /* 0x00000010ff037803 */ /* 0x000fc80000000000 */
[----:B------:R-:W-:Y:S02]  /*16fe0*/  ISETP.NE.AND P3, PT, R3, RZ, PT ;  /* 0x000000ff0300720c */ /* 0x000fe40003f65270 */
[----:B------:R-:W-:Y:S02]  /*16ff0*/  ISETP.GE.AND P4, PT, R18, c[0x0][0x3c8], PT ;  /* 0x0000f20012007a0c */ /* 0x000fe40003f86270 */
[-C--:B------:R-:W-:Y:S02]  /*17000*/  @!P1 LEA.HI.X R11, R30, R4.reuse, R31, 0x2, P3 ;  /* 0x000000041e0b9211 */ /* 0x080fe400018f141f */
[----:B------:R-:W-:Y:S01]  /*17010*/  @!P0 LEA.HI.X R9, R28, R4, R29, 0x2, P6 ;  /* 0x000000041c098211 */ /* 0x000fe200030f141d */
[----:B------:R-:W-:Y:S04]  /*17020*/  @!P2 ST.E.64 [R16.64], R104 ;  /* 0x000000681000a985 */ /* 0x000fe8000c101b08 */
[----:B------:R-:W-:Y:S04]  /*17030*/  @!P1 ST.E.64 [R10.64], R96 ;  /* 0x000000600a009985 */ /* 0x000fe8000c101b08 */
[----:B------:R1:W-:Y:S02]  /*17040*/  @!P0 ST.E.64 [R8.64], R60 ;  /* 0x0000003c08008985 */ /* 0x0003e4000c101b08 */
[----:B-1----:R-:W-:-:S02]  /*17050*/  @!P4 LEA R8, P6, R18, R2, 0x2 ;  /* 0x000000021208c211 */ /* 0x002fc400078c10ff */
[----:B--2---:R-:W-:Y:S02]  /*17060*/  ISETP.GE.AND P5, PT, R26, c[0x0][0x3c8], PT ;  /* 0x0000f2001a007a0c */ /* 0x004fe40003fa6270 */
[----:B---3--:R-:W-:-:S11]  /*17070*/  ISETP.GE.AND P3, PT, R24, c[0x0][0x3c8], PT ;  /* 0x0000f20018007a0c */ /* 0x008fd60003f66270 */
[----:B------:R-:W-:-:S04]  /*17080*/  @!P5 LEA R10, P0, R26, R2, 0x2 ;  /* 0x000000021a0ad211 */ /* 0x000fc800078010ff */
[----:B------:R-:W-:-:S05]  /*17090*/  @!P5 LEA.HI.X R11, R26, R4, R27, 0x2, P0 ;  /* 0x000000041a0bd211 */ /* 0x000fca00000f141b */
[----:B------:R1:W-:Y:S01]  /*170a0*/  @!P5 ST.E.64 [R10.64], R72 ;  /* 0x000000480a00d985 */ /* 0x0003e2000c101b08 */
[----:B-----5:R-:W-:Y:S02]  /*170b0*/  ISETP.GE.AND P2, PT, R22, c[0x0][0x3c8], PT ;  /* 0x0000f20016007a0c */ /* 0x020fe40003f46270 */
[----:B------:R-:W-:Y:S02]  /*170c0*/  ISETP.GE.AND P1, PT, R20, c[0x0][0x3c8], PT ;  /* 0x0000f20014007a0c */ /* 0x000fe40003f26270 */
[----:B------:R-:W-:Y:S02]  /*170d0*/  ISETP.GE.AND P0, PT, R6, c[0x0][0x3c8], PT ;  /* 0x0000f20006007a0c */ /* 0x000fe40003f06270 */
[----:B------:R-:W-:Y:S02]  /*170e0*/  @!P4 LEA.HI.X R9, R18, R4, R19, 0x2, P6 ;  /* 0x000000041209c211 */ /* 0x000fe400030f1413 */
[----:B------:R-:W-:-:S03]  /*170f0*/  @!P3 LEA R18, P5, R24, R2, 0x2 ;  /* 0x000000021812b211 */ /* 0x000fc600078a10ff */
[----:B------:R2:W-:Y:S02]  /*17100*/  @!P4 ST.E.64 [R8.64], R84 ;  /* 0x000000540800c985 */ /* 0x0005e4000c101b08 */
[----:B------:R-:W-:-:S08]  /*17110*/  @!P2 LEA R16, P6, R22, R2, 0x2 ;  /* 0x000000021610a211 */ /* 0x000fd000078c10ff */
[----:B------:R-:W-:-:S04]  /*17120*/  P2R R3, PR, RZ, 0x20 ;  /* 0x00000020ff037803 */ /* 0x000fc80000000000 */
[----:B------:R-:W-:Y:S02]  /*17130*/  ISETP.NE.AND P4, PT, R3, RZ, PT ;  /* 0x000000ff0300720c */ /* 0x000fe40003f85270 */
[----:B-1----:R-:W-:Y:S02]  /*17140*/  @!P1 LEA R10, P5, R20, R2, 0x2 ;  /* 0x00000002140a9211 */ /* 0x002fe400078a10ff */
[-C--:B------:R-:W-:Y:S02]  /*17150*/  @!P3 LEA.HI.X R19, R24, R4.reuse, R25, 0x2, P4 ;  /* 0x000000041813b211 */ /* 0x080fe400020f1419 */
[-C--:B----4-:R-:W-:Y:S02]  /*17160*/  @!P2 LEA.HI.X R17, R22, R4.reuse, R23, 0x2, P6 ;  /* 0x000000041611a211 */ /* 0x090fe400030f1417 */
[----:B------:R-:W-:Y:S01]  /*17170*/  @!P1 LEA.HI.X R11, R20, R4, R21, 0x2, P5 ;  /* 0x00000004140b9211 */ /* 0x000fe200028f1415 */
[----:B------:R1:W-:Y:S01]  /*17180*/  @!P3 ST.E.64 [R18.64], R94 ;  /* 0x0000005e1200b985 */ /* 0x0003e2000c101b08 */
[----:B--2---:R-:W-:-:S03]  /*17190*/  @!P0 LEA R8, P4, R6, R2, 0x2 ;  /* 0x0000000206088211 */ /* 0x004fc600078810ff */
[----:B------:R1:W-:Y:S01]  /*171a0*/  @!P2 ST.E.64 [R16.64], R90 ;  /* 0x0000005a1000a985 */ /* 0x0003e2000c101b08 */
[----:B------:R-:W-:-:S03]  /*171b0*/  @!P0 LEA.HI.X R9, R6, R4, R15, 0x2, P4 ;  /* 0x0000000406098211 */ /* 0x000fc600020f140f */
[----:B------:R1:W-:Y:S04]  /*171c0*/  @!P1 ST.E.64 [R10.64], R86 ;  /* 0x000000560a009985 */ /* 0x0003e8000c101b08 */
[----:B------:R1:W-:Y:S01]  /*171d0*/  @!P0 ST.E.64 [R8.64], R70 ;  /* 0x0000004608008985 */ /* 0x0003e2000c101b08 */
[----:B------:R-:W-:-:S13]  /*171e0*/  ISETP.GE.AND P0, PT, R5, c[0x0][0x3c8], PT ;  /* 0x0000f20005007a0c */ /* 0x000fda0003f06270 */
[----:B------:R-:W-:Y:S05]  /*171f0*/  @P0 BRA `(.L_x_478) ;  /* 0x00000ba000000947 */ /* 0x000fea0003800000 */
[----:B------:R-:W2:Y:S01]  /*17200*/  LDL R6, [R1+0xb0] ;  /* 0x0000b00001067983 */ /* 0x000ea20000100800 */
[----:B------:R-:W-:-:S04]  /*17210*/  LEA R2, P0, R5, R2, 0x2 ;  /* 0x0000000205027211 */ /* 0x000fc800078010ff */
[----:B--2---:R-:W-:-:S05]  /*17220*/  LEA.HI.X R3, R5, R4, R6, 0x2, P0 ;  /* 0x0000000405037211 */ /* 0x004fca00000f1406 */
[----:B------:R2:W-:Y:S01]  /*17230*/  ST.E.64 [R2.64], R64 ;  /* 0x0000004002007985 */ /* 0x0005e2000c101b08 */
[----:B------:R-:W-:Y:S05]  /*17240*/  BRA `(.L_x_478) ;  /* 0x00000b5000007947 */ /* 0x000fea0003800000 */
.L_x_463:
[----:B------:R-:W2:Y:S04]  /*17250*/  LDL.LU R2, [R1+0x38] ;  /* 0x0000380001027983 */ /* 0x000ea80000300800 */
[----:B-1----:R-:W3:Y:S01]  /*17260*/  LDL.LU R6, [R1+0x3c] ;  /* 0x00003c0001067983 */ /* 0x002ee20000300800 */
[----:B------:R-:W-:Y:S02]  /*17270*/  ISETP.NE.U32.AND P0, PT, RZ, c[0x0][0x508], PT ;  /* 0x00014200ff007a0c */ /* 0x000fe40003f05070 */
[----:B------:R-:W-:Y:S01]  /*17280*/  ISETP.NE.U32.AND P3, PT, RZ, c[0x0][0x500], PT ;  /* 0x00014000ff007a0c */ /* 0x000fe20003f65070 */
[----:B------:R-:W4:Y:S01]  /*17290*/  LDL.LU R3, [R1+0x48] ;  /* 0x0000480001037983 */ /* 0x000f220000300800 */
[----:B------:R-:W-:Y:S01]  /*172a0*/  ISETP.NE.AND.EX P2, PT, RZ, c[0x0][0x50c], PT, P0 ;  /* 0x00014300ff007a0c */ /* 0x000fe20003f45300 */
[----:B------:R-:W-:Y:S01]  /*172b0*/  IMAD.MOV.U32 R23, RZ, RZ, c[0x0][0x388] ;  /* 0x0000e200ff177624 */ /* 0x000fe200078e00ff */
[----:B------:R-:W-:-:S02]  /*172c0*/  ISETP.NE.AND.EX P3, PT, RZ, c[0x0][0x504], PT, P3 ;  /* 0x00014100ff007a0c */ /* 0x000fc40003f65330 */
[----:B--2---:R-:W-:-:S09]  /*172d0*/  IADD3 R4, P1, R2, c[0x0][0x500], RZ ;  /* 0x0001400002047a10 */ /* 0x004fd20007f3e0ff */
[----:B------:R-:W-:Y:S01]  /*172e0*/  @P2 IADD3 R8, P0, R2, c[0x0][0x508], RZ ;  /* 0x0001420002082a10 */ /* 0x000fe20007f1e0ff */
[----:B------:R-:W-:Y:S01]  /*172f0*/  IMAD.MOV.U32 R2, RZ, RZ, RZ ;  /* 0x000000ffff027224 */ /* 0x000fe200078e00ff */
[C---:B---3--:R-:W-:Y:S02]  /*17300*/  IADD3.X R5, R6.reuse, c[0x0][0x504], RZ, P1, !PT ;  /* 0x0001410006057a10 */ /* 0x048fe40000ffe4ff */
[----:B------:R-:W-:-:S03]  /*17310*/  @P2 IADD3.X R9, R6, c[0x0][0x50c], RZ, P0, !PT ;  /* 0x0001430006092a10 */ /* 0x000fc600007fe4ff */
[----:B------:R1:W5:Y:S04]  /*17320*/  @P3 LDG.E R2, [R4.64] ;  /* 0x0000000804023981 */ /* 0x000368000c1e1900 */
[----:B------:R1:W5:Y:S01]  /*17330*/  @P2 LDG.E R23, [R8.64] ;  /* 0x0000000808172981 */ /* 0x000362000c1e1900 */
[----:B----4-:R-:W-:-:S04]  /*17340*/  ISETP.NE.AND P0, PT, R3, RZ, PT ;  /* 0x000000ff0300720c */ /* 0x010fc80003f05270 */
[----:B------:R-:W-:Y:S01]  /*17350*/  SEL R22, R3, c[0x0][0x3d4], P0 ;  /* 0x0000f50003167a07 */ /* 0x000fe20000000000 */
[----:B------:R-:W-:Y:S05]  /*17360*/  @P2 BRA `(.L_x_484) ;  /* 0x0000004000002947 */ /* 0x000fea0003800000 */
[----:B------:R-:W-:Y:S05]  /*17370*/  @!P3 BRA `(.L_x_484) ;  /* 0x000000300000b947 */ /* 0x000fea0003800000 */
[----:B------:R2:W3:Y:S04]  /*17380*/  LDG.E R3, [R4.64] ;  /* 0x0000000804037981 */ /* 0x0004e8000c1e1900 */
[----:B-12---:R-:W3:Y:S02]  /*17390*/  LDG.E R4, [R4.64+0x4] ;  /* 0x0000040804047981 */ /* 0x006ee4000c1e1900 */
[----:B---3-5:R-:W-:Y:S02]  /*173a0*/  IADD3 R23, -R3, R4, RZ ;  /* 0x0000000403177210 */ /* 0x028fe40007ffe1ff */
.L_x_484:
[----:B------:R-:W2:Y:S04]  /*173b0*/  LDL.LU R6, [R1+0x30] ;  /* 0x0000300001067983 */ /* 0x000ea80000300800 */
[----:B-1----:R-:W3:Y:S04]  /*173c0*/  LDL.LU R4, [R1+0x40] ;  /* 0x0000400001047983 */ /* 0x002ee80000300800 */
[----:B------:R-:W4:Y:S01]  /*173d0*/  LDL.LU R3, [R1+0x44] ;  /* 0x0000440001037983 */ /* 0x000f220000300800 */
[----:B------:R-:W-:Y:S01]  /*173e0*/  BSSY B0, `(.L_x_485) ;  /* 0x0000039000007945 */ /* 0x000fe20003800000 */
[----:B-----5:R-:W-:-:S02]  /*173f0*/  SHF.R.S32.HI R21, RZ, 0x1f, R2 ;  /* 0x0000001fff157819 */ /* 0x020fc40000011402 */
[----:B------:R-:W1:Y:S02]  /*17400*/  S2R R5, SR_TID.X ;  /* 0x0000000000057919 */ /* 0x000e640000002100 */
[----:B-1----:R-:W-:Y:S02]  /*17410*/  ISETP.GT.AND P0, PT, R5, 0x7f, PT ;  /* 0x0000007f0500780c */ /* 0x002fe40003f04270 */
[----:B--2---:R-:W-:Y:S02]  /*17420*/  LOP3.LUT R6, R6, 0xffff, RZ, 0xc0, !PT ;  /* 0x0000ffff06067812 */ /* 0x004fe400078ec0ff */
[----:B---3--:R-:W-:Y:S02]  /*17430*/  SEL R15, R4, RZ, !P3 ;  /* 0x000000ff040f7207 */ /* 0x008fe40005800000 */
[----:B----4-:R-:W-:-:S07]  /*17440*/  SEL R26, R3, RZ, !P3 ;  /* 0x000000ff031a7207 */ /* 0x010fce0005800000 */
[----:B------:R-:W-:Y:S05]  /*17450*/  @P0 BRA `(.L_x_486) ;  /* 0x0000031000000947 */ /* 0x000fea0003800000 */
[----:B------:R-:W2:Y:S01]  /*17460*/  LDL R4, [R1+0x2c] ;  /* 0x00002c0001047983 */ /* 0x000ea20000100800 */
[----:B------:R-:W-:Y:S01]  /*17470*/  IMAD R3, R23, c[0x0][0x4e8], RZ ;  /* 0x00013a0017037a24 */ /* 0x000fe200078e02ff */
[----:B--2---:R-:W-:-:S04]  /*17480*/  LEA R20, R4, R5, 0x7 ;  /* 0x0000000504147211 */ /* 0x004fc800078e38ff */
        /* <DEDUP_REMOVED lines=12> */
[C---:B------:R-:W-:Y:S01]  /*17550*/  IMAD.WIDE.U32 R4, R10.reuse, R15, RZ ;  /* 0x0000000f0a047225 */ /* 0x040fe200078e00ff */
        /* <DEDUP_REMOVED lines=33> */
.L_x_486:
[----:B------:R-:W-:Y:S05]  /*17770*/  BSYNC B0 ;  /* 0x0000000000007941 */ /* 0x000fea0003800000 */
.L_x_485:
[----:B------:R-:W-:-:S13]  /*17780*/  ISETP.GT.AND P0, PT, R22, 0x1, PT ;  /* 0x000000011600780c */ /* 0x000fda0003f04270 */
[----:B------:R-:W-:Y:S05]  /*17790*/  @P0 BRA `(.L_x_478) ;  /* 0x0000060000000947 */ /* 0x000fea0003800000 */
[----:B------:R-:W2:Y:S01]  /*177a0*/  LDL.LU R11, [R1+0x2c] ;  /* 0x00002c00010b7983 */ /* 0x000ea20000300800 */
[----:B------:R-:W-:Y:S01]  /*177b0*/  MOV R4, c[0x0][0x4e8] ;  /* 0x00013a0000047a02 */ /* 0x000fe20000000f00 */
[----:B-1----:R-:W-:Y:S02]  /*177c0*/  IMAD R3, R21, c[0x0][0x3a0], RZ ;  /* 0x0000e80015037a24 */ /* 0x002fe400078e02ff */
[----:B------:R-:W-:Y:S01]  /*177d0*/  IMAD R8, R26, c[0x0][0x3f0], RZ ;  /* 0x0000fc001a087a24 */ /* 0x000fe200078e02ff */
[----:B------:R-:W-:Y:S01]  /*177e0*/  ISETP.NE.AND P0, PT, R4, 0x1, PT ;  /* 0x000000010400780c */ /* 0x000fe20003f05270 */
[----:B------:R-:W-:-:S04]  /*177f0*/  IMAD.WIDE.U32 R4, R2, c[0x0][0x3a0], RZ ;  /* 0x0000e80002047a25 */ /* 0x000fc800078e00ff */
[----:B------:R-:W-:-:S05]  /*17800*/  IMAD R2, R2, c[0x0][0x3a4], R3 ;  /* 0x0000e90002027a24 */ /* 0x000fca00078e0203 */
[----:B------:R-:W-:-:S05]  /*17810*/  IADD3 R5, R5, R2, RZ ;  /* 0x0000000205057210 */ /* 0x000fca0007ffe0ff */
[----:B------:R-:W-:-:S04]  /*17820*/  IMAD.WIDE.U32 R4, R6, c[0x0][0x3e8], R4 ;  /* 0x0000fa0006047a25 */ /* 0x000fc800078e0004 */
[----:B------:R-:W-:-:S04]  /*17830*/  IMAD R5, R6, c[0x0][0x3ec], R5 ;  /* 0x0000fb0006057a24 */ /* 0x000fc800078e0205 */
[----:B------:R-:W-:Y:S01]  /*17840*/  IMAD.WIDE.U32 R4, R15, c[0x0][0x3f0], R4 ;  /* 0x0000fc000f047a25 */ /* 0x000fe200078e0004 */
[----:B--2---:R-:W-:-:S04]  /*17850*/  LEA R3, R11, R0, 0x7 ;  /* 0x000000000b037211 */ /* 0x004fc800078e38ff */
[----:B------:R-:W-:Y:S01]  /*17860*/  MOV R2, R3 ;  /* 0x0000000300027202 */ /* 0x000fe20000000f00 */
[----:B------:R-:W-:-:S05]  /*17870*/  @P0 IMAD.HI.U32 R9, R3, c[0x0][0x4ec], RZ ;  /* 0x00013b0003090a27 */ /* 0x000fca00078e00ff */
[----:B------:R-:W-:Y:S01]  /*17880*/  @P0 SHF.R.U32.HI R2, RZ, c[0x0][0x4f0], R9 ;  /* 0x00013c00ff020a19 */ /* 0x000fe20000011609 */
[----:B------:R-:W-:-:S03]  /*17890*/  IMAD R9, R15, c[0x0][0x3f4], R8 ;  /* 0x0000fd000f097a24 */ /* 0x000fc600078e0208 */
[----:B------:R-:W-:Y:S02]  /*178a0*/  IADD3 R6, -R2, RZ, RZ ;  /* 0x000000ff02067210 */ /* 0x000fe40007ffe1ff */
[----:B------:R-:W-:Y:S02]  /*178b0*/  SHF.R.S32.HI R8, RZ, 0x1f, R2 ;  /* 0x0000001fff087819 */ /* 0x000fe40000011402 */
[----:B------:R-:W-:Y:S01]  /*178c0*/  IADD3 R5, R5, R9, RZ ;  /* 0x0000000905057210 */ /* 0x000fe20007ffe0ff */
[----:B------:R-:W-:Y:S02]  /*178d0*/  IMAD R6, R6, c[0x0][0x4e8], R3 ;  /* 0x00013a0006067a24 */ /* 0x000fe400078e0203 */
[----:B------:R-:W-:-:S03]  /*178e0*/  IMAD R3, R8, c[0x0][0x3e0], RZ ;  /* 0x0000f80008037a24 */ /* 0x000fc600078e02ff */
[----:B------:R-:W-:Y:S01]  /*178f0*/  SHF.R.S32.HI R8, RZ, 0x1f, R6 ;  /* 0x0000001fff087819 */ /* 0x000fe20000011406 */
[C---:B------:R-:W-:Y:S02]  /*17900*/  IMAD R9, R2.reuse, c[0x0][0x3e4], R3 ;  /* 0x0000f90002097a24 */ /* 0x040fe400078e0203 */
[----:B------:R-:W-:-:S04]  /*17910*/  IMAD.WIDE.U32 R2, R2, c[0x0][0x3e0], R4 ;  /* 0x0000f80002027a25 */ /* 0x000fc800078e0004 */
[----:B------:R-:W-:Y:S01]  /*17920*/  IMAD R4, R8, c[0x0][0x3d8], RZ ;  /* 0x0000f60008047a24 */ /* 0x000fe200078e02ff */
[----:B------:R-:W-:-:S03]  /*17930*/  IADD3 R3, R3, R9, RZ ;  /* 0x0000000903037210 */ /* 0x000fc60007ffe0ff */
[C---:B------:R-:W-:Y:S02]  /*17940*/  IMAD R4, R6.reuse, c[0x0][0x3dc], R4 ;  /* 0x0000f70006047a24 */ /* 0x040fe400078e0204 */
[----:B------:R-:W-:Y:S01]  /*17950*/  IMAD.WIDE.U32 R2, R6, c[0x0][0x3d8], R2 ;  /* 0x0000f60006027a25 */ /* 0x000fe200078e0002 */
[----:B------:R-:W-:-:S04]  /*17960*/  LEA R6, R11, R81, 0x7 ;  /* 0x000000510b067211 */ /* 0x000fc800078e38ff */
[----:B------:R-:W-:Y:S02]  /*17970*/  IADD3 R5, R3, R4, RZ ;  /* 0x0000000403057210 */ /* 0x000fe40007ffe0ff */
[----:B------:R-:W-:-:S04]  /*17980*/  LEA R10, P0, R2, c[0x0][0x380], 0x1 ;  /* 0x0000e000020a7a11 */ /* 0x000fc800078008ff */
[----:B------:R-:W-:Y:S01]  /*17990*/  LEA.HI.X R5, R2, c[0x0][0x384], R5, 0x1, P0 ;  /* 0x0000e10002057a11 */ /* 0x000fe200000f0c05 */
[----:B------:R-:W-:Y:S06]  /*179a0*/  BRA.DIV ~URZ, `(.L_x_487) ;  /* 0x000025c27f007947 */ /* 0x000fec000b800000 */
[----:B------:R1:W2:Y:S02]  /*179b0*/  SHFL.IDX PT, R11, R5, RZ, 0x181f ;  /* 0x00181fff050b7589 */ /* 0x0002a400000e0000 */
.L_x_551:
[----:B------:R-:W-:Y:S05]  /*179c0*/  BRA.DIV ~URZ, `(.L_x_488) ;  /* 0x000026127f007947 */ /* 0x000fea000b800000 */
[----:B------:R3:W4:Y:S02]  /*179d0*/  SHFL.IDX PT, R2, R10, RZ, 0x181f ;  /* 0x00181fff0a027589 */ /* 0x00072400000e0000 */
.L_x_552:
[----:B------:R-:W-:Y:S01]  /*179e0*/  IMAD R4, R23, c[0x0][0x4e8], RZ ;  /* 0x00013a0017047a24 */ /* 0x000fe200078e02ff */
[----:B------:R-:W-:Y:S04]  /*179f0*/  BSSY B0, `(.L_x_489) ;  /* 0x000000b000007945 */ /* 0x000fe80003800000 */
[----:B------:R-:W-:-:S13]  /*17a00*/  ISETP.GE.AND P0, PT, R6, R4, PT ;  /* 0x000000040600720c */ /* 0x000fda0003f06270 */
[----:B------:R-:W-:Y:S05]  /*17a10*/  @P0 BRA `(.L_x_490) ;  /* 0x0000008000000947 */ /* 0x000fea0003800000 */
[----:B------:R-:W-:Y:S02]  /*17a20*/  ISETP.GE.AND P1, PT, R76, c[0x0][0x3c8], PT ;  /* 0x0000f2004c007a0c */ /* 0x000fe40003f26270 */
[----:B------:R-:W-:-:S11]  /*17a30*/  ISETP.GE.AND P0, PT, R212, c[0x0][0x3c8], PT ;  /* 0x0000f200d4007a0c */ /* 0x000fd60003f06270 */
[-C--:B----4-:R-:W-:Y:S02]  /*17a40*/  @!P1 LEA R8, P3, R76, R2.reuse, 0x1 ;  /* 0x000000024c089211 */ /* 0x090fe400078608ff */
[----:B------:R-:W-:Y:S02]  /*17a50*/  @!P0 LEA R2, P2, R212, R2, 0x1 ;  /* 0x00000002d4028211 */ /* 0x000fe400078408ff */
[-C--:B--2---:R-:W-:Y:S02]  /*17a60*/  @!P1 LEA.HI.X R9, R76, R11.reuse, R77, 0x1, P3 ;  /* 0x0000000b4c099211 */ /* 0x084fe400018f0c4d */
[----:B------:R-:W-:-:S03]  /*17a70*/  @!P0 LEA.HI.X R3, R212, R11, R231, 0x1, P2 ;  /* 0x0000000bd4038211 */ /* 0x000fc600010f0ce7 */
[----:B------:R2:W-:Y:S04]  /*17a80*/  @!P1 ST.E.128 [R8.64], RZ ;  /* 0x000000ff08009985 */ /* 0x0005e8000c101d08 */
[----:B------:R2:W-:Y:S02]  /*17a90*/  @!P0 ST.E.128 [R2.64], RZ ;  /* 0x000000ff02008985 */ /* 0x0005e4000c101d08 */
.L_x_490:
[----:B------:R-:W-:Y:S05]  /*17aa0*/  BSYNC B0 ;  /* 0x0000000000007941 */ /* 0x000fea0003800000 */
.L_x_489:
[----:B------:R-:W-:Y:S05]  /*17ab0*/  BRA.DIV ~URZ, `(.L_x_491) ;  /* 0x000025927f007947 */ /* 0x000fea000b800000 */
[----:B--2---:R2:W1:Y:S04]  /*17ac0*/  SHFL.IDX PT, R11, R5, 0x1, 0x181f ;  /* 0x00381f00050b7f89 */ /* 0x00446800000e0000 */
[----:B----4-:R2:W4:Y:S02]  /*17ad0*/  SHFL.IDX PT, R2, R10, 0x1, 0x181f ;  /* 0x00381f000a027f89 */ /* 0x01052400000e0000 */
.L_x_553:
        /* <DEDUP_REMOVED lines=8> */
[-C--:B-1----:R-:W-:Y:S02]  /*17b60*/  @!P1 LEA.HI.X R9, R76, R11.reuse, R77, 0x1, P3 ;  /* 0x0000000b4c099211 */ /* 0x082fe400018f0c4d */
[----:B------:R-:W-:-:S03]  /*17b70*/  @!P0 LEA.HI.X R3, R212, R11, R231, 0x1, P2 ;  /* 0x0000000bd4038211 */ /* 0x000fc600010f0ce7 */
[----:B------:R1:W-:Y:S04]  /*17b80*/  @!P1 ST.E.128 [R8.64], RZ ;  /* 0x000000ff08009985 */ /* 0x0003e8000c101d08 */
[----:B------:R1:W-:Y:S02]  /*17b90*/  @!P0 ST.E.128 [R2.64], RZ ;  /* 0x000000ff02008985 */ /* 0x0003e4000c101d08 */
.L_x_493:
[----:B------:R-:W-:Y:S05]  /*17ba0*/  BSYNC B0 ;  /* 0x0000000000007941 */ /* 0x000fea0003800000 */
.L_x_492:
[----:B------:R-:W-:Y:S05]  /*17bb0*/  BRA.DIV ~URZ, `(.L_x_494) ;  /* 0x000025627f007947 */ /* 0x000fea000b800000 */
[----:B-1----:R1:W2:Y:S02]  /*17bc0*/  SHFL.IDX PT, R11, R5, 0x2, 0x181f ;  /* 0x00581f00050b7f89 */ /* 0x0022a400000e0000 */
.L_x_554:
[----:B------:R-:W-:Y:S05]  /*17bd0*/  BRA.DIV ~URZ, `(.L_x_495) ;  /* 0x000025b27f007947 */ /* 0x000fea000b800000 */
[----:B----4-:R4:W1:Y:S02]  /*17be0*/  SHFL.IDX PT, R2, R10, 0x2, 0x181f ;  /* 0x00581f000a027f89 */ /* 0x01086400000e0000 */
.L_x_555:
[----:B------:R-:W-:Y:S01]  /*17bf0*/  IADD3 R3, R6, 0x40, RZ ;  /* 0x0000004006037810 */ /* 0x000fe20007ffe0ff */
[----:B------:R-:W-:Y:S03]  /*17c00*/  BSSY B0, `(.L_x_496) ;  /* 0x000000b000007945 */ /* 0x000fe60003800000 */
[----:B------:R-:W-:-:S13]  /*17c10*/  ISETP.GE.AND P0, PT, R3, R4, PT ;  /* 0x000000040300720c */ /* 0x000fda0003f06270 */
[----:B------:R-:W-:Y:S05]  /*17c20*/  @P0 BRA `(.L_x_497) ;  /* 0x0000008000000947 */ /* 0x000fea0003800000 */
[----:B------:R-:W-:Y:S02]  /*17c30*/  ISETP.GE.AND P1, PT, R76, c[0x0][0x3c8], PT ;  /* 0x0000f2004c007a0c */ /* 0x000fe40003f26270 */
[----:B------:R-:W-:-:S11]  /*17c40*/  ISETP.GE.AND P0, PT, R212, c[0x0][0x3c8], PT ;  /* 0x0000f200d4007a0c */ /* 0x000fd60003f06270 */
[-C--:B-1----:R-:W-:Y:S02]  /*17c50*/  @!P1 LEA R8, P3, R76, R2.reuse, 0x1 ;  /* 0x000000024c089211 */ /* 0x082fe400078608ff */
[----:B------:R-:W-:Y:S02]  /*17c60*/  @!P0 LEA R2, P2, R212, R2, 0x1 ;  /* 0x00000002d4028211 */ /* 0x000fe400078408ff */
[-C--:B--2---:R-:W-:Y:S02]  /*17c70*/  @!P1 LEA.HI.X R9, R76, R11.reuse, R77, 0x1, P3 ;  /* 0x0000000b4c099211 */ /* 0x084fe400018f0c4d */
[----:B------:R-:W-:-:S03]  /*17c80*/  @!P0 LEA.HI.X R3, R212, R11, R231, 0x1, P2 ;  /* 0x0000000bd4038211 */ /* 0x000fc600010f0ce7 */
[----:B------:R1:W-:Y:S04]  /*17c90*/  @!P1 ST.E.128 [R8.64], RZ ;  /* 0x000000ff08009985 */ /* 0x0003e8000c101d08 */
[----:B------:R1:W-:Y:S02]  /*17ca0*/  @!P0 ST.E.128 [R2.64], RZ ;  /* 0x000000ff02008985 */ /* 0x0003e4000c101d08 */
.L_x_497:
[----:B------:R-:W-:Y:S05]  /*17cb0*/  BSYNC B0 ;  /* 0x0000000000007941 */ /* 0x000fea0003800000 */
.L_x_496:
[----:B------:R-:W-:Y:S05]  /*17cc0*/  BRA.DIV ~URZ, `(.L_x_498) ;  /* 0x000025327f007947 */ /* 0x000fea000b800000 */
[----:B-1----:R1:W3:Y:S04]  /*17cd0*/  SHFL.IDX PT, R8, R5, 0x3, 0x181f ;  /* 0x00781f0005087f89 */ /* 0x0022e800000e0000 */
[----:B------:R1:W4:Y:S02]  /*17ce0*/  SHFL.IDX PT, R2, R10, 0x3, 0x181f ;  /* 0x00781f000a027f89 */ /* 0x00032400000e0000 */
.L_x_556:
[----:B------:R-:W-:-:S04]  /*17cf0*/  IADD3 R6, R6, 0x60, RZ ;  /* 0x0000006006067810 */ /* 0x000fc80007ffe0ff */
[----:B------:R-:W-:-:S13]  /*17d00*/  ISETP.GE.AND P0, PT, R6, R4, PT ;  /* 0x000000040600720c */ /* 0x000fda0003f06270 */
[----:B------:R-:W-:Y:S05]  /*17d10*/  @P0 BRA `(.L_x_478) ;  /* 0x0000008000000947 */ /* 0x000fea0003800000 */
[----:B------:R-:W-:Y:S02]  /*17d20*/  ISETP.GE.AND P1, PT, R76, c[0x0][0x3c8], PT ;  /* 0x0000f2004c007a0c */ /* 0x000fe40003f26270 */
[----:B------:R-:W-:-:S11]  /*17d30*/  ISETP.GE.AND P0, PT, R212, c[0x0][0x3c8], PT ;  /* 0x0000f200d4007a0c */ /* 0x000fd60003f06270 */
[-C--:B----4-:R-:W-:Y:S02]  /*17d40*/  @!P1 LEA R4, P3, R76, R2.reuse, 0x1 ;  /* 0x000000024c049211 */ /* 0x090fe400078608ff */
[----:B------:R-:W-:Y:S02]  /*17d50*/  @!P0 LEA R2, P2, R212, R2, 0x1 ;  /* 0x00000002d4028211 */ /* 0x000fe400078408ff */
[-C--:B-123--:R-:W-:Y:S02]  /*17d60*/  @!P1 LEA.HI.X R5, R76, R8.reuse, R77, 0x1, P3 ;  /* 0x000000084c059211 */ /* 0x08efe400018f0c4d */
[----:B------:R-:W-:-:S03]  /*17d70*/  @!P0 LEA.HI.X R3, R212, R8, R231, 0x1, P2 ;  /* 0x00000008d4038211 */ /* 0x000fc600010f0ce7 */
[----:B------:R1:W-:Y:S04]  /*17d80*/  @!P1 ST.E.128 [R4.64], RZ ;  /* 0x000000ff04009985 */ /* 0x0003e8000c101d08 */
[----:B------:R1:W-:Y:S02]  /*17d90*/  @!P0 ST.E.128 [R2.64], RZ ;  /* 0x000000ff02008985 */ /* 0x0003e4000c101d08 */
.L_x_478:
[----:B------:R-:W-:Y:S05]  /*17da0*/  BSYNC B1 ;  /* 0x0000000000017941 */ /* 0x000fea0003800000 */
.L_x_462:
[----:B------:R-:W-:-:S13]  /*17db0*/  ISETP.NE.AND P0, PT, RZ, UR7, PT ;  /* 0x00000007ff007c0c */ /* 0x000fda000bf05270 */
[----:B------:R-:W-:Y:S01]  /*17dc0*/  @P0 WARPSYNC 0xffffffff ;  /* 0xffffffff00000948 */ /* 0x000fe20003800000 */
[----:B------:R-:W-:Y:S06]  /*17dd0*/  @P0 BAR.SYNC.DEFER_BLOCKING 0x5, 0x100 ;  /* 0x0144000000000b1d */ /* 0x000fec0000010000 */
[----:B-1234-:R-:W1:Y:S04]  /*17de0*/  @P0 LDS.128 R8, [0xf100] ;  /* 0x00f10000ff080984 */ /* 0x01ee680000000c00 */
[----:B-1----:R1:W-:Y:S04]  /*17df0*/  @P0 STL.64 [R1+0x28], R8 ;  /* 0x0000280801000387 */ /* 0x0023e80000100a00 */
[----:B------:R1:W-:Y:S04]  /*17e00*/  @P0 STL.64 [R1+0x30], R10 ;  /* 0x0000300a01000387 */ /* 0x0003e80000100a00 */
[----:B------:R-:W-:Y:S06]  /*17e10*/  @P0 BAR.ARV 0x4, 0x100 ;  /* 0x0104000000000b1d */ /* 0x000fec0000002000 */
[----:B------:R-:W-:Y:S05]  /*17e20*/  @P0 BRA `(.L_x_499) ;  /* 0x00000ba000000947 */ /* 0x000fea0003800000 */
[----:B------:R-:W2:Y:S01]  /*17e30*/  S2R R2, SR_TID.X ;  /* 0x0000000000027919 */ /* 0x000ea20000002100 */
[----:B-1----:R-:W-:Y:S01]  /*17e40*/  IMAD.MOV.U32 R8, RZ, RZ, RZ ;  /* 0x000000ffff087224 */ /* 0x002fe200078e00ff */
[----:B--2---:R-:W-:-:S04]  /*17e50*/  LOP3.LUT R18, R2, 0x1f, RZ, 0xc0, !PT ;  /* 0x0000001f02127812 */ /* 0x004fc800078ec0ff */
[----:B------:R-:W-:Y:S01]  /*17e60*/  ISETP.NE.AND P6, PT, R18, 0x1f, PT ;  /* 0x0000001f1200780c */ /* 0x000fe20003fc5270 */
[----:B------:R-:W-:Y:S10]  /*17e70*/  BRA.DIV ~URZ, `(.L_x_500) ;  /* 0x000024527f007947 */ /* 0x000ff4000b800000 */
[----:B------:R1:W2:Y:S02]  /*17e80*/  SHFL.IDX PT, R10, R74, RZ, 0x1f ;  /* 0x00001fff4a0a7589 */ /* 0x0002a400000e0000 */
.L_x_557:
[----:B------:R-:W-:Y:S05]  /*17e90*/  BRA.DIV ~URZ, `(.L_x_501) ;  /* 0x000024a27f007947 */ /* 0x000fea000b800000 */
[----:B------:R3:W4:Y:S02]  /*17ea0*/  SHFL.IDX PT, R9, R74, 0x1, 0x1f ;  /* 0x00201f004a097f89 */ /* 0x00072400000e0000 */
.L_x_558:
[----:B------:R-:W5:Y:S01]  /*17eb0*/  LDL R2, [R1+0x34] ;  /* 0x0000340001027983 */ /* 0x000f620000100800 */
[----:B------:R-:W-:Y:S02]  /*17ec0*/  IMAD.MOV.U32 R6, RZ, RZ, RZ ;  /* 0x000000ffff067224 */ /* 0x000fe400078e00ff */
[----:B-----5:R-:W-:-:S05]  /*17ed0*/  IMAD.IADD R2, R2, 0x1, R18 ;  /* 0x0000000102027824 */ /* 0x020fca00078e0212 */
        /* <DEDUP_REMOVED lines=16> */
.L_x_559:
        /* <DEDUP_REMOVED lines=16> */
.L_x_560:
[----:B---3--:R-:W-:Y:S01]  /*180e0*/  IMAD R2, R2, c[0x0][0x538], RZ ;  /* 0x00014e0002027a24 */ /* 0x008fe200078e02ff */
[----:B------:R-:W-:Y:S04]  /*180f0*/  BSSY B1, `(.L_x_504) ;  /* 0x0000084000017945 */ /* 0x000fe80003800000 */
[----:B----4-:R-:W-:-:S04]  /*18100*/  IADD3 R9, R2, R9, RZ ;  /* 0x0000000902097210 */ /* 0x010fc80007ffe0ff */
[----:B--2---:R-:W-:-:S13]  /*18110*/  ISETP.GT.AND P0, PT, R9, R10, PT ;  /* 0x0000000a0900720c */ /* 0x004fda0003f04270 */
[----:B------:R-:W-:Y:S05]  /*18120*/  @P0 BRA `(.L_x_505) ;  /* 0x0000026000000947 */ /* 0x000fea0003800000 */
.L_x_509:
[----:B------:R-:W2:Y:S02]  /*18130*/  LDL.LU R2, [R1+0x34] ;  /* 0x0000340001027983 */ /* 0x000ea40000300800 */
[----:B--2---:R-:W-:-:S04]  /*18140*/  IADD3 R2, R2, 0x1f, RZ ;  /* 0x0000001f02027810 */ /* 0x004fc80007ffe0ff */
[----:B------:R-:W-:-:S13]  /*18150*/  ISETP.GE.AND P0, PT, R2, c[0x0][0x53c], PT ;  /* 0x00014f0002007a0c */ /* 0x000fda0003f06270 */
[----:B------:R-:W-:Y:S05]  /*18160*/  @P0 BRA `(.L_x_506) ;  /* 0x0000077000000947 */ /* 0x000fea0003800000 */
[----:B------:R2:W-:Y:S01]  /*18170*/  STL [R1+0x34], R2 ;  /* 0x0000340201007387 */ /* 0x0005e20000100800 */
[----:B------:R-:W-:Y:S02]  /*18180*/  MOV R6, RZ ;  /* 0x000000ff00067202 */ /* 0x000fe40000000f00 */
[----:B------:R-:W-:Y:S02]  /*18190*/  MOV R8, RZ ;  /* 0x000000ff00087202 */ /* 0x000fe40000000f00 */
[----:B--2---:R-:W-:-:S04]  /*181a0*/  IADD3 R2, R2, R18, RZ ;  /* 0x0000001202027210 */ /* 0x004fc80007ffe0ff */
[----:B------:R-:W-:-:S13]  /*181b0*/  ISETP.GE.OR P0, PT, R2, c[0x0][0x53c], !P6 ;  /* 0x00014f0002007a0c */ /* 0x000fda0007706670 */
[----:B-1----:R-:W-:Y:S02]  /*181c0*/  @!P0 MOV R4, 0x4 ;  /* 0x0000000400048802 */ /* 0x002fe40000000f00 */
[----:B------:R-:W-:-:S03]  /*181d0*/  @!P0 MOV R3, 0x4 ;  /* 0x0000000400038802 */ /* 0x000fc60000000f00 */
[----:B------:R-:W-:-:S04]  /*181e0*/  @!P0 IMAD.WIDE R4, R2, R4, c[0x0][0x580] ;  /* 0x0001600002048625 */ /* 0x000fc800078e0204 */
[----:B------:R-:W-:Y:S01]  /*181f0*/  @!P0 IMAD.WIDE R2, R2, R3, c[0x0][0x578] ;  /* 0x00015e0002028625 */ /* 0x000fe200078e0203 */
[----:B------:R-:W2:Y:S04]  /*18200*/  @!P0 LDG.E R6, [R4.64] ;  /* 0x0000000804068981 */ /* 0x000ea8000c1e1900 */
[----:B------:R-:W2:Y:S02]  /*18210*/  @!P0 LDG.E R8, [R2.64] ;  /* 0x0000000802088981 */ /* 0x000ea4000c1e1900 */
[----:B--2---:R-:W-:Y:S01]  /*18220*/  IMAD R2, R8, R6, RZ ;  /* 0x0000000608027224 */ /* 0x004fe200078e02ff */
[----:B------:R-:W-:Y:S05]  /*18230*/  BRA.DIV ~URZ, `(.L_x_507) ;  /* 0x000023627f007947 */ /* 0x000fea000b800000 */
[----:B------:R1:W2:Y:S02]  /*18240*/  SHFL.UP PT, R3, R2, 0x1, RZ ;  /* 0x0420000002037989 */ /* 0x0002a400000e00ff */
.L_x_561:
        /* <DEDUP_REMOVED lines=16> */
.L_x_562:
[----:B--2---:R-:W-:-:S05]  /*18350*/  IMAD R2, R2, c[0x0][0x538], RZ ;  /* 0x00014e0002027a24 */ /* 0x004fca00078e02ff */
[----:B------:R-:W-:-:S04]  /*18360*/  IADD3 R9, R2, R9, RZ ;  /* 0x0000000902097210 */ /* 0x000fc80007ffe0ff */
[----:B------:R-:W-:-:S13]  /*18370*/  ISETP.GT.AND P0, PT, R9, R10, PT ;  /* 0x0000000a0900720c */ /* 0x000fda0003f04270 */
[----:B-1----:R-:W-:Y:S05]  /*18380*/  @!P0 BRA `(.L_x_509) ;  /* 0xfffffda000008947 */ /* 0x002fea000383ffff */
.L_x_505:
[----:B------:R-:W-:-:S05]  /*18390*/  IADD3 R15, -R2, R9, RZ ;  /* 0x00000009020f7210 */ /* 0x000fca0007ffe1ff */
[----:B------:R-:W-:-:S05]  /*183a0*/  IMAD R2, R4, c[0x0][0x538], R15 ;  /* 0x00014e0004027a24 */ /* 0x000fca00078e020f */
[----:B------:R-:W-:Y:S01]  /*183b0*/  ISETP.GT.AND P0, PT, R2, R10, PT ;  /* 0x0000000a0200720c */ /* 0x000fe20003f04270 */
[----:B------:R-:W-:-:S12]  /*183c0*/  BRA.DIV ~URZ, `(.L_x_510) ;  /* 0x000023c27f007947 */ /* 0x000fd8000b800000 */
[----:B------:R-:W-:-:S04]  /*183d0*/  VOTE.ANY R9, PT, !P0 ;  /* 0x0000000000097806 */ /* 0x000fc800040e0100 */
.L_x_563:
[----:B------:R2:W3:Y:S01]  /*183e0*/  POPC R11, R9 ;  /* 0x00000009000b7309 */ /* 0x0004e20000000000 */
[----:B------:R-:W-:Y:S05]  /*183f0*/  BRA.DIV ~URZ, `(.L_x_511) ;  /* 0x000023e27f007947 */ /* 0x000fea000b800000 */
[----:B---3--:R3:W4:Y:S04]  /*18400*/  SHFL.IDX PT, R6, R6, R11, 0x1f ;  /* 0x00001f0b06067589 */ /* 0x00872800000e0000 */
[----:B------:R3:W1:Y:S02]  /*18410*/  SHFL.IDX PT, R5, R8, R11, 0x1f ;  /* 0x00001f0b08057589 */ /* 0x00066400000e0000 */
.L_x_564:
[----:B------:R-:W-:Y:S01]  /*18420*/  ISETP.NE.AND P0, PT, R9, RZ, PT ;  /* 0x000000ff0900720c */ /* 0x000fe20003f05270 */
[----:B------:R-:W-:-:S12]  /*18430*/  BSSY B0, `(.L_x_512) ;  /* 0x0000005000007945 */ /* 0x000fd80003800000 */
[----:B------:R-:W-:Y:S05]  /*18440*/  @!P0 BRA `(.L_x_513) ;  /* 0x0000003000008947 */ /* 0x000fea0003800000 */
[----:B------:R-:W-:Y:S01]  /*18450*/  IADD3 R2, R11, -0x1, RZ ;  /* 0xffffffff0b027810 */ /* 0x000fe20007ffe0ff */
[----:B------:R-:W-:Y:S05]  /*18460*/  BRA.DIV ~URZ, `(.L_x_514) ;  /* 0x000024427f007947 */ /* 0x000fea000b800000 */
[----:B------:R2:W3:Y:S02]  /*18470*/  SHFL.IDX PT, R16, R4, R2, 0x1f ;  /* 0x00001f0204107589 */ /* 0x0004e400000e0000 */
.L_x_513:
[----:B------:R-:W-:Y:S05]  /*18480*/  BSYNC B0 ;  /* 0x0000000000007941 */ /* 0x000fea0003800000 */
.L_x_512:
[----:B---3--:R-:W-:Y:S01]  /*18490*/  IMAD R15, R16, c[0x0][0x538], R15 ;  /* 0x00014e00100f7a24 */ /* 0x008fe200078e020f */
[----:B----4-:R-:W-:Y:S02]  /*184a0*/  IABS R3, R6 ;  /* 0x0000000600037213 */ /* 0x010fe40000000000 */
[----:B-12---:R-:W-:Y:S02]  /*184b0*/  IABS R2, R5 ;  /* 0x0000000500027213 */ /* 0x006fe40000000000 */
[----:B------:R1:W-:Y:S01]  /*184c0*/  STL [R1+0x28], R15 ;  /* 0x0000280f01007387 */ /* 0x0003e20000100800 */
[----:B------:R-:W2:Y:S03]  /*184d0*/  I2F.RP R8, R3 ;  /* 0x0000000300087306 */ /* 0x000ea60000209400 */
[----:B------:R-:W3:Y:S05]  /*184e0*/  LDL.LU R19, [R1+0x34] ;  /* 0x0000340001137983 */ /* 0x000eea0000300800 */
[----:B--2---:R-:W2:Y:S01]  /*184f0*/  MUFU.RCP R8, R8 ;  /* 0x0000000800087308 */ /* 0x004ea20000001000 */
[----:B-1----:R-:W-:Y:S01]  /*18500*/  IMAD.IADD R15, R10, 0x1, -R15 ;  /* 0x000000010a0f7824 */ /* 0x002fe200078e0a0f */
[----:B--2---:R-:W-:-:S06]  /*18510*/  IADD3 R8, R8, 0xffffffe, RZ ;  /* 0x0ffffffe08087810 */ /* 0x004fcc0007ffe0ff */
[----:B------:R-:W1:Y:S01]  /*18520*/  F2I.FTZ.U32.TRUNC.NTZ R9, R8 ;  /* 0x0000000800097305 */ /* 0x000e62000021f000 */
[----:B------:R-:W-:Y:S01]  /*18530*/  IMAD.MOV.U32 R10, RZ, RZ, R2 ;  /* 0x000000ffff0a7224 */ /* 0x000fe200078e0002 */
[----:B------:R-:W-:Y:S02]  /*18540*/  IABS R2, R6 ;  /* 0x0000000600027213 */ /* 0x000fe40000000000 */
[----:B------:R-:W-:-:S04]  /*18550*/  IABS R16, R15 ;  /* 0x0000000f00107213 */ /* 0x000fc80000000000 */
[----:B------:R-:W2:Y:S01]  /*18560*/  I2F.RP R17, R10 ;  /* 0x0000000a00117306 */ /* 0x000ea20000209400 */
[----:B-1----:R-:W-:Y:S01]  /*18570*/  IMAD.MOV R4, RZ, RZ, -R9 ;  /* 0x000000ffff047224 */ /* 0x002fe200078e0a09 */
[----:B------:R-:W-:-:S03]  /*18580*/  MOV R8, RZ ;  /* 0x000000ff00087202 */ /* 0x000fc60000000f00 */
[----:B------:R-:W-:Y:S02]  /*18590*/  IMAD R4, R4, R3, RZ ;  /* 0x0000000304047224 */ /* 0x000fe400078e02ff */
[----:B------:R-:W-:Y:S02]  /*185a0*/  IMAD.MOV R2, RZ, RZ, -R2 ;  /* 0x000000ffff027224 */ /* 0x000fe400078e0a02 */
[----:B------:R-:W-:-:S04]  /*185b0*/  IMAD.HI.U32 R9, R9, R4, R8 ;  /* 0x0000000409097227 */ /* 0x000fc800078e0008 */
[----:B------:R-:W-:Y:S02]  /*185c0*/  IMAD.MOV.U32 R4, RZ, RZ, R16 ;  /* 0x000000ffff047224 */ /* 0x000fe400078e0010 */
[----:B------:R-:W-:Y:S02]  /*185d0*/  IMAD.MOV.U32 R8, RZ, RZ, R2 ;  /* 0x000000ffff087224 */ /* 0x000fe400078e0002 */
[----:B------:R-:W-:-:S04]  /*185e0*/  IMAD.HI.U32 R2, R9, R4, RZ ;  /* 0x0000000409027227 */ /* 0x000fc800078e00ff */
[----:B------:R-:W-:Y:S02]  /*185f0*/  IMAD R4, R2, R8, R4 ;  /* 0x0000000802047224 */ /* 0x000fe400078e0204 */
[----:B--2---:R-:W1:Y:S03]  /*18600*/  MUFU.RCP R8, R17 ;  /* 0x0000001100087308 */ /* 0x004e660000001000 */
[----:B------:R-:W-:Y:S02]  /*18610*/  ISETP.GT.U32.AND P0, PT, R3, R4, PT ;  /* 0x000000040300720c */ /* 0x000fe40003f04070 */
[----:B-1----:R-:W-:-:S11]  /*18620*/  IADD3 R8, R8, 0xffffffe, RZ ;  /* 0x0ffffffe08087810 */ /* 0x002fd60007ffe0ff */
[-C--:B------:R-:W-:Y:S01]  /*18630*/  @!P0 IADD3 R4, R4, -R3.reuse, RZ ;  /* 0x8000000304048210 */ /* 0x080fe20007ffe0ff */
[----:B------:R-:W1:Y:S03]  /*18640*/  F2I.FTZ.U32.TRUNC.NTZ R9, R8 ;  /* 0x0000000800097305 */ /* 0x000e66000021f000 */
[----:B------:R-:W-:Y:S02]  /*18650*/  ISETP.GE.U32.AND P2, PT, R4, R3, PT ;  /* 0x000000030400720c */ /* 0x000fe40003f46070 */
[----:B------:R-:W-:Y:S02]  /*18660*/  LOP3.LUT R3, R15, R6, RZ, 0x3c, !PT ;  /* 0x000000060f037212 */ /* 0x000fe400078e3cff */
[----:B------:R-:W-:Y:S02]  /*18670*/  @!P0 IADD3 R2, R2, 0x1, RZ ;  /* 0x0000000102028810 */ /* 0x000fe40007ffe0ff */
[----:B------:R-:W-:-:S02]  /*18680*/  ISETP.GE.AND P1, PT, R3, RZ, PT ;  /* 0x000000ff0300720c */ /* 0x000fc40003f26270 */
[----:B------:R-:W-:-:S05]  /*18690*/  ISETP.NE.AND P0, PT, R6, RZ, PT ;  /* 0x000000ff0600720c */ /* 0x000fca0003f05270 */
[----:B------:R-:W-:Y:S01]  /*186a0*/  @P2 IADD3 R2, R2, 0x1, RZ ;  /* 0x0000000102022810 */ /* 0x000fe20007ffe0ff */
[----:B-1----:R-:W-:-:S04]  /*186b0*/  IMAD.MOV R3, RZ, RZ, -R9 ;  /* 0x000000ffff037224 */ /* 0x002fc800078e0a09 */
[----:B------:R-:W-:Y:S02]  /*186c0*/  IMAD.MOV.U32 R4, RZ, RZ, R3 ;  /* 0x000000ffff047224 */ /* 0x000fe400078e0003 */
[----:B------:R-:W-:Y:S01]  /*186d0*/  @!P1 IMAD.MOV R2, RZ, RZ, -R2 ;  /* 0x000000ffff029224 */ /* 0x000fe200078e0a02 */
[----:B------:R-:W-:Y:S01]  /*186e0*/  @!P0 LOP3.LUT R2, RZ, R6, RZ, 0x33, !PT ;  /* 0x00000006ff028212 */ /* 0x000fe200078e33ff */
[----:B------:R-:W-:Y:S01]  /*186f0*/  IMAD R4, R4, R10, RZ ;  /* 0x0000000a04047224 */ /* 0x000fe200078e02ff */
[----:B------:R-:W-:Y:S01]  /*18700*/  IABS R3, R5 ;  /* 0x0000000500037213 */ /* 0x000fe20000000000 */
[----:B------:R-:W-:Y:S01]  /*18710*/  IMAD.MOV.U32 R8, RZ, RZ, RZ ;  /* 0x000000ffff087224 */ /* 0x000fe200078e00ff */
[----:B------:R-:W-:Y:S02]  /*18720*/  IABS R17, R2 ;  /* 0x0000000200117213 */ /* 0x000fe40000000000 */
[----:B------:R-:W-:Y:S01]  /*18730*/  IADD3 R16, RZ, -R3, RZ ;  /* 0x80000003ff107210 */ /* 0x000fe20007ffe0ff */
[----:B------:R-:W-:-:S04]  /*18740*/  IMAD.HI.U32 R3, R9, R4, R8 ;  /* 0x0000000409037227 */ /* 0x000fc800078e0008 */
[----:B------:R-:W-:Y:S01]  /*18750*/  IMAD.MOV.U32 R4, RZ, RZ, R17 ;  /* 0x000000ffff047224 */ /* 0x000fe200078e0011 */
[----:B------:R-:W-:-:S03]  /*18760*/  MOV R8, R16 ;  /* 0x0000001000087202 */ /* 0x000fc60000000f00 */
[----:B------:R-:W-:-:S04]  /*18770*/  IMAD.HI.U32 R3, R3, R4, RZ ;  /* 0x0000000403037227 */ /* 0x000fc800078e00ff */
[----:B------:R-:W-:-:S05]  /*18780*/  IMAD R4, R3, R8, R4 ;  /* 0x0000000803047224 */ /* 0x000fca00078e0204 */
[----:B------:R-:W-:-:S13]  /*18790*/  ISETP.GT.U32.AND P0, PT, R10, R4, PT ;  /* 0x000000040a00720c */ /* 0x000fda0003f04070 */
[----:B------:R-:W-:-:S05]  /*187a0*/  @!P0 IMAD.IADD R4, R4, 0x1, -R10 ;  /* 0x0000000104048824 */ /* 0x000fca00078e0a0a */
[----:B------:R-:W-:Y:S02]  /*187b0*/  ISETP.GE.U32.AND P2, PT, R4, R10, PT ;  /* 0x0000000a0400720c */ /* 0x000fe40003f46070 */
[----:B------:R-:W-:Y:S02]  /*187c0*/  LOP3.LUT R4, R2, R5, RZ, 0x3c, !PT ;  /* 0x0000000502047212 */ /* 0x000fe400078e3cff */
[----:B------:R-:W-:Y:S02]  /*187d0*/  @!P0 IADD3 R3, R3, 0x1, RZ ;  /* 0x0000000103038810 */ /* 0x000fe40007ffe0ff */
[----:B------:R-:W-:Y:S02]  /*187e0*/  ISETP.GE.AND P1, PT, R4, RZ, PT ;  /* 0x000000ff0400720c */ /* 0x000fe40003f26270 */
[----:B------:R-:W-:-:S05]  /*187f0*/  ISETP.NE.AND P0, PT, R5, RZ, PT ;  /* 0x000000ff0500720c */ /* 0x000fca0003f05270 */
[----:B------:R-:W-:-:S06]  /*18800*/  @P2 IADD3 R3, R3, 0x1, RZ ;  /* 0x0000000103032810 */ /* 0x000fcc0007ffe0ff */
[----:B------:R-:W-:Y:S02]  /*18810*/  @!P1 IMAD.MOV R3, RZ, RZ, -R3 ;  /* 0x000000ffff039224 */ /* 0x000fe400078e0a03 */
[----:B------:R-:W-:-:S04]  /*18820*/  @!P0 LOP3.LUT R3, RZ, R5, RZ, 0x33, !PT ;  /* 0x00000005ff038212 */ /* 0x000fc800078e33ff */
[----:B------:R-:W-:Y:S01]  /*18830*/  IADD3 R4, -R3, RZ, RZ ;  /* 0x000000ff03047210 */ /* 0x000fe20007ffe1ff */
[----:B------:R-:W-:Y:S02]  /*18840*/  IMAD R6, R2, R6, RZ ;  /* 0x0000000602067224 */ /* 0x000fe400078e02ff */
[C---:B------:R-:W-:Y:S02]  /*18850*/  IMAD R3, R5.reuse, 0x1000000, R3 ;  /* 0x0100000005037824 */ /* 0x040fe400078e0203 */
[----:B------:R-:W-:Y:S01]  /*18860*/  IMAD R2, R5, R4, R2 ;  /* 0x0000000405027224 */ /* 0x000fe200078e0202 */
[----:B------:R-:W-:-:S03]  /*18870*/  IADD3 R4, R15, -R6, RZ ;  /* 0x800000060f047210 */ /* 0x000fc60007ffe0ff */
[----:B------:R-:W-:-:S05]  /*18880*/  IMAD R2, R2, 0x10000, R3 ;  /* 0x0001000002027824 */ /* 0x000fca00078e0203 */
[----:B------:R1:W-:Y:S01]  /*18890*/  STL [R1+0x30], R2 ;  /* 0x0000300201007387 */ /* 0x0003e20000100800 */
[----:B---3--:R-:W-:-:S05]  /*188a0*/  IMAD.IADD R19, R11, 0x1, R19 ;  /* 0x000000010b137824 */ /* 0x008fca00078e0213 */
[----:B------:R1:W-:Y:S04]  /*188b0*/  STL [R1+0x34], R19 ;  /* 0x0000341301007387 */ /* 0x0003e80000100800 */
[----:B------:R1:W-:Y:S01]  /*188c0*/  STL [R1+0x2c], R4 ;  /* 0x00002c0401007387 */ /* 0x0003e20000100800 */
[----:B------:R-:W-:Y:S05]  /*188d0*/  BRA `(.L_x_515) ;  /* 0x0000005000007947 */ /* 0x000fea0003800000 */
.L_x_506:
[----:B------:R-:W-:Y:S01]  /*188e0*/  MOV R2, c[0x0][0x53c] ;  /* 0x00014f0000027a02 */ /* 0x000fe20000000f00 */
[----:B------:R2:W-:Y:S04]  /*188f0*/  STL [R1+0x28], R10 ;  /* 0x0000280a01007387 */ /* 0x0005e80000100800 */
[----:B------:R2:W-:Y:S04]  /*18900*/  STL [R1+0x2c], RZ ;  /* 0x00002cff01007387 */ /* 0x0005e80000100800 */
[----:B------:R2:W-:Y:S04]  /*18910*/  STL [R1+0x30], RZ ;  /* 0x000030ff01007387 */ /* 0x0005e80000100800 */
[----:B------:R2:W-:Y:S02]  /*18920*/  STL [R1+0x34], R2 ;  /* 0x0000340201007387 */ /* 0x0005e40000100800 */
.L_x_515:
[----:B------:R-:W-:Y:S05]  /*18930*/  BSYNC B1 ;  /* 0x0000000000017941 */ /* 0x000fea0003800000 */
.L_x_504:
[----:B------:R-:W3:Y:S04]  /*18940*/  LDL R8, [R1+0x28] ;  /* 0x0000280001087983 */ /* 0x000ee80000100800 */
[----:B------:R-:W3:Y:S04]  /*18950*/  LDL R9, [R1+0x2c] ;  /* 0x00002c0001097983 */ /* 0x000ee80000100800 */
[----:B--2---:R-:W3:Y:S04]  /*18960*/  LDL R10, [R1+0x30] ;  /* 0x00003000010a7983 */ /* 0x004ee80000100800 */
[----:B------:R-:W3:Y:S01]  /*18970*/  LDL R11, [R1+0x34] ;  /* 0x00003400010b7983 */ /* 0x000ee20000100800 */
[----:B------:R-:W-:Y:S03]  /*18980*/  WARPSYNC 0xffffffff ;  /* 0xffffffff00007948 */ /* 0x000fe60003800000 */
[----:B------:R-:W-:Y:S01]  /*18990*/  BAR.SYNC.DEFER_BLOCKING 0x4, 0x100 ;  /* 0x0104000000007b1d */ /* 0x000fe20000010000 */
[----:B------:R-:W-:-:S13]  /*189a0*/  ISETP.NE.AND P0, PT, R18, RZ, PT ;  /* 0x000000ff1200720c */ /* 0x000fda0003f05270 */
[----:B---3--:R2:W-:Y:S04]  /*189b0*/  @!P0 STS.128 [0xf100], R8 ;  /* 0x00f10008ff008388 */ /* 0x0085e80000000c00 */
[----:B------:R-:W-:Y:S06]  /*189c0*/  BAR.ARV 0x5, 0x100 ;  /* 0x0144000000007b1d */ /* 0x000fec0000002000 */
.L_x_499:
[----:B-1----:R-:W3:Y:S02]  /*189d0*/  LDL R2, [R1+0x34] ;  /* 0x0000340001027983 */ /* 0x002ee40000100800 */
[----:B---3--:R-:W-:-:S13]  /*189e0*/  ISETP.GE.AND P0, PT, R2, c[0x0][0x53c], PT ;  /* 0x00014f0002007a0c */ /* 0x008fda0003f06270 */
[----:B--2---:R-:W-:Y:S01]  /*189f0*/  @P0 CALL.REL.NOINC `(.L_x_516) ;  /* 0x0000001000000944 */ /* 0x004fe20003c00000 */
[----:B------:R-:W-:Y:S05]  /*18a00*/  BRA `(.L_x_517) ;  /* 0xfffe907000007947 */ /* 0x000fea000383ffff */
.L_x_516:
[----:B------:R-:W-:Y:S05]  /*18a10*/  EXIT ;  /* 0x000000000000794d */ /* 0x000fea0003800000 */
.L_x_327:
[----:B------:R-:W-:Y:S02]  /*18a20*/  MOV R3, 0x1 ;  /* 0x0000000100037802 */ /* 0x000fe40000000f00 */
[----:B------:R-:W-:Y:S02]  /*18a30*/  MOV R4, 0x18a50 ;  /* 0x00018a5000047802 */ /* 0x000fe40000000f00 */
[----:B------:R-:W-:Y:S05]  /*18a40*/  CALL.REL.NOINC `($__internal_8_$__cuda_sm70_shflsync_up_p) ;  /* 0x00001f8000007944 */ /* 0x000fea0003c00000 */
[----:B------:R-:W-:Y:S01]  /*18a50*/  MOV R0, R3 ;  /* 0x0000000300007202 */ /* 0x000fe20000000f00 */
[----:B------:R-:W-:Y:S05]  /*18a60*/  BRA `(.L_x_518) ;  /* 0xfffe7a0000007947 */ /* 0x000fea000383ffff */
.L_x_328:
[----:B------:R-:W-:Y:S02]  /*18a70*/  MOV R3, 0x2 ;  /* 0x0000000200037802 */ /* 0x000fe40000000f00 */
[----:B------:R-:W-:Y:S02]  /*18a80*/  MOV R4, 0x18aa0 ;  /* 0x00018aa000047802 */ /* 0x000fe40000000f00 */
[----:B------:R-:W-:Y:S05]  /*18a90*/  CALL.REL.NOINC `($__internal_8_$__cuda_sm70_shflsync_up_p) ;  /* 0x00001f3000007944 */ /* 0x000fea0003c00000 */
[----:B------:R-:W-:Y:S02]  /*18aa0*/  SEL R0, R3, RZ, P4 ;  /* 0x000000ff03007207 */ /* 0x000fe40002000000 */
[----:B------:R-:W-:Y:S02]  /*18ab0*/  MOV R3, 0x4 ;  /* 0x0000000400037802 */ /* 0x000fe40000000f00 */
[----:B------:R-:W-:Y:S01]  /*18ac0*/  MOV R4, 0x18b00 ;  /* 0x00018b0000047802 */ /* 0x000fe20000000f00 */
[----:B------:R-:W-:-:S04]  /*18ad0*/  IMAD.IADD R0, R2, 0x1, R0 ;  /* 0x0000000102007824 */ /* 0x000fc800078e0200 */
[----:B------:R-:W-:Y:S02]  /*18ae0*/  IMAD.MOV.U32 R2, RZ, RZ, R0 ;  /* 0x000000ffff027224 */ /* 0x000fe400078e0000 */
[----:B------:R-:W-:Y:S05]  /*18af0*/  CALL.REL.NOINC `($__internal_8_$__cuda_sm70_shflsync_up_p) ;  /* 0x00001ed000007944 */ /* 0x000fea0003c00000 */
[----:B------:R-:W-:Y:S02]  /*18b00*/  SEL R3, R3, RZ, P3 ;  /* 0x000000ff03037207 */ /* 0x000fe40001800000 */
[----:B------:R-:W-:-:S03]  /*18b10*/  MOV R4, 0x18b60 ;  /* 0x00018b6000047802 */ /* 0x000fc60000000f00 */
[----:B------:R-:W-:Y:S01]  /*18b20*/  IMAD.IADD R0, R0, 0x1, R3 ;  /* 0x0000000100007824 */ /* 0x000fe200078e0203 */
[----:B------:R-:W-:-:S03]  /*18b30*/  MOV R3, 0x8 ;  /* 0x0000000800037802 */ /* 0x000fc60000000f00 */
        /* <DEDUP_REMOVED lines=8> */
[----:B------:R-:W-:Y:S01]  /*18bc0*/  SEL R3, R3, RZ, P1 ;  /* 0x000000ff03037207 */ /* 0x000fe20000800000 */
[----:B------:R-:W-:Y:S01]  /*18bd0*/  IMAD.MOV.U32 R221, RZ, RZ, 0x1f ;  /* 0x0000001fffdd7424 */ /* 0x000fe200078e00ff */
[----:B------:R-:W-:-:S03]  /*18be0*/  MOV R2, 0x18c30 ;  /* 0x00018c3000027802 */ /* 0x000fc60000000f00 */
[----:B------:R-:W-:Y:S01]  /*18bf0*/  IMAD.IADD R4, R0, 0x1, R3 ;  /* 0x0000000100047824 */ /* 0x000fe200078e0203 */
[----:B------:R-:W-:-:S03]  /*18c00*/  MOV R3, 0x1f ;  /* 0x0000001f00037802 */ /* 0x000fc60000000f00 */
[----:B------:R-:W-:Y:S02]  /*18c10*/  IMAD.MOV.U32 R222, RZ, RZ, R4 ;  /* 0x000000ffffde7224 */ /* 0x000fe400078e0004 */
[----:B------:R-:W-:Y:S05]  /*18c20*/  CALL.REL.NOINC `($__internal_7_$__cuda_sm70_shflsync_idx_p) ;  /* 0x00001d5000007944 */ /* 0x000fea0003c00000 */
[----:B------:R-:W-:Y:S01]  /*18c30*/  MOV R0, R221 ;  /* 0x000000dd00007202 */ /* 0x000fe20000000f00 */
[----:B------:R-:W-:Y:S05]  /*18c40*/  BRA `(.L_x_519) ;  /* 0xfffe792000007947 */ /* 0x000fea000383ffff */
.L_x_330:
[----:B------:R-:W-:Y:S02]  /*18c50*/  SEL R2, RZ, 0x1, P0 ;  /* 0x00000001ff027807 */ /* 0x000fe40000000000 */
[----:B------:R-:W-:Y:S02]  /*18c60*/  MOV R3, 0x18c80 ;  /* 0x00018c8000037802 */ /* 0x000fe40000000f00 */
[----:B------:R-:W-:Y:S05]  /*18c70*/  CALL.REL.NOINC `($__internal_9_$__cuda_sm70_votesync_ballot) ;  /* 0x00001db000007944 */ /* 0x000fea0003c00000 */
[----:B------:R-:W-:Y:S05]  /*18c80*/  BRA `(.L_x_520) ;  /* 0xfffe797000007947 */ /* 0x000fea000383ffff */
.L_x_331:
[----:B------:R-:W-:Y:S01]  /*18c90*/  IMAD.MOV.U32 R222, RZ, RZ, R8 ;  /* 0x000000ffffde7224 */ /* 0x000fe200078e0008 */
[----:B--2---:R-:W-:Y:S01]  /*18ca0*/  MOV R221, R13 ;  /* 0x0000000d00dd7202 */ /* 0x004fe20000000f00 */
[----:B------:R-:W-:Y:S01]  /*18cb0*/  IMAD.MOV.U32 R3, RZ, RZ, 0x1f ;  /* 0x0000001fff037424 */ /* 0x000fe200078e00ff */
[----:B------:R-:W-:Y:S02]  /*18cc0*/  MOV R2, 0x18ce0 ;  /* 0x00018ce000027802 */ /* 0x000fe40000000f00 */
[----:B-1----:R-:W-:Y:S05]  /*18cd0*/  CALL.REL.NOINC `($__internal_7_$__cuda_sm70_shflsync_idx_p) ;  /* 0x00001ca000007944 */ /* 0x002fea0003c00000 */
[----:B------:R-:W-:Y:S01]  /*18ce0*/  IMAD.MOV.U32 R11, RZ, RZ, R221 ;  /* 0x000000ffff0b7224 */ /* 0x000fe200078e00dd */
[----:B------:R-:W-:Y:S01]  /*18cf0*/  MOV R222, R7 ;  /* 0x0000000700de7202 */ /* 0x000fe20000000f00 */
[----:B------:R-:W-:Y:S01]  /*18d00*/  IMAD.MOV.U32 R6, RZ, RZ, RZ ;  /* 0x000000ffff067224 */ /* 0x000fe200078e00ff */
[----:B------:R-:W-:Y:S01]  /*18d10*/  MOV R221, R13 ;  /* 0x0000000d00dd7202 */ /* 0x000fe20000000f00 */
[----:B------:R-:W-:Y:S01]  /*18d20*/  IMAD.MOV.U32 R3, RZ, RZ, 0x1f ;  /* 0x0000001fff037424 */ /* 0x000fe200078e00ff */
[----:B------:R-:W-:-:S02]  /*18d30*/  MOV R2, 0x18d50 ;  /* 0x00018d5000027802 */ /* 0x000fc40000000f00 */
[----:B------:R-:W-:Y:S05]  /*18d40*/  CALL.REL.NOINC `($__internal_7_$__cuda_sm70_shflsync_idx_p) ;  /* 0x00001c3000007944 */ /* 0x000fea0003c00000 */
[----:B------:R-:W-:Y:S01]  /*18d50*/  MOV R10, R221 ;  /* 0x000000dd000a7202 */ /* 0x000fe20000000f00 */
[----:B------:R-:W-:Y:S05]  /*18d60*/  BRA `(.L_x_521) ;  /* 0xfffe78e000007947 */ /* 0x000fea000383ffff */
.L_x_334:
[----:B------:R-:W-:Y:S01]  /*18d70*/  IMAD.MOV.U32 R222, RZ, RZ, R4 ;  /* 0x000000ffffde7224 */ /* 0x000fe200078e0004 */
[----:B------:R-:W-:-:S02]  /*18d80*/  MOV R3, 0x1f ;  /* 0x0000001f00037802 */ /* 0x000fc40000000f00 */
[----:B------:R-:W-:Y:S02]  /*18d90*/  MOV R2, 0x18db0 ;  /* 0x00018db000027802 */ /* 0x000fe40000000f00 */
[----:B-1234-:R-:W-:Y:S05]  /*18da0*/  CALL.REL.NOINC `($__internal_7_$__cuda_sm70_shflsync_idx_p) ;  /* 0x00001bd000007944 */ /* 0x01efea0003c00000 */
[----:B------:R-:W-:Y:S01]  /*18db0*/  MOV R6, R221 ;  /* 0x000000dd00067202 */ /* 0x000fe20000000f00 */
[----:B------:R-:W-:Y:S05]  /*18dc0*/  BRA `(.L_x_333) ;  /* 0xfffe78e000007947 */ /* 0x000fea000383ffff */
.L_x_426:
[----:B------:R-:W-:Y:S01]  /*18dd0*/  IMAD.MOV.U32 R222, RZ, RZ, R3 ;  /* 0x000000ffffde7224 */ /* 0x000fe200078e0003 */
[----:B------:R-:W-:Y:S01]  /*18de0*/  MOV R221, 0x3 ;  /* 0x0000000300dd7802 */ /* 0x000fe20000000f00 */
[----:B------:R-:W-:Y:S01]  /*18df0*/  IMAD.MOV.U32 R3, RZ, RZ, 0x181f ;  /* 0x0000181fff037424 */ /* 0x000fe200078e00ff */
[----:B------:R-:W-:Y:S02]  /*18e00*/  MOV R2, 0x18e20 ;  /* 0x00018e2000027802 */ /* 0x000fe40000000f00 */
[----:B--2--5:R-:W-:Y:S05]  /*18e10*/  CALL.REL.NOINC `($__internal_7_$__cuda_sm70_shflsync_idx_p) ;  /* 0x00001b6000007944 */ /* 0x024fea0003c00000 */
[----:B------:R-:W-:Y:S01]  /*18e20*/  IMAD.MOV.U32 R6, RZ, RZ, R221 ;  /* 0x000000ffff067224 */ /* 0x000fe200078e00dd */
[----:B------:R-:W-:Y:S01]  /*18e30*/  MOV R221, 0x3 ;  /* 0x0000000300dd7802 */ /* 0x000fe20000000f00 */
[----:B------:R-:W-:Y:S01]  /*18e40*/  IMAD.MOV.U32 R222, RZ, RZ, R5 ;  /* 0x000000ffffde7224 */ /* 0x000fe200078e0005 */
[----:B------:R-:W-:Y:S02]  /*18e50*/  MOV R3, 0x181f ;  /* 0x0000181f00037802 */ /* 0x000fe40000000f00 */
[----:B------:R-:W-:Y:S02]  /*18e60*/  MOV R2, 0x18e80 ;  /* 0x00018e8000027802 */ /* 0x000fe40000000f00 */
[----:B------:R-:W-:Y:S05]  /*18e70*/  CALL.REL.NOINC `($__internal_7_$__cuda_sm70_shflsync_idx_p) ;  /* 0x00001b0000007944 */ /* 0x000fea0003c00000 */
[----:B------:R-:W-:Y:S01]  /*18e80*/  MOV R2, R221 ;  /* 0x000000dd00027202 */ /* 0x000fe20000000f00 */
[----:B------:R-:W-:Y:S05]  /*18e90*/  BRA `(.L_x_522) ;  /* 0xffff520000007947 */ /* 0x000fea000383ffff */
.L_x_429:
[----:B------:R-:W-:Y:S01]  /*18ea0*/  IMAD.MOV.U32 R222, RZ, RZ, R4 ;  /* 0x000000ffffde7224 */ /* 0x000fe200078e0004 */
[----:B------:R-:W-:Y:S01]  /*18eb0*/  MOV R221, RZ ;  /* 0x000000ff00dd7202 */ /* 0x000fe20000000f00 */
[----:B------:R-:W-:Y:S01]  /*18ec0*/  IMAD.MOV.U32 R3, RZ, RZ, 0x181f ;  /* 0x0000181fff037424 */ /* 0x000fe200078e00ff */
[----:B------:R-:W-:-:S02]  /*18ed0*/  MOV R2, 0x18ef0 ;  /* 0x00018ef000027802 */ /* 0x000fc40000000f00 */
[----:B-----5:R-:W-:Y:S05]  /*18ee0*/  CALL.REL.NOINC `($__internal_7_$__cuda_sm70_shflsync_idx_p) ;  /* 0x00001a9000007944 */ /* 0x020fea0003c00000 */
[----:B------:R-:W-:Y:S01]  /*18ef0*/  MOV R6, R221 ;  /* 0x000000dd00067202 */ /* 0x000fe20000000f00 */
[----:B------:R-:W-:Y:S05]  /*18f00*/  BRA `(.L_x_523) ;  /* 0xffff5f1000007947 */ /* 0x000fea000383ffff */
.L_x_430:
[----:B------:R-:W-:Y:S01]  /*18f10*/  IMAD.MOV.U32 R222, RZ, RZ, R5 ;  /* 0x000000ffffde7224 */ /* 0x000fe200078e0005 */
[----:B------:R-:W-:Y:S01]  /*18f20*/  MOV R221, RZ ;  /* 0x000000ff00dd7202 */ /* 0x000fe20000000f00 */
[----:B------:R-:W-:Y:S01]  /*18f30*/  IMAD.MOV.U32 R3, RZ, RZ, 0x181f ;  /* 0x0000181fff037424 */ /* 0x000fe200078e00ff */
[----:B------:R-:W-:-:S02]  /*18f40*/  MOV R2, 0x18f60 ;  /* 0x00018f6000027802 */ /* 0x000fc40000000f00 */
[----:B-12--5:R-:W-:Y:S05]  /*18f50*/  CALL.REL.NOINC `($__internal_7_$__cuda_sm70_shflsync_idx_p) ;  /* 0x00001a2000007944 */ /* 0x026fea0003c00000 */
[----:B------:R-:W-:Y:S01]  /*18f60*/  MOV R2, R221 ;  /* 0x000000dd00027202 */ /* 0x000fe20000000f00 */
[----:B------:R-:W-:Y:S05]  /*18f70*/  BRA `(.L_x_524) ;  /* 0xffff5ec000007947 */ /* 0x000fea000383ffff */
.L_x_433:
[----:B------:R-:W-:Y:S01]  /*18f80*/  IMAD.MOV.U32 R222, RZ, RZ, R4 ;  /* 0x000000ffffde7224 */ /* 0x000fe200078e0004 */
[----:B------:R-:W-:Y:S01]  /*18f90*/  MOV R221, 0x1 ;  /* 0x0000000100dd7802 */ /* 0x000fe20000000f00 */
[----:B--2---:R-:W-:Y:S01]  /*18fa0*/  IMAD.MOV.U32 R3, RZ, RZ, 0x181f ;  /* 0x0000181fff037424 */ /* 0x004fe200078e00ff */
[----:B----4-:R-:W-:-:S02]  /*18fb0*/  MOV R2, 0x18fd0 ;  /* 0x00018fd000027802 */ /* 0x010fc40000000f00 */
[----:B-1-3-5:R-:W-:Y:S05]  /*18fc0*/  CALL.REL.NOINC `($__internal_7_$__cuda_sm70_shflsync_idx_p) ;  /* 0x000019b000007944 */ /* 0x02afea0003c00000 */
[----:B------:R-:W-:Y:S01]  /*18fd0*/  IMAD.MOV.U32 R6, RZ, RZ, R221 ;  /* 0x000000ffff067224 */ /* 0x000fe200078e00dd */
[----:B------:R-:W-:Y:S01]  /*18fe0*/  MOV R221, 0x1 ;  /* 0x0000000100dd7802 */ /* 0x000fe20000000f00 */
[----:B------:R-:W-:Y:S01]  /*18ff0*/  IMAD.MOV.U32 R222, RZ, RZ, R5 ;  /* 0x000000ffffde7224 */ /* 0x000fe200078e0005 */
[----:B------:R-:W-:-:S02]  /*19000*/  MOV R3, 0x181f ;  /* 0x0000181f00037802 */ /* 0x000fc40000000f00 */
[----:B------:R-:W-:Y:S02]  /*19010*/  MOV R2, 0x19030 ;  /* 0x0001903000027802 */ /* 0x000fe40000000f00 */
[----:B------:R-:W-:Y:S05]  /*19020*/  CALL.REL.NOINC `($__internal_7_$__cuda_sm70_shflsync_idx_p) ;  /* 0x0000195000007944 */ /* 0x000fea0003c00000 */
[----:B------:R-:W-:Y:S01]  /*19030*/  MOV R2, R221 ;  /* 0x000000dd00027202 */ /* 0x000fe20000000f00 */
[----:B------:R-:W-:Y:S05]  /*19040*/  BRA `(.L_x_525) ;  /* 0xffff5ef000007947 */ /* 0x000fea000383ffff */
.L_x_436:
[----:B------:R-:W-:Y:S01]  /*19050*/  IMAD.MOV.U32 R222, RZ, RZ, R4 ;  /* 0x000000ffffde7224 */ /* 0x000fe200078e0004 */
[----:B------:R-:W-:Y:S01]  /*19060*/  MOV R221, 0x2 ;  /* 0x0000000200dd7802 */ /* 0x000fe20000000f00 */
[----:B-1----:R-:W-:Y:S01]  /*19070*/  IMAD.MOV.U32 R3, RZ, RZ, 0x181f ;  /* 0x0000181fff037424 */ /* 0x002fe200078e00ff */
[----:B----4-:R-:W-:Y:S02]  /*19080*/  MOV R2, 0x190a0 ;  /* 0x000190a000027802 */ /* 0x010fe40000000f00 */
[----:B--23-5:R-:W-:Y:S05]  /*19090*/  CALL.REL.NOINC `($__internal_7_$__cuda_sm70_shflsync_idx_p) ;  /* 0x000018e000007944 */ /* 0x02cfea0003c00000 */
[----:B------:R-:W-:Y:S01]  /*190a0*/  MOV R6, R221 ;  /* 0x000000dd00067202 */ /* 0x000fe20000000f00 */
[----:B------:R-:W-:Y:S05]  /*190b0*/  BRA `(.L_x_526) ;  /* 0xffff5f7000007947 */ /* 0x000fea000383ffff */
.L_x_437:
[----:B------:R-:W-:Y:S01]  /*190c0*/  IMAD.MOV.U32 R222, RZ, RZ, R5 ;  /* 0x000000ffffde7224 */ /* 0x000fe200078e0005 */
[----:B------:R-:W-:Y:S01]  /*190d0*/  MOV R221, 0x2 ;  /* 0x0000000200dd7802 */ /* 0x000fe20000000f00 */
[----:B------:R-:W-:Y:S01]  /*190e0*/  IMAD.MOV.U32 R3, RZ, RZ, 0x181f ;  /* 0x0000181fff037424 */ /* 0x000fe200078e00ff */
[----:B----4-:R-:W-:Y:S02]  /*190f0*/  MOV R2, 0x19110 ;  /* 0x0001911000027802 */ /* 0x010fe40000000f00 */
[----:B-123-5:R-:W-:Y:S05]  /*19100*/  CALL.REL.NOINC `($__internal_7_$__cuda_sm70_shflsync_idx_p) ;  /* 0x0000187000007944 */ /* 0x02efea0003c00000 */
[----:B------:R-:W-:Y:S01]  /*19110*/  MOV R2, R221 ;  /* 0x000000dd00027202 */ /* 0x000fe20000000f00 */
[----:B------:R-:W-:Y:S05]  /*19120*/  BRA `(.L_x_527) ;  /* 0xffff5f2000007947 */ /* 0x000fea000383ffff */
.L_x_440:
[----:B------:R-:W-:Y:S01]  /*19130*/  IMAD.MOV.U32 R222, RZ, RZ, R4 ;  /* 0x000000ffffde7224 */ /* 0x000fe200078e0004 */
[----:B------:R-:W-:Y:S01]  /*19140*/  MOV R221, 0x3 ;  /* 0x0000000300dd7802 */ /* 0x000fe20000000f00 */
[----:B-1----:R-:W-:Y:S01]  /*19150*/  IMAD.MOV.U32 R3, RZ, RZ, 0x181f ;  /* 0x0000181fff037424 */ /* 0x002fe200078e00ff */
[----:B------:R-:W-:-:S02]  /*19160*/  MOV R2, 0x19180 ;  /* 0x0001918000027802 */ /* 0x000fc40000000f00 */
[----:B--2345:R-:W-:Y:S05]  /*19170*/  CALL.REL.NOINC `($__internal_7_$__cuda_sm70_shflsync_idx_p) ;  /* 0x0000180000007944 */ /* 0x03cfea0003c00000 */
        /* <DEDUP_REMOVED lines=8> */
.L_x_441:
[----:B------:R-:W-:Y:S01]  /*19200*/  IMAD.MOV.U32 R4, RZ, RZ, R6 ;  /* 0x000000ffff047224 */ /* 0x000fe200078e0006 */
[----:B------:R-:W-:Y:S02]  /*19210*/  MOV R3, 0x2 ;  /* 0x0000000200037802 */ /* 0x000fe40000000f00 */
[----:B------:R-:W-:Y:S02]  /*19220*/  MOV R2, 0x19240 ;  /* 0x0001924000027802 */ /* 0x000fe40000000f00 */
[----:B-----5:R-:W-:Y:S05]  /*19230*/  CALL.REL.NOINC `($__internal_6_$__cuda_sm70_shflsync_bfly_p) ;  /* 0x000016e000007944 */ /* 0x020fea0003c00000 */
[----:B------:R-:W-:Y:S01]  /*19240*/  MOV R2, R149 ;  /* 0x0000009500027202 */ /* 0x000fe20000000f00 */
[----:B------:R-:W-:Y:S05]  /*19250*/  BRA `(.L_x_529) ;  /* 0xffff68a000007947 */ /* 0x000fea000383ffff */
.L_x_442:
[----:B------:R-:W-:Y:S01]  /*19260*/  IMAD.MOV.U32 R4, RZ, RZ, R6 ;  /* 0x000000ffff047224 */ /* 0x000fe200078e0006 */
[----:B------:R-:W-:Y:S02]  /*19270*/  MOV R3, 0x1 ;  /* 0x0000000100037802 */ /* 0x000fe40000000f00 */
[----:B------:R-:W-:Y:S02]  /*19280*/  MOV R2, 0x192a0 ;  /* 0x000192a000027802 */ /* 0x000fe40000000f00 */
[----:B-----5:R-:W-:Y:S05]  /*19290*/  CALL.REL.NOINC `($__internal_6_$__cuda_sm70_shflsync_bfly_p) ;  /* 0x0000168000007944 */ /* 0x020fea0003c00000 */
[----:B------:R-:W-:Y:S01]  /*192a0*/  FMNMX.FTZ R6, R6, R149, !PT ;  /* 0x0000009506067209 */ /* 0x000fe20007810000 */
[----:B------:R-:W-:Y:S01]  /*192b0*/  IMAD.MOV.U32 R4, RZ, RZ, R5 ;  /* 0x000000ffff047224 */ /* 0x000fe200078e0005 */
[----:B------:R-:W-:Y:S01]  /*192c0*/  MOV R2, 0x192f0 ;  /* 0x000192f000027802 */ /* 0x000fe20000000f00 */
[----:B------:R-:W-:-:S02]  /*192d0*/  IMAD.MOV.U32 R3, RZ, RZ, 0x2 ;  /* 0x00000002ff037424 */ /* 0x000fc400078e00ff */
[----:B------:R-:W-:Y:S05]  /*192e0*/  CALL.REL.NOINC `($__internal_6_$__cuda_sm70_shflsync_bfly_p) ;  /* 0x0000163000007944 */ /* 0x000fea0003c00000 */
[----:B------:R-:W-:Y:S01]  /*192f0*/  FMNMX.FTZ R5, R5, R149, !PT ;  /* 0x0000009505057209 */ /* 0x000fe20007810000 */
[----:B------:R-:W-:Y:S01]  /*19300*/  IMAD.MOV.U32 R3, RZ, RZ, 0x1 ;  /* 0x00000001ff037424 */ /* 0x000fe200078e00ff */
[----:B------:R-:W-:-:S03]  /*19310*/  MOV R2, 0x19340 ;  /* 0x0001934000027802 */ /* 0x000fc60000000f00 */
[----:B------:R-:W-:Y:S02]  /*19320*/  IMAD.MOV.U32 R4, RZ, RZ, R5 ;  /* 0x000000ffff047224 */ /* 0x000fe400078e0005 */
[----:B------:R-:W-:Y:S05]  /*19330*/  CALL.REL.NOINC `($__internal_6_$__cuda_sm70_shflsync_bfly_p) ;  /* 0x000015e000007944 */ /* 0x000fea0003c00000 */
[----:B------:R-:W-:Y:S01]  /*19340*/  MOV R4, R149 ;  /* 0x0000009500047202 */ /* 0x000fe20000000f00 */
[----:B------:R-:W-:Y:S05]  /*19350*/  BRA `(.L_x_530) ;  /* 0xffff681000007947 */ /* 0x000fea000383ffff */
.L_x_444:
[----:B----4-:R-:W-:Y:S01]  /*19360*/  MOV R221, RZ ;  /* 0x000000ff00dd7202 */ /* 0x010fe20000000f00 */
[----:B------:R-:W-:Y:S01]  /*19370*/  IMAD.MOV.U32 R222, RZ, RZ, R4 ;  /* 0x000000ffffde7224 */ /* 0x000fe200078e0004 */
[----:B-1----:R-:W-:Y:S01]  /*19380*/  MOV R2, 0x193b0 ;  /* 0x000193b000027802 */ /* 0x002fe20000000f00 */
[----:B------:R-:W-:Y:S02]  /*19390*/  IMAD.MOV.U32 R3, RZ, RZ, 0x181f ;  /* 0x0000181fff037424 */ /* 0x000fe400078e00ff */
[----:B--2---:R-:W-:Y:S05]  /*193a0*/  CALL.REL.NOINC `($__internal_7_$__cuda_sm70_shflsync_idx_p) ;  /* 0x000015d000007944 */ /* 0x004fea0003c00000 */
[----:B------:R-:W-:Y:S01]  /*193b0*/  MOV R3, R221 ;  /* 0x000000dd00037202 */ /* 0x000fe20000000f00 */
[----:B------:R-:W-:-:S05]  /*193c0*/  BRA `(.L_x_531) ;  /* 0xffff81e000007947 */ /* 0x000fca000383ffff */
.L_x_447:
[----:B------:R-:W-:Y:S01]  /*193d0*/  MOV R221, 0x3 ;  /* 0x0000000300dd7802 */ /* 0x000fe20000000f00 */
[----:B------:R-:W-:Y:S01]  /*193e0*/  IMAD.MOV.U32 R222, RZ, RZ, R4 ;  /* 0x000000ffffde7224 */ /* 0x000fe200078e0004 */
[----:B-1----:R-:W-:Y:S01]  /*193f0*/  MOV R2, 0x19420 ;  /* 0x0001942000027802 */ /* 0x002fe20000000f00 */
[----:B------:R-:W-:Y:S02]  /*19400*/  IMAD.MOV.U32 R3, RZ, RZ, 0x181f ;  /* 0x0000181fff037424 */ /* 0x000fe400078e00ff */
[----:B---3--:R-:W-:Y:S05]  /*19410*/  CALL.REL.NOINC `($__internal_7_$__cuda_sm70_shflsync_idx_p) ;  /* 0x0000156000007944 */ /* 0x008fea0003c00000 */
[----:B------:R-:W-:Y:S01]  /*19420*/  MOV R3, 0x181f ;  /* 0x0000181f00037802 */ /* 0x000fe20000000f00 */
[----:B------:R-:W-:Y:S01]  /*19430*/  IMAD.MOV.U32 R9, RZ, RZ, R221 ;  /* 0x000000ffff097224 */ /* 0x000fe200078e00dd */
[----:B------:R-:W-:Y:S01]  /*19440*/  MOV R221, 0x3 ;  /* 0x0000000300dd7802 */ /* 0x000fe20000000f00 */
[----:B------:R-:W-:Y:S01]  /*19450*/  IMAD.MOV.U32 R222, RZ, RZ, R8 ;  /* 0x000000ffffde7224 */ /* 0x000fe200078e0008 */
[----:B------:R-:W-:Y:S02]  /*19460*/  MOV R2, 0x19480 ;  /* 0x0001948000027802 */ /* 0x000fe40000000f00 */
[----:B------:R-:W-:Y:S05]  /*19470*/  CALL.REL.NOINC `($__internal_7_$__cuda_sm70_shflsync_idx_p) ;  /* 0x0000150000007944 */ /* 0x000fea0003c00000 */
[----:B------:R-:W-:Y:S01]  /*19480*/  MOV R4, R221 ;  /* 0x000000dd00047202 */ /* 0x000fe20000000f00 */
[----:B------:R-:W-:-:S05]  /*19490*/  BRA `(.L_x_532) ;  /* 0xffff838000007947 */ /* 0x000fca000383ffff */
.L_x_450:
[----:B------:R-:W-:Y:S01]  /*194a0*/  MOV R221, RZ ;  /* 0x000000ff00dd7202 */ /* 0x000fe20000000f00 */
[----:B------:R-:W-:Y:S01]  /*194b0*/  IMAD.MOV.U32 R222, RZ, RZ, R4 ;  /* 0x000000ffffde7224 */ /* 0x000fe200078e0004 */
[----:B------:R-:W-:Y:S01]  /*194c0*/  MOV R2, 0x194f0 ;  /* 0x000194f000027802 */ /* 0x000fe20000000f00 */
[----:B------:R-:W-:Y:S02]  /*194d0*/  IMAD.MOV.U32 R3, RZ, RZ, 0x181f ;  /* 0x0000181fff037424 */ /* 0x000fe400078e00ff */
[----:B------:R-:W-:Y:S05]  /*194e0*/  CALL.REL.NOINC `($__internal_7_$__cuda_sm70_shflsync_idx_p) ;  /* 0x0000149000007944 */ /* 0x000fea0003c00000 */
[----:B------:R-:W-:Y:S01]  /*194f0*/  MOV R150, R221 ;  /* 0x000000dd00967202 */ /* 0x000fe20000000f00 */
[----:B------:R-:W-:-:S05]  /*19500*/  BRA `(.L_x_533) ;  /* 0xffff90a000007947 */ /* 0x000fca000383ffff */
.L_x_451:
[----:B------:R-:W-:Y:S01]  /*19510*/  MOV R221, RZ ;  /* 0x000000ff00dd7202 */ /* 0x000fe20000000f00 */
[----:B------:R-:W-:Y:S01]  /*19520*/  IMAD.MOV.U32 R222, RZ, RZ, R148 ;  /* 0x000000ffffde7224 */ /* 0x000fe200078e0094 */
[----:B------:R-:W-:Y:S01]  /*19530*/  MOV R2, 0x19560 ;  /* 0x0001956000027802 */ /* 0x000fe20000000f00 */
[----:B------:R-:W-:Y:S02]  /*19540*/  IMAD.MOV.U32 R3, RZ, RZ, 0x181f ;  /* 0x0000181fff037424 */ /* 0x000fe400078e00ff */
[----:B-12---:R-:W-:Y:S05]  /*19550*/  CALL.REL.NOINC `($__internal_7_$__cuda_sm70_shflsync_idx_p) ;  /* 0x0000142000007944 */ /* 0x006fea0003c00000 */
[----:B------:R-:W-:Y:S01]  /*19560*/  MOV R149, R221 ;  /* 0x000000dd00957202 */ /* 0x000fe20000000f00 */
[----:B------:R-:W-:-:S05]  /*19570*/  BRA `(.L_x_534) ;  /* 0xffff905000007947 */ /* 0x000fca000383ffff */
.L_x_452:
[----:B------:R-:W-:Y:S01]  /*19580*/  MOV R221, 0x1 ;  /* 0x0000000100dd7802 */ /* 0x000fe20000000f00 */
[----:B------:R-:W-:Y:S01]  /*19590*/  IMAD.MOV.U32 R222, RZ, RZ, R4 ;  /* 0x000000ffffde7224 */ /* 0x000fe200078e0004 */
[----:B--2---:R-:W-:Y:S01]  /*195a0*/  MOV R2, 0x195d0 ;  /* 0x000195d000027802 */ /* 0x004fe20000000f00 */
[----:B------:R-:W-:Y:S02]  /*195b0*/  IMAD.MOV.U32 R3, RZ, RZ, 0x181f ;  /* 0x0000181fff037424 */ /* 0x000fe400078e00ff */
[----:B-1-3--:R-:W-:Y:S05]  /*195c0*/  CALL.REL.NOINC `($__internal_7_$__cuda_sm70_shflsync_idx_p) ;  /* 0x000013b000007944 */ /* 0x00afea0003c00000 */
        /* <DEDUP_REMOVED lines=8> */
.L_x_453:
[----:B------:R-:W-:Y:S01]  /*19650*/  MOV R221, 0x2 ;  /* 0x0000000200dd7802 */ /* 0x000fe20000000f00 */
[----:B------:R-:W-:Y:S01]  /*19660*/  IMAD.MOV.U32 R222, RZ, RZ, R4 ;  /* 0x000000ffffde7224 */ /* 0x000fe200078e0004 */
[----:B-1----:R-:W-:Y:S01]  /*19670*/  MOV R2, 0x196a0 ;  /* 0x000196a000027802 */ /* 0x002fe20000000f00 */
[----:B------:R-:W-:Y:S02]  /*19680*/  IMAD.MOV.U32 R3, RZ, RZ, 0x181f ;  /* 0x0000181fff037424 */ /* 0x000fe400078e00ff */
[----:B---34-:R-:W-:Y:S05]  /*19690*/  CALL.REL.NOINC `($__internal_7_$__cuda_sm70_shflsync_idx_p) ;  /* 0x000012e000007944 */ /* 0x018fea0003c00000 */
[----:B------:R-:W-:Y:S01]  /*196a0*/  MOV R150, R221 ;  /* 0x000000dd00967202 */ /* 0x000fe20000000f00 */
[----:B------:R-:W-:-:S05]  /*196b0*/  BRA `(.L_x_536) ;  /* 0xffff918000007947 */ /* 0x000fca000383ffff */
.L_x_454:
[----:B------:R-:W-:Y:S01]  /*196c0*/  MOV R221, 0x2 ;  /* 0x0000000200dd7802 */ /* 0x000fe20000000f00 */
[----:B------:R-:W-:Y:S01]  /*196d0*/  IMAD.MOV.U32 R222, RZ, RZ, R148 ;  /* 0x000000ffffde7224 */ /* 0x000fe200078e0094 */
[----:B-1----:R-:W-:Y:S01]  /*196e0*/  MOV R2, 0x19710 ;  /* 0x0001971000027802 */ /* 0x002fe20000000f00 */
[----:B------:R-:W-:Y:S02]  /*196f0*/  IMAD.MOV.U32 R3, RZ, RZ, 0x181f ;  /* 0x0000181fff037424 */ /* 0x000fe400078e00ff */
[----:B--234-:R-:W-:Y:S05]  /*19700*/  CALL.REL.NOINC `($__internal_7_$__cuda_sm70_shflsync_idx_p) ;  /* 0x0000127000007944 */ /* 0x01cfea0003c00000 */
[----:B------:R-:W-:Y:S01]  /*19710*/  MOV R149, R221 ;  /* 0x000000dd00957202 */ /* 0x000fe20000000f00 */
[----:B------:R-:W-:-:S05]  /*19720*/  BRA `(.L_x_537) ;  /* 0xffff913000007947 */ /* 0x000fca000383ffff */
.L_x_455:
[----:B------:R-:W-:Y:S01]  /*19730*/  MOV R221, 0x3 ;  /* 0x0000000300dd7802 */ /* 0x000fe20000000f00 */
[----:B------:R-:W-:Y:S01]  /*19740*/  IMAD.MOV.U32 R222, RZ, RZ, R4 ;  /* 0x000000ffffde7224 */ /* 0x000fe200078e0004 */
[----:B-1----:R-:W-:Y:S01]  /*19750*/  MOV R2, 0x19780 ;  /* 0x0001978000027802 */ /* 0x002fe20000000f00 */
[----:B------:R-:W-:Y:S02]  /*19760*/  IMAD.MOV.U32 R3, RZ, RZ, 0x181f ;  /* 0x0000181fff037424 */ /* 0x000fe400078e00ff */
[----:B--2-4-:R-:W-:Y:S05]  /*19770*/  CALL.REL.NOINC `($__internal_7_$__cuda_sm70_shflsync_idx_p) ;  /* 0x0000120000007944 */ /* 0x014fea0003c00000 */
        /* <DEDUP_REMOVED lines=8> */
.L_x_456:
[----:B------:R-:W-:Y:S02]  /*19800*/  MOV R3, 0x2 ;  /* 0x0000000200037802 */ /* 0x000fe40000000f00 */
[----:B------:R-:W-:Y:S02]  /*19810*/  MOV R2, 0x19830 ;  /* 0x0001983000027802 */ /* 0x000fe40000000f00 */
[----:B------:R-:W-:Y:S05]  /*19820*/  CALL.REL.NOINC `($__internal_6_$__cuda_sm70_shflsync_bfly_p) ;  /* 0x000010f000007944 */ /* 0x000fea0003c00000 */
[----:B------:R-:W-:Y:S01]  /*19830*/  MOV R2, R149 ;  /* 0x0000009500027202 */ /* 0x000fe20000000f00 */
[----:B------:R-:W-:-:S05]  /*19840*/  BRA `(.L_x_539) ;  /* 0xffff962000007947 */ /* 0x000fca000383ffff */
.L_x_457:
[----:B------:R-:W-:Y:S02]  /*19850*/  MOV R3, 0x1 ;  /* 0x0000000100037802 */ /* 0x000fe40000000f00 */
[----:B------:R-:W-:Y:S02]  /*19860*/  MOV R2, 0x19880 ;  /* 0x0001988000027802 */ /* 0x000fe40000000f00 */
[----:B------:R-:W-:Y:S05]  /*19870*/  CALL.REL.NOINC `($__internal_6_$__cuda_sm70_shflsync_bfly_p) ;  /* 0x000010a000007944 */ /* 0x000fea0003c00000 */
[----:B------:R-:W-:Y:S01]  /*19880*/  IMAD.MOV.U32 R3, RZ, RZ, 0x2 ;  /* 0x00000002ff037424 */ /* 0x000fe200078e00ff */
[----:B------:R-:W-:Y:S01]  /*19890*/  FMNMX.FTZ R6, R4, R149, !PT ;  /* 0x0000009504067209 */ /* 0x000fe20007810000 */
[----:B------:R-:W-:Y:S01]  /*198a0*/  IMAD.MOV.U32 R4, RZ, RZ, R148 ;  /* 0x000000ffff047224 */ /* 0x000fe200078e0094 */
[----:B------:R-:W-:Y:S02]  /*198b0*/  MOV R2, 0x198d0 ;  /* 0x000198d000027802 */ /* 0x000fe40000000f00 */
[----:B------:R-:W-:Y:S05]  /*198c0*/  CALL.REL.NOINC `($__internal_6_$__cuda_sm70_shflsync_bfly_p) ;  /* 0x0000105000007944 */ /* 0x000fea0003c00000 */
[----:B------:R-:W-:Y:S01]  /*198d0*/  FMNMX.FTZ R4, R148, R149, !PT ;  /* 0x0000009594047209 */ /* 0x000fe20007810000 */
[----:B------:R-:W-:Y:S01]  /*198e0*/  IMAD.MOV.U32 R3, RZ, RZ, 0x1 ;  /* 0x00000001ff037424 */ /* 0x000fe200078e00ff */
[----:B------:R-:W-:Y:S02]  /*198f0*/  MOV R2, 0x19910 ;  /* 0x0001991000027802 */ /* 0x000fe40000000f00 */
[----:B------:R-:W-:Y:S05]  /*19900*/  CALL.REL.NOINC `($__internal_6_$__cuda_sm70_shflsync_bfly_p) ;  /* 0x0000101000007944 */ /* 0x000fea0003c00000 */
[----:B------:R-:W-:Y:S01]  /*19910*/  MOV R2, R149 ;  /* 0x0000009500027202 */ /* 0x000fe20000000f00 */
[----:B------:R-:W-:-:S05]  /*19920*/  BRA `(.L_x_540) ;  /* 0xffff95b000007947 */ /* 0x000fca000383ffff */
.L_x_459:
[----:B------:R-:W-:Y:S01]  /*19930*/  IMAD.MOV.U32 R4, RZ, RZ, R224 ;  /* 0x000000ffff047224 */ /* 0x000fe200078e00e0 */
[----:B------:R-:W-:-:S02]  /*19940*/  MOV R3, 0x2 ;  /* 0x0000000200037802 */ /* 0x000fc40000000f00 */
[----:B------:R-:W-:Y:S02]  /*19950*/  MOV R2, 0x19970 ;  /* 0x0001997000027802 */ /* 0x000fe40000000f00 */
[----:B------:R-:W-:Y:S05]  /*19960*/  CALL.REL.NOINC `($__internal_6_$__cuda_sm70_shflsync_bfly_p) ;  /* 0x00000fb000007944 */ /* 0x000fea0003c00000 */
[----:B------:R-:W-:Y:S01]  /*19970*/  FADD.FTZ R4, R224, R149 ;  /* 0x00000095e0047221 */ /* 0x000fe20000010000 */
[----:B------:R-:W-:Y:S02]  /*19980*/  MOV R3, 0x1 ;  /* 0x0000000100037802 */ /* 0x000fe40000000f00 */
[----:B------:R-:W-:Y:S02]  /*19990*/  MOV R2, 0x199b0 ;  /* 0x000199b000027802 */ /* 0x000fe40000000f00 */
[----:B------:R-:W-:Y:S05]  /*199a0*/  CALL.REL.NOINC `($__internal_6_$__cuda_sm70_shflsync_bfly_p) ;  /* 0x00000f7000007944 */ /* 0x000fea0003c00000 */
[----:B------:R-:W-:Y:S01]  /*199b0*/  FADD.FTZ R8, R4, R149 ;  /* 0x0000009504087221 */ /* 0x000fe20000010000 */
[----:B------:R-:W-:Y:S02]  /*199c0*/  MOV R4, R248 ;  /* 0x000000f800047202 */ /* 0x000fe40000000f00 */
[----:B------:R-:W-:Y:S02]  /*199d0*/  MOV R3, 0x2 ;  /* 0x0000000200037802 */ /* 0x000fe40000000f00 */
[----:B------:R-:W-:Y:S02]  /*199e0*/  MOV R2, 0x19a00 ;  /* 0x00019a0000027802 */ /* 0x000fe40000000f00 */
[----:B------:R-:W-:Y:S05]  /*199f0*/  CALL.REL.NOINC `($__internal_6_$__cuda_sm70_shflsync_bfly_p) ;  /* 0x00000f2000007944 */ /* 0x000fea0003c00000 */
[----:B------:R-:W-:Y:S01]  /*19a00*/  FADD.FTZ R4, R248, R149 ;  /* 0x00000095f8047221 */ /* 0x000fe20000010000 */
[----:B------:R-:W-:Y:S02]  /*19a10*/  MOV R3, 0x1 ;  /* 0x0000000100037802 */ /* 0x000fe40000000f00 */
[----:B------:R-:W-:-:S02]  /*19a20*/  MOV R2, 0x19a40 ;  /* 0x00019a4000027802 */ /* 0x000fc40000000f00 */
[----:B------:R-:W-:Y:S05]  /*19a30*/  CALL.REL.NOINC `($__internal_6_$__cuda_sm70_shflsync_bfly_p) ;  /* 0x00000ee000007944 */ /* 0x000fea0003c00000 */
[----:B------:R-:W-:Y:S01]  /*19a40*/  MOV R9, R149 ;  /* 0x0000009500097202 */ /* 0x000fe20000000f00 */
[----:B------:R-:W-:Y:S05]  /*19a50*/  BRA `(.L_x_541) ;  /* 0xffffb0c000007947 */ /* 0x000fea000383ffff */
.L_x_466:
[----:B--234-:R-:W-:Y:S01]  /*19a60*/  IMAD.MOV.U32 R222, RZ, RZ, R6 ;  /* 0x000000ffffde7224 */ /* 0x01cfe200078e0006 */
[----:B------:R-:W-:Y:S01]  /*19a70*/  MOV R221, RZ ;  /* 0x000000ff00dd7202 */ /* 0x000fe20000000f00 */
[----:B------:R-:W-:Y:S01]  /*19a80*/  IMAD.MOV.U32 R3, RZ, RZ, 0x181f ;  /* 0x0000181fff037424 */ /* 0x000fe200078e00ff */
[----:B------:R-:W-:-:S02]  /*19a90*/  MOV R2, 0x19ab0 ;  /* 0x00019ab000027802 */ /* 0x000fc40000000f00 */
[----:B-1----:R-:W-:Y:S05]  /*19aa0*/  CALL.REL.NOINC `($__internal_7_$__cuda_sm70_shflsync_idx_p) ;  /* 0x00000ed000007944 */ /* 0x002fea0003c00000 */
[----:B------:R-:W-:Y:S01]  /*19ab0*/  MOV R11, R221 ;  /* 0x000000dd000b7202 */ /* 0x000fe20000000f00 */
[----:B------:R-:W-:Y:S05]  /*19ac0*/  BRA `(.L_x_542) ;  /* 0xffffc47000007947 */ /* 0x000fea000383ffff */
.L_x_467:
[----:B------:R-:W-:Y:S01]  /*19ad0*/  IMAD.MOV.U32 R222, RZ, RZ, R10 ;  /* 0x000000ffffde7224 */ /* 0x000fe200078e000a */
[----:B------:R-:W-:Y:S01]  /*19ae0*/  MOV R221, RZ ;  /* 0x000000ff00dd7202 */ /* 0x000fe20000000f00 */
[----:B------:R-:W-:Y:S01]  /*19af0*/  IMAD.MOV.U32 R3, RZ, RZ, 0x181f ;  /* 0x0000181fff037424 */ /* 0x000fe200078e00ff */
[----:B------:R-:W-:-:S02]  /*19b00*/  MOV R2, 0x19b20 ;  /* 0x00019b2000027802 */ /* 0x000fc40000000f00 */
[----:B-123--:R-:W-:Y:S05]  /*19b10*/  CALL.REL.NOINC `($__internal_7_$__cuda_sm70_shflsync_idx_p) ;  /* 0x00000e6000007944 */ /* 0x00efea0003c00000 */
[----:B------:R-:W-:Y:S01]  /*19b20*/  MOV R2, R221 ;  /* 0x000000dd00027202 */ /* 0x000fe20000000f00 */
[----:B------:R-:W-:Y:S05]  /*19b30*/  BRA `(.L_x_543) ;  /* 0xffffc42000007947 */ /* 0x000fea000383ffff */
.L_x_470:
[----:B------:R-:W-:Y:S01]  /*19b40*/  IMAD.MOV.U32 R222, RZ, RZ, R6 ;  /* 0x000000ffffde7224 */ /* 0x000fe200078e0006 */
[----:B------:R-:W-:Y:S01]  /*19b50*/  MOV R221, 0x1 ;  /* 0x0000000100dd7802 */ /* 0x000fe20000000f00 */
[----:B--2---:R-:W-:Y:S01]  /*19b60*/  IMAD.MOV.U32 R3, RZ, RZ, 0x181f ;  /* 0x0000181fff037424 */ /* 0x004fe200078e00ff */
[----:B------:R-:W-:-:S02]  /*19b70*/  MOV R2, 0x19b90 ;  /* 0x00019b9000027802 */ /* 0x000fc40000000f00 */
[----:B-1-34-:R-:W-:Y:S05]  /*19b80*/  CALL.REL.NOINC `($__internal_7_$__cuda_sm70_shflsync_idx_p) ;  /* 0x00000df000007944 */ /* 0x01afea0003c00000 */
        /* <DEDUP_REMOVED lines=8> */
.L_x_473:
[----:B------:R-:W-:Y:S01]  /*19c10*/  IMAD.MOV.U32 R222, RZ, RZ, R6 ;  /* 0x000000ffffde7224 */ /* 0x000fe200078e0006 */
[----:B------:R-:W-:Y:S01]  /*19c20*/  MOV R221, 0x2 ;  /* 0x0000000200dd7802 */ /* 0x000fe20000000f00 */
[----:B--2---:R-:W-:Y:S01]  /*19c30*/  IMAD.MOV.U32 R3, RZ, RZ, 0x181f ;  /* 0x0000181fff037424 */ /* 0x004fe200078e00ff */
[----:B------:R-:W-:Y:S02]  /*19c40*/  MOV R2, 0x19c60 ;  /* 0x00019c6000027802 */ /* 0x000fe40000000f00 */
[----:B-1-34-:R-:W-:Y:S05]  /*19c50*/  CALL.REL.NOINC `($__internal_7_$__cuda_sm70_shflsync_idx_p) ;  /* 0x00000d2000007944 */ /* 0x01afea0003c00000 */
[----:B------:R-:W-:Y:S01]  /*19c60*/  MOV R11, R221 ;  /* 0x000000dd000b7202 */ /* 0x000fe20000000f00 */
[----:B------:R-:W-:Y:S05]  /*19c70*/  BRA `(.L_x_545) ;  /* 0xffffc4c000007947 */ /* 0x000fea000383ffff */
.L_x_474:
[----:B------:R-:W-:Y:S01]  /*19c80*/  IMAD.MOV.U32 R222, RZ, RZ, R10 ;  /* 0x000000ffffde7224 */ /* 0x000fe200078e000a */
[----:B------:R-:W-:Y:S01]  /*19c90*/  MOV R221, 0x2 ;  /* 0x0000000200dd7802 */ /* 0x000fe20000000f00 */
[----:B--2---:R-:W-:Y:S01]  /*19ca0*/  IMAD.MOV.U32 R3, RZ, RZ, 0x181f ;  /* 0x0000181fff037424 */ /* 0x004fe200078e00ff */
[----:B------:R-:W-:Y:S02]  /*19cb0*/  MOV R2, 0x19cd0 ;  /* 0x00019cd000027802 */ /* 0x000fe40000000f00 */
[----:B-1-34-:R-:W-:Y:S05]  /*19cc0*/  CALL.REL.NOINC `($__internal_7_$__cuda_sm70_shflsync_idx_p) ;  /* 0x00000cb000007944 */ /* 0x01afea0003c00000 */
[----:B------:R-:W-:Y:S01]  /*19cd0*/  MOV R2, R221 ;  /* 0x000000dd00027202 */ /* 0x000fe20000000f00 */
[----:B------:R-:W-:Y:S05]  /*19ce0*/  BRA `(.L_x_546) ;  /* 0xffffc47000007947 */ /* 0x000fea000383ffff */
.L_x_477:
[----:B------:R-:W-:Y:S01]  /*19cf0*/  IMAD.MOV.U32 R222, RZ, RZ, R6 ;  /* 0x000000ffffde7224 */ /* 0x000fe200078e0006 */
[----:B------:R-:W-:Y:S01]  /*19d00*/  MOV R221, 0x3 ;  /* 0x0000000300dd7802 */ /* 0x000fe20000000f00 */
[----:B---3--:R-:W-:Y:S01]  /*19d10*/  IMAD.MOV.U32 R3, RZ, RZ, 0x181f ;  /* 0x0000181fff037424 */ /* 0x008fe200078e00ff */
[----:B----4-:R-:W-:-:S02]  /*19d20*/  MOV R2, 0x19d40 ;  /* 0x00019d4000027802 */ /* 0x010fc40000000f00 */
[----:B-12---:R-:W-:Y:S05]  /*19d30*/  CALL.REL.NOINC `($__internal_7_$__cuda_sm70_shflsync_idx_p) ;  /* 0x00000c4000007944 */ /* 0x006fea0003c00000 */
        /* <DEDUP_REMOVED lines=8> */
.L_x_479:
[----:B------:R-:W-:Y:S01]  /*19dc0*/  IMAD.MOV.U32 R222, RZ, RZ, R6 ;  /* 0x000000ffffde7224 */ /* 0x000fe200078e0006 */
[----:B------:R-:W-:Y:S01]  /*19dd0*/  MOV R221, RZ ;  /* 0x000000ff00dd7202 */ /* 0x000fe20000000f00 */
[----:B------:R-:W-:Y:S01]  /*19de0*/  IMAD.MOV.U32 R3, RZ, RZ, 0x1c1f ;  /* 0x00001c1fff037424 */ /* 0x000fe200078e00ff */
[----:B------:R-:W-:Y:S02]  /*19df0*/  MOV R2, 0x19e10 ;  /* 0x00019e1000027802 */ /* 0x000fe40000000f00 */
[----:B------:R-:W-:Y:S05]  /*19e00*/  CALL.REL.NOINC `($__internal_7_$__cuda_sm70_shflsync_idx_p) ;  /* 0x00000b7000007944 */ /* 0x000fea0003c00000 */
[----:B------:R-:W-:Y:S01]  /*19e10*/  MOV R4, R221 ;  /* 0x000000dd00047202 */ /* 0x000fe20000000f00 */
[----:B------:R-:W-:Y:S05]  /*19e20*/  BRA `(.L_x_548) ;  /* 0xffffc72000007947 */ /* 0x000fea000383ffff */
.L_x_480:
[----:B------:R-:W-:Y:S01]  /*19e30*/  IMAD.MOV.U32 R222, RZ, RZ, R5 ;  /* 0x000000ffffde7224 */ /* 0x000fe200078e0005 */
[----:B------:R-:W-:Y:S01]  /*19e40*/  MOV R221, RZ ;  /* 0x000000ff00dd7202 */ /* 0x000fe20000000f00 */
[----:B------:R-:W-:Y:S01]  /*19e50*/  IMAD.MOV.U32 R3, RZ, RZ, 0x1c1f ;  /* 0x00001c1fff037424 */ /* 0x000fe200078e00ff */
[----:B------:R-:W-:Y:S02]  /*19e60*/  MOV R2, 0x19e80 ;  /* 0x00019e8000027802 */ /* 0x000fe40000000f00 */
[----:B-12---:R-:W-:Y:S05]  /*19e70*/  CALL.REL.NOINC `($__internal_7_$__cuda_sm70_shflsync_idx_p) ;  /* 0x00000b0000007944 */ /* 0x006fea0003c00000 */
[----:B------:R-:W-:Y:S01]  /*19e80*/  MOV R2, R221 ;  /* 0x000000dd00027202 */ /* 0x000fe20000000f00 */
[----:B------:R-:W-:Y:S05]  /*19e90*/  BRA `(.L_x_549) ;  /* 0xffffc6d000007947 */ /* 0x000fea000383ffff */
.L_x_483:
[----:B------:R-:W-:Y:S01]  /*19ea0*/  IMAD.MOV.U32 R222, RZ, RZ, R6 ;  /* 0x000000ffffde7224 */ /* 0x000fe200078e0006 */
[----:B------:R-:W-:Y:S01]  /*19eb0*/  MOV R221, 0x1 ;  /* 0x0000000100dd7802 */ /* 0x000fe20000000f00 */
[----:B--2---:R-:W-:Y:S01]  /*19ec0*/  IMAD.MOV.U32 R3, RZ, RZ, 0x1c1f ;  /* 0x00001c1fff037424 */ /* 0x004fe200078e00ff */
[----:B----4-:R-:W-:-:S02]  /*19ed0*/  MOV R2, 0x19ef0 ;  /* 0x00019ef000027802 */ /* 0x010fc40000000f00 */
[----:B-1-3--:R-:W-:Y:S05]  /*19ee0*/  CALL.REL.NOINC `($__internal_7_$__cuda_sm70_shflsync_idx_p) ;  /* 0x00000a9000007944 */ /* 0x00afea0003c00000 */
        /* <DEDUP_REMOVED lines=8> */
.L_x_487:
[----:B------:R-:W-:Y:S01]  /*19f70*/  IMAD.MOV.U32 R222, RZ, RZ, R5 ;  /* 0x000000ffffde7224 */ /* 0x000fe200078e0005 */
[----:B------:R-:W-:Y:S01]  /*19f80*/  MOV R221, RZ ;  /* 0x000000ff00dd7202 */ /* 0x000fe20000000f00 */
[----:B------:R-:W-:Y:S01]  /*19f90*/  IMAD.MOV.U32 R3, RZ, RZ, 0x181f ;  /* 0x0000181fff037424 */ /* 0x000fe200078e00ff */
[----:B------:R-:W-:Y:S02]  /*19fa0*/  MOV R2, 0x19fc0 ;  /* 0x00019fc000027802 */ /* 0x000fe40000000f00 */
[----:B------:R-:W-:Y:S05]  /*19fb0*/  CALL.REL.NOINC `($__internal_7_$__cuda_sm70_shflsync_idx_p) ;  /* 0x000009c000007944 */ /* 0x000fea0003c00000 */
[----:B------:R-:W-:Y:S01]  /*19fc0*/  MOV R11, R221 ;  /* 0x000000dd000b7202 */ /* 0x000fe20000000f00 */
[----:B------:R-:W-:Y:S05]  /*19fd0*/  BRA `(.L_x_551) ;  /* 0xffffd9e000007947 */ /* 0x000fea000383ffff */
.L_x_488:
[----:B------:R-:W-:Y:S01]  /*19fe0*/  IMAD.MOV.U32 R222, RZ, RZ, R10 ;  /* 0x000000ffffde7224 */ /* 0x000fe200078e000a */
[----:B------:R-:W-:Y:S01]  /*19ff0*/  MOV R221, RZ ;  /* 0x000000ff00dd7202 */ /* 0x000fe20000000f00 */
[----:B------:R-:W-:Y:S01]  /*1a000*/  IMAD.MOV.U32 R3, RZ, RZ, 0x181f ;  /* 0x0000181fff037424 */ /* 0x000fe200078e00ff */
[----:B------:R-:W-:Y:S02]  /*1a010*/  MOV R2, 0x1a030 ;  /* 0x0001a03000027802 */ /* 0x000fe40000000f00 */
[----:B-12---:R-:W-:Y:S05]  /*1a020*/  CALL.REL.NOINC `($__internal_7_$__cuda_sm70_shflsync_idx_p) ;  /* 0x0000095000007944 */ /* 0x006fea0003c00000 */
[----:B------:R-:W-:Y:S01]  /*1a030*/  MOV R2, R221 ;  /* 0x000000dd00027202 */ /* 0x000fe20000000f00 */
[----:B------:R-:W-:Y:S05]  /*1a040*/  BRA `(.L_x_552) ;  /* 0xffffd99000007947 */ /* 0x000fea000383ffff */
.L_x_491:
        /* <DEDUP_REMOVED lines=13> */
.L_x_494:
[----:B------:R-:W-:Y:S01]  /*1a120*/  IMAD.MOV.U32 R222, RZ, RZ, R5 ;  /* 0x000000ffffde7224 */ /* 0x000fe200078e0005 */
[----:B------:R-:W-:Y:S01]  /*1a130*/  MOV R221, 0x2 ;  /* 0x0000000200dd7802 */ /* 0x000fe20000000f00 */
[----:B-1----:R-:W-:Y:S01]  /*1a140*/  IMAD.MOV.U32 R3, RZ, RZ, 0x181f ;  /* 0x0000181fff037424 */ /* 0x002fe200078e00ff */
[----:B----4-:R-:W-:Y:S02]  /*1a150*/  MOV R2, 0x1a170 ;  /* 0x0001a17000027802 */ /* 0x010fe40000000f00 */
[----:B--23--:R-:W-:Y:S05]  /*1a160*/  CALL.REL.NOINC `($__internal_7_$__cuda_sm70_shflsync_idx_p) ;  /* 0x0000081000007944 */ /* 0x00cfea0003c00000 */
[----:B------:R-:W-:Y:S01]  /*1a170*/  MOV R11, R221 ;  /* 0x000000dd000b7202 */ /* 0x000fe20000000f00 */
[----:B------:R-:W-:Y:S05]  /*1a180*/  BRA `(.L_x_554) ;  /* 0xffffda4000007947 */ /* 0x000fea000383ffff */
.L_x_495:
[----:B------:R-:W-:Y:S01]  /*1a190*/  IMAD.MOV.U32 R222, RZ, RZ, R10 ;  /* 0x000000ffffde7224 */ /* 0x000fe200078e000a */
[----:B------:R-:W-:Y:S01]  /*1a1a0*/  MOV R221, 0x2 ;  /* 0x0000000200dd7802 */ /* 0x000fe20000000f00 */
[----:B------:R-:W-:Y:S01]  /*1a1b0*/  IMAD.MOV.U32 R3, RZ, RZ, 0x181f ;  /* 0x0000181fff037424 */ /* 0x000fe200078e00ff */
[----:B----4-:R-:W-:Y:S02]  /*1a1c0*/  MOV R2, 0x1a1e0 ;  /* 0x0001a1e000027802 */ /* 0x010fe40000000f00 */
[----:B-123--:R-:W-:Y:S05]  /*1a1d0*/  CALL.REL.NOINC `($__internal_7_$__cuda_sm70_shflsync_idx_p) ;  /* 0x000007a000007944 */ /* 0x00efea0003c00000 */
[----:B------:R-:W-:Y:S01]  /*1a1e0*/  MOV R2, R221 ;  /* 0x000000dd00027202 */ /* 0x000fe20000000f00 */
[----:B------:R-:W-:Y:S05]  /*1a1f0*/  BRA `(.L_x_555) ;  /* 0xffffd9f000007947 */ /* 0x000fea000383ffff */
.L_x_498:
[----:B------:R-:W-:Y:S01]  /*1a200*/  IMAD.MOV.U32 R222, RZ, RZ, R5 ;  /* 0x000000ffffde7224 */ /* 0x000fe200078e0005 */
[----:B------:R-:W-:Y:S01]  /*1a210*/  MOV R221, 0x3 ;  /* 0x0000000300dd7802 */ /* 0x000fe20000000f00 */
[----:B-1----:R-:W-:Y:S01]  /*1a220*/  IMAD.MOV.U32 R3, RZ, RZ, 0x181f ;  /* 0x0000181fff037424 */ /* 0x002fe200078e00ff */
[----:B------:R-:W-:-:S02]  /*1a230*/  MOV R2, 0x1a250 ;  /* 0x0001a25000027802 */ /* 0x000fc40000000f00 */
[----:B--234-:R-:W-:Y:S05]  /*1a240*/  CALL.REL.NOINC `($__internal_7_$__cuda_sm70_shflsync_idx_p) ;  /* 0x0000073000007944 */ /* 0x01cfea0003c00000 */
        /* <DEDUP_REMOVED lines=8> */
.L_x_500:
[----:B------:R-:W-:Y:S01]  /*1a2d0*/  IMAD.MOV.U32 R222, RZ, RZ, R74 ;  /* 0x000000ffffde7224 */ /* 0x000fe200078e004a */
[----:B------:R-:W-:Y:S01]  /*1a2e0*/  MOV R221, RZ ;  /* 0x000000ff00dd7202 */ /* 0x000fe20000000f00 */
[----:B------:R-:W-:Y:S01]  /*1a2f0*/  IMAD.MOV.U32 R3, RZ, RZ, 0x1f ;  /* 0x0000001fff037424 */ /* 0x000fe200078e00ff */
[----:B------:R-:W-:Y:S02]  /*1a300*/  MOV R2, 0x1a320 ;  /* 0x0001a32000027802 */ /* 0x000fe40000000f00 */
[----:B------:R-:W-:Y:S05]  /*1a310*/  CALL.REL.NOINC `($__internal_7_$__cuda_sm70_shflsync_idx_p) ;  /* 0x0000066000007944 */ /* 0x000fea0003c00000 */
[----:B------:R-:W-:Y:S01]  /*1a320*/  MOV R10, R221 ;  /* 0x000000dd000a7202 */ /* 0x000fe20000000f00 */
[----:B------:R-:W-:Y:S05]  /*1a330*/  BRA `(.L_x_557) ;  /* 0xffffdb5000007947 */ /* 0x000fea000383ffff */
.L_x_501:
[----:B------:R-:W-:Y:S01]  /*1a340*/  IMAD.MOV.U32 R222, RZ, RZ, R74 ;  /* 0x000000ffffde7224 */ /* 0x000fe200078e004a */
[----:B------:R-:W-:Y:S01]  /*1a350*/  MOV R221, 0x1 ;  /* 0x0000000100dd7802 */ /* 0x000fe20000000f00 */
[----:B------:R-:W-:Y:S01]  /*1a360*/  IMAD.MOV.U32 R3, RZ, RZ, 0x1f ;  /* 0x0000001fff037424 */ /* 0x000fe200078e00ff */
[----:B------:R-:W-:Y:S02]  /*1a370*/  MOV R2, 0x1a390 ;  /* 0x0001a39000027802 */ /* 0x000fe40000000f00 */
[----:B-12---:R-:W-:Y:S05]  /*1a380*/  CALL.REL.NOINC `($__internal_7_$__cuda_sm70_shflsync_idx_p) ;  /* 0x000005f000007944 */ /* 0x006fea0003c00000 */
[----:B------:R-:W-:Y:S01]  /*1a390*/  MOV R9, R221 ;  /* 0x000000dd00097202 */ /* 0x000fe20000000f00 */
[----:B------:R-:W-:Y:S05]  /*1a3a0*/  BRA `(.L_x_558) ;  /* 0xffffdb0000007947 */ /* 0x000fea000383ffff */
.L_x_502:
[----:B------:R-:W-:Y:S02]  /*1a3b0*/  MOV R3, 0x1 ;  /* 0x0000000100037802 */ /* 0x000fe40000000f00 */
[----:B------:R-:W-:-:S02]  /*1a3c0*/  MOV R4, 0x1a3e0 ;  /* 0x0001a3e000047802 */ /* 0x000fc40000000f00 */
[----:B-1234-:R-:W-:Y:S05]  /*1a3d0*/  CALL.REL.NOINC `($__internal_8_$__cuda_sm70_shflsync_up_p) ;  /* 0x000005f000007944 */ /* 0x01efea0003c00000 */
[----:B------:R-:W-:Y:S05]  /*1a3e0*/  BRA `(.L_x_559) ;  /* 0xffffdbf000007947 */ /* 0x000fea000383ffff */
.L_x_503:
[----:B------:R-:W-:Y:S02]  /*1a3f0*/  MOV R3, 0x2 ;  /* 0x0000000200037802 */ /* 0x000fe40000000f00 */
[----:B------:R-:W-:-:S02]  /*1a400*/  MOV R4, 0x1a420 ;  /* 0x0001a42000047802 */ /* 0x000fc40000000f00 */
[----:B--2-4-:R-:W-:Y:S05]  /*1a410*/  CALL.REL.NOINC `($__internal_8_$__cuda_sm70_shflsync_up_p) ;  /* 0x000005b000007944 */ /* 0x014fea0003c00000 */
[----:B------:R-:W-:Y:S02]  /*1a420*/  SEL R3, R3, RZ, P1 ;  /* 0x000000ff03037207 */ /* 0x000fe40000800000 */
[----:B------:R-:W-:-:S03]  /*1a430*/  MOV R4, 0x1a470 ;  /* 0x0001a47000047802 */ /* 0x000fc60000000f00 */
[----:B------:R-:W-:Y:S02]  /*1a440*/  IMAD.IADD R2, R2, 0x1, R3 ;  /* 0x0000000102027824 */ /* 0x000fe400078e0203 */
[----:B------:R-:W-:Y:S02]  /*1a450*/  IMAD.MOV.U32 R3, RZ, RZ, 0x4 ;  /* 0x00000004ff037424 */ /* 0x000fe400078e00ff */
[----:B------:R-:W-:Y:S05]  /*1a460*/  CALL.REL.NOINC `($__internal_8_$__cuda_sm70_shflsync_up_p) ;  /* 0x0000056000007944 */ /* 0x000fea0003c00000 */
        /* <DEDUP_REMOVED lines=10> */
[----:B------:R-:W-:Y:S01]  /*1a510*/  SEL R3, R3, RZ, P4 ;  /* 0x000000ff03037207 */ /* 0x000fe20002000000 */
[----:B------:R-:W-:-:S04]  /*1a520*/  IMAD.MOV.U32 R221, RZ, RZ, 0x1f ;  /* 0x0000001fffdd7424 */ /* 0x000fc800078e00ff */
[----:B------:R-:W-:Y:S01]  /*1a530*/  IMAD.IADD R4, R3, 0x1, R2 ;  /* 0x0000000103047824 */ /* 0x000fe200078e0202 */
[----:B------:R-:W-:Y:S02]  /*1a540*/  MOV R3, 0x1f ;  /* 0x0000001f00037802 */ /* 0x000fe40000000f00 */
[----:B------:R-:W-:Y:S01]  /*1a550*/  MOV R2, 0x1a580 ;  /* 0x0001a58000027802 */ /* 0x000fe20000000f00 */
[----:B------:R-:W-:Y:S02]  /*1a560*/  IMAD.MOV.U32 R222, RZ, RZ, R4 ;  /* 0x000000ffffde7224 */ /* 0x000fe400078e0004 */
[----:B------:R-:W-:Y:S05]  /*1a570*/  CALL.REL.NOINC `($__internal_7_$__cuda_sm70_shflsync_idx_p) ;  /* 0x0000040000007944 */ /* 0x000fea0003c00000 */
[----:B------:R-:W-:Y:S01]  /*1a580*/  MOV R2, R221 ;  /* 0x000000dd00027202 */ /* 0x000fe20000000f00 */
[----:B------:R-:W-:Y:S05]  /*1a590*/  BRA `(.L_x_560) ;  /* 0xffffdb4000007947 */ /* 0x000fea000383ffff */
.L_x_507:
[----:B------:R-:W-:Y:S02]  /*1a5a0*/  MOV R3, 0x1 ;  /* 0x0000000100037802 */ /* 0x000fe40000000f00 */
[----:B------:R-:W-:Y:S02]  /*1a5b0*/  MOV R4, 0x1a5d0 ;  /* 0x0001a5d000047802 */ /* 0x000fe40000000f00 */
[----:B------:R-:W-:Y:S05]  /*1a5c0*/  CALL.REL.NOINC `($__internal_8_$__cuda_sm70_shflsync_up_p) ;  /* 0x0000040000007944 */ /* 0x000fea0003c00000 */
[----:B------:R-:W-:Y:S05]  /*1a5d0*/  BRA `(.L_x_561) ;  /* 0xffffdc7000007947 */ /* 0x000fea000383ffff */
.L_x_508:
[----:B------:R-:W-:Y:S02]  /*1a5e0*/  MOV R3, 0x2 ;  /* 0x0000000200037802 */ /* 0x000fe40000000f00 */
[----:B------:R-:W-:Y:S02]  /*1a5f0*/  MOV R4, 0x1a610 ;  /* 0x0001a61000047802 */ /* 0x000fe40000000f00 */
        /* <DEDUP_REMOVED lines=25> */
.L_x_510:
[----:B------:R-:W-:Y:S02]  /*1a790*/  SEL R2, RZ, 0x1, P0 ;  /* 0x00000001ff027807 */ /* 0x000fe40000000000 */
[----:B------:R-:W-:Y:S02]  /*1a7a0*/  MOV R3, 0x1a7c0 ;  /* 0x0001a7c000037802 */ /* 0x000fe40000000f00 */
[----:B-1----:R-:W-:Y:S05]  /*1a7b0*/  CALL.REL.NOINC `($__internal_9_$__cuda_sm70_votesync_ballot) ;  /* 0x0000027000007944 */ /* 0x002fea0003c00000 */
[----:B------:R-:W-:Y:S01]  /*1a7c0*/  MOV R9, R5 ;  /* 0x0000000500097202 */ /* 0x000fe20000000f00 */
[----:B------:R-:W-:Y:S05]  /*1a7d0*/  BRA `(.L_x_563) ;  /* 0xffffdc0000007947 */ /* 0x000fea000383ffff */
.L_x_511:
[----:B------:R-:W-:Y:S01]  /*1a7e0*/  IMAD.MOV.U32 R222, RZ, RZ, R6 ;  /* 0x000000ffffde7224 */ /* 0x000fe200078e0006 */
[----:B---3--:R-:W-:Y:S01]  /*1a7f0*/  MOV R221, R11 ;  /* 0x0000000b00dd7202 */ /* 0x008fe20000000f00 */
[----:B------:R-:W-:Y:S01]  /*1a800*/  IMAD.MOV.U32 R3, RZ, RZ, 0x1f ;  /* 0x0000001fff037424 */ /* 0x000fe200078e00ff */
[----:B------:R-:W-:-:S02]  /*1a810*/  MOV R2, 0x1a830 ;  /* 0x0001a83000027802 */ /* 0x000fc40000000f00 */
[----:B-12---:R-:W-:Y:S05]  /*1a820*/  CALL.REL.NOINC `($__internal_7_$__cuda_sm70_shflsync_idx_p) ;  /* 0x0000015000007944 */ /* 0x006fea0003c00000 */
[----:B------:R-:W-:Y:S01]  /*1a830*/  IMAD.MOV.U32 R6, RZ, RZ, R221 ;  /* 0x000000ffff067224 */ /* 0x000fe200078e00dd */
[----:B------:R-:W-:Y:S01]  /*1a840*/  MOV R221, R11 ;  /* 0x0000000b00dd7202 */ /* 0x000fe20000000f00 */
[----:B------:R-:W-:Y:S01]  /*1a850*/  IMAD.MOV.U32 R222, RZ, RZ, R8 ;  /* 0x000000ffffde7224 */ /* 0x000fe200078e0008 */
[----:B------:R-:W-:-:S02]  /*1a860*/  MOV R3, 0x1f ;  /* 0x0000001f00037802 */ /* 0x000fc40000000f00 */
[----:B------:R-:W-:Y:S02]  /*1a870*/  MOV R2, 0x1a890 ;  /* 0x0001a89000027802 */ /* 0x000fe40000000f00 */
[----:B------:R-:W-:Y:S05]  /*1a880*/  CALL.REL.NOINC `($__internal_7_$__cuda_sm70_shflsync_idx_p) ;  /* 0x000000f000007944 */ /* 0x000fea0003c00000 */
[----:B------:R-:W-:Y:S01]  /*1a890*/  MOV R5, R221 ;  /* 0x000000dd00057202 */ /* 0x000fe20000000f00 */
[----:B------:R-:W-:Y:S05]  /*1a8a0*/  BRA `(.L_x_564) ;  /* 0xffffdb7000007947 */ /* 0x000fea000383ffff */
.L_x_514:
[----:B------:R-:W-:Y:S01]  /*1a8b0*/  MOV R221, R2 ;  /* 0x0000000200dd7202 */ /* 0x000fe20000000f00 */
[----:B------:R-:W-:Y:S01]  /*1a8c0*/  IMAD.MOV.U32 R222, RZ, RZ, R4 ;  /* 0x000000ffffde7224 */ /* 0x000fe200078e0004 */
[----:B------:R-:W-:Y:S01]  /*1a8d0*/  MOV R2, 0x1a900 ;  /* 0x0001a90000027802 */ /* 0x000fe20000000f00 */
[----:B------:R-:W-:Y:S02]  /*1a8e0*/  IMAD.MOV.U32 R3, RZ, RZ, 0x1f ;  /* 0x0000001fff037424 */ /* 0x000fe400078e00ff */
[----:B-1234-:R-:W-:Y:S05]  /*1a8f0*/  CALL.REL.NOINC `($__internal_7_$__cuda_sm70_shflsync_idx_p) ;  /* 0x0000008000007944 */ /* 0x01efea0003c00000 */
[----:B------:R-:W-:Y:S01]  /*1a900*/  MOV R16, R221 ;  /* 0x000000dd00107202 */ /* 0x000fe20000000f00 */
[----:B------:R-:W-:Y:S05]  /*1a910*/  BRA `(.L_x_513) ;  /* 0xffffdb6000007947 */ /* 0x000fea000383ffff */
        .weak           $__internal_6_$__cuda_sm70_shflsync_bfly_p
        .type           $__internal_6_$__cuda_sm70_shflsync_bfly_p,@function
        .size           $__internal_6_$__cuda_sm70_shflsync_bfly_p,($__internal_7_$__cuda_sm70_shflsync_idx_p - $__internal_6_$__cuda_sm70_shflsync_bfly_p)
$__internal_6_$__cuda_sm70_shflsync_bfly_p:
[----:B------:R-:W-:Y:S02]  /*1a920*/  MOV R149, 0x1f ;  /* 0x0000001f00957802 */ /* 0x000fe40000000f00 */
[----:B------:R-:W-:-:S04]  /*1a930*/  MOV R150, 0xffffffff ;  /* 0xffffffff00967802 */ /* 0x000fc80000000f00 */
[----:B------:R-:W-:Y:S04]  /*1a940*/  WARPSYNC R150 ;  /* 0x0000009600007348 */ /* 0x000fe80003800000 */
[----:B------:R1:W2:Y:S02]  /*1a950*/  SHFL.BFLY PT, R149, R4, R3, R149 ;  /* 0x0c00000304957389 */ /* 0x0002a400000e0095 */
[----:B-1----:R-:W-:-:S04]  /*1a960*/  MOV R3, 0x0 ;  /* 0x0000000000037802 */ /* 0x002fc80000000f00 */
[----:B--2---:R-:W-:Y:S05]  /*1a970*/  RET.REL.NODEC R2 `(_ZN7cutlass13device_kernelIN5flash19enable_sm80_to_sm89INS1_16FlashAttnFwdSm80INS1_25CollectiveMainloopFwdSm80ILi8ELi1ELb1EN4cute5tupleIJNS5_1CILi128EEENS7_ILi112EEES8_EEELi128ENS_10bfloat16_tEfNS_4arch4Sm80ELb0ELb0ELb0ELb1ELb1ELb1ELb1ELb1EEENS1_21CollectiveEpilogueFwdINS6_IJS8_S8_S9_EEENS6_IJNS7_ILi1EEESH_SH_EEESB_SD_Li256ELb1ELb1ELb1ELb0EEENS1_36VarlenDynamicPersistentTileSchedulerILi128ELi112ELi256ELi256ELb1ELb1ELb0ELb0ELb1ELb1EEEEEEEEEvNT_6ParamsE) ;  /* 0xfffe568002007950 */ /* 0x004fea0003c3ffff */
        .weak           $__internal_7_$__cuda_sm70_shflsync_idx_p
        .type           $__internal_7_$__cuda_sm70_shflsync_idx_p,@function
        .size           $__internal_7_$__cuda_sm70_shflsync_idx_p,($__internal_8_$__cuda_sm70_shflsync_up_p - $__internal_7_$__cuda_sm70_shflsync_idx_p)
$__internal_7_$__cuda_sm70_shflsync_idx_p:
[----:B------:R-:W-:-:S04]  /*1a980*/  MOV R225, 0xffffffff ;  /* 0xffffffff00e17802 */ /* 0x000fc80000000f00 */
[----:B------:R-:W-:Y:S04]  /*1a990*/  WARPSYNC R225 ;  /* 0x000000e100007348 */ /* 0x000fe80003800000 */
[----:B------:R1:W2:Y:S02]  /*1a9a0*/  SHFL.IDX PT, R221, R222, R221, R3 ;  /* 0x000000dddedd7389 */ /* 0x0002a400000e0003 */
[----:B-1----:R-:W-:-:S04]  /*1a9b0*/  MOV R3, 0x0 ;  /* 0x0000000000037802 */ /* 0x002fc80000000f00 */
[----:B--2---:R-:W-:Y:S05]  /*1a9c0*/  RET.REL.NODEC R2 `(_ZN7cutlass13device_kernelIN5flash19enable_sm80_to_sm89INS1_16FlashAttnFwdSm80INS1_25CollectiveMainloopFwdSm80ILi8ELi1ELb1EN4cute5tupleIJNS5_1CILi128EEENS7_ILi112EEES8_EEELi128ENS_10bfloat16_tEfNS_4arch4Sm80ELb0ELb0ELb0ELb1ELb1ELb1ELb1ELb1EEENS1_21CollectiveEpilogueFwdINS6_IJS8_S8_S9_EEENS6_IJNS7_ILi1EEESH_SH_EEESB_SD_Li256ELb1ELb1ELb1ELb0EEENS1_36VarlenDynamicPersistentTileSchedulerILi128ELi112ELi256ELi256ELb1ELb1ELb0ELb0ELb1ELb1EEEEEEEEEvNT_6ParamsE) ;  /* 0xfffe563002007950 */ /* 0x004fea0003c3ffff */
        .weak           $__internal_8_$__cuda_sm70_shflsync_up_p
        .type           $__internal_8_$__cuda_sm70_shflsync_up_p,@function
        .size           $__internal_8_$__cuda_sm70_shflsync_up_p,($__internal_9_$__cuda_sm70_votesync_ballot - $__internal_8_$__cuda_sm70_shflsync_up_p)
$__internal_8_$__cuda_sm70_shflsync_up_p:
[----:B------:R-:W-:Y:S02]  /*1a9d0*/  MOV R11, 0xffffffff ;  /* 0xffffffff000b7802 */ /* 0x000fe40000000f00 */
[----:B------:R-:W-:Y:S02]  /*1a9e0*/  MOV R5, RZ ;  /* 0x000000ff00057202 */ /* 0x000fe40000000f00 */
[----:B------:R-:W-:Y:S04]  /*1a9f0*/  WARPSYNC R11 ;  /* 0x0000000b00007348 */ /* 0x000fe80003800000 */
[----:B------:R1:W2:Y:S02]  /*1aa00*/  SHFL.UP PT, R3, R2, R3, R5 ;  /* 0x0400000302037389 */ /* 0x0002a400000e0005 */
[----:B-1----:R-:W-:-:S04]  /*1aa10*/  MOV R5, 0x0 ;  /* 0x0000000000057802 */ /* 0x002fc80000000f00 */
[----:B--2---:R-:W-:Y:S05]  /*1aa20*/  RET.REL.NODEC R4 `(_ZN7cutlass13device_kernelIN5flash19enable_sm80_to_sm89INS1_16FlashAttnFwdSm80INS1_25CollectiveMainloopFwdSm80ILi8ELi1ELb1EN4cute5tupleIJNS5_1CILi128EEENS7_ILi112EEES8_EEELi128ENS_10bfloat16_tEfNS_4arch4Sm80ELb0ELb0ELb0ELb1ELb1ELb1ELb1ELb1EEENS1_21CollectiveEpilogueFwdINS6_IJS8_S8_S9_EEENS6_IJNS7_ILi1EEESH_SH_EEESB_SD_Li256ELb1ELb1ELb1ELb0EEENS1_36VarlenDynamicPersistentTileSchedulerILi128ELi112ELi256ELi256ELb1ELb1ELb0ELb0ELb1ELb1EEEEEEEEEvNT_6ParamsE) ;  /* 0xfffe55d004007950 */ /* 0x004fea0003c3ffff */
        .weak           $__internal_9_$__cuda_sm70_votesync_ballot
        .type           $__internal_9_$__cuda_sm70_votesync_ballot,@function
        .size           $__internal_9_$__cuda_sm70_votesync_ballot,(.L_x_1795 - $__internal_9_$__cuda_sm70_votesync_ballot)
$__internal_9_$__cuda_sm70_votesync_ballot:
[----:B------:R-:W-:Y:S01]  /*1aa30*/  ISETP.NE.U32.AND P0, PT, R2, 0x1, PT ;  /* 0x000000010200780c */ /* 0x000fe20003f05070 */
[----:B------:R-:W-:-:S04]  /*1aa40*/  IMAD.MOV.U32 R5, RZ, RZ, -0x1 ;  /* 0xffffffffff057424 */ /* 0x000fc800078e00ff */
[----:B------:R-:W-:Y:S08]  /*1aa50*/  WARPSYNC R5 ;  /* 0x0000000500007348 */ /* 0x000ff00003800000 */
[----:B------:R-:W-:-:S04]  /*1aa60*/  VOTE.ANY R2, PT, !P0 ;  /* 0x0000000000027806 */ /* 0x000fc800040e0100 */
[----:B------:R-:W-:Y:S01]  /*1aa70*/  LOP3.LUT R5, R2, R5, RZ, 0xc0, !PT ;  /* 0x0000000502057212 */ /* 0x000fe200078ec0ff */
[----:B------:R-:W-:Y:S02]  /*1aa80*/  IMAD.MOV.U32 R2, RZ, RZ, R3 ;  /* 0x000000ffff027224 */ /* 0x000fe400078e0003 */
[----:B------:R-:W-:-:S04]  /*1aa90*/  IMAD.MOV.U32 R3, RZ, RZ, 0x0 ;  /* 0x00000000ff037424 */ /* 0x000fc800078e00ff */
[----:B------:R-:W-:Y:S05]  /*1aaa0*/  RET.REL.NODEC R2 `(_ZN7cutlass13device_kernelIN5flash19enable_sm80_to_sm89INS1_16FlashAttnFwdSm80INS1_25CollectiveMainloopFwdSm80ILi8ELi1ELb1EN4cute5tupleIJNS5_1CILi128EEENS7_ILi112EEES8_EEELi128ENS_10bfloat16_tEfNS_4arch4Sm80ELb0ELb0ELb0ELb1ELb1ELb1ELb1ELb1EEENS1_21CollectiveEpilogueFwdINS6_IJS8_S8_S9_EEENS6_IJNS7_ILi1EEESH_SH_EEESB_SD_Li256ELb1ELb1ELb1ELb0EEENS1_36VarlenDynamicPersistentTileSchedulerILi128ELi112ELi256ELi256ELb1ELb1ELb0ELb0ELb1ELb1EEEEEEEEEvNT_6ParamsE) ;  /* 0xfffe555002007950 */ /* 0x000fea0003c3ffff */
.L_x_565:
        /* <DEDUP_REMOVED lines=13> */
.L_x_1795:


//--------------------- .text._ZN7cutlass13device_kernelIN5flash19enable_sm80_to_sm89INS1_16FlashAttnFwdSm80INS1_25CollectiveMainloopFwdSm80ILi4ELi1ELb0EN4cute5tupleIJNS5_1CILi128EEENS7_ILi48EEES8_EEELi128ENS_10bfloat16_tEfNS_4arch4Sm80ELb0ELb1ELb0ELb0ELb1ELb0ELb1ELb1EEENS1_21CollectiveEpilogueFwdINS6_IJS8_S8_S9_EEENS6_IJNS7_ILi1EEESH_SH_EEESB_SD_Li128ELb0ELb1ELb1ELb0EEENS1_19SingleTileSchedulerILb0ELb1ELb1ELi128EEEEEEEEEvNT_6ParamsE --------------------------
	.section	.text._ZN7cutlass13device_kernelIN5flash19enable_sm80_to_sm89INS1_16FlashAttnFwdSm80INS1_25CollectiveMainloopFwdSm80ILi4ELi1ELb0EN4cute5tupleIJNS5_1CILi128EEENS7_ILi48EEES8_EEELi128ENS_10bfloat16_tEfNS_4arch4Sm80ELb0ELb1ELb0ELb0ELb1ELb0ELb1ELb1EEENS1_21CollectiveEpilogueFwdINS6_IJS8_S8_S9_EEENS6_IJNS7_ILi1EEESH_SH_EEESB_SD_Li128ELb0ELb1ELb1ELb0EEENS1_19SingleTileSchedulerILb0ELb1ELb1ELi128EEEEEEEEEvNT_6ParamsE,"ax",@progbits
	.sectioninfo	@"SHI_REGISTERS=255"
	.align	128
.text._ZN7cutlass13device_kernelIN5flash19enable_sm80_to_sm89INS1_16FlashAttnFwdSm80INS1_25CollectiveMainloopFwdSm80ILi4ELi1ELb0EN4cute5tupleIJNS5_1CILi128EEENS7_ILi48EEES8_EEELi128ENS_10bfloat16_tEfNS_4arch4Sm80ELb0ELb1ELb0ELb0ELb1ELb0ELb1ELb1EEENS1_21CollectiveEpilogueFwdINS6_IJS8_S8_S9_EEENS6_IJNS7_ILi1EEESH_SH_EEESB_SD_Li128ELb0ELb1ELb1ELb0EEENS1_19SingleTileSchedulerILb0ELb1ELb1ELi128EEEEEEEEEvNT_6ParamsE:
        .type           _ZN7cutlass13device_kernelIN5flash19enable_sm80_to_sm89INS1_16FlashAttnFwdSm80INS1_25CollectiveMainloopFwdSm80ILi4ELi1ELb0EN4cute5tupleIJNS5_1CILi128EEENS7_ILi48EEES8_EEELi128ENS_10bfloat16_tEfNS_4arch4Sm80ELb0ELb1ELb0ELb0ELb1ELb0ELb1ELb1EEENS1_21CollectiveEpilogueFwdINS6_IJS8_S8_S9_EEENS6_IJNS7_ILi1EEESH_SH_EEESB_SD_Li128ELb0ELb1ELb1ELb0EEENS1_19SingleTileSchedulerILb0ELb1ELb1ELi128EEEEEEEEEvNT_6ParamsE,@function
        .size           _ZN7cutlass13device_kernelIN5flash19enable_sm80_to_sm89INS1_16FlashAttnFwdSm80INS1_25CollectiveMainloopFwdSm80ILi4ELi1ELb0EN4cute5tupleIJNS5_1CILi128EEENS7_ILi48EEES8_EEELi128ENS_10bfloat16_tEfNS_4arch4Sm80ELb0ELb1ELb0ELb0ELb1ELb0ELb1ELb1EEENS1_21CollectiveEpilogueFwdINS6_IJS8_S8_S9_EEENS6_IJNS7_ILi1EEESH_SH_EEESB_SD_Li128ELb0ELb1ELb1ELb0EEENS1_19SingleTileSchedulerILb0ELb1ELb1ELi128EEEEEEEEEvNT_6ParamsE,(.L_x_1800 - _ZN7cutlass13device_kernelIN5flash19enable_sm80_to_sm89INS1_16FlashAttnFwdSm80INS1_25CollectiveMainloopFwdSm80ILi4ELi1ELb0EN4cute5tupleIJNS5_1CILi128EEENS7_ILi48EEES8_EEELi128ENS_10bfloat16_tEfNS_4arch4Sm80ELb0ELb1ELb0ELb0ELb1ELb0ELb1ELb1EEENS1_21CollectiveEpilogueFwdINS6_IJS8_S8_S9_EEENS6_IJNS7_ILi1EEESH_SH_EEESB_SD_Li128ELb0ELb1ELb1ELb0EEENS1_19SingleTileSchedulerILb0ELb1ELb1ELi128EEEEEEEEEvNT_6ParamsE)
        .other          _ZN7cutlass13device_kernelIN5flash19enable_sm80_to_sm89INS1_16FlashAttnFwdSm80INS1_25CollectiveMainloopFwdSm80ILi4ELi1ELb0EN4cute5tupleIJNS5_1CILi128EEENS7_ILi48EEES8_EEELi128ENS_10bfloat16_tEfNS_4arch4Sm80ELb0ELb1ELb0ELb0ELb1ELb0ELb1ELb1EEENS1_21CollectiveEpilogueFwdINS6_IJS8_S8_S9_EEENS6_IJNS7_ILi1EEESH_SH_EEESB_SD_Li128ELb0ELb1ELb1ELb0EEENS1_19SingleTileSchedulerILb0ELb1ELb1ELi128EEEEEEEEEvNT_6ParamsE,@"STO_CUDA_ENTRY STV_DEFAULT"
_ZN7cutlass13device_kernelIN5flash19enable_sm80_to_sm89INS1_16FlashAttnFwdSm80INS1_25CollectiveMainloopFwdSm80ILi4ELi1ELb0EN4cute5tupleIJNS5_1CILi128EEENS7_ILi48EEES8_EEELi128ENS_10bfloat16_tEfNS_4arch4Sm80ELb0ELb1ELb0ELb0ELb1ELb0ELb1ELb1EEENS1_21CollectiveEpilogueFwdINS6_IJS8_S8_S9_EEENS6_IJNS7_ILi1EEESH_SH_EEESB_SD_Li128ELb0ELb1ELb1ELb0EEENS1_19SingleTileSchedulerILb0ELb1ELb1ELi128EEEEEEEEEvNT_6ParamsE:
        /* <DEDUP_REMOVED lines=18> */
.L_x_566:
[----:B------:R-:W-:Y:S02]  /*0120*/  ULDC.64 UR4, c[0x0][0x550] ;  /* 0x0001540000047ab9 */ /* 0x000fe40000000a00 */
[----:B------:R-:W-:Y:S02]  /*0130*/  UISETP.NE.AND UP0, UPT, UR4, 0x1, UPT ;  /* 0x000000010400788c */ /* 0x000fe4000bf05270 */
[----:B------:R-:W-:-:S02]  /*0140*/  UIMAD.WIDE.U32 UR8, UR7, UR5, URZ ;  /* 0x00000005070872a5 */ /* 0x000fc4000f8e003f */
[----:B------:R-:W-:Y:S02]  /*0150*/  ULDC UR4, c[0x0][0x558] ;  /* 0x0001560000047ab9 */ /* 0x000fe40000000800 */
[----:B------:R-:W-:-:S05]  /*0160*/  UMOV UR11, UR7 ;  /* 0x00000007000b7c82 */ /* 0x000fca0008000000 */
[----:B------:R-:W-:-:S03]  /*0170*/  @UP0 USHF.R.U32.HI UR11, URZ, UR4, UR9 ;  /* 0x000000043f0b0299 */ /* 0x000fc60008011609 */
.L_x_567:
        /* <DEDUP_REMOVED lines=16> */
[----:B------:R-:W1:Y:S01]  /*0280*/  S2UR UR26, SR_CTAID.X ;  /* 0x00000000001a79c3 */ /* 0x000e620000002500 */
[----:B------:R-:W-:Y:S02]  /*0290*/  ULDC UR4, c[0x0][0x2c4] ;  /* 0x0000b10000047ab9 */ /* 0x000fe40000000800 */
[----:B------:R-:W-:Y:S02]  /*02a0*/  UISETP.NE.AND UP1, UPT, UR4, 0x1, UPT ;  /* 0x000000010400788c */ /* 0x000fe4000bf25270 */
[----:B------:R-:W-:Y:S02]  /*02b0*/  UMOV UR10, URZ ;  /* 0x0000003f000a7c82 */ /* 0x000fe40008000000 */
[----:B------:R-:W-:Y:S02]  /*02c0*/  ULDC.64 UR4, c[0x0][0x2c8] ;  /* 0x0000b20000047ab9 */ /* 0x000fe40000000a00 */
[----:B------:R-:W-:-:S02]  /*02d0*/  ULDC UR12, c[0x0][0x168] ;  /* 0x00005a00000c7ab9 */ /* 0x000fc40000000800 */
[----:B------:R-:W-:Y:S02]  /*02e0*/  UP2UR UR13, UPR, URZ, 0x2 ;  /* 0x000000023f0d7883 */ /* 0x000fe40008000000 */
[----:B-1----:R-:W-:-:S04]  /*02f0*/  USHF.L.U32 UR26, UR26, 0x7, URZ ;  /* 0x000000071a1a7899 */ /* 0x002fc8000800063f */
[----:B------:R-:W-:Y:S02]  /*0300*/  @UP1 UIADD3 UR14, UR26, 0x7f, URZ ;  /* 0x0000007f1a0e1890 */ /* 0x000fe4000fffe03f */
[----:B------:R-:W-:Y:S02]  /*0310*/  UIADD3 UR8, UR26, 0x7f, URZ ;  /* 0x0000007f1a087890 */ /* 0x000fe4000fffe03f */
[----:B------:R-:W-:-:S03]  /*0320*/  UIMAD.WIDE.U32 UR14, UR14, UR4, URZ ;  /* 0x000000040e0e72a5 */ /* 0x000fc6000f8e003f */
[----:B------:R-:W-:-:S04]  /*0330*/  ULDC UR4, c[0x0][0x2ac] ;  /* 0x0000ab0000047ab9 */ /* 0x000fc80000000800 */
[----:B------:R-:W-:Y:S02]  /*0340*/  @UP1 UMOV UR9, UR15 ;  /* 0x0000000f00091c82 */ /* 0x000fe40008000000 */
[----:B------:R-:W-:Y:S02]  /*0350*/  @UP1 USHF.R.U32.HI UR8, URZ, UR5, UR9 ;  /* 0x000000053f081299 */ /* 0x000fe40008011609 */
[----:B------:R-:W-:Y:S02]  /*0360*/  UMOV UR14, 0x1 ;  /* 0x00000001000e7882 */ /* 0x000fe40000000000 */
[----:B------:R-:W-:Y:S02]  /*0370*/  ULDC UR9, c[0x0][0x1d0] ;  /* 0x0000740000097ab9 */ /* 0x000fe40000000800 */
[----:B------:R-:W-:-:S03]  /*0380*/  UIMAD UR9, UR4, UR9, URZ ;  /* 0x00000009040972a4 */ /* 0x000fc6000f8e023f */
[----:B------:R-:W-:Y:S02]  /*0390*/  ULDC.64 UR4, c[0x0][0x328] ;  /* 0x0000ca0000047ab9 */ /* 0x000fe40000000a00 */
[----:B------:R-:W-:Y:S02]  /*03a0*/  UISETP.LE.AND UP0, UPT, UR14, UR5, UPT ;  /* 0x000000050e00728c */ /* 0x000fe4000bf03270 */
[----:B------:R-:W-:-:S04]  /*03b0*/  UIADD3 UR12, UR9, -UR12, UR14 ;  /* 0x8000000c090c7290 */ /* 0x000fc8000fffe00e */
[----:B------:R-:W-:Y:S02]  /*03c0*/  UIADD3 UR5, UR12, UR8, URZ ;  /* 0x000000080c057290 */ /* 0x000fe4000fffe03f */
[----:B------:R-:W-:Y:S02]  /*03d0*/  UP2UR UR12, UPR, URZ, 0x1 ;  /* 0x000000013f0c7883 */ /* 0x000fe40008000000 */
[----:B------:R-:W-:Y:S01]  /*03e0*/  UIADD3 UR8, UR5, UR4, URZ ;  /* 0x0000000405087290 */ /* 0x000fe2000fffe03f */
[----:B--2---:R1:W2:Y:S01]  /*03f0*/  @P0 R2UR UR10, R2 ;  /* 0x00000000020a03c2 */ /* 0x0042a200000e0000 */
[----:B------:R-:W-:-:S13]  /*0400*/  PLOP3.LUT P0, PT, PT, PT, UP0, 0x40, 0x0 ;  /* 0x000000000000781c */ /* 0x000fda0003f0e808 */
[----:B------:R-:W-:Y:S05]  /*0410*/  @P0 BRA `(.L_x_568) ;  /* 0x0000014000000947 */ /* 0x000fea0003800000 */
[----:B------:R-:W-:Y:S01]  /*0420*/  ISETP.LT.AND P0, PT, RZ, UR5, PT ;  /* 0x00000005ff007c0c */ /* 0x000fe2000bf01270 */
        /* <DEDUP_REMOVED lines=10> */
.L_x_569:
[----:B------:R-:W-:Y:S02]  /*04d0*/  ULDC UR4, c[0x0][0x32c] ;  /* 0x0000cb0000047ab9 */ /* 0x000fe40000000800 */
[----:B------:R-:W-:-:S03]  /*04e0*/  UISETP.NE.AND UP0, UPT, UR14, UR4, UPT ;  /* 0x000000040e00728c */ /* 0x000fc6000bf05270 */
[----:B------:R-:W-:Y:S02]  /*04f0*/  ULDC.64 UR4, c[0x0][0x330] ;  /* 0x0000cc0000047ab9 */ /* 0x000fe40000000a00 */
[----:B------:R-:W-:-:S06]  /*0500*/  UIMAD.WIDE.U32 UR16, UR15, UR4, URZ ;  /* 0x000000040f1072a5 */ /* 0x000fcc000f8e003f */
[----:B------:R-:W-:Y:S02]  /*0510*/  @UP0 USHF.R.U32.HI UR15, URZ, UR5, UR17 ;  /* 0x000000053f0f0299 */ /* 0x000fe40008011611 */
.L_x_570:
[----:B------:R-:W-:Y:S02]  /*0520*/  ULDC UR4, c[0x0][0x32c] ;  /* 0x0000cb0000047ab9 */ /* 0x000fe40000000800 */
[----:B------:R-:W-:-:S04]  /*0530*/  UIMAD UR4, UR15, UR4, UR4 ;  /* 0x000000040f0472a4 */ /* 0x000fc8000f8e0204 */
[----:B------:R-:W-:-:S04]  /*0540*/  UISETP.LT.AND UP0, UPT, UR8, UR4, UPT ;  /* 0x000000040800728c */ /* 0x000fc8000bf01270 */
[----:B------:R-:W-:Y:S02]  /*0550*/  USEL UR8, UR8, UR4, UP0 ;  /* 0x0000000408087287 */ /* 0x000fe40008000000 */
.L_x_568:
[----:B------:R-:W-:Y:S02]  /*0560*/  UISETP.NE.AND UP0, UPT, UR13, URZ, UPT ;  /* 0x0000003f0d00728c */ /* 0x000fe4000bf05270 */
[----:B------:R-:W-:Y:S02]  /*0570*/  UIADD3 UR14, UR9, 0x2f, URZ ;  /* 0x0000002f090e7890 */ /* 0x000fe4000fffe03f */
[----:B------:R-:W-:Y:S02]  /*0580*/  UIADD3 UR18, UR8, 0x2f, URZ ;  /* 0x0000002f08127890 */ /* 0x000fe4000fffe03f */
[----:B------:R-:W-:Y:S02]  /*0590*/  ULDC.64 UR4, c[0x0][0x2c8] ;  /* 0x0000b20000047ab9 */ /* 0x000fe40000000a00 */
[----:B------:R-:W-:Y:S02]  /*05a0*/  UIMAD.WIDE.U32 UR16, UR26, UR4, URZ ;  /* 0x000000041a1072a5 */ /* 0x000fe4000f8e003f */
[----:B------:R-:W-:-:S02]  /*05b0*/  UIMAD.WIDE UR14, UR14, 0x2aaaaaab, URZ ;  /* 0x2aaaaaab0e0e78a5 */ /* 0x000fc4000f8e023f */
[----:B------:R-:W-:Y:S02]  /*05c0*/  UIMAD.WIDE UR18, UR18, 0x2aaaaaab, URZ ;  /* 0x2aaaaaab121278a5 */ /* 0x000fe4000f8e023f */
[----:B------:R-:W-:Y:S02]  /*05d0*/  UISETP.NE.AND UP1, UPT, UR12, URZ, UPT ;  /* 0x0000003f0c00728c */ /* 0x000fe4000bf25270 */
[----:B------:R-:W-:Y:S02]  /*05e0*/  UMOV UR4, UR26 ;  /* 0x0000001a00047c82 */ /* 0x000fe40008000000 */
[----:B------:R-:W-:Y:S02]  /*05f0*/  @UP0 USHF.R.U32.HI UR4, URZ, UR5, UR17 ;  /* 0x000000053f040299 */ /* 0x000fe40008011611 */
[----:B------:R-:W-:Y:S01]  /*0600*/  PLOP3.LUT P0, PT, PT, PT, UP1, 0x40, 0x0 ;  /* 0x000000000000781c */ /* 0x000fe20003f0e818 */
[----:B------:R-:W-:Y:S02]  /*0610*/  UMOV UR17, UR15 ;  /* 0x0000000f00117c82 */ /* 0x000fe40008000000 */
[----:B------:R-:W-:-:S02]  /*0620*/  UMOV UR15, UR19 ;  /* 0x00000013000f7c82 */ /* 0x000fc40008000000 */
[----:B------:R-:W-:Y:S02]  /*0630*/  USHF.R.U32.HI UR14, URZ, 0x1f, UR17 ;  /* 0x0000001f3f0e7899 */ /* 0x000fe40008011611 */
[----:B------:R-:W-:Y:S02]  /*0640*/  USHF.R.U32.HI UR8, URZ, 0x1f, UR15 ;  /* 0x0000001f3f087899 */ /* 0x000fe4000801160f */
[----:B------:R-:W-:Y:S02]  /*0650*/  ULDC UR25, c[0x0][0x168] ;  /* 0x00005a0000197ab9 */ /* 0x000fe40000000800 */
[----:B------:R-:W-:Y:S02]  /*0660*/  UIADD3 UR25, UR9, -UR25, URZ ;  /* 0x8000001909197290 */ /* 0x000fe4000fffe03f */
[----:B------:R-:W-:Y:S02]  /*0670*/  ULEA.HI.SX32 UR14, UR17, UR14, 0x1d ;  /* 0x0000000e110e7291 */ /* 0x000fe4000f8fea3f */
[----:B------:R-:W-:-:S02]  /*0680*/  ULEA.HI.SX32 UR15, UR15, UR8, 0x1d ;  /* 0x000000080f0f7291 */ /* 0x000fc4000f8fea3f */
[----:B------:R-:W-:Y:S02]  /*0690*/  UIADD3 UR4, UR25, UR4, URZ ;  /* 0x0000000419047290 */ /* 0x000fe4000fffe03f */
[----:B------:R-:W-:Y:S02]  /*06a0*/  UISETP.LT.AND UP0, UPT, UR14, UR15, UPT ;  /* 0x0000000f0e00728c */ /* 0x000fe4000bf01270 */
[----:B------:R-:W-:Y:S02]  /*06b0*/  ULDC UR5, c[0x0][0x324] ;  /* 0x0000c90000057ab9 */ /* 0x000fe40000000800 */
[----:B------:R-:W-:Y:S02]  /*06c0*/  UIADD3 UR8, UR4, -UR5, URZ ;  /* 0x8000000504087290 */ /* 0x000fe4000fffe03f */
[----:B------:R-:W-:Y:S01]  /*06d0*/  USEL UR24, UR14, UR15, UP0 ;  /* 0x0000000f0e187287 */ /* 0x000fe20008000000 */
[----:B------:R-:W-:Y:S05]  /*06e0*/  @P0 BRA `(.L_x_571) ;  /* 0x0000017000000947 */ /* 0x000fea0003800000 */
[----:B------:R-:W-:Y:S02]  /*06f0*/  UMOV UR14, UR4 ;  /* 0x00000004000e7c82 */ /* 0x000fe40008000000 */
[----:B------:R-:W-:-:S06]  /*0700*/  UISETP.GT.AND UP0, UPT, UR14, -0x1, UPT ;  /* 0xffffffff0e00788c */ /* 0x000fcc000bf04270 */
[----:B------:R-:W-:-:S13]  /*0710*/  PLOP3.LUT P0, PT, PT, PT, UP0, 0x80, 0x0 ;  /* 0x000000000000781c */ /* 0x000fda0003f0f008 */
[----:B------:R-:W-:Y:S05]  /*0720*/  @P0 BRA `(.L_x_572) ;  /* 0x0000009000000947 */ /* 0x000fea0003800000 */
[----:B------:R-:W-:Y:S02]  /*0730*/  ULDC UR4, c[0x0][0x32c] ;  /* 0x0000cb0000047ab9 */ /* 0x000fe40000000800 */
[----:B------:R-:W-:Y:S02]  /*0740*/  UISETP.NE.AND UP0, UPT, UR4, 0x1, UPT ;  /* 0x000000010400788c */ /* 0x000fe4000bf05270 */
[----:B------:R-:W-:Y:S02]  /*0750*/  ULOP3.LUT UR14, URZ, UR14, URZ, 0x33, !UPT ;  /* 0x0000000e3f0e7292 */ /* 0x000fe4000f8e333f */
[----:B------:R-:W-:Y:S02]  /*0760*/  ULDC.64 UR4, c[0x0][0x330] ;  /* 0x0000cc0000047ab9 */ /* 0x000fe40000000a00 */
[----:B------:R-:W-:-:S07]  /*0770*/  UIMAD.WIDE.U32 UR16, UR14, UR4, URZ ;  /* 0x000000040e1072a5 */ /* 0x000fce000f8e003f */
[----:B------:R-:W-:Y:S02]  /*0780*/  @UP0 UMOV UR15, UR17 ;  /* 0x00000011000f0c82 */ /* 0x000fe40008000000 */
[----:B------:R-:W-:-:S04]  /*0790*/  @UP0 USHF.R.U32.HI UR14, URZ, UR5, UR15 ;  /* 0x000000053f0e0299 */ /* 0x000fc8000801160f */
[----:B------:R-:W-:Y:S01]  /*07a0*/  ULOP3.LUT UR14, URZ, UR14, URZ, 0x33, !UPT ;  /* 0x0000000e3f0e7292 */ /* 0x000fe2000f8e333f */
[----:B------:R-:W-:Y:S05]  /*07b0*/  BRA `(.L_x_573) ;  /* 0x0000006000007947 */ /* 0x000fea0003800000 */
.L_x_572:
[----:B------:R-:W-:Y:S02]  /*07c0*/  ULDC UR4, c[0x0][0x32c] ;  /* 0x0000cb0000047ab9 */ /* 0x000fe40000000800 */
[----:B------:R-:W-:-:S03]  /*07d0*/  UISETP.NE.AND UP0, UPT, UR4, 0x1, UPT ;  /* 0x000000010400788c */ /* 0x000fc6000bf05270 */
[----:B------:R-:W-:Y:S02]  /*07e0*/  ULDC.64 UR4, c[0x0][0x330] ;  /* 0x0000cc0000047ab9 */ /* 0x000fe40000000a00 */
[----:B------:R-:W-:-:S07]  /*07f0*/  UIMAD.WIDE.U32 UR16, UR14, UR4, URZ ;  /* 0x000000040e1072a5 */ /* 0x000fce000f8e003f */
[----:B------:R-:W-:Y:S02]  /*0800*/  @UP0 UMOV UR15, UR17 ;  /* 0x00000011000f0c82 */ /* 0x000fe40008000000 */
[----:B------:R-:W-:Y:S02]  /*0810*/  @UP0 USHF.R.U32.HI UR14, URZ, UR5, UR15 ;  /* 0x000000053f0e0299 */ /* 0x000fe4000801160f */
.L_x_573:
[----:B------:R-:W-:Y:S02]  /*0820*/  ULDC UR4, c[0x0][0x32c] ;  /* 0x0000cb0000047ab9 */ /* 0x000fe40000000800 */
[----:B------:R-:W-:-:S04]  /*0830*/  UIMAD UR4, UR14, UR4, URZ ;  /* 0x000000040e0472a4 */ /* 0x000fc8000f8e023f */
[----:B------:R-:W-:-:S04]  /*0840*/  UISETP.LT.AND UP0, UPT, UR8, UR4, UPT ;  /* 0x000000040800728c */ /* 0x000fc8000bf01270 */
[----:B------:R-:W-:-:S04]  /*0850*/  USEL UR8, UR8, UR4, !UP0 ;  /* 0x0000000408087287 */ /* 0x000fc8000c000000 */
.L_x_571:
[----:B------:R-:W-:-:S04]  /*0860*/  UIMAD.WIDE UR4, UR8, 0x2aaaaaab, URZ ;  /* 0x2aaaaaab080478a5 */ /* 0x000fc8000f8e023f */
[----:B------:R-:W-:-:S04]  /*0870*/  USHF.R.U32.HI UR4, URZ, 0x1f, UR5 ;  /* 0x0000001f3f047899 */ /* 0x000fc80008011605 */
[----:B------:R-:W-:-:S03]  /*0880*/  ULEA.HI.SX32 UR4, UR5, UR4, 0x1d ;  /* 0x0000000405047291 */ /* 0x000fc6000f8fea3f */
[----:B------:R-:W-:Y:S02]  /*0890*/  ULDC UR5, c[0x0][0x338] ;  /* 0x0000ce0000057ab9 */ /* 0x000fe40000000800 */
[----:B------:R-:W-:-:S04]  /*08a0*/  UISETP.LT.AND UP0, UPT, URZ, UR4, UPT ;  /* 0x000000043f00728c */ /* 0x000fc8000bf01270 */
[----:B------:R-:W-:Y:S02]  /*08b0*/  USEL UR8, URZ, UR4, !UP0 ;  /* 0x000000043f087287 */ /* 0x000fe4000c000000 */
[----:B------:R-:W-:Y:S02]  /*08c0*/  USHF.R.U32.HI UR4, URZ, 0x10, UR7 ;  /* 0x000000103f047899 */ /* 0x000fe40008011607 */
[----:B------:R-:W-:Y:S02]  /*08d0*/  UISETP.GT.AND UP0, UPT, UR24, UR8, UPT ;  /* 0x000000081800728c */ /* 0x000fe4000bf04270 */
[----:B------:R-:W-:-:S04]  /*08e0*/  UISETP.NE.AND UP1, UPT, UR4, URZ, UPT ;  /* 0x0000003f0400728c */ /* 0x000fc8000bf25270 */
[----:B------:R-:W-:Y:S01]  /*08f0*/  PLOP3.LUT P0, PT, PT, PT, UP0, 0x80, 0x0 ;  /* 0x000000000000781c */ /* 0x000fe20003f0f008 */
[----:B------:R-:W-:-:S03]  /*0900*/  USEL UR5, UR4, UR5, UP1 ;  /* 0x0000000504057287 */ /* 0x000fc60008800000 */
[----:B------:R-:W-:-:S09]  /*0910*/  UMOV UR4, URZ ;  /* 0x0000003f00047c82 */ /* 0x000fd20008000000 */
[----:B------:R-:W-:Y:S05]  /*0920*/  @!P0 BRA `(.L_x_574) ;  /* 0x0000021000008947 */ /* 0x000fea0003800000 */
[----:B------:R-:W-:Y:S01]  /*0930*/  IMAD.U32 R3, RZ, RZ, UR5 ;  /* 0x00000005ff037e24 */ /* 0x000fe2000f8e00ff */
[----:B------:R-:W-:Y:S02]  /*0940*/  UIADD3 UR17, UR5, -0x1, UR24 ;  /* 0xffffffff05117890 */ /* 0x000fe4000fffe018 */
[----:B------:R-:W-:Y:S02]  /*0950*/  UMOV UR18, URZ ;  /* 0x0000003f00127c82 */ /* 0x000fe40008000000 */
[----:B------:R-:W-:Y:S01]  /*0960*/  IABS R0, R3 ;  /* 0x0000000300007213 */ /* 0x000fe20000000000 */
[----:B------:R-:W-:-:S03]  /*0970*/  UIADD3 UR17, -UR8, UR17, URZ ;  /* 0x0000001108117290 */ /* 0x000fc6000fffe13f */
[----:B------:R-:W3:Y:S02]  /*0980*/  R2UR UR16, R0 ;  /* 0x00000000001073c2 */ /* 0x000ee400000e0000 */
[----:B---3--:R-:W3:Y:S08]  /*0990*/  I2F.RP R0, UR16 ;  /* 0x0000001000007d06 */ /* 0x008ef00008209400 */
[----:B---3--:R-:W3:Y:S02]  /*09a0*/  MUFU.RCP R0, R0 ;  /* 0x0000000000007308 */ /* 0x008ee40000001000 */
[----:B---3--:R-:W-:-:S06]  /*09b0*/  IADD3 R0, R0, 0xffffffe, RZ ;  /* 0x0ffffffe00007810 */ /* 0x008fcc0007ffe0ff */
[----:B------:R-:W3:Y:S02]  /*09c0*/  F2I.FTZ.U32.TRUNC.NTZ R0, R0 ;  /* 0x0000000000007305 */ /* 0x000ee4000021f000 */
[----:B---3--:R3:W4:Y:S02]  /*09d0*/  R2UR UR19, R0 ;  /* 0x00000000001373c2 */ /* 0x00872400000e0000 */
[----:B---3--:R-:W-:Y:S01]  /*09e0*/  IMAD.U32 R0, RZ, RZ, UR17 ;  /* 0x00000011ff007e24 */ /* 0x008fe2000f8e00ff */
[----:B----4-:R-:W-:Y:S02]  /*09f0*/  UIADD3 UR4, URZ, -UR19, URZ ;  /* 0x800000133f047290 */ /* 0x010fe4000fffe03f */
[----:B------:R-:W-:Y:S02]  /*0a00*/  ULOP3.LUT UR17, UR17, UR5, URZ, 0x3c, !UPT ;  /* 0x0000000511117292 */ /* 0x000fe4000f8e3c3f */
[----:B-1----:R-:W-:Y:S01]  /*0a10*/  IABS R2, R0 ;  /* 0x0000000000027213 */ /* 0x002fe20000000000 */
[----:B------:R-:W-:Y:S01]  /*0a20*/  UIMAD UR4, UR4, UR16, URZ ;  /* 0x00000010040472a4 */ /* 0x000fe2000f8e023f */
[----:B------:R-:W-:-:S02]  /*0a30*/  IABS R0, R3 ;  /* 0x0000000300007213 */ /* 0x000fc40000000000 */
[----:B------:R-:W1:Y:S01]  /*0a40*/  R2UR UR15, R2 ;  /* 0x00000000020f73c2 */ /* 0x000e6200000e0000 */
[----:B------:R-:W-:Y:S02]  /*0a50*/  UIMAD.WIDE.U32 UR18, UR19, UR4, UR18 ;  /* 0x00000004131272a5 */ /* 0x000fe4000f8e0012 */
[----:B------:R-:W-:-:S05]  /*0a60*/  IMAD.MOV R0, RZ, RZ, -R0 ;  /* 0x000000ffff007224 */ /* 0x000fca00078e0a00 */
[----:B------:R-:W3:Y:S01]  /*0a70*/  R2UR UR14, R0 ;  /* 0x00000000000e73c2 */ /* 0x000ee200000e0000 */
[----:B-1----:R-:W-:-:S04]  /*0a80*/  UIMAD.WIDE.U32 UR18, UR19, UR15, URZ ;  /* 0x0000000f131272a5 */ /* 0x002fc8000f8e003f */
[----:B---3--:R-:W-:-:S04]  /*0a90*/  UIMAD UR14, UR19, UR14, UR15 ;  /* 0x0000000e130e72a4 */ /* 0x008fc8000f8e020f */
[----:B------:R-:W-:-:S11]  /*0aa0*/  UISETP.GT.U32.AND UP0, UPT, UR16, UR14, UPT ;  /* 0x0000000e1000728c */ /* 0x000fd6000bf04070 */
[----:B------:R-:W-:Y:S02]  /*0ab0*/  @!UP0 UIADD3 UR14, UR14, -UR16, URZ ;  /* 0x800000100e0e8290 */ /* 0x000fe4000fffe03f */
[----:B------:R-:W-:Y:S02]  /*0ac0*/  @!UP0 UIADD3 UR19, UR19, 0x1, URZ ;  /* 0x0000000113138890 */ /* 0x000fe4000fffe03f */
[----:B------:R-:W-:Y:S02]  /*0ad0*/  UISETP.GE.U32.AND UP1, UPT, UR14, UR16, UPT ;  /* 0x000000100e00728c */ /* 0x000fe4000bf26070 */
[----:B------:R-:W-:-:S09]  /*0ae0*/  UISETP.GE.AND UP0, UPT, UR17, URZ, UPT ;  /* 0x0000003f1100728c */ /* 0x000fd2000bf06270 */
[----:B------:R-:W-:Y:S02]  /*0af0*/  @UP1 UIADD3 UR19, UR19, 0x1, URZ ;  /* 0x0000000113131890 */ /* 0x000fe4000fffe03f */
[----:B------:R-:W-:-:S05]  /*0b00*/  UISETP.NE.AND UP1, UPT, UR5, URZ, UPT ;  /* 0x0000003f0500728c */ /* 0x000fca000bf25270 */
[----:B------:R-:W-:Y:S02]  /*0b10*/  UMOV UR4, UR19 ;  /* 0x0000001300047c82 */ /* 0x000fe40008000000 */
[----:B------:R-:W-:-:S04]  /*0b20*/  @!UP0 UIADD3 UR4, -UR4, URZ, URZ ;  /* 0x0000003f04048290 */ /* 0x000fc8000fffe13f */
[----:B------:R-:W-:Y:S02]  /*0b30*/  @!UP1 ULOP3.LUT UR4, URZ, UR5, URZ, 0x33, !UPT ;  /* 0x000000053f049292 */ /* 0x000fe4000f8e333f */
.L_x_574:
[----:B------:R-:W-:Y:S01]  /*0b40*/  ULOP3.LUT UR7, UR7, 0xffff, URZ, 0xc0, !UPT ;  /* 0x0000ffff07077892 */ /* 0x000fe2000f8ec03f */
[----:B------:R-:W-:Y:S01]  /*0b50*/  PLOP3.LUT P4, PT, PT, PT, PT, 0x80, 0x0 ;  /* 0x000000000000781c */ /* 0x000fe20003f8f070 */
[----:B------:R-:W-:Y:S01]  /*0b60*/  CS2R R20, SRZ ;  /* 0x0000000000147805 */ /* 0x000fe2000001ff00 */
[----:B------:R-:W-:Y:S01]  /*0b70*/  CS2R R18, SRZ ;  /* 0x0000000000127805 */ /* 0x000fe2000001ff00 */
[----:B------:R-:W-:Y:S01]  /*0b80*/  UIMAD UR8, UR7, UR4, UR8 ;  /* 0x00000004070872a4 */ /* 0x000fe2000f8e0208 */
        /* <DEDUP_REMOVED lines=73> */
[----:B------:R-:W-:Y:S02]  /*1020*/  UISETP.NE.AND.EX UP0, UPT, URZ, UR5, UPT, UP0 ;  /* 0x000000053f00728c */ /* 0x000fe4000bf05300 */
[----:B------:R-:W-:-:S04]  /*1030*/  UISETP.NE.AND UP1, UPT, UR13, URZ, UPT ;  /* 0x0000003f0d00728c */ /* 0x000fc8000bf25270 */
[----:B------:R-:W-:-:S05]  /*1040*/  PLOP3.LUT P2, PT, PT, PT, UP0, 0x80, 0x0 ;  /* 0x000000000000781c */ /* 0x000fca0003f4f008 */
[----:B------:R-:W-:Y:S02]  /*1050*/  @UP0 UMOV UR4, 0x4 ;  /* 0x0000000400040882 */ /* 0x000fe40000000000 */
[----:B------:R-:W-:-:S06]  /*1060*/  @UP0 UIMAD.WIDE UR4, UR6, UR4, UR14 ;  /* 0x00000004060402a5 */ /* 0x000fcc000f8e020e */
[----:B-1----:R-:W-:Y:S02]  /*1070*/  IMAD.U32 R2, RZ, RZ, UR4 ;  /* 0x00000004ff027e24 */ /* 0x002fe4000f8e00ff */
[----:B------:R-:W-:Y:S01]  /*1080*/  IMAD.U32 R3, RZ, RZ, UR5 ;  /* 0x00000005ff037e24 */ /* 0x000fe2000f8e00ff */
[----:B------:R-:W-:Y:S01]  /*1090*/  SHF.R.S32.HI R124, RZ, 0x1f, R164 ;  /* 0x0000001fff7c7819 */ /* 0x000fe200000114a4 */
[----:B------:R-:W-:Y:S01]  /*10a0*/  USHF.R.S32.HI UR7, URZ, 0x1f, UR11 ;  /* 0x0000001f3f077899 */ /* 0x000fe2000801140b */
[----:B------:R-:W-:Y:S01]  /*10b0*/  PLOP3.LUT P1, PT, PT, PT, UP1, 0x80, 0x0 ;  /* 0x000000000000781c */ /* 0x000fe20003f2f018 */
[----:B------:R-:W-:Y:S01]  /*10c0*/  ULDC.64 UR4, c[0x0][0x1b8] ;  /* 0x00006e0000047ab9 */ /* 0x000fe20000000a00 */
[----:B------:R1:W3:Y:S01]  /*10d0*/  @P2 LDG.E R7, [R2.64] ;  /* 0x0000001402072981 */ /* 0x0002e2000c1e1900 */
[----:B------:R-:W-:Y:S01]  /*10e0*/  PLOP3.LUT P0, PT, PT, PT, UP1, 0x80, 0x0 ;  /* 0x000000000000781c */ /* 0x000fe20003f0f018 */
[----:B------:R-:W-:Y:S01]  /*10f0*/  UIMAD UR7, UR7, UR4, URZ ;  /* 0x00000004070772a4 */ /* 0x000fe2000f8e023f */
[----:B------:R-:W-:Y:S01]  /*1100*/  LEA.HI R13, R124, R164, RZ, 0x4 ;  /* 0x000000a47c0d7211 */ /* 0x000fe200078f20ff */
[----:B------:R-:W-:Y:S01]  /*1110*/  UIMAD.WIDE.U32 UR16, UR11, UR4, URZ ;  /* 0x000000040b1072a5 */ /* 0x000fe2000f8e003f */
[----:B------:R-:W-:Y:S01]  /*1120*/  BSSY B0, `(.L_x_576) ;  /* 0x000004f000007945 */ /* 0x000fe20003800000 */
[----:B------:R-:W-:-:S02]  /*1130*/  UIMAD UR7, UR11, UR5, UR7 ;  /* 0x000000050b0772a4 */ /* 0x000fc4000f8e0207 */
[----:B------:R-:W-:Y:S02]  /*1140*/  USHF.R.S32.HI UR14, URZ, 0x1f, UR6 ;  /* 0x0000001f3f0e7899 */ /* 0x000fe40008011406 */
[----:B------:R-:W-:Y:S02]  /*1150*/  ULDC.64 UR4, c[0x0][0x1c0] ;  /* 0x0000700000047ab9 */ /* 0x000fe40000000a00 */
[----:B------:R-:W-:Y:S02]  /*1160*/  UIADD3 UR17, UR17, UR7, URZ ;  /* 0x0000000711117290 */ /* 0x000fe4000fffe03f */
[----:B------:R-:W-:Y:S02]  /*1170*/  UIMAD UR14, UR14, UR4, URZ ;  /* 0x000000040e0e72a4 */ /* 0x000fe4000f8e023f */
[----:B------:R-:W-:Y:S02]  /*1180*/  UIMAD.WIDE.U32 UR16, UR6, UR4, UR16 ;  /* 0x00000004061072a5 */ /* 0x000fe4000f8e0010 */
[----:B------:R-:W-:-:S02]  /*1190*/  UIMAD UR5, UR6, UR5, UR14 ;  /* 0x00000005060572a4 */ /* 0x000fc4000f8e020e */
[----:B------:R-:W-:Y:S02]  /*11a0*/  ULDC UR4, c[0x0][0x2c4] ;  /* 0x0000b10000047ab9 */ /* 0x000fe40000000800 */
[----:B------:R-:W-:Y:S02]  /*11b0*/  UIADD3 UR5, UR17, UR5, URZ ;  /* 0x0000000511057290 */ /* 0x000fe4000fffe03f */
[----:B------:R-:W-:Y:S01]  /*11c0*/  ULDC UR7, c[0x0][0x168] ;  /* 0x00005a0000077ab9 */ /* 0x000fe20000000800 */
[----:B-1----:R-:W-:Y:S01]  /*11d0*/  LEA.HI R2, R124, R164, RZ, 0x3 ;  /* 0x000000a47c027211 */ /* 0x002fe200078f18ff */
[----:B------:R-:W-:Y:S01]  /*11e0*/  IMAD.U32 R3, RZ, RZ, UR17 ;  /* 0x00000011ff037e24 */ /* 0x000fe2000f8e00ff */
[----:B------:R-:W-:Y:S01]  /*11f0*/  UIMAD UR7, UR4, UR7, URZ ;  /* 0x00000007040772a4 */ /* 0x000fe2000f8e023f */
[----:B------:R-:W-:Y:S01]  /*1200*/  IMAD.U32 R3, RZ, RZ, UR5 ;  /* 0x00000005ff037e24 */ /* 0x000fe2000f8e00ff */
[----:B------:R-:W-:Y:S02]  /*1210*/  LOP3.LUT R0, R2, 0xfffffff8, RZ, 0xc0, !PT ;  /* 0xfffffff802007812 */ /* 0x000fe400078ec0ff */
[----:B------:R-:W-:Y:S01]  /*1220*/  SHF.R.S32.HI R15, RZ, 0x3, R2 ;  /* 0x00000003ff0f7819 */ /* 0x000fe20000011402 */
[----:B------:R-:W-:-:S02]  /*1230*/  IMAD.U32 R2, RZ, RZ, UR16 ;  /* 0x00000010ff027e24 */ /* 0x000fc4000f8e00ff */
[----:B------:R-:W-:Y:S01]  /*1240*/  IMAD.IADD R36, R164, 0x1, -R0 ;  /* 0x00000001a4247824 */ /* 0x000fe200078e0a00 */
[----:B------:R-:W-:-:S03]  /*1250*/  IADD3 R9, R15, UR26, RZ ;  /* 0x0000001a0f097c10 */ /* 0x000fc6000fffe0ff */
[C---:B------:R-:W-:Y:S01]  /*1260*/  IMAD R130, R36.reuse, 0x10, R15 ;  /* 0x0000001024827824 */ /* 0x040fe200078e020f */
[----:B------:R-:W-:Y:S01]  /*1270*/  ISETP.GE.AND P4, PT, R9, UR7, PT ;  /* 0x0000000709007c0c */ /* 0x000fe2000bf86270 */
[----:B------:R-:W-:-:S03]  /*1280*/  IMAD.SHL.U32 R128, R36, 0x8, RZ ;  /* 0x0000000824807824 */ /* 0x000fc600078e00ff */
[----:B------:R-:W-:Y:S01]  /*1290*/  IADD3 R5, R130, UR26, RZ ;  /* 0x0000001a82057c10 */ /* 0x000fe2000fffe0ff */
[----:B------:R1:W-:Y:S01]  /*12a0*/  STL [R1+0x4], R130 ;  /* 0x0000048201007387 */ /* 0x0003e20000100800 */
[C---:B------:R-:W-:Y:S02]  /*12b0*/  IADD3 R23, R128.reuse, 0x40, RZ ;  /* 0x0000004080177810 */ /* 0x040fe40007ffe0ff */
[----:B------:R-:W-:Y:S01]  /*12c0*/  ISETP.GE.AND P3, PT, R128, c[0x0][0x198], PT ;  /* 0x0000660080007a0c */ /* 0x000fe20003f66270 */
[----:B------:R-:W-:Y:S01]  /*12d0*/  @P1 IMAD.HI.U32 R0, R5, c[0x0][0x2c8], RZ ;  /* 0x0000b20005001a27 */ /* 0x000fe200078e00ff */
[----:B------:R1:W-:Y:S03]  /*12e0*/  STL [R1], R128 ;  /* 0x0000008001007387 */ /* 0x0003e60000100800 */
[----:B------:R-:W-:Y:S01]  /*12f0*/  IMAD.MOV.U32 R4, RZ, RZ, R5 ;  /* 0x000000ffff047224 */ /* 0x000fe200078e0005 */
[----:B------:R-:W-:-:S04]  /*1300*/  @P0 SHF.R.U32.HI R4, RZ, c[0x0][0x2cc], R0 ;  /* 0x0000b300ff040a19 */ /* 0x000fc80000011600 */
[--C-:B------:R-:W-:Y:S01]  /*1310*/  SHF.R.S32.HI R6, RZ, 0x1f, R4.reuse ;  /* 0x0000001fff067819 */ /* 0x100fe20000011404 */
[----:B------:R-:W-:Y:S02]  /*1320*/  IMAD.MOV R0, RZ, RZ, -R4 ;  /* 0x000000ffff007224 */ /* 0x000fe400078e0a04 */
[----:B------:R-:W-:-:S04]  /*1330*/  IMAD.WIDE.U32 R2, R4, c[0x0][0x1b0], R2 ;  /* 0x00006c0004027a25 */ /* 0x000fc800078e0002 */
[----:B------:R-:W-:Y:S02]  /*1340*/  IMAD R5, R0, c[0x0][0x2c4], R5 ;  /* 0x0000b10000057a24 */ /* 0x000fe400078e0205 */
[----:B------:R-:W-:-:S03]  /*1350*/  IMAD R6, R6, c[0x0][0x1b0], RZ ;  /* 0x00006c0006067a24 */ /* 0x000fc600078e02ff */
[----:B------:R-:W-:Y:S01]  /*1360*/  SHF.R.S32.HI R0, RZ, 0x1f, R5 ;  /* 0x0000001fff007819 */ /* 0x000fe20000011405 */
[----:B------:R-:W-:-:S04]  /*1370*/  IMAD R4, R4, c[0x0][0x1b4], R6 ;  /* 0x00006d0004047a24 */ /* 0x000fc800078e0206 */
[----:B------:R-:W-:Y:S02]  /*1380*/  IMAD.IADD R3, R3, 0x1, R4 ;  /* 0x0000000103037824 */ /* 0x000fe400078e0204 */
[----:B------:R-:W-:Y:S02]  /*1390*/  IMAD R0, R0, c[0x0][0x1a8], RZ ;  /* 0x00006a0000007a24 */ /* 0x000fe400078e02ff */
[----:B------:R-:W-:-:S04]  /*13a0*/  IMAD.WIDE.U32 R2, R5, c[0x0][0x1a8], R2 ;  /* 0x00006a0005027a25 */ /* 0x000fc800078e0002 */
[----:B------:R-:W-:Y:S01]  /*13b0*/  IMAD R0, R5, c[0x0][0x1ac], R0 ;  /* 0x00006b0005007a24 */ /* 0x000fe200078e0200 */
[----:B------:R-:W-:Y:S01]  /*13c0*/  LEA R12, P0, R2, c[0x0][0x160], 0x1 ;  /* 0x00005800020c7a11 */ /* 0x000fe200078008ff */
[----:B------:R-:W-:Y:S02]  /*13d0*/  IMAD.SHL.U32 R4, R15, 0x40, RZ ;  /* 0x000000400f047824 */ /* 0x000fe400078e00ff */
[----:B------:R-:W-:Y:S01]  /*13e0*/  IMAD.IADD R0, R3, 0x1, R0 ;  /* 0x0000000103007824 */ /* 0x000fe200078e0200 */
[----:B------:R-:W-:-:S04]  /*13f0*/  LOP3.LUT R3, R13, 0xfffffff0, RZ, 0xc0, !PT ;  /* 0xfffffff00d037812 */ /* 0x000fc800078ec0ff */
[----:B------:R-:W-:Y:S01]  /*1400*/  LEA.HI.X R11, R2, c[0x0][0x164], R0, 0x1, P0 ;  /* 0x00005900020b7a11 */ /* 0x000fe200000f0c00 */
[----:B------:R-:W-:Y:S01]  /*1410*/  IMAD.IADD R0, R164, 0x1, -R3 ;  /* 0x00000001a4007824 */ /* 0x000fe200078e0a03 */
[----:B------:R-:W-:Y:S02]  /*1420*/  LOP3.LUT R2, R4, 0x1c0, RZ, 0xc0, !PT ;  /* 0x000001c004027812 */ /* 0x000fe400078ec0ff */
[----:B------:R-:W-:Y:S01]  /*1430*/  ISETP.GE.AND P0, PT, R23, c[0x0][0x198], PT ;  /* 0x0000660017007a0c */ /* 0x000fe20003f06270 */
[----:B------:R1:W4:Y:S01]  /*1440*/  SHFL.IDX PT, R4, R12, RZ, 0x181f ;  /* 0x00181fff0c047589 */ /* 0x00032200000e0000 */
[----:B------:R-:W-:Y:S02]  /*1450*/  SHF.R.S32.HI R6, RZ, 0x1f, R0 ;  /* 0x0000001fff067819 */ /* 0x000fe40000011400 */
[----:B------:R-:W-:Y:S01]  /*1460*/  SHF.R.U32.HI R3, RZ, 0x3, R2 ;  /* 0x00000003ff037819 */ /* 0x000fe20000011602 */
[----:B------:R1:W2:Y:S01]  /*1470*/  SHFL.IDX PT, R5, R11, RZ, 0x181f ;  /* 0x00181fff0b057589 */ /* 0x0002a200000e0000 */
[----:B------:R-:W-:-:S02]  /*1480*/  LOP3.LUT R2, R2, 0x38, R128, 0xf8, !PT ;  /* 0x0000003802027812 */ /* 0x000fc400078ef880 */
[----:B------:R-:W-:Y:S02]  /*1490*/  LEA.HI R19, R6, R0, RZ, 0x3 ;  /* 0x0000000006137211 */ /* 0x000fe400078f18ff */
[----:B------:R-:W-:Y:S02]  /*14a0*/  LOP3.LUT R3, R2, R3, RZ, 0x3c, !PT ;  /* 0x0000000302037212 */ /* 0x000fe400078e3cff */
[----:B------:R-:W-:Y:S02]  /*14b0*/  LOP3.LUT R2, R19, 0xfffffff8, RZ, 0xc0, !PT ;  /* 0xfffffff813027812 */ /* 0x000fe400078ec0ff */
[----:B------:R-:W-:-:S03]  /*14c0*/  LEA.HI R6, R124, R164, RZ, 0x6 ;  /* 0x000000a47c067211 */ /* 0x000fc600078f30ff */
[----:B------:R-:W-:Y:S02]  /*14d0*/  IMAD.IADD R18, R0, 0x1, -R2 ;  /* 0x0000000100127824 */ /* 0x000fe400078e0a02 */
[----:B------:R-:W-:Y:S02]  /*14e0*/  IMAD.SHL.U32 R0, R6, 0x8, RZ ;  /* 0x0000000806007824 */ /* 0x000fe400078e00ff */
[----:B------:R-:W-:Y:S02]  /*14f0*/  IMAD.MOV.U32 R2, RZ, RZ, 0x10 ;  /* 0x00000010ff027424 */ /* 0x000fe400078e00ff */
[----:B------:R-:W-:Y:S01]  /*1500*/  IMAD.MOV.U32 R6, RZ, RZ, 0x20 ;  /* 0x00000020ff067424 */ /* 0x000fe200078e00ff */
[----:B------:R-:W-:Y:S01]  /*1510*/  LOP3.LUT R10, R3, 0xfffffe00, R0, 0xf8, !PT ;  /* 0xfffffe00030a7812 */ /* 0x000fe200078ef800 */
[----:B---3--:R1:W3:Y:S01]  /*1520*/  @P2 R2UR UR14, R7 ;  /* 0x00000000070e23c2 */ /* 0x0082e200000e0000 */
[----:B------:R-:W-:Y:S01]  /*1530*/  R2P PR, R18, 0x6 ;  /* 0x0000000612007804 */ /* 0x000fe20000000000 */
[----:B---3--:R-:W-:-:S04]  /*1540*/  @!UP0 UMOV UR14, UR6 ;  /* 0x00000006000e8c82 */ /* 0x008fc80008000000 */
[----:B------:R-:W-:Y:S02]  /*1550*/  SEL R3, R2, 0xfffffff0, !P1 ;  /* 0xfffffff002037807 */ /* 0x000fe40004800000 */
[----:B------:R-:W-:Y:S01]  /*1560*/  SEL R2, R6, 0xffffffe0, !P2 ;  /* 0xffffffe006027807 */ /* 0x000fe20005000000 */
[----:B------:R-:W-:Y:S05]  /*1570*/  @P4 BRA `(.L_x_577) ;  /* 0x0000009000004947 */ /* 0x000fea0003800000 */
[----:B--2-4-:R-:W-:Y:S01]  /*1580*/  SHF.R.S32.HI R0, RZ, 0x1f, R23 ;  /* 0x0000001fff007819 */ /* 0x014fe20000011417 */
[----:B-1----:R-:W-:-:S03]  /*1590*/  IMAD.WIDE R6, R128, 0x2, R4 ;  /* 0x0000000280067825 */ /* 0x002fc600078e0204 */
[----:B------:R-:W-:-:S04]  /*15a0*/  LEA.HI R0, R0, R23, RZ, 0x3 ;  /* 0x0000001700007211 */ /* 0x000fc800078f18ff */
[----:B------:R-:W-:Y:S02]  /*15b0*/  LOP3.LUT R8, R0, 0xfffffff8, RZ, 0xc0, !PT ;  /* 0xfffffff800087812 */ /* 0x000fe400078ec0ff */
[----:B------:R-:W-:-:S03]  /*15c0*/  SHF.L.U32 R0, R10, 0x1, RZ ;  /* 0x000000010a007819 */ /* 0x000fc600000006ff */
[----:B------:R-:W-:Y:S02]  /*15d0*/  IMAD.WIDE R4, R8, 0x2, R4 ;  /* 0x0000000208047825 */ /* 0x000fe400078e0204 */
[----:B------:R-:W-:Y:S01]  /*15e0*/  @!PT LDS RZ, [RZ] ;  /* 0x00000000fffff984 */ /* 0x000fe20000000800 */
[----:B------:R1:W-:Y:S04]  /*15f0*/  LDGSTS.E.BYPASS.LTC128B.128 [R0+0x6100], [R6.64], !P3 ;  /* 0x0610000006007fae */ /* 0x0003e8000d901d54 */
[----:B------:R1:W-:Y:S02]  /*1600*/  LDGSTS.E.BYPASS.LTC128B.128 [R0+0xa100], [R4.64], !P0 ;  /* 0x0a10000004007fae */ /* 0x0003e4000c101d54 */
.L_x_577:
[----:B--2-4-:R-:W-:Y:S05]  /*1610*/  BSYNC B0 ;  /* 0x0000000000007941 */ /* 0x014fea0003800000 */
.L_x_576:
[----:B-1----:R-:W-:Y:S01]  /*1620*/  IADD3 R0, R9, 0x10, RZ ;  /* 0x0000001009007810 */ /* 0x002fe20007ffe0ff */
[----:B------:R1:W2:Y:S01]  /*1630*/  SHFL.IDX PT, R5, R11, 0x1, 0x181f ;  /* 0x00381f000b057f89 */ /* 0x0002a200000e0000 */
[----:B------:R-:W-:Y:S02]  /*1640*/  BSSY B0, `(.L_x_578) ;  /* 0x000000d000007945 */ /* 0x000fe40003800000 */
[----:B------:R-:W-:Y:S01]  /*1650*/  ISETP.GE.AND P1, PT, R0, UR7, PT ;  /* 0x0000000700007c0c */ /* 0x000fe2000bf26270 */
[----:B------:R1:W3:-:S12]  /*1660*/  SHFL.IDX PT, R4, R12, 0x1, 0x181f ;  /* 0x00381f000c047f89 */ /* 0x0002d800000e0000 */
[----:B------:R-:W-:Y:S05]  /*1670*/  @P1 BRA `(.L_x_579) ;  /* 0x0000009000001947 */ /* 0x000fea0003800000 */
[----:B------:R-:W-:Y:S01]  /*1680*/  SHF.R.S32.HI R0, RZ, 0x1f, R23 ;  /* 0x0000001fff007819 */ /* 0x000fe20000011417 */
[----:B--23--:R-:W-:-:S03]  /*1690*/  IMAD.WIDE R6, R128, 0x2, R4 ;  /* 0x0000000280067825 */ /* 0x00cfc600078e0204 */
[----:B------:R-:W-:-:S04]  /*16a0*/  LEA.HI R0, R0, R23, RZ, 0x3 ;  /* 0x0000001700007211 */ /* 0x000fc800078f18ff */
[----:B------:R-:W-:Y:S02]  /*16b0*/  LOP3.LUT R8, R0, 0xfffffff8, RZ, 0xc0, !PT ;  /* 0xfffffff800087812 */ /* 0x000fe400078ec0ff */
[----:B------:R-:W-:-:S03]  /*16c0*/  SHF.L.U32 R0, R10, 0x1, RZ ;  /* 0x000000010a007819 */ /* 0x000fc600000006ff */
[----:B------:R-:W-:Y:S02]  /*16d0*/  IMAD.WIDE R4, R8, 0x2, R4 ;  /* 0x0000000208047825 */ /* 0x000fe400078e0204 */
[----:B------:R-:W-:Y:S01]  /*16e0*/  @!PT LDS RZ, [RZ] ;  /* 0x00000000fffff984 */ /* 0x000fe20000000800 */
[----:B------:R2:W-:Y:S04]  /*16f0*/  LDGSTS.E.BYPASS.LTC128B.128 [R0+0x6900], [R6.64], !P3 ;  /* 0x0690000006007fae */ /* 0x0005e8000d901d54 */
[----:B------:R2:W-:Y:S02]  /*1700*/  LDGSTS.E.BYPASS.LTC128B.128 [R0+0xa900], [R4.64], !P0 ;  /* 0x0a90000004007fae */ /* 0x0005e4000c101d54 */
.L_x_579:
[----:B------:R-:W-:Y:S05]  /*1710*/  BSYNC B0 ;  /* 0x0000000000007941 */ /* 0x000fea0003800000 */
.L_x_578:
[----:B--2---:R-:W-:Y:S01]  /*1720*/  IADD3 R0, R9, 0x20, RZ ;  /* 0x0000002009007810 */ /* 0x004fe20007ffe0ff */
[----:B------:R2:W4:Y:S01]  /*1730*/  SHFL.IDX PT, R5, R11, 0x2, 0x181f ;  /* 0x00581f000b057f89 */ /* 0x00052200000e0000 */
[----:B------:R-:W-:Y:S02]  /*1740*/  BSSY B0, `(.L_x_580) ;  /* 0x000000d000007945 */ /* 0x000fe40003800000 */
[----:B------:R-:W-:Y:S01]  /*1750*/  ISETP.GE.AND P1, PT, R0, UR7, PT ;  /* 0x0000000700007c0c */ /* 0x000fe2000bf26270 */
[----:B---3--:R2:W3:-:S12]  /*1760*/  SHFL.IDX PT, R4, R12, 0x2, 0x181f ;  /* 0x00581f000c047f89 */ /* 0x0084d800000e0000 */
[----:B------:R-:W-:Y:S05]  /*1770*/  @P1 BRA `(.L_x_581) ;  /* 0x0000009000001947 */ /* 0x000fea0003800000 */
[----:B------:R-:W-:Y:S01]  /*1780*/  SHF.R.S32.HI R0, RZ, 0x1f, R23 ;  /* 0x0000001fff007819 */ /* 0x000fe20000011417 */
[----:B---34-:R-:W-:-:S03]  /*1790*/  IMAD.WIDE R6, R128, 0x2, R4 ;  /* 0x0000000280067825 */ /* 0x018fc600078e0204 */
[----:B------:R-:W-:-:S04]  /*17a0*/  LEA.HI R0, R0, R23, RZ, 0x3 ;  /* 0x0000001700007211 */ /* 0x000fc800078f18ff */
[----:B------:R-:W-:Y:S02]  /*17b0*/  LOP3.LUT R8, R0, 0xfffffff8, RZ, 0xc0, !PT ;  /* 0xfffffff800087812 */ /* 0x000fe400078ec0ff */
[----:B------:R-:W-:-:S03]  /*17c0*/  SHF.L.U32 R0, R10, 0x1, RZ ;  /* 0x000000010a007819 */ /* 0x000fc600000006ff */
[----:B------:R-:W-:Y:S02]  /*17d0*/  IMAD.WIDE R4, R8, 0x2, R4 ;  /* 0x0000000208047825 */ /* 0x000fe400078e0204 */
[----:B------:R-:W-:Y:S01]  /*17e0*/  @!PT LDS RZ, [RZ] ;  /* 0x00000000fffff984 */ /* 0x000fe20000000800 */
[----:B------:R3:W-:Y:S04]  /*17f0*/  LDGSTS.E.BYPASS.LTC128B.128 [R0+0x7100], [R6.64], !P3 ;  /* 0x0710000006007fae */ /* 0x0007e8000d901d54 */
[----:B------:R3:W-:Y:S02]  /*1800*/  LDGSTS.E.BYPASS.LTC128B.128 [R0+0xb100], [R4.64], !P0 ;  /* 0x0b10000004007fae */ /* 0x0007e4000c101d54 */
.L_x_581:
[----:B------:R-:W-:Y:S05]  /*1810*/  BSYNC B0 ;  /* 0x0000000000007941 */ /* 0x000fea0003800000 */
.L_x_580:
[----:B---3--:R-:W-:Y:S01]  /*1820*/  IADD3 R0, R9, 0x30, RZ ;  /* 0x0000003009007810 */ /* 0x008fe20007ffe0ff */
[----:B----4-:R3:W4:Y:S01]  /*1830*/  SHFL.IDX PT, R5, R11, 0x3, 0x181f ;  /* 0x00781f000b057f89 */ /* 0x01072200000e0000 */
[----:B------:R-:W-:Y:S02]  /*1840*/  BSSY B0, `(.L_x_582) ;  /* 0x000000d000007945 */ /* 0x000fe40003800000 */
[----:B------:R-:W-:Y:S01]  /*1850*/  ISETP.GE.AND P1, PT, R0, UR7, PT ;  /* 0x0000000700007c0c */ /* 0x000fe2000bf26270 */
[----:B------:R3:W1:-:S12]  /*1860*/  SHFL.IDX PT, R4, R12, 0x3, 0x181f ;  /* 0x00781f000c047f89 */ /* 0x00065800000e0000 */
[----:B------:R-:W-:Y:S05]  /*1870*/  @P1 BRA `(.L_x_583) ;  /* 0x0000009000001947 */ /* 0x000fea0003800000 */
[----:B------:R-:W-:Y:S01]  /*1880*/  SHF.R.S32.HI R0, RZ, 0x1f, R23 ;  /* 0x0000001fff007819 */ /* 0x000fe20000011417 */
[----:B-1--4-:R-:W-:-:S03]  /*1890*/  IMAD.WIDE R6, R128, 0x2, R4 ;  /* 0x0000000280067825 */ /* 0x012fc600078e0204 */
[----:B------:R-:W-:-:S04]  /*18a0*/  LEA.HI R0, R0, R23, RZ, 0x3 ;  /* 0x0000001700007211 */ /* 0x000fc800078f18ff */
[----:B------:R-:W-:Y:S02]  /*18b0*/  LOP3.LUT R8, R0, 0xfffffff8, RZ, 0xc0, !PT ;  /* 0xfffffff800087812 */ /* 0x000fe400078ec0ff */
[----:B------:R-:W-:-:S03]  /*18c0*/  SHF.L.U32 R0, R10, 0x1, RZ ;  /* 0x000000010a007819 */ /* 0x000fc600000006ff */
[----:B------:R-:W-:Y:S02]  /*18d0*/  IMAD.WIDE R4, R8, 0x2, R4 ;  /* 0x0000000208047825 */ /* 0x000fe400078e0204 */
[----:B------:R-:W-:Y:S01]  /*18e0*/  @!PT LDS RZ, [RZ] ;  /* 0x00000000fffff984 */ /* 0x000fe20000000800 */
[----:B------:R1:W-:Y:S04]  /*18f0*/  LDGSTS.E.BYPASS.LTC128B.128 [R0+0x7900], [R6.64], !P3 ;  /* 0x0790000006007fae */ /* 0x0003e8000d901d54 */
[----:B------:R1:W-:Y:S02]  /*1900*/  LDGSTS.E.BYPASS.LTC128B.128 [R0+0xb900], [R4.64], !P0 ;  /* 0x0b90000004007fae */ /* 0x0003e4000c101d54 */
.L_x_583:
[----:B------:R-:W-:Y:S05]  /*1910*/  BSYNC B0 ;  /* 0x0000000000007941 */ /* 0x000fea0003800000 */
.L_x_582:
[----:B-1----:R-:W-:Y:S01]  /*1920*/  IADD3 R0, R9, 0x40, RZ ;  /* 0x0000004009007810 */ /* 0x002fe20007ffe0ff */
[----:B----4-:R1:W4:Y:S01]  /*1930*/  SHFL.IDX PT, R5, R11, 0x4, 0x181f ;  /* 0x00981f000b057f89 */ /* 0x01032200000e0000 */
[----:B------:R-:W-:Y:S02]  /*1940*/  BSSY B0, `(.L_x_584) ;  /* 0x000000d000007945 */ /* 0x000fe40003800000 */
[----:B------:R-:W-:Y:S01]  /*1950*/  ISETP.GE.AND P1, PT, R0, UR7, PT ;  /* 0x0000000700007c0c */ /* 0x000fe2000bf26270 */
[----:B------:R1:W2:-:S12]  /*1960*/  SHFL.IDX PT, R4, R12, 0x4, 0x181f ;  /* 0x00981f000c047f89 */ /* 0x00029800000e0000 */
[----:B------:R-:W-:Y:S05]  /*1970*/  @P1 BRA `(.L_x_585) ;  /* 0x0000009000001947 */ /* 0x000fea0003800000 */
[----:B------:R-:W-:Y:S01]  /*1980*/  SHF.R.S32.HI R0, RZ, 0x1f, R23 ;  /* 0x0000001fff007819 */ /* 0x000fe20000011417 */
[----:B--2-4-:R-:W-:-:S03]  /*1990*/  IMAD.WIDE R6, R128, 0x2, R4 ;  /* 0x0000000280067825 */ /* 0x014fc600078e0204 */
[----:B------:R-:W-:-:S04]  /*19a0*/  LEA.HI R0, R0, R23, RZ, 0x3 ;  /* 0x0000001700007211 */ /* 0x000fc800078f18ff */
[----:B------:R-:W-:Y:S02]  /*19b0*/  LOP3.LUT R8, R0, 0xfffffff8, RZ, 0xc0, !PT ;  /* 0xfffffff800087812 */ /* 0x000fe400078ec0ff */
[----:B------:R-:W-:-:S03]  /*19c0*/  SHF.L.U32 R0, R10, 0x1, RZ ;  /* 0x000000010a007819 */ /* 0x000fc600000006ff */
[----:B------:R-:W-:Y:S02]  /*19d0*/  IMAD.WIDE R4, R8, 0x2, R4 ;  /* 0x0000000208047825 */ /* 0x000fe400078e0204 */
[----:B------:R-:W-:Y:S01]  /*19e0*/  @!PT LDS RZ, [RZ] ;  /* 0x00000000fffff984 */ /* 0x000fe20000000800 */
[----:B------:R2:W-:Y:S04]  /*19f0*/  LDGSTS.E.BYPASS.LTC128B.128 [R0+0x8100], [R6.64], !P3 ;  /* 0x0810000006007fae */ /* 0x0005e8000d901d54 */
[----:B------:R2:W-:Y:S02]  /*1a00*/  LDGSTS.E.BYPASS.LTC128B.128 [R0+0xc100], [R4.64], !P0 ;  /* 0x0c10000004007fae */ /* 0x0005e4000c101d54 */
.L_x_585:
[----:B------:R-:W-:Y:S05]  /*1a10*/  BSYNC B0 ;  /* 0x0000000000007941 */ /* 0x000fea0003800000 */
.L_x_584:
[----:B--2---:R-:W-:Y:S01]  /*1a20*/  IADD3 R0, R9, 0x50, RZ ;  /* 0x0000005009007810 */ /* 0x004fe20007ffe0ff */
        /* <DEDUP_REMOVED lines=14> */
.L_x_587:
[----:B------:R-:W-:Y:S05]  /*1b10*/  BSYNC B0 ;  /* 0x0000000000007941 */ /* 0x000fea0003800000 */
.L_x_586:
        /* <DEDUP_REMOVED lines=15> */
.L_x_589:
[----:B------:R-:W-:Y:S05]  /*1c10*/  BSYNC B0 ;  /* 0x0000000000007941 */ /* 0x000fea0003800000 */
.L_x_588:
[----:B--2---:R-:W-:Y:S01]  /*1c20*/  IMAD.MOV.U32 R0, RZ, RZ, c[0x0][0x2b8] ;  /* 0x0000ae00ff007624 */ /* 0x004fe200078e00ff */
[----:B------:R-:W-:Y:S01]  /*1c30*/  UMOV UR30, 0x30 ;  /* 0x00000030001e7882 */ /* 0x000fe20000000000 */
[----:B------:R-:W-:Y:S01]  /*1c40*/  SHFL.IDX PT, R4, R12, 0x7, 0x181f ;  /* 0x00f81f000c047f89 */ /* 0x000fe200000e0000 */
[----:B------:R-:W-:Y:S01]  /*1c50*/  UIMAD UR17, UR24, UR30, -0x30 ;  /* 0xffffffd0181174a4 */ /* 0x000fe2000f8e021e */
[----:B------:R-:W-:Y:S01]  /*1c60*/  IADD3 R6, R9, 0x70, RZ ;  /* 0x0000007009067810 */ /* 0x000fe20007ffe0ff */
[----:B------:R-:W-:Y:S01]  /*1c70*/  IMAD.SHL.U32 R244, R10, 0x2, RZ ;  /* 0x000000020af47824 */ /* 0x000fe200078e00ff */
[----:B------:R-:W-:Y:S01]  /*1c80*/  ISETP.NE.AND P4, PT, R0, 0x1, PT ;  /* 0x000000010000780c */ /* 0x000fe20003f85270 */
[----:B----4-:R-:W2:Y:S01]  /*1c90*/  SHFL.IDX PT, R5, R11, 0x7, 0x181f ;  /* 0x00f81f000b057f89 */ /* 0x010ea200000e0000 */
[----:B------:R-:W-:Y:S01]  /*1ca0*/  ISETP.GE.AND P2, PT, R6, UR7, PT ;  /* 0x0000000706007c0c */ /* 0x000fe2000bf46270 */
[----:B------:R-:W-:Y:S01]  /*1cb0*/  USHF.R.S32.HI UR6, URZ, 0x1f, UR14 ;  /* 0x0000001f3f067899 */ /* 0x000fe2000801140e */
[----:B------:R-:W-:Y:S01]  /*1cc0*/  IADD3 R0, R130, UR17, RZ ;  /* 0x0000001182007c10 */ /* 0x000fe2000fffe0ff */
[----:B------:R-:W-:Y:S01]  /*1cd0*/  ULDC.64 UR4, c[0x0][0x2b0] ;  /* 0x0000ac0000047ab9 */ /* 0x000fe20000000a00 */
[----:B------:R-:W-:Y:S01]  /*1ce0*/  SHF.R.S32.HI R7, RZ, 0x1f, R23 ;  /* 0x0000001fff077819 */ /* 0x000fe20000011417 */
[----:B------:R-:W-:Y:S01]  /*1cf0*/  UIMAD UR6, UR6, UR4, URZ ;  /* 0x00000004060672a4 */ /* 0x000fe2000f8e023f */
[C---:B------:R-:W-:Y:S01]  /*1d00*/  IADD3 R8, R0.reuse, UR10, RZ ;  /* 0x0000000a00087c10 */ /* 0x040fe2000fffe0ff */
[----:B------:R-:W-:Y:S01]  /*1d10*/  UIMAD.WIDE.U32 UR18, UR14, UR4, URZ ;  /* 0x000000040e1272a5 */ /* 0x000fe2000f8e003f */
[----:B------:R-:W-:Y:S01]  /*1d20*/  ISETP.GE.AND P5, PT, R0, UR9, PT ;  /* 0x0000000900007c0c */ /* 0x000fe2000bfa6270 */
[----:B------:R-:W-:Y:S01]  /*1d30*/  UIMAD UR5, UR14, UR5, UR6 ;  /* 0x000000050e0572a4 */ /* 0x000fe2000f8e0206 */
[----:B------:R-:W-:-:S02]  /*1d40*/  IMAD.MOV.U32 R242, RZ, RZ, RZ ;  /* 0x000000fffff27224 */ /* 0x000fc400078e00ff */
[----:B------:R-:W-:Y:S01]  /*1d50*/  @P4 IMAD.HI.U32 R6, R8, c[0x0][0x2bc], RZ ;  /* 0x0000af0008064a27 */ /* 0x000fe200078e00ff */
[----:B------:R-:W-:Y:S01]  /*1d60*/  ISETP.GT.OR P5, PT, R130, 0x2f, P5 ;  /* 0x0000002f8200780c */ /* 0x000fe20002fa4670 */
[----:B------:R-:W-:Y:S02]  /*1d70*/  UIADD3 UR7, UR19, UR5, URZ ;  /* 0x0000000513077290 */ /* 0x000fe4000fffe03f */
[----:B------:R-:W-:Y:S01]  /*1d80*/  IMAD.MOV.U32 R0, RZ, RZ, R8 ;  /* 0x000000ffff007224 */ /* 0x000fe200078e0008 */
[----:B------:R-:W-:Y:S01]  /*1d90*/  @P4 SHF.R.U32.HI R0, RZ, c[0x0][0x2c0], R6 ;  /* 0x0000b000ff004a19 */ /* 0x000fe20000011606 */
[----:B------:R-:W-:Y:S01]  /*1da0*/  USHF.R.S32.HI UR16, URZ, 0x1f, UR11 ;  /* 0x0000001f3f107899 */ /* 0x000fe2000801140b */
[----:B------:R-:W-:Y:S01]  /*1db0*/  LEA.HI R6, R7, R23, RZ, 0x3 ;  /* 0x0000001707067211 */ /* 0x000fe200078f18ff */
[----:B------:R-:W-:-:S03]  /*1dc0*/  ULDC.64 UR4, c[0x0][0x1e8] ;  /* 0x00007a0000047ab9 */ /* 0x000fc60000000a00 */
[----:B------:R-:W-:Y:S01]  /*1dd0*/  LOP3.LUT R126, R6, 0xfffffff8, RZ, 0xc0, !PT ;  /* 0xfffffff8067e7812 */ /* 0x000fe200078ec0ff */
[--C-:B-123--:R-:W-:Y:S02]  /*1de0*/  @!P2 IMAD.WIDE R10, R128, 0x2, R4.reuse ;  /* 0x00000002800aa825 */ /* 0x10efe400078e0204 */
[----:B------:R-:W-:Y:S02]  /*1df0*/  @!P5 IADD3 R7, P1, R0, UR18, RZ ;  /* 0x000000120007dc10 */ /* 0x000fe4000ff3e0ff */
[----:B------:R-:W-:Y:S01]  /*1e00*/  @!P2 IMAD.WIDE R4, R126, 0x2, R4 ;  /* 0x000000027e04a825 */ /* 0x000fe200078e0204 */
[----:B------:R-:W-:Y:S01]  /*1e10*/  @!PT LDS RZ, [RZ] ;  /* 0x00000000fffff984 */ /* 0x000fe20000000800 */
[----:B------:R1:W-:Y:S01]  /*1e20*/  @!P2 LDGSTS.E.BYPASS.LTC128B.128 [R244+0x9900], [R10.64], !P3 ;  /* 0x099000000af4afae */ /* 0x0003e2000d901d54 */
[----:B------:R-:W-:Y:S02]  /*1e30*/  @!P5 LEA.HI.X.SX32 R9, R0, UR7, 0x1, P1 ;  /* 0x000000070009dc11 */ /* 0x000fe400088f0eff */
[C---:B------:R-:W-:Y:S01]  /*1e40*/  @!P5 LEA R6, P1, R7.reuse, c[0x0][0x2a0], 0x2 ;  /* 0x0000a8000706da11 */ /* 0x040fe200078210ff */
[----:B------:R2:W-:Y:S03]  /*1e50*/  @!P2 LDGSTS.E.BYPASS.LTC128B.128 [R244+0xd900], [R4.64], !P0 ;  /* 0x0d90000004f4afae */ /* 0x0005e6000c101d54 */
[----:B------:R-:W-:Y:S01]  /*1e60*/  @!P5 LEA.HI.X R7, R7, c[0x0][0x2a4], R9, 0x2, P1 ;  /* 0x0000a9000707da11 */ /* 0x000fe200008f1409 */
[----:B------:R-:W0:Y:S04]  /*1e70*/  LDGDEPBAR ;  /* 0x00000000000079af */ /* 0x000e280000000000 */
[----:B------:R-:W-:Y:S01]  /*1e80*/  BAR.SYNC.DEFER_BLOCKING 0x0 ;  /* 0x0000000000007b1d */ /* 0x000fe20000010000 */
[----:B------:R-:W-:-:S04]  /*1e90*/  UIMAD UR6, UR16, UR4, URZ ;  /* 0x00000004100672a4 */ /* 0x000fc8000f8e023f */
[----:B------:R-:W-:Y:S02]  /*1ea0*/  UIMAD UR6, UR11, UR5, UR6 ;  /* 0x000000050b0672a4 */ /* 0x000fe4000f8e0206 */
[----:B------:R-:W-:Y:S02]  /*1eb0*/  UIMAD.WIDE.U32 UR14, UR11, UR4, URZ ;  /* 0x000000040b0e72a5 */ /* 0x000fe4000f8e003f */
[----:B------:R-:W-:Y:S01]  /*1ec0*/  UIMAD UR30, UR24, -0x30, UR30 ;  /* 0xffffffd0181e78a4 */ /* 0x000fe2000f8e021e */
[----:B------:R-:W-:Y:S01]  /*1ed0*/  ISETP.GE.AND P6, PT, R128, c[0x0][0x1d4], PT ;  /* 0x0000750080007a0c */ /* 0x000fe20003fc6270 */
[----:B------:R-:W-:Y:S01]  /*1ee0*/  UIADD3 UR6, UR15, UR6, URZ ;  /* 0x000000060f067290 */ /* 0x000fe2000fffe03f */
[----:B------:R-:W-:Y:S01]  /*1ef0*/  SHF.R.S32.HI R12, RZ, 0x4, R13 ;  /* 0x00000004ff0c7819 */ /* 0x000fe2000001140d */
[----:B------:R-:W-:Y:S01]  /*1f00*/  UIADD3 UR27, UR30, UR9, URZ ;  /* 0x000000091e1b7290 */ /* 0x000fe2000fffe03f */
[----:B------:R-:W-:Y:S01]  /*1f10*/  LEA.HI R123, R124, R164, RZ, 0x5 ;  /* 0x000000a47c7b7211 */ /* 0x000fe200078f28ff */
[----:B------:R-:W-:Y:S01]  /*1f20*/  ULDC.64 UR4, c[0x0][0x210] ;  /* 0x0000840000047ab9 */ /* 0x000fe20000000a00 */
[----:B------:R-:W-:Y:S01]  /*1f30*/  SHF.R.S32.HI R129, RZ, 0x1f, R128 ;  /* 0x0000001fff817819 */ /* 0x000fe20000011480 */
[----:B------:R-:W-:Y:S02]  /*1f40*/  STL [R1+0x24], R126 ;  /* 0x0000247e01007387 */ /* 0x000fe40000100800 */
[----:B------:R-:W-:-:S04]  /*1f50*/  IADD3 R37, -R15, UR27, RZ ;  /* 0x0000001b0f257c10 */ /* 0x000fc8000fffe1ff */
[C---:B------:R-:W-:Y:S01]  /*1f60*/  ISETP.GE.AND P2, PT, R37.reuse, 0x1, PT ;  /* 0x000000012500780c */ /* 0x040fe20003f46270 */
[----:B------:R3:W4:Y:S01]  /*1f70*/  @!P5 LDG.E R242, [R6.64] ;  /* 0x0000001406f2d981 */ /* 0x000722000c1e1900 */
[----:B------:R-:W-:Y:S01]  /*1f80*/  IMAD.MOV R0, RZ, RZ, -R0 ;  /* 0x000000ffff007224 */ /* 0x000fe200078e0a00 */
[----:B------:R-:W-:Y:S01]  /*1f90*/  ISETP.GE.AND P1, PT, R37, 0x11, PT ;  /* 0x000000112500780c */ /* 0x000fe20003f26270 */
[----:B------:R-:W-:Y:S01]  /*1fa0*/  UIMAD UR16, UR16, UR4, URZ ;  /* 0x00000004101072a4 */ /* 0x000fe2000f8e023f */
[----:B------:R-:W-:Y:S01]  /*1fb0*/  ISETP.GE.AND P5, PT, R23, c[0x0][0x1d4], PT ;  /* 0x0000750017007a0c */ /* 0x000fe20003fa6270 */
[----:B------:R-:W-:Y:S01]  /*1fc0*/  IMAD R243, R0, c[0x0][0x2b8], R8 ;  /* 0x0000ae0000f37a24 */ /* 0x000fe200078e0208 */
[----:B------:R-:W-:Y:S01]  /*1fd0*/  SHF.R.S32.HI R122, RZ, 0x5, R123 ;  /* 0x00000005ff7a7819 */ /* 0x000fe2000001147b */
[----:B------:R-:W-:Y:S01]  /*1fe0*/  UIMAD.WIDE.U32 UR22, UR11, UR4, URZ ;  /* 0x000000040b1672a5 */ /* 0x000fe2000f8e003f */
[----:B------:R-:W-:Y:S01]  /*1ff0*/  SHF.R.S32.HI R127, RZ, 0x1f, R126 ;  /* 0x0000001fff7f7819 */ /* 0x000fe2000001147e */
[C---:B--2---:R-:W-:Y:S01]  /*2000*/  IMAD.WIDE.U32 R4, R243.reuse, c[0x0][0x1e0], RZ ;  /* 0x00007800f3047a25 */ /* 0x044fe200078e00ff */
[----:B------:R-:W-:Y:S01]  /*2010*/  SHF.R.S32.HI R16, RZ, 0x1f, R243 ;  /* 0x0000001fff107819 */ /* 0x000fe200000114f3 */
[----:B------:R-:W-:Y:S01]  /*2020*/  UIMAD UR16, UR11, UR5, UR16 ;  /* 0x000000050b1072a4 */ /* 0x000fe2000f8e0210 */
[----:B------:R-:W-:Y:S01]  /*2030*/  STL [R1+0x2c], R129 ;  /* 0x00002c8101007387 */ /* 0x000fe20000100800 */
[----:B------:R-:W-:Y:S01]  /*2040*/  UIADD3 UR4, UR24, -0x1, URZ ;  /* 0xffffffff18047890 */ /* 0x000fe2000fffe03f */
[----:B------:R-:W-:Y:S01]  /*2050*/  SEL R125, RZ, 0x10, P5 ;  /* 0x00000010ff7d7807 */ /* 0x000fe20002800000 */
[----:B------:R-:W-:Y:S01]  /*2060*/  IMAD R0, R16, c[0x0][0x1e0], RZ ;  /* 0x0000780010007a24 */ /* 0x000fe200078e02ff */
[----:B------:R-:W-:Y:S01]  /*2070*/  UIADD3 UR16, UR23, UR16, URZ ;  /* 0x0000001017107290 */ /* 0x000fe2000fffe03f */
[----:B------:R-:W-:Y:S01]  /*2080*/  STL [R1+0x28], R127 ;  /* 0x0000287f01007387 */ /* 0x000fe20000100800 */
[----:B------:R-:W-:Y:S01]  /*2090*/  UISETP.GT.AND UP0, UPT, UR4, UR8, UPT ;  /* 0x000000080400728c */ /* 0x000fe2000bf04270 */
[----:B------:R-:W-:Y:S01]  /*20a0*/  IMAD R0, R243, c[0x0][0x1e4], R0 ;  /* 0x00007900f3007a24 */ /* 0x000fe200078e0200 */
[----:B------:R-:W-:-:S03]  /*20b0*/  IADD3 R245, R244, 0x100, RZ ;  /* 0x00000100f4f57810 */ /* 0x000fc60007ffe0ff */
[----:B------:R-:W-:Y:S02]  /*20c0*/  IMAD.IADD R5, R5, 0x1, R0 ;  /* 0x0000000105057824 */ /* 0x000fe400078e0200 */
[----:B---3--:R-:W-:Y:S01]  /*20d0*/  IMAD R7, R243, c[0x0][0x1e0], RZ ;  /* 0x00007800f3077a24 */ /* 0x008fe200078e02ff */
[----:B----4-:R-:W-:Y:S01]  /*20e0*/  SHF.R.S32.HI R17, RZ, 0x1f, R242 ;  /* 0x0000001fff117819 */ /* 0x010fe200000114f2 */
[----:B------:R-:W-:-:S04]  /*20f0*/  IMAD.WIDE.U32 R4, R242, c[0x0][0x1f0], R4 ;  /* 0x00007c00f2047a25 */ /* 0x000fc800078e0004 */
[----:B------:R-:W-:Y:S01]  /*2100*/  IMAD R6, R17, c[0x0][0x1f0], RZ ;  /* 0x00007c0011067a24 */ /* 0x000fe200078e02ff */
[----:B------:R-:W-:-:S03]  /*2110*/  IADD3 R0, P0, R4, UR14, RZ ;  /* 0x0000000e04007c10 */ /* 0x000fc6000ff1e0ff */
[----:B------:R-:W-:-:S05]  /*2120*/  IMAD R6, R242, c[0x0][0x1f4], R6 ;  /* 0x00007d00f2067a24 */ /* 0x000fca00078e0206 */
[----:B------:R-:W-:Y:S01]  /*2130*/  IADD3.X R4, R5, UR6, R6, P0, !PT ;  /* 0x0000000605047c10 */ /* 0x000fe200087fe406 */
[----:B------:R-:W-:Y:S01]  /*2140*/  IMAD.U32 R5, RZ, RZ, UR11 ;  /* 0x0000000bff057e24 */ /* 0x000fe2000f8e00ff */
[----:B------:R-:W-:Y:S01]  /*2150*/  LEA R8, P0, R0, c[0x0][0x1c8], 0x1 ;  /* 0x0000720000087a11 */ /* 0x000fe200078008ff */
[----:B------:R-:W-:-:S03]  /*2160*/  IMAD R6, R242, c[0x0][0x1f0], R7 ;  /* 0x00007c00f2067a24 */ /* 0x000fc600078e0207 */
[----:B------:R-:W-:Y:S01]  /*2170*/  LEA.HI.X R0, R0, c[0x0][0x1cc], R4, 0x1, P0 ;  /* 0x0000730000007a11 */ /* 0x000fe200000f0c04 */
[----:B------:R-:W-:Y:S01]  /*2180*/  IMAD R6, R5, c[0x0][0x1e8], R6 ;  /* 0x00007a0005067a24 */ /* 0x000fe200078e0206 */
[----:B------:R-:W-:Y:S01]  /*2190*/  SHFL.IDX PT, R4, R8, RZ, 0x181f ;  /* 0x00181fff08047589 */ /* 0x000fe200000e0000 */
[----:B------:R-:W-:-:S03]  /*21a0*/  ISETP.GT.AND P0, PT, R37, 0x20, PT ;  /* 0x000000202500780c */ /* 0x000fc60003f04270 */
[----:B------:R-:W1:Y:S01]  /*21b0*/  SHFL.IDX PT, R5, R0, RZ, 0x181f ;  /* 0x00181fff00057589 */ /* 0x000e6200000e0000 */
[----:B------:R-:W-:-:S03]  /*21c0*/  LEA R6, R6, c[0x0][0x1c8], 0x1 ;  /* 0x0000720006067a11 */ /* 0x000fc600078e08ff */
[----:B------:R-:W-:Y:S04]  /*21d0*/  SHFL.IDX PT, R8, R8, 0x1, 0x181f ;  /* 0x00381f0008087f89 */ /* 0x000fe800000e0000 */
[----:B------:R-:W2:Y:S04]  /*21e0*/  SHFL.IDX PT, R9, R0, 0x1, 0x181f ;  /* 0x00381f0000097f89 */ /* 0x000ea800000e0000 */
[----:B------:R-:W-:Y:S04]  /*21f0*/  SHFL.IDX PT, R6, R6, 0x2, 0x181f ;  /* 0x00581f0006067f89 */ /* 0x000fe800000e0000 */
[----:B------:R3:W4:Y:S01]  /*2200*/  SHFL.IDX PT, R7, R0, 0x2, 0x181f ;  /* 0x00581f0000077f89 */ /* 0x00072200000e0000 */
[----:B-1----:R-:W-:-:S05]  /*2210*/  @P2 IMAD.WIDE R10, R128, 0x2, R4 ;  /* 0x00000002800a2825 */ /* 0x002fca00078e0204 */
[----:B------:R1:W-:Y:S01]  /*2220*/  @P2 LDGSTS.E.BYPASS.LTC128B.128 [R244+0x3100], [R10.64], !P6 ;  /* 0x031000000af42fae */ /* 0x0003e2000f101d54 */
[----:B---3--:R-:W-:-:S04]  /*2230*/  LEA.HI R0, R13, R12, RZ, 0x1 ;  /* 0x0000000c0d007211 */ /* 0x008fc800078f08ff */
[----:B------:R-:W-:-:S05]  /*2240*/  LOP3.LUT R0, R0, 0xfffffffe, RZ, 0xc0, !PT ;  /* 0xfffffffe00007812 */ /* 0x000fca00078ec0ff */
[----:B------:R-:W-:Y:S02]  /*2250*/  IMAD.IADD R14, R12, 0x1, -R0 ;  /* 0x000000010c0e7824 */ /* 0x000fe400078e0a00 */
[----:B--2---:R-:W-:-:S04]  /*2260*/  @P1 IMAD.WIDE R12, R128, 0x2, R8 ;  /* 0x00000002800c1825 */ /* 0x004fc800078e0208 */
[----:B------:R-:W-:-:S04]  /*2270*/  @P1 IMAD.WIDE R8, R126, 0x2, R8 ;  /* 0x000000027e081825 */ /* 0x000fc800078e0208 */
[----:B-1----:R-:W-:-:S04]  /*2280*/  @P2 IMAD.WIDE R10, R126, 0x2, R4 ;  /* 0x000000027e0a2825 */ /* 0x002fc800078e0204 */
[--C-:B----4-:R-:W-:Y:S01]  /*2290*/  @P0 IMAD.WIDE R4, R128, 0x2, R6.reuse ;  /* 0x0000000280040825 */ /* 0x110fe200078e0206 */
[----:B------:R1:W-:Y:S01]  /*22a0*/  @P2 LDGSTS.E.BYPASS.LTC128B.128 [R244+0x4900], [R10.64], !P5 ;  /* 0x049000000af42fae */ /* 0x0003e2000e901d54 */
[----:B------:R-:W-:Y:S02]  /*22b0*/  ISETP.GE.AND P2, PT, R23, c[0x0][0x1d4], PT ;  /* 0x0000750017007a0c */ /* 0x000fe40003f46270 */
[----:B------:R-:W-:Y:S01]  /*22c0*/  @P0 IMAD.WIDE R6, R126, 0x2, R6 ;  /* 0x000000027e060825 */ /* 0x000fe200078e0206 */
[----:B------:R2:W-:Y:S03]  /*22d0*/  @P1 LDGSTS.E.BYPASS.LTC128B.128 [R244+0x3900], [R12.64], !P6 ;  /* 0x039000000cf41fae */ /* 0x0005e6000f101d54 */
[C---:B------:R-:W-:Y:S01]  /*22e0*/  IMAD.SHL.U32 R0, R36.reuse, 0x40, RZ ;  /* 0x0000004024007824 */ /* 0x040fe200078e00ff */
[----:B------:R1:W-:Y:S01]  /*22f0*/  @P1 LDGSTS.E.BYPASS.LTC128B.128 [R244+0x5100], [R8.64], !P5 ;  /* 0x0510000008f41fae */ /* 0x0003e2000e901d54 */
[----:B------:R-:W-:-:S03]  /*2300*/  LOP3.LUT P1, RZ, R36, 0x2, RZ, 0xc0, !PT ;  /* 0x0000000224ff7812 */ /* 0x000fc6000782c0ff */
[----:B------:R3:W-:Y:S01]  /*2310*/  @P0 LDGSTS.E.BYPASS.LTC128B.128 [R244+0x4100], [R4.64], !P6 ;  /* 0x0410000004f40fae */ /* 0x0007e2000f101d54 */
[----:B------:R-:W-:-:S03]  /*2320*/  LOP3.LUT R0, R0, 0x1c0, RZ, 0xc0, !PT ;  /* 0x000001c000007812 */ /* 0x000fc600078ec0ff */
[----:B------:R4:W-:Y:S04]  /*2330*/  @P0 LDGSTS.E.BYPASS.LTC128B.128 [R244+0x5900], [R6.64], !P5 ;  /* 0x0590000006f40fae */ /* 0x0009e8000e901d54 */
[----:B------:R-:W0:Y:S01]  /*2340*/  LDGDEPBAR ;  /* 0x00000000000079af */ /* 0x000e220000000000 */
[----:B---3--:R-:W-:Y:S02]  /*2350*/  IMAD.SHL.U32 R4, R18, 0x40, RZ ;  /* 0x0000004012047824 */ /* 0x008fe400078e00ff */
[----:B------:R-:W-:Y:S02]  /*2360*/  IMAD.SHL.U32 R5, R19, 0x40, RZ ;  /* 0x0000004013057824 */ /* 0x000fe400078e00ff */
[----:B----4-:R-:W-:Y:S01]  /*2370*/  IMAD.SHL.U32 R7, R15, 0x8, RZ ;  /* 0x000000080f077824 */ /* 0x010fe200078e00ff */
[----:B------:R-:W-:-:S04]  /*2380*/  DEPBAR.LE SB0, 0x1 ;  /* 0x000080400000791a */ /* 0x000fc80000000000 */
[----:B------:R-:W-:-:S04]  /*2390*/  DEPBAR.LE SB0, 0x0 ;  /* 0x000080000000791a */ /* 0x000fc80000000000 */
[----:B------:R-:W-:Y:S01]  /*23a0*/  IMAD.SHL.U32 R6, R14, 0x8, RZ ;  /* 0x000000080e067824 */ /* 0x000fe200078e00ff */
[----:B------:R-:W-:Y:S02]  /*23b0*/  LOP3.LUT R4, R4, 0x1c0, RZ, 0xc0, !PT ;  /* 0x000001c004047812 */ /* 0x000fe400078ec0ff */
[----:B------:R-:W-:Y:S02]  /*23c0*/  LOP3.LUT R121, R5, 0xfffffe00, RZ, 0xc0, !PT ;  /* 0xfffffe0005797812 */ /* 0x000fe400078ec0ff */
[----:B------:R-:W-:Y:S02]  /*23d0*/  LOP3.LUT R7, R0, 0x8, R7, 0xf8, !PT ;  /* 0x0000000800077812 */ /* 0x000fe400078ef807 */
[----:B------:R-:W-:Y:S02]  /*23e0*/  LOP3.LUT R5, R4, 0x8, R6, 0xf8, !PT ;  /* 0x0000000804057812 */ /* 0x000fe400078ef806 */
[----:B------:R-:W-:Y:S02]  /*23f0*/  SHF.R.U32.HI R0, RZ, 0x3, R0 ;  /* 0x00000003ff007819 */ /* 0x000fe40000011600 */
[----:B------:R-:W-:-:S02]  /*2400*/  SHF.R.U32.HI R4, RZ, 0x3, R4 ;  /* 0x00000003ff047819 */ /* 0x000fc40000011604 */
[----:B------:R-:W-:Y:S02]  /*2410*/  LOP3.LUT R0, R7, R0, RZ, 0x3c, !PT ;  /* 0x0000000007007212 */ /* 0x000fe400078e3cff */
[----:B------:R-:W-:Y:S01]  /*2420*/  LOP3.LUT R120, R5, R4, RZ, 0x3c, !PT ;  /* 0x0000000405787212 */ /* 0x000fe200078e3cff */
[----:B------:R-:W-:Y:S02]  /*2430*/  IMAD R4, R122, 0x400, R121 ;  /* 0x000004007a047824 */ /* 0x000fe400078e0279 */
[----:B------:R-:W-:Y:S02]  /*2440*/  IMAD R0, R14, 0x200, R0 ;  /* 0x000002000e007824 */ /* 0x000fe400078e0200 */
[----:B------:R-:W-:Y:S02]  /*2450*/  IMAD.IADD R4, R120, 0x1, R4 ;  /* 0x0000000178047824 */ /* 0x000fe400078e0204 */
[----:B------:R-:W-:Y:S01]  /*2460*/  IMAD.SHL.U32 R224, R0, 0x2, RZ ;  /* 0x0000000200e07824 */ /* 0x000fe200078e00ff */
[----:B------:R-:W-:Y:S01]  /*2470*/  BAR.SYNC.DEFER_BLOCKING 0x0 ;  /* 0x0000000000007b1d */ /* 0x000fe20000010000 */
[----:B------:R-:W-:-:S02]  /*2480*/  IMAD.SHL.U32 R231, R4, 0x2, RZ ;  /* 0x0000000204e77824 */ /* 0x000fc400078e00ff */
[----:B------:R-:W-:Y:S01]  /*2490*/  IMAD R0, R16, c[0x0][0x208], RZ ;  /* 0x0000820010007a24 */ /* 0x000fe200078e02ff */
[----:B------:R-:W-:Y:S01]  /*24a0*/  IADD3 R235, R224, 0x3120, RZ ;  /* 0x00003120e0eb7810 */ /* 0x000fe20007ffe0ff */
[--C-:B------:R-:W-:Y:S02]  /*24b0*/  IMAD R233, R3, 0x2, R231.reuse ;  /* 0x0000000203e97824 */ /* 0x100fe400078e02e7 */
[----:B------:R-:W-:Y:S02]  /*24c0*/  IMAD R0, R243, c[0x0][0x20c], R0 ;  /* 0x00008300f3007a24 */ /* 0x000fe400078e0200 */
[C---:B------:R-:W-:Y:S02]  /*24d0*/  IMAD R232, R2.reuse, 0x2, R231 ;  /* 0x0000000202e87824 */ /* 0x040fe400078e02e7 */
[----:B------:R-:W-:Y:S02]  /*24e0*/  IMAD R234, R2, 0x2, R233 ;  /* 0x0000000202ea7824 */ /* 0x000fe400078e02e9 */
[----:B------:R-:W-:Y:S01]  /*24f0*/  IMAD R236, R3, 0x2, R232 ;  /* 0x0000000203ec7824 */ /* 0x000fe200078e02e8 */
[----:B------:R-:W-:Y:S04]  /*2500*/  LDSM.16.M88.4 R4, [R224+0x3100] ;  /* 0x00310000e004783b */ /* 0x000fe80000000200 */
[----:B--2---:R-:W2:Y:S04]  /*2510*/  LDSM.16.M88.4 R12, [R231+0x6100] ;  /* 0x00610000e70c783b */ /* 0x004ea80000000200 */
[----:B-1----:R-:W1:Y:S04]  /*2520*/  LDSM.16.M88.4 R8, [R231+0x8100] ;  /* 0x00810000e708783b */ /* 0x002e680000000200 */
[----:B------:R-:W3:Y:S04]  /*2530*/  LDSM.16.M88.4 R24, [R224+0x3900] ;  /* 0x00390000e018783b */ /* 0x000ee80000000200 */
[----:B------:R-:W4:Y:S01]  /*2540*/  LDSM.16.M88.4 R32, [R224+0x4100] ;  /* 0x00410000e020783b */ /* 0x000f220000000200 */
[-C--:B--2---:R-:W-:Y:S08]  /*2550*/  HMMA.16816.F32.BF16 R112, R12, R4.reuse, RZ ;  /* 0x000000040c70723c */ /* 0x084ff000000418ff */
[C---:B-1----:R-:W-:Y:S07]  /*2560*/  HMMA.16816.F32.BF16 R68, R8.reuse, R4, RZ ;  /* 0x000000040844723c */ /* 0x042fee00000418ff */
[----:B------:R-:W-:Y:S01]  /*2570*/  IMAD.WIDE.U32 R4, R243, c[0x0][0x208], RZ ;  /* 0x00008200f3047a25 */ /* 0x000fe200078e00ff */
[----:B------:R-:W-:Y:S03]  /*2580*/  HMMA.16816.F32.BF16 R72, R8, R6, RZ ;  /* 0x000000060848723c */ /* 0x000fe600000418ff */
[----:B------:R-:W-:-:S02]  /*2590*/  IMAD.IADD R5, R5, 0x1, R0 ;  /* 0x0000000105057824 */ /* 0x000fc400078e0200 */
[----:B------:R-:W-:Y:S02]  /*25a0*/  IMAD R0, R17, c[0x0][0x218], RZ ;  /* 0x0000860011007a24 */ /* 0x000fe400078e02ff */
[C---:B------:R-:W-:Y:S01]  /*25b0*/  IMAD.WIDE.U32 R4, R242.reuse, c[0x0][0x218], R4 ;  /* 0x00008600f2047a25 */ /* 0x040fe200078e0004 */
[C---:B------:R-:W-:Y:S01]  /*25c0*/  HMMA.16816.F32.BF16 R116, R12.reuse, R6, RZ ;  /* 0x000000060c74723c */ /* 0x040fe200000418ff */
[----:B------:R-:W-:Y:S06]  /*25d0*/  LDSM.16.M88.4 R16, [R233+0x8100] ;  /* 0x00810000e910783b */ /* 0x000fec0000000200 */
[----:B------:R-:W-:Y:S01]  /*25e0*/  IMAD R6, R242, c[0x0][0x21c], R0 ;  /* 0x00008700f2067a24 */ /* 0x000fe200078e0200 */
[----:B------:R-:W-:Y:S01]  /*25f0*/  IADD3 R0, P0, R4, UR22, RZ ;  /* 0x0000001604007c10 */ /* 0x000fe2000ff1e0ff */
[----:B---3--:R-:W-:Y:S01]  /*2600*/  HMMA.16816.F32.BF16 R92, R12, R24, RZ ;  /* 0x000000180c5c723c */ /* 0x008fe200000418ff */
[----:B------:R-:W-:-:S02]  /*2610*/  IADD3 R7, R224, 0x3100, RZ ;  /* 0x00003100e0077810 */ /* 0x000fc40007ffe0ff */
[----:B------:R-:W-:Y:S02]  /*2620*/  IADD3.X R5, R5, UR16, R6, P0, !PT ;  /* 0x0000001005057c10 */ /* 0x000fe400087fe406 */
[C---:B------:R-:W-:Y:S02]  /*2630*/  LEA R4, P0, R0.reuse, c[0x0][0x1f8], 0x1 ;  /* 0x00007e0000047a11 */ /* 0x040fe400078008ff */
[----:B------:R-:W-:Y:S01]  /*2640*/  @P1 IADD3 R235, R7, -0x20, RZ ;  /* 0xffffffe007eb1810 */ /* 0x000fe20007ffe0ff */
[C---:B------:R-:W-:Y:S01]  /*2650*/  HMMA.16816.F32.BF16 R60, R8.reuse, R24, RZ ;  /* 0x00000018083c723c */ /* 0x040fe200000418ff */
[----:B------:R-:W-:Y:S01]  /*2660*/  LEA.HI.X R0, R0, c[0x0][0x1fc], R5, 0x1, P0 ;  /* 0x00007f0000007a11 */ /* 0x000fe200000f0c05 */
[----:B------:R-:W1:Y:S01]  /*2670*/  SHFL.IDX PT, R20, R4, 0x2, 0x181f ;  /* 0x00581f0004147f89 */ /* 0x000e6200000e0000 */
[C---:B------:R-:W-:Y:S02]  /*2680*/  IADD3 R241, R235.reuse, 0x800, RZ ;  /* 0x00000800ebf17810 */ /* 0x040fe40007ffe0ff */
[C---:B------:R-:W-:Y:S01]  /*2690*/  IADD3 R240, R235.reuse, 0x1000, RZ ;  /* 0x00001000ebf07810 */ /* 0x040fe20007ffe0ff */
[----:B------:R-:W2:Y:S01]  /*26a0*/  SHFL.IDX PT, R7, R4, 0x1, 0x181f ;  /* 0x00381f0004077f89 */ /* 0x000ea200000e0000 */
[----:B------:R-:W-:Y:S01]  /*26b0*/  IMAD.WIDE R24, R128, 0x2, RZ ;  /* 0x0000000280187825 */ /* 0x000fe200078e02ff */
[----:B------:R-:W-:Y:S01]  /*26c0*/  HMMA.16816.F32.BF16 R56, R8, R26, RZ ;  /* 0x0000001a0838723c */ /* 0x000fe200000418ff */
[C---:B------:R-:W-:Y:S01]  /*26d0*/  IADD3 R239, R235.reuse, 0x1800, RZ ;  /* 0x00001800ebef7810 */ /* 0x040fe20007ffe0ff */
[----:B------:R3:W5:Y:S01]  /*26e0*/  SHFL.IDX PT, R6, R4, RZ, 0x181f ;  /* 0x00181fff04067589 */ /* 0x00076200000e0000 */
[----:B------:R-:W-:-:S02]  /*26f0*/  IADD3 R238, R235, 0x2000, RZ ;  /* 0x00002000ebee7810 */ /* 0x000fc40007ffe0ff */
[----:B------:R-:W-:Y:S01]  /*2700*/  IADD3 R237, R235, 0x2800, RZ ;  /* 0x00002800ebed7810 */ /* 0x000fe20007ffe0ff */
[----:B------:R-:W5:Y:S02]  /*2710*/  SHFL.IDX PT, R21, R0, RZ, 0x181f ;  /* 0x00181fff00157589 */ /* 0x000f6400000e0000 */
[----:B------:R-:W-:Y:S02]  /*2720*/  HMMA.16816.F32.BF16 R104, R12, R26, RZ ;  /* 0x0000001a0c68723c */ /* 0x000fe400000418ff */
[----:B------:R-:W5:Y:S04]  /*2730*/  SHFL.IDX PT, R22, R0, 0x1, 0x181f ;  /* 0x00381f0000167f89 */ /* 0x000f6800000e0000 */
[----:B------:R-:W5:Y:S02]  /*2740*/  SHFL.IDX PT, R0, R0, 0x2, 0x181f ;  /* 0x00581f0000007f89 */ /* 0x000f6400000e0000 */
[----:B----4-:R-:W-:Y:S01]  /*2750*/  HMMA.16816.F32.BF16 R48, R8, R32, RZ ;  /* 0x000000200830723c */ /* 0x010fe200000418ff */
[C---:B-1----:R-:W-:Y:S01]  /*2760*/  IADD3 R30, P0, R24.reuse, R20, RZ ;  /* 0x00000014181e7210 */ /* 0x042fe20007f1e0ff */
[----:B------:R-:W1:Y:S01]  /*2770*/  LDSM.16.M88.4 R44, [R235] ;  /* 0x00000000eb2c783b */ /* 0x000e620000000200 */
[----:B--2---:R-:W-:-:S03]  /*2780*/  IADD3 R26, P1, R24, R7, RZ ;  /* 0x00000007181a7210 */ /* 0x004fc60007f3e0ff */
[----:B------:R-:W2:Y:S02]  /*2790*/  LDSM.16.M88.4 R40, [R235+0x800] ;  /* 0x00080000eb28783b */ /* 0x000ea40000000200 */
[----:B------:R-:W-:Y:S01]  /*27a0*/  HMMA.16816.F32.BF16 R64, R8, R34, RZ ;  /* 0x000000220840723c */ /* 0x000fe200000418ff */
[----:B---3--:R-:W-:Y:S01]  /*27b0*/  IMAD.WIDE R4, R126, 0x2, RZ ;  /* 0x000000027e047825 */ /* 0x008fe200078e02ff */
[----:B-----5:R-:W-:Y:S01]  /*27c0*/  IADD3 R28, P3, R6, R24, RZ ;  /* 0x00000018061c7210 */ /* 0x020fe20007f7e0ff */
[----:B------:R-:W3:Y:S04]  /*27d0*/  LDSM.16.M88.4 R52, [R235+0x1000] ;  /* 0x00100000eb34783b */ /* 0x000ee80000000200 */
[----:B------:R-:W-:Y:S01]  /*27e0*/  IMAD.X R29, R21, 0x1, R25, P3 ;  /* 0x00000001151d7824 */ /* 0x000fe200018e0619 */
[----:B------:R-:W-:Y:S01]  /*27f0*/  ISETP.GE.AND P3, PT, R128, c[0x0][0x1d4], PT ;  /* 0x0000750080007a0c */ /* 0x000fe20003f66270 */
[----:B------:R-:W-:Y:S01]  /*2800*/  HMMA.16816.F32.BF16 R84, R12, R32, RZ ;  /* 0x000000200c54723c */ /* 0x000fe200000418ff */
[----:B------:R-:W-:-:S02]  /*2810*/  IMAD.X R27, R25, 0x1, R22, P1 ;  /* 0x00000001191b7824 */ /* 0x000fc400008e0616 */
[----:B------:R-:W-:Y:S01]  /*2820*/  IMAD.X R31, R25, 0x1, R0, P0 ;  /* 0x00000001191f7824 */ /* 0x000fe200000e0600 */
[----:B------:R-:W-:Y:S02]  /*2830*/  IADD3 R24, P0, R6, R4, RZ ;  /* 0x0000000406187210 */ /* 0x000fe40007f1e0ff */
[C---:B------:R-:W-:Y:S02]  /*2840*/  IADD3 R6, P1, R4.reuse, R7, RZ ;  /* 0x0000000704067210 */ /* 0x040fe40007f3e0ff */
[----:B------:R-:W-:Y:S01]  /*2850*/  HMMA.16816.F32.BF16 R100, R12, R34, RZ ;  /* 0x000000220c64723c */ /* 0x000fe200000418ff */
[----:B------:R-:W-:Y:S01]  /*2860*/  IMAD.X R25, R21, 0x1, R5, P0 ;  /* 0x0000000115197824 */ /* 0x000fe200000e0605 */
[----:B------:R-:W-:Y:S01]  /*2870*/  IADD3 R4, P0, R4, R20, RZ ;  /* 0x0000001404047210 */ /* 0x000fe20007f1e0ff */
[----:B------:R-:W-:Y:S01]  /*2880*/  IMAD.X R7, R5, 0x1, R22, P1 ;  /* 0x0000000105077824 */ /* 0x000fe200008e0616 */
[----:B------:R-:W-:Y:S01]  /*2890*/  ISETP.LT.OR P1, PT, R37, 0x1, P3 ;  /* 0x000000012500780c */ /* 0x000fe20001f21670 */
[----:B------:R-:W4:Y:S02]  /*28a0*/  LDSM.16.M88.4 R20, [R233+0x6100] ;  /* 0x00610000e914783b */ /* 0x000f240000000200 */
[----:B------:R-:W-:Y:S01]  /*28b0*/  IMAD.X R5, R5, 0x1, R0, P0 ;  /* 0x0000000105057824 */ /* 0x000fe200000e0600 */
[C---:B------:R-:W-:Y:S01]  /*28c0*/  ISETP.LT.OR P0, PT, R37.reuse, 0x1, P2 ;  /* 0x000000012500780c */ /* 0x040fe20001701670 */
[----:B------:R-:W-:Y:S01]  /*28d0*/  IMAD.MOV.U32 R0, RZ, RZ, 0x40 ;  /* 0x00000040ff007424 */ /* 0x000fe200078e00ff */
[----:B-1----:R-:W-:Y:S07]  /*28e0*/  HMMA.16816.F32.BF16 R80, R16, R46, R72 ;  /* 0x0000002e1050723c */ /* 0x002fee0000041848 */
[----:B------:R-:W-:Y:S01]  /*28f0*/  @!PT LDS RZ, [RZ] ;  /* 0x00000000fffff984 */ /* 0x000fe20000000800 */
[----:B------:R-:W-:Y:S01]  /*2900*/  @!PT LDS RZ, [RZ] ;  /* 0x00000000fffff984 */ /* 0x000fe20000000800 */
[----:B------:R-:W-:Y:S01]  /*2910*/  @!PT LDS RZ, [RZ] ;  /* 0x00000000fffff984 */ /* 0x000fe20000000800 */
[----:B------:R1:W-:Y:S01]  /*2920*/  LDGSTS.E.BYPASS.LTC128B.128 [R244+0x100], [R28.64], !P1 ;  /* 0x001000001cf47fae */ /* 0x0003e2000c901d54 */
[----:B------:R-:W-:-:S02]  /*2930*/  ISETP.LT.OR P1, PT, R37, 0x11, P3 ;  /* 0x000000112500780c */ /* 0x000fc40001f21670 */
[C---:B------:R-:W-:Y:S01]  /*2940*/  ISETP.LT.OR P3, PT, R37.reuse, 0x21, P3 ;  /* 0x000000212500780c */ /* 0x040fe20001f61670 */
[----:B------:R5:W-:Y:S01]  /*2950*/  LDGSTS.E.BYPASS.LTC128B.128 [R244+0x1900], [R24.64], !P0 ;  /* 0x0190000018f47fae */ /* 0x000be2000c101d54 */
[C---:B------:R-:W-:Y:S02]  /*2960*/  ISETP.LT.OR P0, PT, R37.reuse, 0x11, P2 ;  /* 0x000000112500780c */ /* 0x040fe40001701670 */
[----:B------:R-:W-:Y:S01]  /*2970*/  ISETP.LT.OR P2, PT, R37, 0x21, P2 ;  /* 0x000000212500780c */ /* 0x000fe20001741670 */
[C---:B--2---:R-:W-:Y:S06]  /*2980*/  HMMA.16816.F32.BF16 R76, R16.reuse, R42, R56 ;  /* 0x0000002a104c723c */ /* 0x044fec0000041838 */
[----:B------:R5:W-:Y:S01]  /*2990*/  LDGSTS.E.BYPASS.LTC128B.128 [R244+0x900], [R26.64], !P1 ;  /* 0x009000001af47fae */ /* 0x000be2000c901d54 */
[----:B------:R-:W-:Y:S01]  /*29a0*/  LOP3.LUT P1, RZ, R36, 0x4, RZ, 0xc0, !PT ;  /* 0x0000000424ff7812 */ /* 0x000fe2000782c0ff */
[----:B------:R-:W-:Y:S02]  /*29b0*/  HMMA.16816.F32.BF16 R108, R16, R44, R68 ;  /* 0x0000002c106c723c */ /* 0x000fe40000041844 */
[----:B------:R2:W-:Y:S01]  /*29c0*/  LDGSTS.E.BYPASS.LTC128B.128 [R244+0x2100], [R6.64], !P0 ;  /* 0x0210000006f47fae */ /* 0x0005e2000c101d54 */
[----:B------:R-:W-:-:S02]  /*29d0*/  SEL R0, R0, 0xffffffc0, !P1 ;  /* 0xffffffc000007807 */ /* 0x000fc40004800000 */
[----:B------:R-:W-:Y:S01]  /*29e0*/  PLOP3.LUT P0, PT, PT, PT, UP0, 0x80, 0x0 ;  /* 0x000000000000781c */ /* 0x000fe20003f0f008 */
[----:B------:R1:W-:Y:S01]  /*29f0*/  LDGSTS.E.BYPASS.LTC128B.128 [R244+0x1100], [R30.64], !P3 ;  /* 0x011000001ef47fae */ /* 0x0003e2000d901d54 */
[----:B------:R-:W-:Y:S01]  /*2a00*/  ISETP.GT.AND P3, PT, R130, 0x2f, PT ;  /* 0x0000002f8200780c */ /* 0x000fe20003f64270 */
[----:B------:R-:W-:Y:S01]  /*2a10*/  IMAD.IADD R230, R224, 0x1, R0 ;  /* 0x00000001e0e67824 */ /* 0x000fe200078e0200 */
[----:B------:R-:W-:Y:S01]  /*2a20*/  HMMA.16816.F32.BF16 R96, R16, R40, R60 ;  /* 0x000000281060723c */ /* 0x000fe2000004183c */
[----:B------:R2:W-:Y:S01]  /*2a30*/  LDGSTS.E.BYPASS.LTC128B.128 [R244+0x2900], [R4.64], !P2 ;  /* 0x0290000004f47fae */ /* 0x0005e2000d101d54 */
[----:B------:R-:W-:-:S03]  /*2a40*/  IMAD.IADD R229, R0, 0x1, R235 ;  /* 0x0000000100e57824 */ /* 0x000fc600078e02eb */
[----:B------:R-:W-:Y:S03]  /*2a50*/  LDSM.16.M88.4 R8, [R232+0x8100] ;  /* 0x00810000e808783b */ /* 0x000fe60000000200 */
[C---:B---3--:R-:W-:Y:S01]  /*2a60*/  HMMA.16816.F32.BF16 R88, R16.reuse, R52, R48 ;  /* 0x000000341058723c */ /* 0x048fe20000041830 */
[----:B------:R-:W-:Y:S04]  /*2a70*/  LDSM.16.M88.4 R32, [R230+0x4100] ;  /* 0x00410000e620783b */ /* 0x000fe80000000200 */
[----:B------:R-:W-:Y:S03]  /*2a80*/  LDSM.16.M88.4 R12, [R232+0x6100] ;  /* 0x00610000e80c783b */ /* 0x000fe60000000200 */
[----:B------:R-:W-:Y:S01]  /*2a90*/  HMMA.16816.F32.BF16 R72, R16, R54, R64 ;  /* 0x000000361048723c */ /* 0x000fe20000041840 */
[----:B-----5:R-:W3:Y:S04]  /*2aa0*/  LDSM.16.M88.4 R24, [R230+0x3900] ;  /* 0x00390000e618783b */ /* 0x020ee80000000200 */
[----:B------:R-:W-:Y:S03]  /*2ab0*/  LDSM.16.M88.4 R36, [R229] ;  /* 0x00000000e524783b */ /* 0x000fe60000000200 */
[C---:B----4-:R-:W-:Y:S01]  /*2ac0*/  HMMA.16816.F32.BF16 R68, R20.reuse, R44, R112 ;  /* 0x0000002c1444723c */ /* 0x050fe20000041870 */
[----:B-1----:R-:W1:Y:S04]  /*2ad0*/  LDSM.16.M88.4 R28, [R230+0x3100] ;  /* 0x00310000e61c783b */ /* 0x002e680000000200 */
[----:B--2---:R-:W2:Y:S03]  /*2ae0*/  LDSM.16.M88.4 R4, [R234+0x8100] ;  /* 0x00810000ea04783b */ /* 0x004ea60000000200 */
[C---:B------:R-:W-:Y:S01]  /*2af0*/  HMMA.16816.F32.BF16 R48, R20.reuse, R52, R84 ;  /* 0x000000341430723c */ /* 0x040fe20000041854 */
[----:B------:R-:W4:Y:S04]  /*2b00*/  LDSM.16.M88.4 R60, [R229+0x800] ;  /* 0x00080000e53c783b */ /* 0x000f280000000200 */
[----:B------:R-:W-:Y:S03]  /*2b10*/  LDSM.16.M88.4 R64, [R229+0x1000] ;  /* 0x00100000e540783b */ /* 0x000fe60000000200 */
[C---:B------:R-:W-:Y:S01]  /*2b20*/  HMMA.16816.F32.BF16 R44, R20.reuse, R46, R116 ;  /* 0x0000002e142c723c */ /* 0x040fe20000041874 */
[----:B------:R-:W0:Y:S07]  /*2b30*/  LDGDEPBAR ;  /* 0x00000000000079af */ /* 0x000e2e0000000000 */
[C---:B------:R-:W-:Y:S08]  /*2b40*/  HMMA.16816.F32.BF16 R16, R20.reuse, R42, R104 ;  /* 0x0000002a1410723c */ /* 0x040ff00000041868 */
[C---:B------:R-:W-:Y:S08]  /*2b50*/  HMMA.16816.F32.BF16 R56, R20.reuse, R40, R92 ;  /* 0x000000281438723c */ /* 0x040ff0000004185c */
[----:B------:R-:W-:Y:S01]  /*2b60*/  HMMA.16816.F32.BF16 R52, R20, R54, R100 ;  /* 0x000000361434723c */ /* 0x000fe20000041864 */
[----:B------:R-:W5:Y:S07]  /*2b70*/  LDSM.16.M88.4 R20, [R234+0x6100] ;  /* 0x00610000ea14783b */ /* 0x000f6e0000000200 */
[C---:B---3--:R-:W-:Y:S08]  /*2b80*/  HMMA.16816.F32.BF16 R84, R8.reuse, R26, R76 ;  /* 0x0000001a0854723c */ /* 0x048ff0000004184c */
[C---:B-1----:R-:W-:Y:S08]  /*2b90*/  HMMA.16816.F32.BF16 R40, R8.reuse, R28, R108 ;  /* 0x0000001c0828723c */ /* 0x042ff0000004186c */
[C---:B------:R-:W-:Y:S08]  /*2ba0*/  HMMA.16816.F32.BF16 R92, R8.reuse, R24, R96 ;  /* 0x00000018085c723c */ /* 0x040ff00000041860 */
[C---:B------:R-:W-:Y:S08]  /*2bb0*/  HMMA.16816.F32.BF16 R88, R8.reuse, R32, R88 ;  /* 0x000000200858723c */ /* 0x040ff00000041858 */
[C---:B------:R-:W-:Y:S08]  /*2bc0*/  HMMA.16816.F32.BF16 R80, R8.reuse, R30, R80 ;  /* 0x0000001e0850723c */ /* 0x040ff00000041850 */
[----:B------:R-:W-:Y:S08]  /*2bd0*/  HMMA.16816.F32.BF16 R76, R8, R34, R72 ;  /* 0x00000022084c723c */ /* 0x000ff00000041848 */
[C---:B------:R-:W-:Y:S08]  /*2be0*/  HMMA.16816.F32.BF16 R8, R12.reuse, R28, R68 ;  /* 0x0000001c0c08723c */ /* 0x040ff00000041844 */
[C---:B------:R-:W-:Y:S01]  /*2bf0*/  HMMA.16816.F32.BF16 R44, R12.reuse, R30, R44 ;  /* 0x0000001e0c2c723c */ /* 0x040fe2000004182c */
[----:B------:R-:W-:Y:S07]  /*2c00*/  LDSM.16.M88.4 R28, [R224+0x4900] ;  /* 0x00490000e01c783b */ /* 0x000fee0000000200 */
[C---:B------:R-:W-:Y:S01]  /*2c10*/  HMMA.16816.F32.BF16 R104, R12.reuse, R26, R16 ;  /* 0x0000001a0c68723c */ /* 0x040fe20000041810 */
[----:B------:R-:W1:Y:S07]  /*2c20*/  LDSM.16.M88.4 R16, [R231+0xc100] ;  /* 0x00c10000e710783b */ /* 0x000e6e0000000200 */
[C---:B------:R-:W-:Y:S01]  /*2c30*/  HMMA.16816.F32.BF16 R56, R12.reuse, R24, R56 ;  /* 0x000000180c38723c */ /* 0x040fe20000041838 */
[----:B------:R-:W3:Y:S07]  /*2c40*/  LDSM.16.M88.4 R24, [R224+0x5100] ;  /* 0x00510000e018783b */ /* 0x000eee0000000200 */
[C---:B------:R-:W-:Y:S01]  /*2c50*/  HMMA.16816.F32.BF16 R108, R12.reuse, R32, R48 ;  /* 0x000000200c6c723c */ /* 0x040fe20000041830 */
[----:B------:R-:W-:Y:S07]  /*2c60*/  LDSM.16.M88.4 R48, [R235+0x1800] ;  /* 0x00180000eb30783b */ /* 0x000fee0000000200 */
[----:B------:R-:W-:Y:S01]  /*2c70*/  HMMA.16816.F32.BF16 R52, R12, R34, R52 ;  /* 0x000000220c34723c */ /* 0x000fe20000041834 */
[----:B------:R-:W1:Y:S07]  /*2c80*/  LDSM.16.M88.4 R12, [R224+0x5900] ;  /* 0x00590000e00c783b */ /* 0x000e6e0000000200 */
[C---:B--2---:R-:W-:Y:S08]  /*2c90*/  HMMA.16816.F32.BF16 R40, R4.reuse, R36, R40 ;  /* 0x000000240428723c */ /* 0x044ff00000041828 */
[----:B----4-:R-:W-:Y:S08]  /*2ca0*/  HMMA.16816.F32.BF16 R68, R4, R60, R92 ;  /* 0x0000003c0444723c */ /* 0x010ff0000004185c */
[----:B-----5:R-:W-:Y:S01]  /*2cb0*/  HMMA.16816.F32.BF16 R92, R20, R36, R8 ;  /* 0x00000024145c723c */ /* 0x020fe20000041808 */
[----:B------:R-:W2:Y:S07]  /*2cc0*/  LDSM.16.M88.4 R8, [R231+0xa100] ;  /* 0x00a10000e708783b */ /* 0x000eae0000000200 */
[C---:B------:R-:W-:Y:S08]  /*2cd0*/  HMMA.16816.F32.BF16 R32, R4.reuse, R38, R80 ;  /* 0x000000260420723c */ /* 0x040ff00000041850 */
[C---:B------:R-:W-:Y:S08]  /*2ce0*/  HMMA.16816.F32.BF16 R72, R4.reuse, R62, R84 ;  /* 0x0000003e0448723c */ /* 0x040ff00000041854 */
[C---:B------:R-:W-:Y:S08]  /*2cf0*/  HMMA.16816.F32.BF16 R100, R4.reuse, R64, R88 ;  /* 0x000000400464723c */ /* 0x040ff00000041858 */
[----:B------:R-:W-:Y:S01]  /*2d00*/  HMMA.16816.F32.BF16 R96, R4, R66, R76 ;  /* 0x000000420460723c */ /* 0x000fe2000004184c */
[----:B------:R-:W-:Y:S07]  /*2d10*/  LDSM.16.M88.4 R4, [R233+0xc100] ;  /* 0x00c10000e904783b */ /* 0x000fee0000000200 */
[C---:B------:R-:W-:Y:S01]  /*2d20*/  HMMA.16816.F32.BF16 R84, R20.reuse, R38, R44 ;  /* 0x000000261454723c */ /* 0x040fe2000004182c */
[----:B------:R-:W4:Y:S07]  /*2d30*/  LDSM.16.M88.4 R44, [R235+0x2000] ;  /* 0x00200000eb2c783b */ /* 0x000f2e0000000200 */
[C---:B------:R-:W-:Y:S01]  /*2d40*/  HMMA.16816.F32.BF16 R88, R20.reuse, R60, R56 ;  /* 0x0000003c1458723c */ /* 0x040fe20000041838 */
[----:B------:R-:W5:Y:S07]  /*2d50*/  LDSM.16.M88.4 R56, [R235+0x2800] ;  /* 0x00280000eb38783b */ /* 0x000f6e0000000200 */
[C---:B------:R-:W-:Y:S08]  /*2d60*/  HMMA.16816.F32.BF16 R104, R20.reuse, R62, R104 ;  /* 0x0000003e1468723c */ /* 0x040ff00000041868 */
[C---:B------:R-:W-:Y:S08]  /*2d70*/  HMMA.16816.F32.BF16 R108, R20.reuse, R64, R108 ;  /* 0x00000040146c723c */ /* 0x040ff0000004186c */
[----:B------:R-:W-:Y:S01]  /*2d80*/  HMMA.16816.F32.BF16 R80, R20, R66, R52 ;  /* 0x000000421450723c */ /* 0x000fe20000041834 */
[----:B------:R-:W2:Y:S07]  /*2d90*/  LDSM.16.M88.4 R20, [R233+0xa100] ;  /* 0x00a10000e914783b */ /* 0x000eae0000000200 */
[C---:B-1----:R-:W-:Y:S08]  /*2da0*/  HMMA.16816.F32.BF16 R76, R16.reuse, R28, R40 ;  /* 0x0000001c104c723c */ /* 0x042ff00000041828 */
[C---:B---3--:R-:W-:Y:S08]  /*2db0*/  HMMA.16816.F32.BF16 R40, R16.reuse, R24, R68 ;  /* 0x000000181028723c */ /* 0x048ff00000041844 */
[C---:B------:R-:W-:Y:S08]  /*2dc0*/  HMMA.16816.F32.BF16 R52, R16.reuse, R30, R32 ;  /* 0x0000001e1034723c */ /* 0x040ff00000041820 */
[C---:B------:R-:W-:Y:S08]  /*2dd0*/  HMMA.16816.F32.BF16 R36, R16.reuse, R26, R72 ;  /* 0x0000001a1024723c */ /* 0x040ff00000041848 */
[----:B------:R-:W-:Y:S08]  /*2de0*/  HMMA.16816.F32.BF16 R32, R16, R12, R100 ;  /* 0x0000000c1020723c */ /* 0x000ff00000041864 */
[C---:B--2---:R-:W-:Y:S08]  /*2df0*/  HMMA.16816.F32.BF16 R72, R8.reuse, R28, R92 ;  /* 0x0000001c0848723c */ /* 0x044ff0000004185c */
[C---:B------:R-:W-:Y:S08]  /*2e00*/  HMMA.16816.F32.BF16 R68, R8.reuse, R30, R84 ;  /* 0x0000001e0844723c */ /* 0x040ff00000041854 */
[----:B------:R-:W-:Y:S08]  /*2e10*/  HMMA.16816.F32.BF16 R60, R8, R24, R88 ;  /* 0x00000018083c723c */ /* 0x000ff00000041858 */
[----:B------:R-:W-:Y:S01]  /*2e20*/  HMMA.16816.F32.BF16 R64, R16, R14, R96 ;  /* 0x0000000e1040723c */ /* 0x000fe20000041860 */
[----:B------:R-:W-:Y:S07]  /*2e30*/  LDSM.16.M88.4 R16, [R232+0xc100] ;  /* 0x00c10000e810783b */ /* 0x000fee0000000200 */
[C---:B------:R-:W-:Y:S08]  /*2e40*/  HMMA.16816.F32.BF16 R28, R8.reuse, R26, R104 ;  /* 0x0000001a081c723c */ /* 0x040ff00000041868 */
[C---:B------:R-:W-:Y:S08]  /*2e50*/  HMMA.16816.F32.BF16 R24, R8.reuse, R12, R108 ;  /* 0x0000000c0818723c */ /* 0x040ff0000004186c */
[----:B------:R-:W-:Y:S01]  /*2e60*/  HMMA.16816.F32.BF16 R80, R8, R14, R80 ;  /* 0x0000000e0850723c */ /* 0x000fe20000041850 */
[----:B------:R-:W-:Y:S04]  /*2e70*/  LDSM.16.M88.4 R12, [R232+0xa100] ;  /* 0x00a10000e80c783b */ /* 0x000fe80000000200 */
[----:B------:R-:W-:Y:S03]  /*2e80*/  LDSM.16.M88.4 R8, [R234+0xa100] ;  /* 0x00a10000ea08783b */ /* 0x000fe60000000200 */
[C---:B----4-:R-:W-:Y:S01]  /*2e90*/  HMMA.16816.F32.BF16 R108, R4.reuse, R44, R40 ;  /* 0x0000002c046c723c */ /* 0x050fe20000041828 */
[----:B------:R-:W1:Y:S07]  /*2ea0*/  LDSM.16.M88.4 R40, [R230+0x4900] ;  /* 0x00490000e628783b */ /* 0x000e6e0000000200 */
[C---:B------:R-:W-:Y:S01]  /*2eb0*/  HMMA.16816.F32.BF16 R104, R4.reuse, R46, R36 ;  /* 0x0000002e0468723c */ /* 0x040fe20000041824 */
[----:B------:R-:W2:Y:S07]  /*2ec0*/  LDSM.16.M88.4 R36, [R230+0x5100] ;  /* 0x00510000e624783b */ /* 0x000eae0000000200 */
[C---:B-----5:R-:W-:Y:S01]  /*2ed0*/  HMMA.16816.F32.BF16 R100, R4.reuse, R56, R32 ;  /* 0x000000380464723c */ /* 0x060fe20000041820 */
[----:B------:R-:W3:Y:S07]  /*2ee0*/  LDSM.16.M88.4 R32, [R230+0x5900] ;  /* 0x00590000e620783b */ /* 0x000eee0000000200 */
[C---:B------:R-:W-:Y:S08]  /*2ef0*/  HMMA.16816.F32.BF16 R112, R4.reuse, R48, R76 ;  /* 0x000000300470723c */ /* 0x040ff0000004184c */
[----:B------:R-:W-:Y:S08]  /*2f00*/  HMMA.16816.F32.BF16 R76, R4, R50, R52 ;  /* 0x00000032044c723c */ /* 0x000ff00000041834 */
[C---:B------:R-:W-:Y:S08]  /*2f10*/  HMMA.16816.F32.BF16 R96, R20.reuse, R48, R72 ;  /* 0x000000301460723c */ /* 0x040ff00000041848 */
[C---:B------:R-:W-:Y:S08]  /*2f20*/  HMMA.16816.F32.BF16 R92, R20.reuse, R50, R68 ;  /* 0x00000032145c723c */ /* 0x040ff00000041844 */
[----:B------:R-:W-:Y:S08]  /*2f30*/  HMMA.16816.F32.BF16 R88, R20, R44, R60 ;  /* 0x0000002c1458723c */ /* 0x000ff0000004183c */
[----:B------:R-:W-:Y:S01]  /*2f40*/  HMMA.16816.F32.BF16 R52, R4, R58, R64 ;  /* 0x0000003a0434723c */ /* 0x000fe20000041840 */
[----:B------:R-:W-:Y:S07]  /*2f50*/  LDSM.16.M88.4 R4, [R236+0xc100] ;  /* 0x00c10000ec04783b */ /* 0x000fee0000000200 */
[C---:B------:R-:W-:Y:S01]  /*2f60*/  HMMA.16816.F32.BF16 R84, R20.reuse, R46, R28 ;  /* 0x0000002e1454723c */ /* 0x040fe2000004181c */
[----:B------:R-:W-:Y:S07]  /*2f70*/  LDSM.16.M88.4 R28, [R229+0x1800] ;  /* 0x00180000e51c783b */ /* 0x000fee0000000200 */
[C---:B------:R-:W-:Y:S01]  /*2f80*/  HMMA.16816.F32.BF16 R60, R20.reuse, R56, R24 ;  /* 0x00000038143c723c */ /* 0x040fe20000041818 */
[----:B------:R-:W4:Y:S07]  /*2f90*/  LDSM.16.M88.4 R24, [R229+0x2000] ;  /* 0x00200000e518783b */ /* 0x000f2e0000000200 */
[----:B------:R-:W-:Y:S01]  /*2fa0*/  HMMA.16816.F32.BF16 R56, R20, R58, R80 ;  /* 0x0000003a1438723c */ /* 0x000fe20000041850 */
[----:B------:R-:W5:Y:S01]  /*2fb0*/  LDSM.16.M88.4 R20, [R229+0x2800] ;  /* 0x00280000e514783b */ /* 0x000f620000000200 */
[----:B------:R-:W-:-:S06]  /*2fc0*/  DEPBAR.LE SB0, 0x0 ;  /* 0x000080000000791a */ /* 0x000fcc0000000000 */
[C---:B-1----:R-:W-:Y:S08]  /*2fd0*/  HMMA.16816.F32.BF16 R80, R16.reuse, R40, R112 ;  /* 0x000000281050723c */ /* 0x042ff00000041870 */
[----:B------:R-:W-:Y:S08]  /*2fe0*/  HMMA.16816.F32.BF16 R76, R16, R42, R76 ;  /* 0x0000002a104c723c */ /* 0x000ff0000004184c */
[C---:B------:R-:W-:Y:S08]  /*2ff0*/  HMMA.16816.F32.BF16 R48, R12.reuse, R40, R96 ;  /* 0x000000280c30723c */ /* 0x040ff00000041860 */
[----:B------:R-:W-:Y:S08]  /*3000*/  HMMA.16816.F32.BF16 R44, R12, R42, R92 ;  /* 0x0000002a0c2c723c */ /* 0x000ff0000004185c */
[C---:B--2---:R-:W-:Y:S08]  /*3010*/  HMMA.16816.F32.BF16 R72, R16.reuse, R36, R108 ;  /* 0x000000241048723c */ /* 0x044ff0000004186c */
[----:B------:R-:W-:Y:S08]  /*3020*/  HMMA.16816.F32.BF16 R68, R16, R38, R104 ;  /* 0x000000261044723c */ /* 0x000ff00000041868 */
[----:B------:R-:W-:Y:S08]  /*3030*/  HMMA.16816.F32.BF16 R40, R12, R36, R88 ;  /* 0x000000240c28723c */ /* 0x000ff00000041858 */
[C---:B---3--:R-:W-:Y:S08]  /*3040*/  HMMA.16816.F32.BF16 R64, R16.reuse, R32, R100 ;  /* 0x000000201040723c */ /* 0x048ff00000041864 */
[----:B------:R-:W-:Y:S08]  /*3050*/  HMMA.16816.F32.BF16 R52, R16, R34, R52 ;  /* 0x000000221034723c */ /* 0x000ff00000041834 */
[C---:B------:R-:W-:Y:S08]  /*3060*/  HMMA.16816.F32.BF16 R36, R12.reuse, R38, R84 ;  /* 0x000000260c24723c */ /* 0x040ff00000041854 */
[C---:B------:R-:W-:Y:S08]  /*3070*/  HMMA.16816.F32.BF16 R16, R12.reuse, R32, R60 ;  /* 0x000000200c10723c */ /* 0x040ff0000004183c */
[----:B------:R-:W-:Y:S08]  /*3080*/  HMMA.16816.F32.BF16 R12, R12, R34, R56 ;  /* 0x000000220c0c723c */ /* 0x000ff00000041838 */
[C---:B----4-:R-:W-:Y:S08]  /*3090*/  HMMA.16816.F32.BF16 R32, R4.reuse, R24, R72 ;  /* 0x000000180420723c */ /* 0x050ff00000041848 */
[----:B------:R-:W-:Y:S08]  /*30a0*/  HMMA.16816.F32.BF16 R84, R4, R26, R68 ;  /* 0x0000001a0454723c */ /* 0x000ff00000041844 */
[C---:B------:R-:W-:Y:S08]  /*30b0*/  HMMA.16816.F32.BF16 R40, R8.reuse, R24, R40 ;  /* 0x000000180828723c */ /* 0x040ff00000041828 */
[----:B------:R-:W-:Y:S08]  /*30c0*/  HMMA.16816.F32.BF16 R36, R8, R26, R36 ;  /* 0x0000001a0824723c */ /* 0x000ff00000041824 */
[C---:B-----5:R-:W-:Y:S08]  /*30d0*/  HMMA.16816.F32.BF16 R92, R4.reuse, R20, R64 ;  /* 0x00000014045c723c */ /* 0x060ff00000041840 */
[----:B------:R-:W-:Y:S08]  /*30e0*/  HMMA.16816.F32.BF16 R96, R4, R22, R52 ;  /* 0x000000160460723c */ /* 0x000ff00000041834 */
[----:B------:R-:W-:Y:S08]  /*30f0*/  HMMA.16816.F32.BF16 R24, R8, R20, R16 ;  /* 0x000000140818723c */ /* 0x000ff00000041810 */
[C---:B------:R-:W-:Y:S08]  /*3100*/  HMMA.16816.F32.BF16 R80, R4.reuse, R28, R80 ;  /* 0x0000001c0450723c */ /* 0x040ff00000041850 */
[----:B------:R-:W-:Y:S08]  /*3110*/  HMMA.16816.F32.BF16 R76, R4, R30, R76 ;  /* 0x0000001e044c723c */ /* 0x000ff0000004184c */
[C---:B------:R-:W-:Y:S08]  /*3120*/  HMMA.16816.F32.BF16 R48, R8.reuse, R28, R48 ;  /* 0x0000001c0830723c */ /* 0x040ff00000041830 */
[C---:B------:R-:W-:Y:S08]  /*3130*/  HMMA.16816.F32.BF16 R44, R8.reuse, R30, R44 ;  /* 0x0000001e082c723c */ /* 0x040ff0000004182c */
[----:B------:R-:W-:Y:S01]  /*3140*/  HMMA.16816.F32.BF16 R20, R8, R22, R12 ;  /* 0x000000160814723c */ /* 0x000fe2000004180c */
[----:B------:R-:W-:Y:S06]  /*3150*/  BAR.SYNC.DEFER_BLOCKING 0x0 ;  /* 0x0000000000007b1d */ /* 0x000fec0000010000 */
[----:B------:R-:W-:Y:S05]  /*3160*/  @!P0 BRA `(.L_x_590) ;  /* 0x000003e000008947 */ /* 0x000fea0003800000 */
[----:B------:R-:W-:Y:S02]  /*3170*/  IMAD.U32 R0, RZ, RZ, UR17 ;  /* 0x00000011ff007e24 */ /* 0x000fe4000f8e00ff */
[----:B------:R-:W-:-:S03]  /*3180*/  IMAD.MOV.U32 R242, RZ, RZ, RZ ;  /* 0x000000fffff27224 */ /* 0x000fc600078e00ff */
[----:B------:R-:W-:-:S04]  /*3190*/  IADD3 R0, R130, UR10, R0 ;  /* 0x0000000a82007c10 */ /* 0x000fc8000fffe000 */
        /* <DEDUP_REMOVED lines=10> */
[----:B------:R-:W-:Y:S01]  /*3240*/  SEL R19, RZ, 0x10, P6 ;  /* 0x00000010ff137807 */ /* 0x000fe20003000000 */
[----:B------:R-:W-:Y:S01]  /*3250*/  IMAD.SHL.U32 R15, R128, 0x2, RZ ;  /* 0x00000002800f7824 */ /* 0x000fe200078e00ff */
[----:B------:R-:W-:Y:S01]  /*3260*/  IADD3 R8, -R125, 0x10, RZ ;  /* 0x000000107d087810 */ /* 0x000fe20007ffe1ff */
[----:B------:R-:W-:-:S04]  /*3270*/  IMAD R243, R0, c[0x0][0x2b8], R4 ;  /* 0x0000ae0000f37a24 */ /* 0x000fc800078e0204 */
[----:B------:R-:W-:Y:S01]  /*3280*/  IMAD.WIDE.U32 R4, R243, c[0x0][0x1e0], RZ ;  /* 0x00007800f3047a25 */ /* 0x000fe200078e00ff */
[----:B------:R-:W-:-:S05]  /*3290*/  SHF.R.S32.HI R0, RZ, 0x1f, R243 ;  /* 0x0000001fff007819 */ /* 0x000fca00000114f3 */
[----:B------:R-:W-:-:S04]  /*32a0*/  IMAD R0, R0, c[0x0][0x1e0], RZ ;  /* 0x0000780000007a24 */ /* 0x000fc800078e02ff */
[----:B------:R-:W-:-:S04]  /*32b0*/  IMAD R0, R243, c[0x0][0x1e4], R0 ;  /* 0x00007900f3007a24 */ /* 0x000fc800078e0200 */
[----:B------:R-:W-:Y:S01]  /*32c0*/  IMAD.IADD R5, R5, 0x1, R0 ;  /* 0x0000000105057824 */ /* 0x000fe200078e0200 */
[----:B--2---:R-:W-:-:S03]  /*32d0*/  SHF.R.S32.HI R0, RZ, 0x1f, R242 ;  /* 0x0000001fff007819 */ /* 0x004fc600000114f2 */
[----:B------:R-:W-:-:S04]  /*32e0*/  IMAD.WIDE.U32 R4, R242, c[0x0][0x1f0], R4 ;  /* 0x00007c00f2047a25 */ /* 0x000fc800078e0004 */
[----:B------:R-:W-:-:S04]  /*32f0*/  IMAD R0, R0, c[0x0][0x1f0], RZ ;  /* 0x00007c0000007a24 */ /* 0x000fc800078e02ff */
[----:B------:R-:W-:Y:S01]  /*3300*/  IMAD R6, R242, c[0x0][0x1f4], R0 ;  /* 0x00007d00f2067a24 */ /* 0x000fe200078e0200 */
[----:B------:R-:W-:-:S04]  /*3310*/  IADD3 R0, P0, R4, UR14, RZ ;  /* 0x0000000e04007c10 */ /* 0x000fc8000ff1e0ff */
[----:B------:R-:W-:Y:S02]  /*3320*/  IADD3.X R5, R5, UR6, R6, P0, !PT ;  /* 0x0000000605057c10 */ /* 0x000fe400087fe406 */
[----:B------:R-:W-:-:S04]  /*3330*/  LEA R4, P0, R0, c[0x0][0x1c8], 0x1 ;  /* 0x0000720000047a11 */ /* 0x000fc800078008ff */
[----:B------:R-:W-:Y:S01]  /*3340*/  LEA.HI.X R0, R0, c[0x0][0x1cc], R5, 0x1, P0 ;  /* 0x0000730000007a11 */ /* 0x000fe200000f0c05 */
[----:B------:R-:W-:Y:S01]  /*3350*/  SHFL.IDX PT, R6, R4, 0x2, 0x181f ;  /* 0x00581f0004067f89 */ /* 0x000fe200000e0000 */
[----:B------:R-:W-:-:S03]  /*3360*/  SHF.L.U64.HI R5, R128, 0x1, R129 ;  /* 0x0000000180057819 */ /* 0x000fc60000010281 */
[----:B------:R-:W-:Y:S04]  /*3370*/  SHFL.IDX PT, R7, R0, 0x2, 0x181f ;  /* 0x00581f0000077f89 */ /* 0x000fe800000e0000 */
[----:B------:R-:W1:Y:S04]  /*3380*/  SHFL.IDX PT, R10, R4, RZ, 0x181f ;  /* 0x00181fff040a7589 */ /* 0x000e6800000e0000 */
[----:B------:R2:W3:Y:S04]  /*3390*/  SHFL.IDX PT, R11, R4, 0x1, 0x181f ;  /* 0x00381f00040b7f89 */ /* 0x0004e800000e0000 */
[----:B------:R-:W4:Y:S04]  /*33a0*/  SHFL.IDX PT, R13, R0, RZ, 0x181f ;  /* 0x00181fff000d7589 */ /* 0x000f2800000e0000 */
[----:B------:R5:W3:Y:S01]  /*33b0*/  SHFL.IDX PT, R18, R0, 0x1, 0x181f ;  /* 0x00381f0000127f89 */ /* 0x000ae200000e0000 */
[----:B-1----:R-:W-:-:S02]  /*33c0*/  IADD3 R14, P2, R10, R15, RZ ;  /* 0x0000000f0a0e7210 */ /* 0x002fc40007f5e0ff */
[----:B--2---:R-:W-:-:S04]  /*33d0*/  IADD3 R4, -R19, 0x10, RZ ;  /* 0x0000001013047810 */ /* 0x004fc80007ffe1ff */
[----:B------:R-:W-:Y:S01]  /*33e0*/  LOP3.LUT R4, R4, 0xf, RZ, 0xc0, !PT ;  /* 0x0000000f04047812 */ /* 0x000fe200078ec0ff */
[----:B-----5:R-:W-:-:S03]  /*33f0*/  IMAD.SHL.U32 R0, R126, 0x2, RZ ;  /* 0x000000027e007824 */ /* 0x020fc600078e00ff */
[-C--:B------:R-:W-:Y:S02]  /*3400*/  IADD3 R16, P1, P0, R4, R6.reuse, R15 ;  /* 0x0000000604107210 */ /* 0x080fe4000783e00f */
[----:B------:R-:W-:Y:S02]  /*3410*/  LOP3.LUT R4, R8, 0xf, RZ, 0xc0, !PT ;  /* 0x0000000f08047812 */ /* 0x000fe400078ec0ff */
[----:B------:R-:W-:Y:S02]  /*3420*/  IADD3.X R17, RZ, R7, R5, P1, P0 ;  /* 0x00000007ff117210 */ /* 0x000fe40000fe0405 */
[----:B------:R-:W-:Y:S02]  /*3430*/  IADD3 R8, P1, P0, R4, R6, R0 ;  /* 0x0000000604087210 */ /* 0x000fe4000783e000 */
[----:B------:R-:W-:-:S04]  /*3440*/  SHF.L.U64.HI R4, R126, 0x1, R127 ;  /* 0x000000017e047819 */ /* 0x000fc8000001027f */
[--C-:B------:R-:W-:Y:S02]  /*3450*/  IADD3.X R9, RZ, R7, R4.reuse, P1, P0 ;  /* 0x00000007ff097210 */ /* 0x100fe40000fe0404 */
[-C--:B------:R-:W-:Y:S02]  /*3460*/  IADD3 R12, P1, R10, R0.reuse, RZ ;  /* 0x000000000a0c7210 */ /* 0x080fe40007f3e0ff */
[----:B---3--:R-:W-:Y:S01]  /*3470*/  IADD3 R10, P0, R11, R15, RZ ;  /* 0x0000000f0b0a7210 */ /* 0x008fe20007f1e0ff */
[--C-:B----4-:R-:W-:Y:S01]  /*3480*/  IMAD.X R15, R13, 0x1, R5.reuse, P2 ;  /* 0x000000010d0f7824 */ /* 0x110fe200010e0605 */
[----:B------:R-:W-:Y:S01]  /*3490*/  IADD3 R6, P2, R11, R0, RZ ;  /* 0x000000000b067210 */ /* 0x000fe20007f5e0ff */
[--C-:B------:R-:W-:Y:S01]  /*34a0*/  IMAD.X R13, R13, 0x1, R4.reuse, P1 ;  /* 0x000000010d0d7824 */ /* 0x100fe200008e0604 */
[----:B------:R-:W-:Y:S01]  /*34b0*/  ISETP.NE.U32.AND P1, PT, R19, RZ, PT ;  /* 0x000000ff1300720c */ /* 0x000fe20003f25070 */
[C---:B------:R-:W-:Y:S01]  /*34c0*/  IMAD.X R11, R18.reuse, 0x1, R5, P0 ;  /* 0x00000001120b7824 */ /* 0x040fe200000e0605 */
[----:B------:R-:W-:Y:S01]  /*34d0*/  ISETP.NE.U32.AND P0, PT, R125, RZ, PT ;  /* 0x000000ff7d00720c */ /* 0x000fe20003f05070 */
[----:B------:R-:W-:Y:S01]  /*34e0*/  IMAD.X R7, R18, 0x1, R4, P2 ;  /* 0x0000000112077824 */ /* 0x000fe200010e0604 */
[----:B------:R1:W-:Y:S04]  /*34f0*/  LDGSTS.E.BYPASS.LTC128B.128 [R244+0x3100], [R14.64], !P6 ;  /* 0x031000000ef47fae */ /* 0x0003e8000f101d54 */
[----:B------:R1:W-:Y:S04]  /*3500*/  LDGSTS.E.BYPASS.LTC128B.128 [R244+0x4900], [R12.64], !P5 ;  /* 0x049000000cf47fae */ /* 0x0003e8000e901d54 */
[----:B------:R1:W-:Y:S04]  /*3510*/  LDGSTS.E.BYPASS.LTC128B.128 [R244+0x3900], [R10.64], !P6 ;  /* 0x039000000af47fae */ /* 0x0003e8000f101d54 */
[----:B------:R1:W-:Y:S04]  /*3520*/  LDGSTS.E.BYPASS.LTC128B.128 [R244+0x5100], [R6.64], !P5 ;  /* 0x0510000006f47fae */ /* 0x0003e8000e901d54 */
[----:B------:R1:W-:Y:S04]  /*3530*/  LDGSTS.E.BYPASS.LTC128B.128.ZFILL [R244+0x4100], [R16.64], P1 ;  /* 0x0410000010f47fae */ /* 0x0003e80008941d54 */
[----:B------:R1:W-:Y:S02]  /*3540*/  LDGSTS.E.BYPASS.LTC128B.128.ZFILL [R244+0x5900], [R8.64], P0 ;  /* 0x0590000008f47fae */ /* 0x0003e40008141d54 */
.L_x_590:
[----:B------:R-:W-:Y:S01]  /*3550*/  LOP3.LUT R0, R123, 0xffffffe0, RZ, 0xc0, !PT ;  /* 0xffffffe07b007812 */ /* 0x000fe200078ec0ff */
[----:B------:R-:W-:Y:S01]  /*3560*/  UISETP.NE.AND UP1, UPT, UR13, URZ, UPT ;  /* 0x0000003f0d00728c */ /* 0x000fe2000bf25270 */
[----:B------:R-:W-:Y:S01]  /*3570*/  LEA.HI R5, R124, R164, RZ, 0x2 ;  /* 0x000000a47c057211 */ /* 0x000fe200078f10ff */
[----:B------:R-:W-:Y:S01]  /*3580*/  UISETP.NE.AND UP0, UPT, UR12, URZ, UPT ;  /* 0x0000003f0c00728c */ /* 0x000fe2000bf05270 */
[----:B------:R-:W-:Y:S01]  /*3590*/  SHF.R.S32.HI R4, RZ, 0x1f, R122 ;  /* 0x0000001fff047819 */ /* 0x000fe2000001147a */
[----:B------:R-:W-:Y:S01]  /*35a0*/  IMAD.IADD R0, R164, 0x1, -R0 ;  /* 0x00000001a4007824 */ /* 0x000fe200078e0a00 */
[----:B------:R-:W-:Y:S01]  /*35b0*/  LOP3.LUT R5, R5, 0xfffffffc, RZ, 0xc0, !PT ;  /* 0xfffffffc05057812 */ /* 0x000fe200078ec0ff */
[----:B------:R-:W-:Y:S01]  /*35c0*/  ULDC UR17, c[0x0][0x324] ;  /* 0x0000c90000117ab9 */ /* 0x000fe20000000800 */
[----:B------:R-:W-:Y:S01]  /*35d0*/  LEA.HI R4, R4, R122, RZ, 0x2 ;  /* 0x0000007a04047211 */ /* 0x000fe200078f10ff */
[----:B------:R-:W-:Y:S01]  /*35e0*/  ULDC UR5, c[0x0][0x2ac] ;  /* 0x0000ab0000057ab9 */ /* 0x000fe20000000800 */
[----:B-1----:R-:W-:Y:S01]  /*35f0*/  SHF.R.S32.HI R6, RZ, 0x1f, R0 ;  /* 0x0000001fff067819 */ /* 0x002fe20000011400 */
[----:B------:R-:W-:Y:S01]  /*3600*/  IMAD.IADD R5, R164, 0x1, -R5 ;  /* 0x00000001a4057824 */ /* 0x000fe200078e0a05 */
[----:B------:R-:W-:Y:S01]  /*3610*/  LOP3.LUT R7, R4, 0xffffffc, RZ, 0xc0, !PT ;  /* 0x0ffffffc04077812 */ /* 0x000fe200078ec0ff */
[----:B------:R-:W-:Y:S01]  /*3620*/  ULDC UR4, c[0x0][0x1d0] ;  /* 0x0000740000047ab9 */ /* 0x000fe20000000800 */
[----:B------:R-:W-:Y:S01]  /*3630*/  LEA.HI R6, R6, R0, RZ, 0x2 ;  /* 0x0000000006067211 */ /* 0x000fe200078f10ff */
[----:B------:R-:W-:Y:S01]  /*3640*/  ULOP3.LUT UR17, URZ, UR17, URZ, 0x33, !UPT ;  /* 0x000000113f117292 */ /* 0x000fe2000f8e333f */
[----:B------:R-:W-:Y:S01]  /*3650*/  LEA.HI R4, R5, R5, RZ, 0x1 ;  /* 0x0000000505047211 */ /* 0x000fe200078f08ff */
[----:B------:R-:W-:Y:S01]  /*3660*/  IMAD.IADD R8, R122, 0x1, -R7 ;  /* 0x000000017a087824 */ /* 0x000fe200078e0a07 */
[----:B------:R-:W-:Y:S01]  /*3670*/  LEA.HI.SX32 R7, R6, UR26, 0x1e ;  /* 0x0000001a06077c11 */ /* 0x000fe2000f8ff2ff */
[----:B------:R-:W-:Y:S01]  /*3680*/  UIMAD UR4, UR5, UR4, UR30 ;  /* 0x00000004050472a4 */ /* 0x000fe2000f8e021e */
[----:B------:R-:W-:Y:S01]  /*3690*/  PLOP3.LUT P1, PT, PT, PT, UP1, 0x80, 0x0 ;  /* 0x000000000000781c */ /* 0x000fe20003f2f018 */
[C---:B------:R-:W-:Y:S01]  /*36a0*/  IMAD.SHL.U32 R9, R4.reuse, 0x20, RZ ;  /* 0x0000002004097824 */ /* 0x040fe200078e00ff */
[----:B------:R-:W-:Y:S01]  /*36b0*/  LOP3.LUT R4, R4, 0x1ffffffe, RZ, 0xc0, !PT ;  /* 0x1ffffffe04047812 */ /* 0x000fe200078ec0ff */
[----:B------:R-:W-:Y:S01]  /*36c0*/  IMAD R8, R8, 0x10, R7 ;  /* 0x0000001008087824 */ /* 0x000fe200078e0207 */
[----:B------:R-:W-:Y:S01]  /*36d0*/  PLOP3.LUT P0, PT, PT, PT, UP1, 0x80, 0x0 ;  /* 0x000000000000781c */ /* 0x000fe20003f0f018 */
[----:B------:R-:W0:Y:S01]  /*36e0*/  LDGDEPBAR ;  /* 0x00000000000079af */ /* 0x000e220000000000 */
[----:B------:R-:W-:Y:S01]  /*36f0*/  LOP3.LUT R7, R9, 0xffffffc0, RZ, 0xc0, !PT ;  /* 0xffffffc009077812 */ /* 0x000fe200078ec0ff */
[----:B------:R-:W-:-:S04]  /*3700*/  IMAD.IADD R5, R5, 0x1, -R4 ;  /* 0x0000000105057824 */ /* 0x000fc800078e0a04 */
[----:B------:R-:W-:-:S04]  /*3710*/  IMAD.IADD R4, R7, 0x1, R8 ;  /* 0x0000000107047824 */ /* 0x000fc800078e0208 */
[----:B------:R-:W-:-:S04]  /*3720*/  IMAD R10, R5, 0x8, R4 ;  /* 0x00000008050a7824 */ /* 0x000fc800078e0204 */
[----:B------:R-:W-:Y:S01]  /*3730*/  @P1 IMAD.HI.U32 R4, R10, c[0x0][0x2c8], RZ ;  /* 0x0000b2000a041a27 */ /* 0x000fe200078e00ff */
[----:B------:R1:W-:Y:S03]  /*3740*/  STL [R1+0x1c], R10 ;  /* 0x00001c0a01007387 */ /* 0x0003e60000100800 */
[----:B------:R-:W-:Y:S01]  /*3750*/  IMAD.MOV.U32 R9, RZ, RZ, R10 ;  /* 0x000000ffff097224 */ /* 0x000fe200078e000a */
[----:B------:R-:W-:Y:S02]  /*3760*/  @P0 SHF.R.U32.HI R9, RZ, c[0x0][0x2cc], R4 ;  /* 0x0000b300ff090a19 */ /* 0x000fe40000011604 */
[----:B------:R-:W-:Y:S02]  /*3770*/  LOP3.LUT R4, R6, 0x7ffffffc, RZ, 0xc0, !PT ;  /* 0x7ffffffc06047812 */ /* 0x000fe400078ec0ff */
[----:B------:R-:W-:Y:S01]  /*3780*/  PLOP3.LUT P0, PT, PT, PT, UP0, 0x40, 0x0 ;  /* 0x000000000000781c */ /* 0x000fe20003f0e808 */
[----:B------:R-:W2:Y:S02]  /*3790*/  SHFL.IDX PT, R6, R9, RZ, 0x1c1f ;  /* 0x001c1fff09067589 */ /* 0x000ea400000e0000 */
[----:B------:R-:W-:-:S02]  /*37a0*/  IMAD.IADD R4, R0, 0x1, -R4 ;  /* 0x0000000100047824 */ /* 0x000fc400078e0a04 */
[----:B------:R-:W-:Y:S02]  /*37b0*/  IMAD.U32 R0, RZ, RZ, UR27 ;  /* 0x0000001bff007e24 */ /* 0x000fe4000f8e00ff */
[----:B------:R-:W-:-:S05]  /*37c0*/  IMAD.SHL.U32 R7, R4, 0x2, RZ ;  /* 0x0000000204077824 */ /* 0x000fca00078e00ff */
[----:B------:R3:W-:Y:S01]  /*37d0*/  STL [R1+0x8], R7 ;  /* 0x0000080701007387 */ /* 0x0007e20000100800 */
[C---:B------:R-:W-:Y:S02]  /*37e0*/  IADD3 R0, -R7.reuse, 0x1, R0 ;  /* 0x0000000107007810 */ /* 0x040fe40007ffe100 */
[C---:B------:R-:W-:Y:S02]  /*37f0*/  IADD3 R11, -R7.reuse, UR4, RZ ;  /* 0x00000004070b7c10 */ /* 0x040fe4000fffe1ff */
[----:B------:R-:W-:Y:S02]  /*3800*/  IADD3 R0, R0, -c[0x0][0x168], RZ ;  /* 0x80005a0000007a10 */ /* 0x000fe40007ffe0ff */
[----:B------:R-:W-:Y:S02]  /*3810*/  IADD3 R13, -R7, UR30, RZ ;  /* 0x0000001e070d7c10 */ /* 0x000fe4000fffe1ff */
[C---:B-1----:R-:W-:Y:S02]  /*3820*/  IADD3 R10, R0.reuse, c[0x0][0x328], RZ ;  /* 0x0000ca00000a7a10 */ /* 0x042fe40007ffe0ff */
[----:B------:R-:W-:Y:S01]  /*3830*/  IADD3 R12, R0, UR17, RZ ;  /* 0x00000011000c7c10 */ /* 0x000fe2000fffe0ff */
[----:B------:R-:W-:-:S02]  /*3840*/  IMAD.IADD R0, R121, 0x1, R120 ;  /* 0x0000000179007824 */ /* 0x000fc400078e0278 */
[--C-:B--2---:R-:W-:Y:S02]  /*3850*/  IMAD.IADD R5, R10, 0x1, R6.reuse ;  /* 0x000000010a057824 */ /* 0x104fe400078e0206 */
[----:B------:R-:W-:-:S03]  /*3860*/  IMAD.IADD R4, R12, 0x1, R6 ;  /* 0x000000010c047824 */ /* 0x000fc600078e0206 */
[----:B------:R-:W-:Y:S01]  /*3870*/  IMNMX R5, R5, R11, PT ;  /* 0x0000000b05057217 */ /* 0x000fe20003800200 */
[----:B------:R-:W-:Y:S05]  /*3880*/  @P0 BRA `(.L_x_591) ;  /* 0x0000015000000947 */ /* 0x000fea0003800000 */
[----:B---3--:R-:W-:Y:S01]  /*3890*/  IMAD.U32 R7, RZ, RZ, UR9 ;  /* 0x00000009ff077e24 */ /* 0x008fe2000f8e00ff */
        /* <DEDUP_REMOVED lines=11> */
.L_x_593:
[----:B------:R-:W-:-:S04]  /*3950*/  MOV R7, c[0x0][0x32c] ;  /* 0x0000cb0000077a02 */ /* 0x000fc80000000f00 */
[----:B------:R-:W-:-:S13]  /*3960*/  ISETP.NE.AND P0, PT, R7, 0x1, PT ;  /* 0x000000010700780c */ /* 0x000fda0003f05270 */
[----:B------:R-:W-:-:S05]  /*3970*/  @P0 IMAD.HI.U32 R7, R6, c[0x0][0x330], RZ ;  /* 0x0000cc0006070a27 */ /* 0x000fca00078e00ff */
[----:B------:R-:W-:Y:S02]  /*3980*/  @P0 SHF.R.U32.HI R6, RZ, c[0x0][0x334], R7 ;  /* 0x0000cd00ff060a19 */ /* 0x000fe40000011607 */
.L_x_594:
[----:B------:R-:W-:Y:S05]  /*3990*/  BSYNC B0 ;  /* 0x0000000000007941 */ /* 0x000fea0003800000 */
.L_x_592:
[----:B------:R-:W-:-:S05]  /*39a0*/  IMAD R6, R6, c[0x0][0x32c], R13 ;  /* 0x0000cb0006067a24 */ /* 0x000fca00078e020d */
[----:B------:R-:W-:Y:S02]  /*39b0*/  IADD3 R7, R6, c[0x0][0x32c], RZ ;  /* 0x0000cb0006077a10 */ /* 0x000fe40007ffe0ff */
[----:B------:R-:W-:Y:S02]  /*39c0*/  IMNMX R4, R4, R6, !PT ;  /* 0x0000000604047217 */ /* 0x000fe40007800200 */
[----:B------:R-:W-:Y:S02]  /*39d0*/  IMNMX R5, R5, R7, PT ;  /* 0x0000000705057217 */ /* 0x000fe40003800200 */
.L_x_591:
[----:B------:R-:W1:Y:S01]  /*39e0*/  SHFL.IDX PT, R8, R9, 0x1, 0x1c1f ;  /* 0x003c1f0009087f89 */ /* 0x000e6200000e0000 */
[----:B------:R-:W-:-:S06]  /*39f0*/  UISETP.NE.AND UP0, UPT, UR12, URZ, UPT ;  /* 0x0000003f0c00728c */ /* 0x000fcc000bf05270 */
[----:B------:R-:W-:Y:S01]  /*3a00*/  PLOP3.LUT P0, PT, PT, PT, UP0, 0x40, 0x0 ;  /* 0x000000000000781c */ /* 0x000fe20003f0e808 */
[--C-:B-1-3--:R-:W-:Y:S02]  /*3a10*/  IMAD.IADD R7, R10, 0x1, R8.reuse ;  /* 0x000000010a077824 */ /* 0x10afe400078e0208 */
[----:B------:R-:W-:-:S03]  /*3a20*/  IMAD.IADD R6, R12, 0x1, R8 ;  /* 0x000000010c067824 */ /* 0x000fc600078e0208 */
[----:B------:R-:W-:-:S07]  /*3a30*/  IMNMX R7, R7, R11, PT ;  /* 0x0000000b07077217 */ /* 0x000fce0003800200 */
        /* <DEDUP_REMOVED lines=13> */
.L_x_597:
[----:B------:R-:W-:-:S04]  /*3b10*/  MOV R14, c[0x0][0x32c] ;  /* 0x0000cb00000e7a02 */ /* 0x000fc80000000f00 */
[----:B------:R-:W-:-:S13]  /*3b20*/  ISETP.NE.AND P0, PT, R14, 0x1, PT ;  /* 0x000000010e00780c */ /* 0x000fda0003f05270 */
[----:B------:R-:W-:-:S05]  /*3b30*/  @P0 IMAD.HI.U32 R14, R8, c[0x0][0x330], RZ ;  /* 0x0000cc00080e0a27 */ /* 0x000fca00078e00ff */
[----:B------:R-:W-:Y:S02]  /*3b40*/  @P0 SHF.R.U32.HI R8, RZ, c[0x0][0x334], R14 ;  /* 0x0000cd00ff080a19 */ /* 0x000fe4000001160e */
.L_x_598:
[----:B------:R-:W-:Y:S05]  /*3b50*/  BSYNC B0 ;  /* 0x0000000000007941 */ /* 0x000fea0003800000 */
.L_x_596:
[----:B------:R-:W-:-:S05]  /*3b60*/  IMAD R8, R8, c[0x0][0x32c], R13 ;  /* 0x0000cb0008087a24 */ /* 0x000fca00078e020d */
[----:B------:R-:W-:Y:S02]  /*3b70*/  IADD3 R14, R8, c[0x0][0x32c], RZ ;  /* 0x0000cb00080e7a10 */ /* 0x000fe40007ffe0ff */
[----:B------:R-:W-:Y:S02]  /*3b80*/  IMNMX R6, R6, R8, !PT ;  /* 0x0000000806067217 */ /* 0x000fe40007800200 */
[----:B------:R-:W-:Y:S02]  /*3b90*/  IMNMX R7, R7, R14, PT ;  /* 0x0000000e07077217 */ /* 0x000fe40003800200 */
.L_x_595:
[----:B------:R-:W-:Y:S01]  /*3ba0*/  UISETP.GE.AND UP2, UPT, UR30, 0x1, UPT ;  /* 0x000000011e00788c */ /* 0x000fe2000bf46270 */
[----:B------:R-:W1:Y:S01]  /*3bb0*/  SHFL.IDX PT, R8, R9, 0x2, 0x1c1f ;  /* 0x005c1f0009087f89 */ /* 0x000e6200000e0000 */
[----:B------:R-:W-:Y:S02]  /*3bc0*/  UISETP.GE.AND UP1, UPT, UR30, 0x2, UPT ;  /* 0x000000021e00788c */ /* 0x000fe4000bf26270 */
[----:B------:R-:W-:Y:S02]  /*3bd0*/  UISETP.GE.AND UP0, UPT, UR30, 0x9, UPT ;  /* 0x000000091e00788c */ /* 0x000fe4000bf06270 */
[----:B------:R-:W-:Y:S01]  /*3be0*/  PLOP3.LUT P0, PT, PT, PT, UP2, 0x40, 0x0 ;  /* 0x000000000000781c */ /* 0x000fe20003f0e828 */
[----:B------:R-:W-:Y:S01]  /*3bf0*/  UP2UR UR28, UPR, URZ, 0x2 ;  /* 0x000000023f1c7883 */ /* 0x000fe20008000000 */
[----:B------:R-:W-:Y:S01]  /*3c00*/  PLOP3.LUT P2, PT, PT, PT, UP1, 0x40, 0x0 ;  /* 0x000000000000781c */ /* 0x000fe20003f4e818 */
[----:B------:R-:W-:Y:S01]  /*3c10*/  UISETP.GE.AND UP1, UPT, UR30, 0xa, UPT ;  /* 0x0000000a1e00788c */ /* 0x000fe2000bf26270 */
[C---:B------:R-:W-:Y:S01]  /*3c20*/  ISETP.GT.AND P0, PT, R4.reuse, RZ, P0 ;  /* 0x000000ff0400720c */ /* 0x040fe20000704270 */
[----:B------:R-:W-:Y:S01]  /*3c30*/  UP2UR UR27, UPR, URZ, 0x1 ;  /* 0x000000013f1b7883 */ /* 0x000fe20008000000 */
[----:B------:R-:W-:Y:S01]  /*3c40*/  PLOP3.LUT P1, PT, PT, PT, UP0, 0x40, 0x0 ;  /* 0x000000000000781c */ /* 0x000fe20003f2e808 */
[----:B------:R-:W-:Y:S01]  /*3c50*/  UISETP.GE.AND UP5, UPT, UR30, 0x19, UPT ;  /* 0x000000191e00788c */ /* 0x000fe2000bfa6270 */
[C---:B------:R-:W-:Y:S01]  /*3c60*/  ISETP.LT.OR P0, PT, R5.reuse, 0x1, P0 ;  /* 0x000000010500780c */ /* 0x040fe20000701670 */
[----:B------:R-:W-:Y:S01]  /*3c70*/  UISETP.GE.AND UP0, UPT, UR30, 0x11, UPT ;  /* 0x000000111e00788c */ /* 0x000fe2000bf06270 */
[----:B------:R-:W-:Y:S01]  /*3c80*/  ISETP.GT.AND P2, PT, R4, 0x1, P2 ;  /* 0x000000010400780c */ /* 0x000fe20001744270 */
[----:B------:R-:W-:Y:S01]  /*3c90*/  UISETP.GE.AND UP6, UPT, UR30, 0x12, UPT ;  /* 0x000000121e00788c */ /* 0x000fe2000bfc6270 */
[----:B------:R-:W-:Y:S01]  /*3ca0*/  FSEL R15, R48, -INF , !P0 ;  /* 0xff800000300f7808 */ /* 0x000fe20004000000 */
[----:B------:R-:W-:Y:S01]  /*3cb0*/  UP2UR UR29, UPR, URZ, 0x4 ;  /* 0x000000043f1d7883 */ /* 0x000fe20008000000 */
[----:B------:R-:W-:Y:S01]  /*3cc0*/  PLOP3.LUT P0, PT, PT, PT, UP1, 0x40, 0x0 ;  /* 0x000000000000781c */ /* 0x000fe20003f0e818 */
[----:B------:R-:W-:Y:S01]  /*3cd0*/  UISETP.GE.AND UP2, UPT, UR30, 0x22, UPT ;  /* 0x000000221e00788c */ /* 0x000fe2000bf46270 */
[C---:B------:R-:W-:Y:S01]  /*3ce0*/  ISETP.GT.AND P1, PT, R4.reuse, 0x8, P1 ;  /* 0x000000080400780c */ /* 0x040fe20000f24270 */
[----:B------:R-:W-:Y:S01]  /*3cf0*/  UISETP.GE.AND UP4, UPT, UR30, 0x1a, UPT ;  /* 0x0000001a1e00788c */ /* 0x000fe2000bf86270 */
[----:B------:R-:W-:Y:S01]  /*3d00*/  ISETP.GT.AND P0, PT, R4, 0x9, P0 ;  /* 0x000000090400780c */ /* 0x000fe20000704270 */
[----:B------:R-:W-:Y:S01]  /*3d10*/  UISETP.GE.AND UP3, UPT, UR30, 0x21, UPT ;  /* 0x000000211e00788c */ /* 0x000fe2000bf66270 */
[C---:B------:R-:W-:Y:S01]  /*3d20*/  ISETP.LT.OR P2, PT, R5.reuse, 0x2, P2 ;  /* 0x000000020500780c */ /* 0x040fe20001741670 */
[----:B------:R-:W-:Y:S01]  /*3d30*/  UP2UR UR31, UPR, URZ, 0x40 ;  /* 0x000000403f1f7883 */ /* 0x000fe20008000000 */
[C---:B------:R-:W-:Y:S01]  /*3d40*/  ISETP.LT.OR P0, PT, R5.reuse, 0xa, P0 ;  /* 0x0000000a0500780c */ /* 0x040fe20000701670 */
[----:B------:R-:W-:Y:S01]  /*3d50*/  UP2UR UR5, UPR, URZ, 0x2 ;  /* 0x000000023f057883 */ /* 0x000fe20008000000 */
[----:B------:R-:W-:Y:S01]  /*3d60*/  ISETP.LT.OR P1, PT, R5, 0x9, P1 ;  /* 0x000000090500780c */ /* 0x000fe20000f21670 */
[----:B------:R-:W-:Y:S01]  /*3d70*/  UP2UR UR4, UPR, URZ, 0x1 ;  /* 0x000000013f047883 */ /* 0x000fe20008000000 */
[----:B------:R-:W-:Y:S01]  /*3d80*/  FSEL R19, R45, -INF , !P0 ;  /* 0xff8000002d137808 */ /* 0x000fe20004000000 */
[----:B------:R-:W-:Y:S01]  /*3d90*/  UISETP.GE.AND UP1, UPT, UR30, 0x29, UPT ;  /* 0x000000291e00788c */ /* 0x000fe2000bf26270 */
[----:B------:R-:W-:-:S02]  /*3da0*/  FSEL R16, R49, -INF , !P2 ;  /* 0xff80000031107808 */ /* 0x000fc40005000000 */
[----:B------:R-:W-:Y:S02]  /*3db0*/  FSEL R18, R44, -INF , !P1 ;  /* 0xff8000002c127808 */ /* 0x000fe40004800000 */
[----:B------:R-:W-:Y:S02]  /*3dc0*/  PLOP3.LUT P0, PT, PT, PT, UP5, 0x40, 0x0 ;  /* 0x000000000000781c */ /* 0x000fe40003f0e858 */
[----:B------:R-:W-:Y:S01]  /*3dd0*/  PLOP3.LUT P2, PT, PT, PT, UP0, 0x40, 0x0 ;  /* 0x000000000000781c */ /* 0x000fe20003f4e808 */
[----:B------:R-:W-:Y:S01]  /*3de0*/  UISETP.GE.AND UP0, UPT, UR30, 0x2a, UPT ;  /* 0x0000002a1e00788c */ /* 0x000fe2000bf06270 */
[----:B------:R-:W-:Y:S01]  /*3df0*/  PLOP3.LUT P1, PT, PT, PT, UP6, 0x40, 0x0 ;  /* 0x000000000000781c */ /* 0x000fe20003f2e868 */
[----:B------:R-:W-:Y:S01]  /*3e00*/  UISETP.NE.AND UP6, UPT, UR12, URZ, UPT ;  /* 0x0000003f0c00728c */ /* 0x000fe2000bfc5270 */
[C---:B------:R-:W-:Y:S02]  /*3e10*/  ISETP.GT.AND P0, PT, R4.reuse, 0x18, P0 ;  /* 0x000000180400780c */ /* 0x040fe40000704270 */
[----:B------:R-:W-:-:S02]  /*3e20*/  ISETP.GT.AND P2, PT, R4, 0x10, P2 ;  /* 0x000000100400780c */ /* 0x000fc40001744270 */
[----:B------:R-:W-:Y:S02]  /*3e30*/  ISETP.GT.AND P1, PT, R4, 0x11, P1 ;  /* 0x000000110400780c */ /* 0x000fe40000f24270 */
[C---:B------:R-:W-:Y:S02]  /*3e40*/  ISETP.LT.OR P0, PT, R5.reuse, 0x19, P0 ;  /* 0x000000190500780c */ /* 0x040fe40000701670 */
[C---:B------:R-:W-:Y:S02]  /*3e50*/  ISETP.LT.OR P2, PT, R5.reuse, 0x11, P2 ;  /* 0x000000110500780c */ /* 0x040fe40001741670 */
[----:B------:R-:W-:Y:S02]  /*3e60*/  ISETP.LT.OR P1, PT, R5, 0x12, P1 ;  /* 0x000000120500780c */ /* 0x000fe40000f21670 */
[----:B------:R-:W-:Y:S02]  /*3e70*/  FSEL R70, R36, -INF , !P0 ;  /* 0xff80000024467808 */ /* 0x000fe40004000000 */
[----:B------:R-:W-:-:S02]  /*3e80*/  FSEL R64, R40, -INF , !P2 ;  /* 0xff80000028407808 */ /* 0x000fc40005000000 */
[----:B------:R-:W-:Y:S02]  /*3e90*/  FSEL R69, R41, -INF , !P1 ;  /* 0xff80000029457808 */ /* 0x000fe40004800000 */
[----:B------:R-:W-:Y:S02]  /*3ea0*/  PLOP3.LUT P0, PT, PT, PT, UP2, 0x40, 0x0 ;  /* 0x000000000000781c */ /* 0x000fe40003f0e828 */
[----:B------:R-:W-:Y:S02]  /*3eb0*/  PLOP3.LUT P2, PT, PT, PT, UP4, 0x40, 0x0 ;  /* 0x000000000000781c */ /* 0x000fe40003f4e848 */
[----:B------:R-:W-:Y:S02]  /*3ec0*/  PLOP3.LUT P1, PT, PT, PT, UP3, 0x40, 0x0 ;  /* 0x000000000000781c */ /* 0x000fe40003f2e838 */
        /* <DEDUP_REMOVED lines=9> */
[----:B------:R-:W-:Y:S01]  /*3f60*/  PLOP3.LUT P0, PT, PT, PT, UP6, 0x40, 0x0 ;  /* 0x000000000000781c */ /* 0x000fe20003f0e868 */
[----:B------:R-:W-:Y:S01]  /*3f70*/  UISETP.NE.AND UP6, UPT, UR31, URZ, UPT ;  /* 0x0000003f1f00728c */ /* 0x000fe2000bfc5270 */
[----:B------:R-:W-:Y:S02]  /*3f80*/  PLOP3.LUT P2, PT, PT, PT, UP1, 0x40, 0x0 ;  /* 0x000000000000781c */ /* 0x000fe40003f4e818 */
[----:B------:R-:W-:Y:S02]  /*3f90*/  PLOP3.LUT P1, PT, PT, PT, UP0, 0x40, 0x0 ;  /* 0x000000000000781c */ /* 0x000fe40003f2e808 */
[C---:B------:R-:W-:Y:S02]  /*3fa0*/  ISETP.GT.AND P2, PT, R4.reuse, 0x28, P2 ;  /* 0x000000280400780c */ /* 0x040fe40001744270 */
[----:B------:R-:W-:Y:S01]  /*3fb0*/  ISETP.GT.AND P1, PT, R4, 0x29, P1 ;  /* 0x000000290400780c */ /* 0x000fe20000f24270 */
[----:B-1----:R-:W-:Y:S01]  /*3fc0*/  IMAD.IADD R4, R12, 0x1, R8 ;  /* 0x000000010c047824 */ /* 0x002fe200078e0208 */
[----:B------:R-:W-:-:S02]  /*3fd0*/  ISETP.LT.OR P2, PT, R5, 0x29, P2 ;  /* 0x000000290500780c */ /* 0x000fc40001741670 */
[----:B------:R-:W-:Y:S01]  /*3fe0*/  ISETP.LT.OR P1, PT, R5, 0x2a, P1 ;  /* 0x0000002a0500780c */ /* 0x000fe20000f21670 */
[----:B------:R-:W-:Y:S01]  /*3ff0*/  IMAD.IADD R5, R10, 0x1, R8 ;  /* 0x000000010a057824 */ /* 0x000fe200078e0208 */
[----:B------:R-:W-:Y:S02]  /*4000*/  FSEL R147, R20, -INF , !P2 ;  /* 0xff80000014937808 */ /* 0x000fe40005000000 */
[----:B------:R-:W-:Y:S02]  /*4010*/  FSEL R146, R21, -INF , !P1 ;  /* 0xff80000015927808 */ /* 0x000fe40004800000 */
        /* <DEDUP_REMOVED lines=14> */
.L_x_601:
[----:B------:R-:W-:-:S04]  /*4100*/  MOV R14, c[0x0][0x32c] ;  /* 0x0000cb00000e7a02 */ /* 0x000fc80000000f00 */
[----:B------:R-:W-:-:S13]  /*4110*/  ISETP.NE.AND P0, PT, R14, 0x1, PT ;  /* 0x000000010e00780c */ /* 0x000fda0003f05270 */
[----:B------:R-:W-:-:S05]  /*4120*/  @P0 IMAD.HI.U32 R14, R8, c[0x0][0x330], RZ ;  /* 0x0000cc00080e0a27 */ /* 0x000fca00078e00ff */
[----:B------:R-:W-:Y:S02]  /*4130*/  @P0 SHF.R.U32.HI R8, RZ, c[0x0][0x334], R14 ;  /* 0x0000cd00ff080a19 */ /* 0x000fe4000001160e */
.L_x_602:
[----:B------:R-:W-:Y:S05]  /*4140*/  BSYNC B0 ;  /* 0x0000000000007941 */ /* 0x000fea0003800000 */
.L_x_600:
[----:B------:R-:W-:-:S05]  /*4150*/  IMAD R8, R8, c[0x0][0x32c], R13 ;  /* 0x0000cb0008087a24 */ /* 0x000fca00078e020d */
[----:B------:R-:W-:Y:S02]  /*4160*/  IADD3 R14, R8, c[0x0][0x32c], RZ ;  /* 0x0000cb00080e7a10 */ /* 0x000fe40007ffe0ff */
[----:B------:R-:W-:Y:S02]  /*4170*/  IMNMX R4, R4, R8, !PT ;  /* 0x0000000804047217 */ /* 0x000fe40007800200 */
[----:B------:R-:W-:Y:S02]  /*4180*/  IMNMX R5, R5, R14, PT ;  /* 0x0000000e05057217 */ /* 0x000fe40003800200 */
.L_x_599:
[----:B------:R-:W-:Y:S01]  /*4190*/  UP2UR UR33, UPR, URZ, 0x8 ;  /* 0x000000083f217883 */ /* 0x000fe20008000000 */
[----:B------:R-:W1:Y:S01]  /*41a0*/  SHFL.IDX PT, R8, R9, 0x3, 0x1c1f ;  /* 0x007c1f0009087f89 */ /* 0x000e6200000e0000 */
[----:B------:R-:W-:Y:S02]  /*41b0*/  UISETP.NE.AND UP3, UPT, UR28, URZ, UPT ;  /* 0x0000003f1c00728c */ /* 0x000fe4000bf65270 */
[----:B------:R-:W-:Y:S02]  /*41c0*/  UP2UR UR30, UPR, URZ, 0x1 ;  /* 0x000000013f1e7883 */ /* 0x000fe40008000000 */
[----:B------:R-:W-:-:S02]  /*41d0*/  UP2UR UR32, UPR, URZ, 0x4 ;  /* 0x000000043f207883 */ /* 0x000fc40008000000 */
[----:B------:R-:W-:Y:S01]  /*41e0*/  PLOP3.LUT P0, PT, PT, PT, UP3, 0x40, 0x0 ;  /* 0x000000000000781c */ /* 0x000fe20003f0e838 */
[----:B------:R-:W-:Y:S02]  /*41f0*/  UISETP.NE.AND UP0, UPT, UR4, URZ, UPT ;  /* 0x0000003f0400728c */ /* 0x000fe4000bf05270 */
[----:B------:R-:W-:Y:S01]  /*4200*/  UISETP.NE.AND UP2, UPT, UR27, URZ, UPT ;  /* 0x0000003f1b00728c */ /* 0x000fe2000bf45270 */
[----:B------:R-:W-:Y:S01]  /*4210*/  ISETP.GT.AND P0, PT, R4, 0x1, P0 ;  /* 0x000000010400780c */ /* 0x000fe20000704270 */
[----:B------:R-:W-:Y:S02]  /*4220*/  UP2UR UR34, UPR, URZ, 0x10 ;  /* 0x000000103f227883 */ /* 0x000fe40008000000 */
[----:B------:R-:W-:Y:S01]  /*4230*/  UISETP.NE.AND UP4, UPT, UR29, URZ, UPT ;  /* 0x0000003f1d00728c */ /* 0x000fe2000bf85270 */
[----:B------:R-:W-:Y:S01]  /*4240*/  ISETP.LT.OR P0, PT, R5, 0x2, P0 ;  /* 0x000000020500780c */ /* 0x000fe20000701670 */
[----:B------:R-:W-:Y:S01]  /*4250*/  UP2UR UR31, UPR, URZ, 0x2 ;  /* 0x000000023f1f7883 */ /* 0x000fe20008000000 */
[----:B------:R-:W-:Y:S01]  /*4260*/  PLOP3.LUT P1, PT, PT, PT, UP2, 0x40, 0x0 ;  /* 0x000000000000781c */ /* 0x000fe20003f2e828 */
[----:B------:R-:W-:Y:S01]  /*4270*/  UISETP.NE.AND UP1, UPT, UR5, URZ, UPT ;  /* 0x0000003f0500728c */ /* 0x000fe2000bf25270 */
[----:B------:R-:W-:-:S02]  /*4280*/  FSEL R55, R81, -INF , !P0 ;  /* 0xff80000051377808 */ /* 0x000fc40004000000 */
[----:B------:R-:W-:Y:S02]  /*4290*/  PLOP3.LUT P0, PT, PT, PT, UP0, 0x40, 0x0 ;  /* 0x000000000000781c */ /* 0x000fe40003f0e808 */
[----:B------:R-:W-:Y:S01]  /*42a0*/  PLOP3.LUT P2, PT, PT, PT, UP4, 0x40, 0x0 ;  /* 0x000000000000781c */ /* 0x000fe20003f4e848 */
[----:B------:R-:W-:Y:S01]  /*42b0*/  UISETP.NE.AND UP4, UPT, UR34, URZ, UPT ;  /* 0x0000003f2200728c */ /* 0x000fe2000bf85270 */
[C---:B------:R-:W-:Y:S01]  /*42c0*/  ISETP.GT.AND P0, PT, R4.reuse, 0x10, P0 ;  /* 0x000000100400780c */ /* 0x040fe20000704270 */
[----:B------:R-:W-:Y:S01]  /*42d0*/  UP2UR UR34, UPR, URZ, 0x8 ;  /* 0x000000083f227883 */ /* 0x000fe20008000000 */
[C---:B------:R-:W-:Y:S01]  /*42e0*/  ISETP.GT.AND P1, PT, R4.reuse, 0x8, P1 ;  /* 0x000000080400780c */ /* 0x040fe20000f24270 */
[----:B------:R-:W-:Y:S01]  /*42f0*/  UISETP.NE.AND UP3, UPT, UR29, URZ, UPT ;  /* 0x0000003f1d00728c */ /* 0x000fe2000bf65270 */
[----:B------:R-:W-:Y:S02]  /*4300*/  ISETP.GT.AND P2, PT, R4, RZ, P2 ;  /* 0x000000ff0400720c */ /* 0x000fe40001744270 */
[----:B------:R-:W-:-:S02]  /*4310*/  ISETP.LT.OR P0, PT, R5, 0x11, P0 ;  /* 0x000000110500780c */ /* 0x000fc40000701670 */
[C---:B------:R-:W-:Y:S02]  /*4320*/  ISETP.LT.OR P1, PT, R5.reuse, 0x9, P1 ;  /* 0x000000090500780c */ /* 0x040fe40000f21670 */
[----:B------:R-:W-:Y:S02]  /*4330*/  ISETP.LT.OR P2, PT, R5, 0x1, P2 ;  /* 0x000000010500780c */ /* 0x000fe40001741670 */
[----:B------:R-:W-:Y:S02]  /*4340*/  FSEL R68, R32, -INF , !P0 ;  /* 0xff80000020447808 */ /* 0x000fe40004000000 */
[----:B------:R-:W-:Y:S02]  /*4350*/  FSEL R58, R76, -INF , !P1 ;  /* 0xff8000004c3a7808 */ /* 0x000fe40004800000 */
[----:B------:R-:W-:Y:S02]  /*4360*/  PLOP3.LUT P0, PT, PT, PT, UP4, 0x40, 0x0 ;  /* 0x000000000000781c */ /* 0x000fe40003f0e848 */
[----:B------:R-:W-:-:S02]  /*4370*/  PLOP3.LUT P1, PT, PT, PT, UP6, 0x40, 0x0 ;  /* 0x000000000000781c */ /* 0x000fc40003f2e868 */
[----:B------:R-:W-:Y:S02]  /*4380*/  FSEL R54, R80, -INF , !P2 ;  /* 0xff80000050367808 */ /* 0x000fe40005000000 */
[----:B------:R-:W-:Y:S02]  /*4390*/  PLOP3.LUT P2, PT, PT, PT, UP1, 0x40, 0x0 ;  /* 0x000000000000781c */ /* 0x000fe40003f4e818 */
[C---:B------:R-:W-:Y:S02]  /*43a0*/  ISETP.GT.AND P0, PT, R4.reuse, 0x19, P0 ;  /* 0x000000190400780c */ /* 0x040fe40000704270 */
[C---:B------:R-:W-:Y:S02]  /*43b0*/  ISETP.GT.AND P1, PT, R4.reuse, 0x11, P1 ;  /* 0x000000110400780c */ /* 0x040fe40000f24270 */
[----:B------:R-:W-:Y:S02]  /*43c0*/  ISETP.GT.AND P2, PT, R4, 0x9, P2 ;  /* 0x000000090400780c */ /* 0x000fe40001744270 */
[----:B------:R-:W-:-:S02]  /*43d0*/  ISETP.LT.OR P0, PT, R5, 0x1a, P0 ;  /* 0x0000001a0500780c */ /* 0x000fc40000701670 */
[C---:B------:R-:W-:Y:S02]  /*43e0*/  ISETP.LT.OR P1, PT, R5.reuse, 0x12, P1 ;  /* 0x000000120500780c */ /* 0x040fe40000f21670 */
[----:B------:R-:W-:Y:S02]  /*43f0*/  ISETP.LT.OR P2, PT, R5, 0xa, P2 ;  /* 0x0000000a0500780c */ /* 0x000fe40001741670 */
[----:B------:R-:W-:Y:S02]  /*4400*/  FSEL R74, R85, -INF , !P0 ;  /* 0xff800000554a7808 */ /* 0x000fe40004000000 */
[----:B------:R-:W-:Y:S02]  /*4410*/  FSEL R72, R33, -INF , !P1 ;  /* 0xff80000021487808 */ /* 0x000fe40004800000 */
[----:B------:R-:W-:Y:S01]  /*4420*/  PLOP3.LUT P0, PT, PT, PT, UP2, 0x40, 0x0 ;  /* 0x000000000000781c */ /* 0x000fe20003f0e828 */
[----:B------:R-:W-:Y:S01]  /*4430*/  UISETP.NE.AND UP2, UPT, UR32, URZ, UPT ;  /* 0x0000003f2000728c */ /* 0x000fe2000bf45270 */
[----:B------:R-:W-:Y:S01]  /*4440*/  PLOP3.LUT P1, PT, PT, PT, UP3, 0x40, 0x0 ;  /* 0x000000000000781c */ /* 0x000fe20003f2e838 */
[----:B------:R-:W-:Y:S01]  /*4450*/  UISETP.NE.AND UP3, UPT, UR34, URZ, UPT ;  /* 0x0000003f2200728c */ /* 0x000fe2000bf65270 */
[----:B------:R-:W-:-:S02]  /*4460*/  FSEL R59, R77, -INF , !P2 ;  /* 0xff8000004d3b7808 */ /* 0x000fc40005000000 */
[----:B------:R-:W-:Y:S02]  /*4470*/  PLOP3.LUT P2, PT, PT, PT, UP5, 0x40, 0x0 ;  /* 0x000000000000781c */ /* 0x000fe40003f4e858 */
[C---:B------:R-:W-:Y:S02]  /*4480*/  ISETP.GT.AND P0, PT, R6.reuse, 0x8, P0 ;  /* 0x000000080600780c */ /* 0x040fe40000704270 */
[----:B------:R-:W-:Y:S02]  /*4490*/  ISETP.GT.AND P1, PT, R6, RZ, P1 ;  /* 0x000000ff0600720c */ /* 0x000fe40000f24270 */
[----:B------:R-:W-:Y:S02]  /*44a0*/  ISETP.GT.AND P2, PT, R4, 0x18, P2 ;  /* 0x000000180400780c */ /* 0x000fe40001744270 */
[C---:B------:R-:W-:Y:S02]  /*44b0*/  ISETP.LT.OR P0, PT, R7.reuse, 0x9, P0 ;  /* 0x000000090700780c */ /* 0x040fe40000701670 */
[----:B------:R-:W-:-:S02]  /*44c0*/  ISETP.LT.OR P1, PT, R7, 0x1, P1 ;  /* 0x000000010700780c */ /* 0x000fc40000f21670 */
[----:B------:R-:W-:Y:S02]  /*44d0*/  ISETP.LT.OR P2, PT, R5, 0x19, P2 ;  /* 0x000000190500780c */ /* 0x000fe40001741670 */
[----:B------:R-:W-:Y:S02]  /*44e0*/  FSEL R20, R46, -INF , !P0 ;  /* 0xff8000002e147808 */ /* 0x000fe40004000000 */
[----:B------:R-:W-:Y:S02]  /*44f0*/  FSEL R14, R50, -INF , !P1 ;  /* 0xff800000320e7808 */ /* 0x000fe40004800000 */
[----:B------:R-:W-:Y:S02]  /*4500*/  PLOP3.LUT P0, PT, PT, PT, UP6, 0x40, 0x0 ;  /* 0x000000000000781c */ /* 0x000fe40003f0e868 */
[----:B------:R-:W-:Y:S01]  /*4510*/  PLOP3.LUT P1, PT, PT, PT, UP1, 0x40, 0x0 ;  /* 0x000000000000781c */ /* 0x000fe20003f2e818 */
[----:B------:R-:W-:Y:S01]  /*4520*/  UISETP.NE.AND UP1, UPT, UR31, URZ, UPT ;  /* 0x0000003f1f00728c */ /* 0x000fe2000bf25270 */
[----:B------:R-:W-:-:S02]  /*4530*/  FSEL R73, R84, -INF , !P2 ;  /* 0xff80000054497808 */ /* 0x000fc40005000000 */
[----:B------:R-:W-:Y:S01]  /*4540*/  PLOP3.LUT P2, PT, PT, PT, UP3, 0x40, 0x0 ;  /* 0x000000000000781c */ /* 0x000fe20003f4e838 */
[----:B------:R-:W-:Y:S01]  /*4550*/  UISETP.NE.AND UP3, UPT, UR33, URZ, UPT ;  /* 0x0000003f2100728c */ /* 0x000fe2000bf65270 */
[C---:B------:R-:W-:Y:S02]  /*4560*/  ISETP.GT.AND P0, PT, R6.reuse, 0x11, P0 ;  /* 0x000000110600780c */ /* 0x040fe40000704270 */
[C---:B------:R-:W-:Y:S02]  /*4570*/  ISETP.GT.AND P1, PT, R6.reuse, 0x9, P1 ;  /* 0x000000090600780c */ /* 0x040fe40000f24270 */
[----:B------:R-:W-:Y:S02]  /*4580*/  ISETP.GT.AND P2, PT, R6, 0x1, P2 ;  /* 0x000000010600780c */ /* 0x000fe40001744270 */
[C---:B------:R-:W-:Y:S02]  /*4590*/  ISETP.LT.OR P0, PT, R7.reuse, 0x12, P0 ;  /* 0x000000120700780c */ /* 0x040fe40000701670 */
[----:B------:R-:W-:-:S02]  /*45a0*/  ISETP.LT.OR P1, PT, R7, 0xa, P1 ;  /* 0x0000000a0700780c */ /* 0x000fc40000f21670 */
[----:B------:R-:W-:Y:S02]  /*45b0*/  ISETP.LT.OR P2, PT, R7, 0x2, P2 ;  /* 0x000000020700780c */ /* 0x000fe40001741670 */
[----:B------:R-:W-:Y:S02]  /*45c0*/  FSEL R61, R43, -INF , !P0 ;  /* 0xff8000002b3d7808 */ /* 0x000fe40004000000 */
[----:B------:R-:W-:Y:S02]  /*45d0*/  FSEL R21, R47, -INF , !P1 ;  /* 0xff8000002f157808 */ /* 0x000fe40004800000 */
[----:B------:R-:W-:Y:S02]  /*45e0*/  PLOP3.LUT P0, PT, PT, PT, UP3, 0x40, 0x0 ;  /* 0x000000000000781c */ /* 0x000fe40003f0e838 */
[----:B------:R-:W-:Y:S02]  /*45f0*/  PLOP3.LUT P1, PT, PT, PT, UP5, 0x40, 0x0 ;  /* 0x000000000000781c */ /* 0x000fe40003f2e858 */
[----:B------:R-:W-:-:S02]  /*4600*/  FSEL R17, R51, -INF , !P2 ;  /* 0xff80000033117808 */ /* 0x000fc40005000000 */
[----:B------:R-:W-:Y:S01]  /*4610*/  PLOP3.LUT P2, PT, PT, PT, UP0, 0x40, 0x0 ;  /* 0x000000000000781c */ /* 0x000fe20003f4e808 */
[----:B------:R-:W-:Y:S01]  /*4620*/  UISETP.NE.AND UP0, UPT, UR30, URZ, UPT ;  /* 0x0000003f1e00728c */ /* 0x000fe2000bf05270 */
[----:B------:R-:W-:Y:S01]  /*4630*/  ISETP.GT.AND P0, PT, R4, 0x20, P0 ;  /* 0x000000200400780c */ /* 0x000fe20000704270 */
[----:B------:R-:W-:Y:S01]  /*4640*/  UP2UR UR30, UPR, URZ, 0x40 ;  /* 0x000000403f1e7883 */ /* 0x000fe20008000000 */
[C---:B------:R-:W-:Y:S01]  /*4650*/  ISETP.GT.AND P1, PT, R6.reuse, 0x18, P1 ;  /* 0x000000180600780c */ /* 0x040fe20000f24270 */
[----:B------:R-:W-:Y:S01]  /*4660*/  UISETP.NE.AND UP6, UPT, UR12, URZ, UPT ;  /* 0x0000003f0c00728c */ /* 0x000fe2000bfc5270 */
[----:B------:R-:W-:Y:S02]  /*4670*/  ISETP.GT.AND P2, PT, R6, 0x10, P2 ;  /* 0x000000100600780c */ /* 0x000fe40001744270 */
[----:B------:R-:W-:Y:S02]  /*4680*/  ISETP.LT.OR P0, PT, R5, 0x21, P0 ;  /* 0x000000210500780c */ /* 0x000fe40000701670 */
[----:B------:R-:W-:-:S02]  /*4690*/  ISETP.LT.OR P1, PT, R7, 0x19, P1 ;  /* 0x000000190700780c */ /* 0x000fc40000f21670 */
[----:B------:R-:W-:Y:S02]  /*46a0*/  ISETP.LT.OR P2, PT, R7, 0x11, P2 ;  /* 0x000000110700780c */ /* 0x000fe40001741670 */
[----:B------:R-:W-:Y:S02]  /*46b0*/  FSEL R126, R92, -INF , !P0 ;  /* 0xff8000005c7e7808 */ /* 0x000fe40004000000 */
[----:B------:R-:W-:Y:S02]  /*46c0*/  FSEL R62, R38, -INF , !P1 ;  /* 0xff800000263e7808 */ /* 0x000fe40004800000 */
[----:B------:R-:W-:Y:S02]  /*46d0*/  PLOP3.LUT P0, PT, PT, PT, UP2, 0x40, 0x0 ;  /* 0x000000000000781c */ /* 0x000fe40003f0e828 */
[----:B------:R-:W-:Y:S02]  /*46e0*/  PLOP3.LUT P1, PT, PT, PT, UP3, 0x40, 0x0 ;  /* 0x000000000000781c */ /* 0x000fe40003f2e838 */
[----:B------:R-:W-:-:S02]  /*46f0*/  FSEL R60, R42, -INF , !P2 ;  /* 0xff8000002a3c7808 */ /* 0x000fc40005000000 */
[----:B------:R-:W-:Y:S02]  /*4700*/  PLOP3.LUT P2, PT, PT, PT, UP4, 0x40, 0x0 ;  /* 0x000000000000781c */ /* 0x000fe40003f4e848 */
[----:B------:R-:W-:Y:S02]  /*4710*/  ISETP.GT.AND P0, PT, R4, 0x21, P0 ;  /* 0x000000210400780c */ /* 0x000fe40000704270 */
[C---:B------:R-:W-:Y:S02]  /*4720*/  ISETP.GT.AND P1, PT, R6.reuse, 0x20, P1 ;  /* 0x000000200600780c */ /* 0x040fe40000f24270 */
        /* <DEDUP_REMOVED lines=11> */
[----:B------:R-:W-:Y:S02]  /*47e0*/  ISETP.GT.AND P1, PT, R4, 0x28, P1 ;  /* 0x000000280400780c */ /* 0x000fe40000f24270 */
[----:B------:R-:W-:Y:S02]  /*47f0*/  ISETP.GT.AND P2, PT, R6, 0x21, P2 ;  /* 0x000000210600780c */ /* 0x000fe40001744270 */
[----:B------:R-:W-:Y:S02]  /*4800*/  ISETP.LT.OR P0, PT, R7, 0x29, P0 ;  /* 0x000000290700780c */ /* 0x000fe40000701670 */
[----:B------:R-:W-:-:S02]  /*4810*/  ISETP.LT.OR P1, PT, R5, 0x29, P1 ;  /* 0x000000290500780c */ /* 0x000fc40000f21670 */
[----:B------:R-:W-:Y:S02]  /*4820*/  ISETP.LT.OR P2, PT, R7, 0x22, P2 ;  /* 0x000000220700780c */ /* 0x000fe40001741670 */
[----:B------:R-:W-:Y:S02]  /*4830*/  FSEL R91, R22, -INF , !P0 ;  /* 0xff800000165b7808 */ /* 0x000fe40004000000 */
[----:B------:R-:W-:Y:S02]  /*4840*/  FSEL R145, R96, -INF , !P1 ;  /* 0xff80000060917808 */ /* 0x000fe40004800000 */
[----:B------:R-:W-:Y:S01]  /*4850*/  PLOP3.LUT P0, PT, PT, PT, UP6, 0x40, 0x0 ;  /* 0x000000000000781c */ /* 0x000fe20003f0e868 */
[----:B------:R-:W-:Y:S01]  /*4860*/  UISETP.NE.AND UP6, UPT, UR30, URZ, UPT ;  /* 0x0000003f1e00728c */ /* 0x000fe2000bfc5270 */
[----:B------:R-:W-:Y:S02]  /*4870*/  PLOP3.LUT P1, PT, PT, PT, UP0, 0x40, 0x0 ;  /* 0x000000000000781c */ /* 0x000fe40003f2e808 */
[----:B------:R-:W-:-:S02]  /*4880*/  FSEL R124, R27, -INF , !P2 ;  /* 0xff8000001b7c7808 */ /* 0x000fc40005000000 */
[----:B------:R-:W-:Y:S02]  /*4890*/  PLOP3.LUT P2, PT, PT, PT, UP0, 0x40, 0x0 ;  /* 0x000000000000781c */ /* 0x000fe40003f4e808 */
[----:B------:R-:W-:Y:S01]  /*48a0*/  ISETP.GT.AND P1, PT, R4, 0x29, P1 ;  /* 0x000000290400780c */ /* 0x000fe20000f24270 */
[--C-:B-1----:R-:W-:Y:S01]  /*48b0*/  IMAD.IADD R4, R12, 0x1, R8.reuse ;  /* 0x000000010c047824 */ /* 0x102fe200078e0208 */
[----:B------:R-:W-:Y:S02]  /*48c0*/  ISETP.GT.AND P2, PT, R6, 0x29, P2 ;  /* 0x000000290600780c */ /* 0x000fe40001744270 */
[----:B------:R-:W-:Y:S01]  /*48d0*/  ISETP.LT.OR P1, PT, R5, 0x2a, P1 ;  /* 0x0000002a0500780c */ /* 0x000fe20000f21670 */
[----:B------:R-:W-:Y:S01]  /*48e0*/  IMAD.IADD R5, R10, 0x1, R8 ;  /* 0x000000010a057824 */ /* 0x000fe200078e0208 */
[----:B------:R-:W-:Y:S02]  /*48f0*/  ISETP.LT.OR P2, PT, R7, 0x2a, P2 ;  /* 0x0000002a0700780c */ /* 0x000fe40001741670 */
[----:B------:R-:W-:-:S02]  /*4900*/  FSEL R127, R97, -INF , !P1 ;  /* 0xff800000617f7808 */ /* 0x000fc40004800000 */
[----:B------:R-:W-:Y:S02]  /*4910*/  IMNMX R5, R5, R11, PT ;  /* 0x0000000b05057217 */ /* 0x000fe40003800200 */
[----:B------:R-:W-:Y:S01]  /*4920*/  FSEL R90, R23, -INF , !P2 ;  /* 0xff800000175a7808 */ /* 0x000fe20005000000 */
        /* <DEDUP_REMOVED lines=13> */
.L_x_605:
[----:B------:R-:W-:-:S04]  /*4a00*/  MOV R7, c[0x0][0x32c] ;  /* 0x0000cb0000077a02 */ /* 0x000fc80000000f00 */
[----:B------:R-:W-:-:S13]  /*4a10*/  ISETP.NE.AND P0, PT, R7, 0x1, PT ;  /* 0x000000010700780c */ /* 0x000fda0003f05270 */
[----:B------:R-:W-:-:S05]  /*4a20*/  @P0 IMAD.HI.U32 R7, R6, c[0x0][0x330], RZ ;  /* 0x0000cc0006070a27 */ /* 0x000fca00078e00ff */
[----:B------:R-:W-:Y:S02]  /*4a30*/  @P0 SHF.R.U32.HI R6, RZ, c[0x0][0x334], R7 ;  /* 0x0000cd00ff060a19 */ /* 0x000fe40000011607 */
.L_x_606:
[----:B------:R-:W-:Y:S05]  /*4a40*/  BSYNC B0 ;  /* 0x0000000000007941 */ /* 0x000fea0003800000 */
.L_x_604:
[----:B------:R-:W-:-:S05]  /*4a50*/  IMAD R6, R6, c[0x0][0x32c], R13 ;  /* 0x0000cb0006067a24 */ /* 0x000fca00078e020d */
[----:B------:R-:W-:Y:S02]  /*4a60*/  IADD3 R7, R6, c[0x0][0x32c], RZ ;  /* 0x0000cb0006077a10 */ /* 0x000fe40007ffe0ff */
[----:B------:R-:W-:Y:S02]  /*4a70*/  IMNMX R4, R4, R6, !PT ;  /* 0x0000000604047217 */ /* 0x000fe40007800200 */
[----:B------:R-:W-:Y:S02]  /*4a80*/  IMNMX R5, R5, R7, PT ;  /* 0x0000000705057217 */ /* 0x000fe40003800200 */
.L_x_603:
[----:B------:R-:W-:Y:S01]  /*4a90*/  FMNMX.FTZ R7, R15, R16, !PT ;  /* 0x000000100f077209 */ /* 0x000fe20007810000 */
[----:B------:R-:W-:Y:S01]  /*4aa0*/  UP2UR UR30, UPR, URZ, 0x10 ;  /* 0x000000103f1e7883 */ /* 0x000fe20008000000 */
[----:B------:R-:W-:Y:S01]  /*4ab0*/  FMNMX.FTZ R6, R14, R17, !PT ;  /* 0x000000110e067209 */ /* 0x000fe20007810000 */
[----:B------:R-:W-:Y:S01]  /*4ac0*/  UISETP.NE.AND UP4, UPT, UR29, URZ, UPT ;  /* 0x0000003f1d00728c */ /* 0x000fe2000bf85270 */
        /* <DEDUP_REMOVED lines=17> */
[----:B------:R-:W-:Y:S01]  /*4be0*/  STL [R1+0x68], R242 ;  /* 0x000068f201007387 */ /* 0x000fe20000100800 */
[----:B------:R-:W-:Y:S01]  /*4bf0*/  FMNMX.FTZ R6, R62, R6, !PT ;  /* 0x000000063e067209 */ /* 0x000fe20007810000 */
[----:B------:R-:W-:Y:S01]  /*4c00*/  IMAD.SHL.U32 R225, R0, 0x2, RZ ;  /* 0x0000000200e17824 */ /* 0x000fe200078e00ff */
[----:B------:R-:W-:Y:S01]  /*4c10*/  FMNMX.FTZ R169, R71, R169, !PT ;  /* 0x000000a947a97209 */ /* 0x000fe20007810000 */
[----:B------:R-:W-:Y:S01]  /*4c20*/  STL [R1+0x64], R241 ;  /* 0x000064f101007387 */ /* 0x000fe20000100800 */
[----:B------:R-:W-:Y:S01]  /*4c30*/  FMNMX.FTZ R6, R63, R6, !PT ;  /* 0x000000063f067209 */ /* 0x000fe20007810000 */
[----:B------:R-:W-:Y:S01]  /*4c40*/  IMAD R226, R3, 0x2, R225 ;  /* 0x0000000203e27824 */ /* 0x000fe200078e02e1 */
[----:B------:R-:W-:Y:S01]  /*4c50*/  FMNMX.FTZ R169, R161, R169, !PT ;  /* 0x000000a9a1a97209 */ /* 0x000fe20007810000 */
[----:B------:R-:W-:Y:S01]  /*4c60*/  STL [R1+0x60], R240 ;  /* 0x000060f001007387 */ /* 0x000fe20000100800 */
[----:B------:R-:W-:Y:S01]  /*4c70*/  FMNMX.FTZ R6, R125, R6, !PT ;  /* 0x000000067d067209 */ /* 0x000fe20007810000 */
[----:B------:R-:W-:Y:S01]  /*4c80*/  IMAD R227, R2, 0x2, R226 ;  /* 0x0000000202e37824 */ /* 0x000fe200078e02e2 */
[----:B------:R-:W-:Y:S01]  /*4c90*/  FMNMX.FTZ R169, R160, R169, !PT ;  /* 0x000000a9a0a97209 */ /* 0x000fe20007810000 */
[----:B------:R-:W-:Y:S01]  /*4ca0*/  STL [R1+0x5c], R239 ;  /* 0x00005cef01007387 */ /* 0x000fe20000100800 */
[----:B------:R-:W-:-:S02]  /*4cb0*/  FMNMX.FTZ R6, R124, R6, !PT ;  /* 0x000000067c067209 */ /* 0x000fc40007810000 */
[----:B------:R-:W-:Y:S01]  /*4cc0*/  FMNMX.FTZ R169, R147, R169, !PT ;  /* 0x000000a993a97209 */ /* 0x000fe20007810000 */
[----:B------:R-:W-:Y:S01]  /*4cd0*/  STL [R1+0x58], R238 ;  /* 0x000058ee01007387 */ /* 0x000fe20000100800 */
[----:B------:R-:W-:Y:S02]  /*4ce0*/  FMNMX.FTZ R6, R91, R6, !PT ;  /* 0x000000065b067209 */ /* 0x000fe40007810000 */
[----:B------:R-:W-:Y:S01]  /*4cf0*/  FMNMX.FTZ R169, R146, R169, !PT ;  /* 0x000000a992a97209 */ /* 0x000fe20007810000 */
[----:B------:R-:W-:Y:S01]  /*4d00*/  STL [R1+0x54], R237 ;  /* 0x000054ed01007387 */ /* 0x000fe20000100800 */
[----:B------:R-:W-:Y:S02]  /*4d10*/  FMNMX.FTZ R6, R90, R6, !PT ;  /* 0x000000065a067209 */ /* 0x000fe40007810000 */
[----:B------:R-:W-:Y:S01]  /*4d20*/  PLOP3.LUT P0, PT, PT, PT, UP3, 0x40, 0x0 ;  /* 0x000000000000781c */ /* 0x000fe20003f0e838 */
[----:B------:R-:W1:Y:S01]  /*4d30*/  SHFL.BFLY PT, R7, R169, 0x2, 0x1f ;  /* 0x0c401f00a9077f89 */ /* 0x000e6200000e0000 */
[----:B------:R-:W-:Y:S01]  /*4d40*/  PLOP3.LUT P1, PT, PT, PT, UP4, 0x40, 0x0 ;  /* 0x000000000000781c */ /* 0x000fe20003f2e848 */
[----:B------:R-:W-:Y:S01]  /*4d50*/  UISETP.NE.AND UP4, UPT, UR30, URZ, UPT ;  /* 0x0000003f1e00728c */ /* 0x000fe2000bf85270 */
[C---:B------:R-:W-:Y:S01]  /*4d60*/  ISETP.GT.AND P0, PT, R4.reuse, 0x1, P0 ;  /* 0x000000010400780c */ /* 0x040fe20000704270 */
[----:B------:R-:W2:Y:S01]  /*4d70*/  SHFL.BFLY PT, R8, R6, 0x2, 0x1f ;  /* 0x0c401f0006087f89 */ /* 0x000ea200000e0000 */
[----:B------:R-:W-:Y:S01]  /*4d80*/  ISETP.GT.AND P1, PT, R4, RZ, P1 ;  /* 0x000000ff0400720c */ /* 0x000fe20000f24270 */
[----:B------:R-:W-:Y:S01]  /*4d90*/  UISETP.NE.AND UP3, UPT, UR29, URZ, UPT ;  /* 0x0000003f1d00728c */ /* 0x000fe2000bf65270 */
[C---:B------:R-:W-:Y:S01]  /*4da0*/  ISETP.LT.OR P0, PT, R5.reuse, 0x2, P0 ;  /* 0x000000020500780c */ /* 0x040fe20000701670 */
[----:B------:R-:W-:Y:S01]  /*4db0*/  STL [R1+0x50], R236 ;  /* 0x000050ec01007387 */ /* 0x000fe20000100800 */
[----:B------:R-:W-:-:S02]  /*4dc0*/  ISETP.LT.OR P1, PT, R5, 0x1, P1 ;  /* 0x000000010500780c */ /* 0x000fc40000f21670 */
[----:B------:R-:W-:Y:S01]  /*4dd0*/  FSEL R51, R83, -INF , !P0 ;  /* 0xff80000053337808 */ /* 0x000fe20004000000 */
[----:B------:R-:W-:Y:S01]  /*4de0*/  STL [R1+0x4c], R235 ;  /* 0x00004ceb01007387 */ /* 0x000fe20000100800 */
[----:B------:R-:W-:Y:S01]  /*4df0*/  PLOP3.LUT P0, PT, PT, PT, UP0, 0x40, 0x0 ;  /* 0x000000000000781c */ /* 0x000fe20003f0e808 */
[----:B------:R-:W-:Y:S01]  /*4e00*/  UISETP.NE.AND UP0, UPT, UR5, URZ, UPT ;  /* 0x0000003f0500728c */ /* 0x000fe2000bf05270 */
[----:B------:R-:W-:Y:S01]  /*4e10*/  FSEL R50, R82, -INF , !P1 ;  /* 0xff80000052327808 */ /* 0x000fe20004800000 */
[----:B------:R-:W-:Y:S01]  /*4e20*/  STL [R1+0x48], R234 ;  /* 0x000048ea01007387 */ /* 0x000fe20000100800 */
[----:B------:R-:W-:Y:S01]  /*4e30*/  ISETP.GT.AND P0, PT, R4, 0x10, P0 ;  /* 0x000000100400780c */ /* 0x000fe20000704270 */
[----:B------:R-:W-:Y:S01]  /*4e40*/  ULDC.64 UR4, c[0x0][0x2c8] ;  /* 0x0000b20000047ab9 */ /* 0x000fe20000000a00 */
[----:B------:R-:W-:Y:S01]  /*4e50*/  PLOP3.LUT P1, PT, PT, PT, UP1, 0x40, 0x0 ;  /* 0x000000000000781c */ /* 0x000fe20003f2e818 */
[----:B------:R-:W-:Y:S01]  /*4e60*/  UISETP.NE.AND UP1, UPT, UR27, URZ, UPT ;  /* 0x0000003f1b00728c */ /* 0x000fe2000bf25270 */
[----:B------:R-:W-:Y:S01]  /*4e70*/  ISETP.LT.OR P0, PT, R5, 0x11, P0 ;  /* 0x000000110500780c */ /* 0x000fe20000701670 */
[----:B------:R-:W-:Y:S01]  /*4e80*/  LDSM.16.MT88.4 R28, [R226+0x100] ;  /* 0x00010000e21c783b */ /* 0x000fe20000004200 */
[----:B------:R-:W-:Y:S01]  /*4e90*/  PLOP3.LUT P2, PT, PT, PT, UP2, 0x40, 0x0 ;  /* 0x000000000000781c */ /* 0x000fe20003f4e828 */
[----:B------:R-:W-:Y:S01]  /*4ea0*/  UISETP.NE.AND UP2, UPT, UR28, URZ, UPT ;  /* 0x0000003f1c00728c */ /* 0x000fe2000bf45270 */
[----:B-1----:R-:W-:Y:S01]  /*4eb0*/  FMNMX.FTZ R169, R169, R7, !PT ;  /* 0x00000007a9a97209 */ /* 0x002fe20007810000 */
[----:B------:R-:W-:Y:S01]  /*4ec0*/  LDSM.16.MT88.4 R36, [R226+0x1900] ;  /* 0x00190000e224783b */ /* 0x000fe20000004200 */
[----:B------:R-:W-:-:S02]  /*4ed0*/  FSEL R49, R34, -INF , !P0 ;  /* 0xff80000022317808 */ /* 0x000fc40004000000 */
[----:B--2---:R-:W-:Y:S01]  /*4ee0*/  FMNMX.FTZ R6, R6, R8, !PT ;  /* 0x0000000806067209 */ /* 0x004fe20007810000 */
[----:B------:R-:W1:Y:S01]  /*4ef0*/  SHFL.BFLY PT, R7, R169, 0x1, 0x1f ;  /* 0x0c201f00a9077f89 */ /* 0x000e6200000e0000 */
[----:B------:R-:W-:Y:S02]  /*4f00*/  FMNMX.FTZ R8, R54, R55, !PT ;  /* 0x0000003736087209 */ /* 0x000fe40007810000 */
[----:B------:R-:W-:Y:S01]  /*4f10*/  PLOP3.LUT P0, PT, PT, PT, UP4, 0x40, 0x0 ;  /* 0x000000000000781c */ /* 0x000fe20003f0e848 */
[----:B------:R-:W2:Y:S01]  /*4f20*/  SHFL.BFLY PT, R168, R6, 0x1, 0x1f ;  /* 0x0c201f0006a87f89 */ /* 0x000ea200000e0000 */
[C---:B------:R-:W-:Y:S02]  /*4f30*/  ISETP.GT.AND P1, PT, R4.reuse, 0x9, P1 ;  /* 0x000000090400780c */ /* 0x040fe40000f24270 */
[C---:B------:R-:W-:Y:S01]  /*4f40*/  ISETP.GT.AND P0, PT, R4.reuse, 0x19, P0 ;  /* 0x000000190400780c */ /* 0x040fe20000704270 */
[----:B------:R-:W-:Y:S01]  /*4f50*/  LDSM.16.MT88.4 R44, [R227+0x1900] ;  /* 0x00190000e32c783b */ /* 0x000fe20000004200 */
[----:B------:R-:W-:-:S02]  /*4f60*/  ISETP.GT.AND P2, PT, R4, 0x8, P2 ;  /* 0x000000080400780c */ /* 0x000fc40001744270 */
[C---:B------:R-:W-:Y:S01]  /*4f70*/  ISETP.LT.OR P1, PT, R5.reuse, 0xa, P1 ;  /* 0x0000000a0500780c */ /* 0x040fe20000f21670 */
[----:B------:R3:W-:Y:S01]  /*4f80*/  STL [R1+0x44], R233 ;  /* 0x000044e901007387 */ /* 0x0007e20000100800 */
[C---:B------:R-:W-:Y:S02]  /*4f90*/  ISETP.LT.OR P0, PT, R5.reuse, 0x1a, P0 ;  /* 0x0000001a0500780c */ /* 0x040fe40000701670 */
[----:B------:R-:W-:Y:S01]  /*4fa0*/  ISETP.LT.OR P2, PT, R5, 0x9, P2 ;  /* 0x000000090500780c */ /* 0x000fe20001741670 */
[----:B------:R-:W-:Y:S01]  /*4fb0*/  STL [R1+0x40], R232 ;  /* 0x000040e801007387 */ /* 0x000fe20000100800 */
[----:B------:R-:W-:Y:S02]  /*4fc0*/  FSEL R53, R79, -INF , !P1 ;  /* 0xff8000004f357808 */ /* 0x000fe40004800000 */
[----:B------:R-:W-:Y:S01]  /*4fd0*/  FSEL R56, R87, -INF , !P0 ;  /* 0xff80000057387808 */ /* 0x000fe20004000000 */
[----:B------:R-:W-:Y:S01]  /*4fe0*/  STL [R1+0x3c], R231 ;  /* 0x00003ce701007387 */ /* 0x000fe20000100800 */
[----:B------:R-:W-:Y:S01]  /*4ff0*/  PLOP3.LUT P1, PT, PT, PT, UP5, 0x40, 0x0 ;  /* 0x000000000000781c */ /* 0x000fe20003f2e858 */
[----:B------:R-:W-:Y:S01]  /*5000*/  UISETP.NE.AND UP5, UPT, UR13, URZ, UPT ;  /* 0x0000003f0d00728c */ /* 0x000fe2000bfa5270 */
[----:B------:R-:W-:Y:S01]  /*5010*/  FSEL R52, R78, -INF , !P2 ;  /* 0xff8000004e347808 */ /* 0x000fe20005000000 */
[----:B------:R-:W-:Y:S01]  /*5020*/  STL [R1+0x38], R230 ;  /* 0x000038e601007387 */ /* 0x000fe20000100800 */
[----:B-1----:R-:W-:-:S02]  /*5030*/  FMNMX.FTZ R169, R169, R7, !PT ;  /* 0x00000007a9a97209 */ /* 0x002fc40007810000 */
[----:B------:R-:W-:Y:S01]  /*5040*/  FMNMX.FTZ R7, R58, R8, !PT ;  /* 0x000000083a077209 */ /* 0x000fe20007810000 */
[----:B------:R-:W-:Y:S01]  /*5050*/  STL [R1+0x34], R229 ;  /* 0x000034e501007387 */ /* 0x000fe20000100800 */
[----:B--2---:R-:W-:Y:S01]  /*5060*/  FMNMX.FTZ R168, R6, R168, !PT ;  /* 0x000000a806a87209 */ /* 0x004fe20007810000 */
[----:B------:R-:W-:Y:S01]  /*5070*/  FMUL.FTZ R13, R169, c[0x0][0x2d0] ;  /* 0x0000b400a90d7a20 */ /* 0x000fe20000410000 */
[----:B------:R-:W-:Y:S01]  /*5080*/  FMNMX.FTZ R6, R59, R7, !PT ;  /* 0x000000073b067209 */ /* 0x000fe20007810000 */
[----:B------:R-:W-:Y:S01]  /*5090*/  STL [R1+0x30], R224 ;  /* 0x000030e001007387 */ /* 0x000fe20000100800 */
[----:B------:R-:W-:Y:S01]  /*50a0*/  FSETP.NEU.FTZ.AND P0, PT, R169, -INF , PT ;  /* 0xff800000a900780b */ /* 0x000fe20003f1d000 */
[----:B------:R-:W-:Y:S01]  /*50b0*/  FMUL.FTZ R12, R168, c[0x0][0x2d0] ;  /* 0x0000b400a80c7a20 */ /* 0x000fe20000410000 */
[----:B------:R-:W-:Y:S02]  /*50c0*/  FMNMX.FTZ R6, R68, R6, !PT ;  /* 0x0000000644067209 */ /* 0x000fe40007810000 */
[----:B------:R-:W-:Y:S01]  /*50d0*/  PLOP3.LUT P2, PT, PT, PT, UP6, 0x40, 0x0 ;  /* 0x000000000000781c */ /* 0x000fe20003f4e868 */
[----:B------:R-:W-:Y:S01]  /*50e0*/  UISETP.NE.AND UP6, UPT, UR12, URZ, UPT ;  /* 0x0000003f0c00728c */ /* 0x000fe2000bfc5270 */
[----:B------:R-:W-:-:S02]  /*50f0*/  FMNMX.FTZ R6, R72, R6, !PT ;  /* 0x0000000648067209 */ /* 0x000fc40007810000 */
[----:B------:R-:W-:Y:S02]  /*5100*/  FMNMX.FTZ R8, R50, R51, !PT ;  /* 0x0000003332087209 */ /* 0x000fe40007810000 */
[----:B------:R-:W-:Y:S02]  /*5110*/  FMNMX.FTZ R6, R73, R6, !PT ;  /* 0x0000000649067209 */ /* 0x000fe40007810000 */
[----:B------:R-:W-:Y:S02]  /*5120*/  ISETP.GT.AND P1, PT, R4, 0x18, P1 ;  /* 0x000000180400780c */ /* 0x000fe40000f24270 */
[----:B------:R-:W-:Y:S02]  /*5130*/  FMNMX.FTZ R6, R74, R6, !PT ;  /* 0x000000064a067209 */ /* 0x000fe40007810000 */
[----:B------:R-:W-:Y:S02]  /*5140*/  FSEL R13, R13, RZ, P0 ;  /* 0x000000ff0d0d7208 */ /* 0x000fe40000000000 */
[----:B------:R-:W-:-:S02]  /*5150*/  PLOP3.LUT P0, PT, PT, PT, UP3, 0x40, 0x0 ;  /* 0x000000000000781c */ /* 0x000fc40003f0e838 */
[----:B------:R-:W-:Y:S01]  /*5160*/  ISETP.GT.AND P2, PT, R4, 0x11, P2 ;  /* 0x000000110400780c */ /* 0x000fe20001744270 */
[----:B------:R-:W-:Y:S01]  /*5170*/  FFMA.FTZ R7, R15, c[0x0][0x2d0], -R13 ;  /* 0x0000b4000f077a23 */ /* 0x000fe2000001080d */
[----:B------:R-:W-:Y:S02]  /*5180*/  FMNMX.FTZ R8, R52, R8, !PT ;  /* 0x0000000834087209 */ /* 0x000fe40007810000 */
[----:B------:R-:W-:Y:S01]  /*5190*/  FMNMX.FTZ R6, R126, R6, !PT ;  /* 0x000000067e067209 */ /* 0x000fe20007810000 */
[----:B------:R1:W-:Y:S01]  /*51a0*/  MUFU.EX2 R239, R7 ;  /* 0x0000000700ef7308 */ /* 0x0003e20000000800 */
[C---:B------:R-:W-:Y:S02]  /*51b0*/  ISETP.LT.OR P1, PT, R5.reuse, 0x19, P1 ;  /* 0x000000190500780c */ /* 0x040fe40000f21670 */
[----:B------:R-:W-:Y:S02]  /*51c0*/  ISETP.GT.AND P0, PT, R4, 0x20, P0 ;  /* 0x000000200400780c */ /* 0x000fe40000704270 */
[----:B------:R-:W-:-:S02]  /*51d0*/  ISETP.LT.OR P2, PT, R5, 0x12, P2 ;  /* 0x000000120500780c */ /* 0x000fc40001741670 */
[----:B------:R-:W-:Y:S02]  /*51e0*/  FMNMX.FTZ R8, R53, R8, !PT ;  /* 0x0000000835087209 */ /* 0x000fe40007810000 */
[----:B------:R-:W-:Y:S02]  /*51f0*/  FMNMX.FTZ R6, R144, R6, !PT ;  /* 0x0000000690067209 */ /* 0x000fe40007810000 */
[----:B------:R-:W-:Y:S02]  /*5200*/  FSEL R48, R86, -INF , !P1 ;  /* 0xff80000056307808 */ /* 0x000fe40004800000 */
[----:B------:R-:W-:Y:S02]  /*5210*/  FSETP.NEU.FTZ.AND P1, PT, R168, -INF , PT ;  /* 0xff800000a800780b */ /* 0x000fe40003f3d000 */
[----:B------:R-:W-:Y:S01]  /*5220*/  ISETP.LT.OR P0, PT, R5, 0x21, P0 ;  /* 0x000000210500780c */ /* 0x000fe20000701670 */
[----:B-1----:R-:W-:Y:S01]  /*5230*/  FFMA.FTZ R7, R16, c[0x0][0x2d0], -R13 ;  /* 0x0000b40010077a23 */ /* 0x002fe2000001080d */
[----:B------:R-:W-:-:S02]  /*5240*/  FSEL R57, R35, -INF , !P2 ;  /* 0xff80000023397808 */ /* 0x000fc40005000000 */
[----:B------:R-:W-:Y:S01]  /*5250*/  FMNMX.FTZ R8, R49, R8, !PT ;  /* 0x0000000831087209 */ /* 0x000fe20007810000 */
[----:B------:R1:W2:Y:S01]  /*5260*/  MUFU.EX2 R238, R7 ;  /* 0x0000000700ee7308 */ /* 0x0002a20000000800 */
[----:B------:R-:W-:Y:S01]  /*5270*/  FMNMX.FTZ R6, R145, R6, !PT ;  /* 0x0000000691067209 */ /* 0x000fe20007810000 */
[----:B------:R-:W-:Y:S01]  /*5280*/  LDSM.16.MT88.4 R32, [R225+0x100] ;  /* 0x00010000e120783b */ /* 0x000fe20000004200 */
[----:B------:R-:W-:Y:S02]  /*5290*/  FSEL R12, R12, RZ, P1 ;  /* 0x000000ff0c0c7208 */ /* 0x000fe40000800000 */
[----:B------:R-:W-:Y:S02]  /*52a0*/  FSEL R89, R94, -INF , !P0 ;  /* 0xff8000005e597808 */ /* 0x000fe40004000000 */
[----:B------:R-:W-:Y:S02]  /*52b0*/  PLOP3.LUT P2, PT, PT, PT, UP2, 0x40, 0x0 ;  /* 0x000000000000781c */ /* 0x000fe40003f4e828 */
[----:B------:R-:W-:-:S02]  /*52c0*/  PLOP3.LUT P1, PT, PT, PT, UP1, 0x40, 0x0 ;  /* 0x000000000000781c */ /* 0x000fc40003f2e818 */
[----:B------:R-:W-:Y:S02]  /*52d0*/  PLOP3.LUT P0, PT, PT, PT, UP0, 0x40, 0x0 ;  /* 0x000000000000781c */ /* 0x000fe40003f0e808 */
[----:B------:R-:W-:Y:S02]  /*52e0*/  FMNMX.FTZ R8, R57, R8, !PT ;  /* 0x0000000839087209 */ /* 0x000fe40007810000 */
[----:B------:R-:W-:Y:S01]  /*52f0*/  FMNMX.FTZ R6, R127, R6, !PT ;  /* 0x000000067f067209 */ /* 0x000fe20007810000 */
[----:B-1----:R-:W-:Y:S01]  /*5300*/  FFMA.FTZ R7, R18, c[0x0][0x2d0], -R13 ;  /* 0x0000b40012077a23 */ /* 0x002fe2000001080d */
[C---:B------:R-:W-:Y:S02]  /*5310*/  ISETP.GT.AND P2, PT, R4.reuse, 0x21, P2 ;  /* 0x000000210400780c */ /* 0x040fe40001744270 */
[C---:B------:R-:W-:Y:S01]  /*5320*/  ISETP.GT.AND P1, PT, R4.reuse, 0x28, P1 ;  /* 0x000000280400780c */ /* 0x040fe20000f24270 */
[----:B------:R1:W-:Y:S01]  /*5330*/  MUFU.EX2 R240, R7 ;  /* 0x0000000700f07308 */ /* 0x0003e20000000800 */
[----:B------:R-:W-:-:S02]  /*5340*/  ISETP.GT.AND P0, PT, R4, 0x29, P0 ;  /* 0x000000290400780c */ /* 0x000fc40000704270 */
[----:B------:R-:W-:Y:S02]  /*5350*/  FMNMX.FTZ R4, R48, R8, !PT ;  /* 0x0000000830047209 */ /* 0x000fe40007810000 */
[----:B------:R-:W4:Y:S01]  /*5360*/  SHFL.BFLY PT, R8, R6, 0x2, 0x1f ;  /* 0x0c401f0006087f89 */ /* 0x000f2200000e0000 */
[----:B------:R-:W-:Y:S02]  /*5370*/  ISETP.LT.OR P2, PT, R5, 0x22, P2 ;  /* 0x000000220500780c */ /* 0x000fe40001741670 */
[----:B------:R-:W-:Y:S02]  /*5380*/  FMNMX.FTZ R4, R56, R4, !PT ;  /* 0x0000000438047209 */ /* 0x000fe40007810000 */
[----:B------:R-:W-:Y:S02]  /*5390*/  FSEL R88, R95, -INF , !P2 ;  /* 0xff8000005f587808 */ /* 0x000fe40005000000 */
[C---:B------:R-:W-:Y:S02]  /*53a0*/  ISETP.LT.OR P1, PT, R5.reuse, 0x29, P1 ;  /* 0x000000290500780c */ /* 0x040fe40000f21670 */
[----:B------:R-:W-:Y:S01]  /*53b0*/  ISETP.LT.OR P0, PT, R5, 0x2a, P0 ;  /* 0x0000002a0500780c */ /* 0x000fe20000701670 */
[----:B-1----:R-:W-:Y:S01]  /*53c0*/  FFMA.FTZ R7, R19, c[0x0][0x2d0], -R13 ;  /* 0x0000b40013077a23 */ /* 0x002fe2000001080d */
[----:B------:R-:W-:Y:S01]  /*53d0*/  LEA R228, R2, R225, 0x1 ;  /* 0x000000e102e47211 */ /* 0x000fe200078e08ff */
[----:B------:R-:W-:Y:S01]  /*53e0*/  FFMA.FTZ R2, R21, c[0x0][0x2d0], -R12 ;  /* 0x0000b40015027a23 */ /* 0x000fe2000001080c */
[----:B------:R-:W-:Y:S01]  /*53f0*/  FSEL R15, R99, -INF , !P0 ;  /* 0xff800000630f7808 */ /* 0x000fe20004000000 */
[----:B------:R1:W1:Y:S02]  /*5400*/  MUFU.EX2 R234, R7 ;  /* 0x0000000700ea7308 */ /* 0x0002640000000800 */
[----:B------:R-:W-:Y:S04]  /*5410*/  LDSM.16.MT88.4 R24, [R228+0x100] ;  /* 0x00010000e418783b */ /* 0x000fe80000004200 */
[----:B------:R-:W-:Y:S02]  /*5420*/  LDSM.16.MT88.4 R40, [R228+0x1900] ;  /* 0x00190000e428783b */ /* 0x000fe40000004200 */
[----:B---3--:R-:W-:Y:S01]  /*5430*/  MUFU.EX2 R233, R2 ;  /* 0x0000000200e97308 */ /* 0x008fe20000000800 */
[----:B----4-:R-:W-:-:S02]  /*5440*/  FMNMX.FTZ R3, R6, R8, !PT ;  /* 0x0000000806037209 */ /* 0x010fc40007810000 */
[----:B--2---:R-:W-:-:S03]  /*5450*/  F2FP.BF16.PACK_AB R8, R238, R239 ;  /* 0x000000efee08723e */ /* 0x004fc600000010ff */
[----:B------:R-:W2:Y:S01]  /*5460*/  SHFL.BFLY PT, R167, R3, 0x1, 0x1f ;  /* 0x0c201f0003a77f89 */ /* 0x000ea200000e0000 */
[----:B-1----:R-:W-:Y:S01]  /*5470*/  FMNMX.FTZ R7, R89, R4, !PT ;  /* 0x0000000459077209 */ /* 0x002fe20007810000 */
[----:B------:R-:W-:Y:S01]  /*5480*/  FFMA.FTZ R4, R14, c[0x0][0x2d0], -R12 ;  /* 0x0000b4000e047a23 */ /* 0x000fe2000001080c */
[----:B------:R-:W-:Y:S02]  /*5490*/  FSEL R14, R98, -INF , !P1 ;  /* 0xff800000620e7808 */ /* 0x000fe40004800000 */
[----:B------:R-:W-:Y:S01]  /*54a0*/  FMNMX.FTZ R5, R88, R7, !PT ;  /* 0x0000000758057209 */ /* 0x000fe20007810000 */
[----:B------:R1:W-:Y:S01]  /*54b0*/  MUFU.EX2 R212, R4 ;  /* 0x0000000400d47308 */ /* 0x0003e20000000800 */
[----:B------:R-:W-:Y:S02]  /*54c0*/  F2FP.BF16.PACK_AB R10, R234, R240 ;  /* 0x000000f0ea0a723e */ /* 0x000fe400000010ff */
[----:B------:R-:W-:-:S04]  /*54d0*/  FMNMX.FTZ R0, R14, R5, !PT ;  /* 0x000000050e007209 */ /* 0x000fc80007810000 */
[----:B------:R-:W-:-:S05]  /*54e0*/  FMNMX.FTZ R0, R15, R0, !PT ;  /* 0x000000000f007209 */ /* 0x000fca0007810000 */
[----:B------:R-:W3:Y:S01]  /*54f0*/  SHFL.BFLY PT, R5, R0, 0x2, 0x1f ;  /* 0x0c401f0000057f89 */ /* 0x000ee200000e0000 */
[----:B-1----:R-:W-:Y:S01]  /*5500*/  FFMA.FTZ R4, R17, c[0x0][0x2d0], -R12 ;  /* 0x0000b40011047a23 */ /* 0x002fe2000001080c */
[----:B--2---:R-:W-:Y:S02]  /*5510*/  FMNMX.FTZ R167, R3, R167, !PT ;  /* 0x000000a703a77209 */ /* 0x004fe40007810000 */
[----:B------:R-:W-:Y:S01]  /*5520*/  LDSM.16.MT88.4 R16, [R225+0x1900] ;  /* 0x00190000e110783b */ /* 0x000fe20000004200 */
[----:B------:R1:W2:Y:S01]  /*5530*/  MUFU.EX2 R237, R4 ;  /* 0x0000000400ed7308 */ /* 0x0002a20000000800 */
[C---:B------:R-:W-:Y:S01]  /*5540*/  FSETP.NEU.FTZ.AND P0, PT, R167.reuse, -INF , PT ;  /* 0xff800000a700780b */ /* 0x040fe20003f1d000 */
[----:B------:R-:W-:-:S05]  /*5550*/  FMUL.FTZ R2, R167, c[0x0][0x2d0] ;  /* 0x0000b400a7027a20 */ /* 0x000fca0000410000 */
[----:B------:R-:W-:-:S05]  /*5560*/  FSEL R2, R2, RZ, P0 ;  /* 0x000000ff02027208 */ /* 0x000fca0000000000 */
[----:B------:R-:W-:Y:S02]  /*5570*/  FFMA.FTZ R3, R54, c[0x0][0x2d0], -R2 ;  /* 0x0000b40036037a23 */ /* 0x000fe40000010802 */
[----:B-1----:R-:W-:Y:S01]  /*5580*/  FFMA.FTZ R4, R20, c[0x0][0x2d0], -R12 ;  /* 0x0000b40014047a23 */ /* 0x002fe2000001080c */
[----:B---3--:R-:W-:Y:S01]  /*5590*/  FMNMX.FTZ R0, R0, R5, !PT ;  /* 0x0000000500007209 */ /* 0x008fe20007810000 */
[----:B------:R-:W-:Y:S01]  /*55a0*/  LDSM.16.MT88.4 R20, [R227+0x100] ;  /* 0x00010000e314783b */ /* 0x000fe20000004200 */
[----:B------:R1:W-:Y:S01]  /*55b0*/  MUFU.EX2 R207, R3 ;  /* 0x0000000300cf7308 */ /* 0x0003e20000000800 */
[----:B--2---:R-:W-:-:S07]  /*55c0*/  F2FP.BF16.PACK_AB R9, R237, R212 ;  /* 0x000000d4ed09723e */ /* 0x004fce00000010ff */
[----:B------:R2:W3:Y:S01]  /*55d0*/  MUFU.EX2 R162, R4 ;  /* 0x0000000400a27308 */ /* 0x0004e20000000800 */
[----:B-1----:R-:W-:-:S07]  /*55e0*/  FFMA.FTZ R3, R55, c[0x0][0x2d0], -R2 ;  /* 0x0000b40037037a23 */ /* 0x002fce0000010802 */
[----:B------:R1:W-:Y:S01]  /*55f0*/  MUFU.EX2 R214, R3 ;  /* 0x0000000300d67308 */ /* 0x0003e20000000800 */
[----:B--2---:R-:W1:Y:S01]  /*5600*/  SHFL.BFLY PT, R4, R0, 0x1, 0x1f ;  /* 0x0c201f0000047f89 */ /* 0x004e6200000e0000 */
[----:B---3--:R-:W-:-:S07]  /*5610*/  F2FP.BF16.PACK_AB R11, R233, R162 ;  /* 0x000000a2e90b723e */ /* 0x008fce00000010ff */
[C---:B------:R-:W-:Y:S08]  /*5620*/  HMMA.16816.F32.BF16 R176, R8.reuse, R32, RZ ;  /* 0x0000002008b0723c */ /* 0x040ff000000418ff */
[----:B------:R-:W-:Y:S01]  /*5630*/  HMMA.16816.F32.BF16 R196, R8, R28, RZ ;  /* 0x0000001c08c4723c */ /* 0x000fe200000418ff */
[----:B-1----:R-:W-:Y:S01]  /*5640*/  FMNMX.FTZ R3, R4, R0, !PT ;  /* 0x0000000004037209 */ /* 0x002fe20007810000 */
[----:B------:R-:W-:-:S06]  /*5650*/  FFMA.FTZ R0, R58, c[0x0][0x2d0], -R2 ;  /* 0x0000b4003a007a23 */ /* 0x000fcc0000010802 */
[C---:B------:R-:W-:Y:S01]  /*5660*/  HMMA.16816.F32.BF16 R192, R8.reuse, R24, RZ ;  /* 0x0000001808c0723c */ /* 0x040fe200000418ff */
[----:B------:R-:W-:Y:S01]  /*5670*/  FFMA.FTZ R4, R59, c[0x0][0x2d0], -R2 ;  /* 0x0000b4003b047a23 */ /* 0x000fe20000010802 */
[C---:B------:R-:W-:Y:S01]  /*5680*/  FSETP.NEU.FTZ.AND P0, PT, R3.reuse, -INF , PT ;  /* 0xff8000000300780b */ /* 0x040fe20003f1d000 */
[----:B------:R1:W-:Y:S05]  /*5690*/  MUFU.EX2 R235, R0 ;  /* 0x0000000000eb7308 */ /* 0x0003ea0000000800 */
[C---:B------:R-:W-:Y:S03]  /*56a0*/  HMMA.16816.F32.BF16 R188, R8.reuse, R20, RZ ;  /* 0x0000001408bc723c */ /* 0x040fe600000418ff */
[----:B------:R-:W2:Y:S05]  /*56b0*/  MUFU.EX2 R229, R4 ;  /* 0x0000000400e57308 */ /* 0x000eaa0000000800 */
[----:B------:R-:W-:Y:S01]  /*56c0*/  HMMA.16816.F32.BF16 R184, R8, R16, RZ ;  /* 0x0000001008b8723c */ /* 0x000fe200000418ff */
[----:B-1----:R-:W-:-:S07]  /*56d0*/  FMUL.FTZ R0, R3, c[0x0][0x2d0] ;  /* 0x0000b40003007a20 */ /* 0x002fce0000410000 */
[----:B------:R-:W-:Y:S01]  /*56e0*/  HMMA.16816.F32.BF16 R180, R8, R36, RZ ;  /* 0x0000002408b4723c */ /* 0x000fe200000418ff */
[----:B------:R-:W-:Y:S02]  /*56f0*/  FSEL R0, R0, RZ, P0 ;  /* 0x000000ff00007208 */ /* 0x000fe40000000000 */
[----:B--2---:R-:W-:-:S03]  /*5700*/  F2FP.BF16.PACK_AB R6, R229, R235 ;  /* 0x000000ebe506723e */ /* 0x004fc600000010ff */
[--C-:B------:R-:W-:Y:S02]  /*5710*/  FFMA.FTZ R4, R50, c[0x0][0x2d0], -R0.reuse ;  /* 0x0000b40032047a23 */ /* 0x100fe40000010800 */
[C---:B------:R-:W-:Y:S02]  /*5720*/  HMMA.16816.F32.BF16 R172, R8.reuse, R40, RZ ;  /* 0x0000002808ac723c */ /* 0x040fe400000418ff */
[----:B------:R1:W-:Y:S06]  /*5730*/  MUFU.EX2 R247, R4 ;  /* 0x0000000400f77308 */ /* 0x0003ec0000000800 */
[C---:B------:R-:W-:Y:S08]  /*5740*/  HMMA.16816.F32.BF16 R156, R8.reuse, R44, RZ ;  /* 0x0000002c089c723c */ /* 0x040ff000000418ff */
[----:B------:R-:W-:Y:S01]  /*5750*/  HMMA.16816.F32.BF16 R152, R8, R34, RZ ;  /* 0x000000220898723c */ /* 0x000fe200000418ff */
[----:B-1----:R-:W-:-:S04]  /*5760*/  FFMA.FTZ R4, R51, c[0x0][0x2d0], -R0 ;  /* 0x0000b40033047a23 */ /* 0x002fc80000010800 */
[----:B------:R1:W2:Y:S03]  /*5770*/  MUFU.EX2 R171, R4 ;  /* 0x0000000400ab7308 */ /* 0x0002a60000000800 */
[C---:B------:R-:W-:Y:S08]  /*5780*/  HMMA.16816.F32.BF16 R148, R8.reuse, R30, RZ ;  /* 0x0000001e0894723c */ /* 0x040ff000000418ff */
[----:B------:R-:W-:Y:S01]  /*5790*/  HMMA.16816.F32.BF16 R140, R8, R26, RZ ;  /* 0x0000001a088c723c */ /* 0x000fe200000418ff */
[----:B-1----:R-:W-:Y:S01]  /*57a0*/  FFMA.FTZ R4, R52, c[0x0][0x2d0], -R0 ;  /* 0x0000b40034047a23 */ /* 0x002fe20000010800 */
[----:B--2---:R-:W-:-:S06]  /*57b0*/  F2FP.BF16.PACK_AB R5, R171, R247 ;  /* 0x000000f7ab05723e */ /* 0x004fcc00000010ff */
[C---:B------:R-:W-:Y:S01]  /*57c0*/  HMMA.16816.F32.BF16 R136, R8.reuse, R22, RZ ;  /* 0x000000160888723c */ /* 0x040fe200000418ff */
[----:B------:R1:W-:Y:S07]  /*57d0*/  MUFU.EX2 R246, R4 ;  /* 0x0000000400f67308 */ /* 0x0003ee0000000800 */
[C---:B------:R-:W-:Y:S08]  /*57e0*/  HMMA.16816.F32.BF16 R132, R8.reuse, R18, RZ ;  /* 0x000000120884723c */ /* 0x040ff000000418ff */
[----:B------:R-:W-:Y:S01]  /*57f0*/  HMMA.16816.F32.BF16 R128, R8, R38, RZ ;  /* 0x000000260880723c */ /* 0x000fe200000418ff */
[----:B-1----:R-:W-:-:S04]  /*5800*/  FFMA.FTZ R4, R53, c[0x0][0x2d0], -R0 ;  /* 0x0000b40035047a23 */ /* 0x002fc80000010800 */
[----:B------:R1:W2:Y:S03]  /*5810*/  MUFU.EX2 R252, R4 ;  /* 0x0000000400fc7308 */ /* 0x0002a60000000800 */
[C---:B------:R-:W-:Y:S08]  /*5820*/  HMMA.16816.F32.BF16 R120, R8.reuse, R42, RZ ;  /* 0x0000002a0878723c */ /* 0x040ff000000418ff */
[----:B------:R-:W-:Y:S01]  /*5830*/  HMMA.16816.F32.BF16 R112, R8, R46, RZ ;  /* 0x0000002e0870723c */ /* 0x000fe200000418ff */
[----:B-1----:R-:W-:-:S06]  /*5840*/  F2FP.BF16.PACK_AB R4, R214, R207 ;  /* 0x000000cfd604723e */ /* 0x002fcc00000010ff */
[----:B------:R-:W-:Y:S01]  /*5850*/  FFMA.FTZ R8, R64, c[0x0][0x2d0], -R13 ;  /* 0x0000b40040087a23 */ /* 0x000fe2000001080d */
[----:B--2---:R-:W-:-:S03]  /*5860*/  F2FP.BF16.PACK_AB R7, R252, R246 ;  /* 0x000000f6fc07723e */ /* 0x004fc600000010ff */
[----:B------:R1:W-:Y:S04]  /*5870*/  MUFU.EX2 R224, R8 ;  /* 0x0000000800e07308 */ /* 0x0003e80000000800 */
[C---:B------:R-:W-:Y:S08]  /*5880*/  HMMA.16816.F32.BF16 R92, R4.reuse, R24, RZ ;  /* 0x00000018045c723c */ /* 0x040ff000000418ff */
[----:B------:R-:W-:Y:S01]  /*5890*/  HMMA.16816.F32.BF16 R100, R4, R26, RZ ;  /* 0x0000001a0464723c */ /* 0x000fe200000418ff */
[----:B------:R-:W2:Y:S01]  /*58a0*/  LDSM.16.MT88.4 R24, [R226+0x900] ;  /* 0x00090000e218783b */ /* 0x000ea20000004200 */
[----:B-1----:R-:W-:-:S04]  /*58b0*/  FFMA.FTZ R8, R69, c[0x0][0x2d0], -R13 ;  /* 0x0000b40045087a23 */ /* 0x002fc8000001080d */
[----:B------:R1:W-:Y:S02]  /*58c0*/  MUFU.EX2 R241, R8 ;  /* 0x0000000800f17308 */ /* 0x0003e40000000800 */
[C---:B------:R-:W-:Y:S08]  /*58d0*/  HMMA.16816.F32.BF16 R64, R4.reuse, R32, RZ ;  /* 0x000000200440723c */ /* 0x040ff000000418ff */
[----:B------:R-:W-:Y:S01]  /*58e0*/  HMMA.16816.F32.BF16 R116, R4, R34, RZ ;  /* 0x000000220474723c */ /* 0x000fe200000418ff */
[----:B------:R-:W3:Y:S01]  /*58f0*/  LDSM.16.MT88.4 R32, [R225+0x900] ;  /* 0x00090000e120783b */ /* 0x000ee20000004200 */
[----:B-1----:R-:W-:-:S06]  /*5900*/  FFMA.FTZ R8, R70, c[0x0][0x2d0], -R13 ;  /* 0x0000b40046087a23 */ /* 0x002fcc000001080d */
[C---:B------:R-:W-:Y:S01]  /*5910*/  HMMA.16816.F32.BF16 R80, R4.reuse, R20, RZ ;  /* 0x000000140450723c */ /* 0x040fe200000418ff */
[----:B------:R1:W-:Y:S07]  /*5920*/  MUFU.EX2 R163, R8 ;  /* 0x0000000800a37308 */ /* 0x0003ee0000000800 */
[C---:B------:R-:W-:Y:S01]  /*5930*/  HMMA.16816.F32.BF16 R96, R4.reuse, R22, RZ ;  /* 0x000000160460723c */ /* 0x040fe200000418ff */
[----:B------:R-:W4:Y:S07]  /*5940*/  LDSM.16.MT88.4 R20, [R228+0x900] ;  /* 0x00090000e414783b */ /* 0x000f2e0000004200 */
[----:B------:R-:W-:Y:S01]  /*5950*/  HMMA.16816.F32.BF16 R76, R4, R38, RZ ;  /* 0x00000026044c723c */ /* 0x000fe200000418ff */
[----:B-1----:R-:W-:-:S04]  /*5960*/  FFMA.FTZ R8, R71, c[0x0][0x2d0], -R13 ;  /* 0x0000b40047087a23 */ /* 0x002fc8000001080d */
[----:B------:R1:W1:Y:S03]  /*5970*/  MUFU.EX2 R213, R8 ;  /* 0x0000000800d57308 */ /* 0x0002660000000800 */
[C---:B------:R-:W-:Y:S08]  /*5980*/  HMMA.16816.F32.BF16 R104, R4.reuse, R28, RZ ;  /* 0x0000001c0468723c */ /* 0x040ff000000418ff */
[----:B------:R-:W-:Y:S01]  /*5990*/  HMMA.16816.F32.BF16 R108, R4, R30, RZ ;  /* 0x0000001e046c723c */ /* 0x000fe200000418ff */
[----:B------:R-:W-:Y:S01]  /*59a0*/  LDSM.16.MT88.4 R28, [R225+0x2100] ;  /* 0x00210000e11c783b */ /* 0x000fe20000004200 */
[----:B-1----:R-:W-:-:S06]  /*59b0*/  FFMA.FTZ R8, R60, c[0x0][0x2d0], -R12 ;  /* 0x0000b4003c087a23 */ /* 0x002fcc000001080c */
[C---:B------:R-:W-:Y:S01]  /*59c0*/  HMMA.16816.F32.BF16 R84, R4.reuse, R18, RZ ;  /* 0x000000120454723c */ /* 0x040fe200000418ff */
[----:B------:R-:W-:Y:S01]  /*59d0*/  F2FP.BF16.PACK_AB R10, R213, R163 ;  /* 0x000000a3d50a723e */ /* 0x000fe200000010ff */
[----:B------:R1:W-:Y:S06]  /*59e0*/  MUFU.EX2 R205, R8 ;  /* 0x0000000800cd7308 */ /* 0x0003ec0000000800 */
[----:B------:R-:W-:Y:S01]  /*59f0*/  HMMA.16816.F32.BF16 R52, R4, R40, RZ ;  /* 0x000000280434723c */ /* 0x000fe200000418ff */
[----:B-1----:R-:W-:-:S04]  /*5a00*/  FFMA.FTZ R8, R61, c[0x0][0x2d0], -R12 ;  /* 0x0000b4003d087a23 */ /* 0x002fc8000001080c */
[----:B------:R1:W1:Y:S02]  /*5a10*/  MUFU.EX2 R231, R8 ;  /* 0x0000000800e77308 */ /* 0x0002640000000800 */
[----:B-1----:R-:W-:Y:S01]  /*5a20*/  FFMA.FTZ R8, R62, c[0x0][0x2d0], -R12 ;  /* 0x0000b4003e087a23 */ /* 0x002fe2000001080c */
[----:B------:R-:W-:-:S05]  /*5a30*/  F2FP.BF16.PACK_AB R9, R231, R205 ;  /* 0x000000cde709723e */ /* 0x000fca00000010ff */
[----:B------:R1:W-:Y:S02]  /*5a40*/  MUFU.EX2 R236, R8 ;  /* 0x0000000800ec7308 */ /* 0x0003e40000000800 */
[----:B-1----:R-:W-:Y:S02]  /*5a50*/  FFMA.FTZ R8, R63, c[0x0][0x2d0], -R12 ;  /* 0x0000b4003f087a23 */ /* 0x002fe4000001080c */
[C---:B------:R-:W-:Y:S01]  /*5a60*/  HMMA.16816.F32.BF16 R60, R4.reuse, R36, RZ ;  /* 0x00000024043c723c */ /* 0x040fe200000418ff */
[----:B------:R-:W1:Y:S03]  /*5a70*/  LDSM.16.MT88.4 R36, [R226+0x2100] ;  /* 0x00210000e224783b */ /* 0x000e660000004200 */
[----:B------:R2:W2:Y:S02]  /*5a80*/  MUFU.EX2 R204, R8 ;  /* 0x0000000800cc7308 */ /* 0x0004a40000000800 */
[--C-:B--2---:R-:W-:Y:S01]  /*5a90*/  FFMA.FTZ R8, R68, c[0x0][0x2d0], -R2.reuse ;  /* 0x0000b40044087a23 */ /* 0x104fe20000010802 */
[----:B------:R-:W-:Y:S01]  /*5aa0*/  F2FP.BF16.PACK_AB R11, R204, R236 ;  /* 0x000000eccc0b723e */ /* 0x000fe200000010ff */
[----:B------:R-:W-:Y:S01]  /*5ab0*/  HMMA.16816.F32.BF16 R68, R4, R16, RZ ;  /* 0x000000100444723c */ /* 0x000fe200000418ff */
[----:B------:R-:W2:Y:S03]  /*5ac0*/  LDSM.16.MT88.4 R16, [R227+0x900] ;  /* 0x00090000e310783b */ /* 0x000ea60000004200 */
[----:B------:R3:W-:Y:S02]  /*5ad0*/  MUFU.EX2 R242, R8 ;  /* 0x0000000800f27308 */ /* 0x0007e40000000800 */
[----:B---3--:R-:W-:-:S06]  /*5ae0*/  FFMA.FTZ R8, R72, c[0x0][0x2d0], -R2 ;  /* 0x0000b40048087a23 */ /* 0x008fcc0000010802 */
[----:B------:R3:W1:Y:S02]  /*5af0*/  MUFU.EX2 R232, R8 ;  /* 0x0000000800e87308 */ /* 0x0006640000000800 */
[----:B---3--:R-:W-:-:S06]  /*5b00*/  FFMA.FTZ R8, R73, c[0x0][0x2d0], -R2 ;  /* 0x0000b40049087a23 */ /* 0x008fcc0000010802 */
[----:B------:R3:W-:Y:S02]  /*5b10*/  MUFU.EX2 R230, R8 ;  /* 0x0000000800e67308 */ /* 0x0007e40000000800 */
[----:B---3--:R-:W-:Y:S02]  /*5b20*/  FFMA.FTZ R8, R74, c[0x0][0x2d0], -R2 ;  /* 0x0000b4004a087a23 */ /* 0x008fe40000010802 */
[----:B------:R-:W-:Y:S01]  /*5b30*/  HMMA.16816.F32.BF16 R72, R4, R42, RZ ;  /* 0x0000002a0448723c */ /* 0x000fe200000418ff */
[----:B------:R-:W3:Y:S03]  /*5b40*/  LDSM.16.MT88.4 R40, [R228+0x2100] ;  /* 0x00210000e428783b */ /* 0x000ee60000004200 */
[----:B------:R1:W1:Y:S02]  /*5b50*/  MUFU.EX2 R206, R8 ;  /* 0x0000000800ce7308 */ /* 0x0002640000000800 */
[----:B-1----:R-:W-:-:S06]  /*5b60*/  FFMA.FTZ R8, R49, c[0x0][0x2d0], -R0 ;  /* 0x0000b40031087a23 */ /* 0x002fcc0000010800 */
[----:B------:R1:W-:Y:S02]  /*5b70*/  MUFU.EX2 R164, R8 ;  /* 0x0000000800a47308 */ /* 0x0003e40000000800 */
[----:B-1----:R-:W-:-:S06]  /*5b80*/  FFMA.FTZ R8, R57, c[0x0][0x2d0], -R0 ;  /* 0x0000b40039087a23 */ /* 0x002fcc0000010800 */
[----:B------:R1:W1:Y:S02]  /*5b90*/  MUFU.EX2 R170, R8 ;  /* 0x0000000800aa7308 */ /* 0x0002640000000800 */
[--C-:B-1----:R-:W-:Y:S02]  /*5ba0*/  FFMA.FTZ R8, R48, c[0x0][0x2d0], -R0.reuse ;  /* 0x0000b40030087a23 */ /* 0x102fe40000010800 */
[----:B------:R-:W-:Y:S04]  /*5bb0*/  HMMA.16816.F32.BF16 R48, R4, R44, RZ ;  /* 0x0000002c0430723c */ /* 0x000fe800000418ff */
[----:B------:R1:W-:Y:S02]  /*5bc0*/  MUFU.EX2 R166, R8 ;  /* 0x0000000800a67308 */ /* 0x0003e40000000800 */
[----:B-1----:R-:W-:-:S02]  /*5bd0*/  FFMA.FTZ R8, R56, c[0x0][0x2d0], -R0 ;  /* 0x0000b40038087a23 */ /* 0x002fc40000010800 */
[----:B------:R-:W-:Y:S01]  /*5be0*/  HMMA.16816.F32.BF16 R56, R4, R46, RZ ;  /* 0x0000002e0438723c */ /* 0x000fe200000418ff */
[----:B------:R-:W1:Y:S03]  /*5bf0*/  LDSM.16.MT88.4 R44, [R227+0x2100] ;  /* 0x00210000e32c783b */ /* 0x000e660000004200 */
[----:B------:R2:W2:Y:S03]  /*5c00*/  MUFU.EX2 R165, R8 ;  /* 0x0000000800a57308 */ /* 0x0004a60000000800 */
[----:B------:R-:W-:Y:S02]  /*5c10*/  F2FP.BF16.PACK_AB R4, R232, R242 ;  /* 0x000000f2e804723e */ /* 0x000fe400000010ff */
[----:B------:R-:W-:Y:S02]  /*5c20*/  F2FP.BF16.PACK_AB R6, R206, R230 ;  /* 0x000000e6ce06723e */ /* 0x000fe400000010ff */
[----:B------:R-:W-:-:S02]  /*5c30*/  F2FP.BF16.PACK_AB R5, R170, R164 ;  /* 0x000000a4aa05723e */ /* 0x000fc400000010ff */
[----:B--2---:R-:W-:Y:S02]  /*5c40*/  F2FP.BF16.PACK_AB R8, R241, R224 ;  /* 0x000000e0f108723e */ /* 0x004fe400000010ff */
[----:B------:R-:W-:-:S05]  /*5c50*/  F2FP.BF16.PACK_AB R7, R165, R166 ;  /* 0x000000a6a507723e */ /* 0x000fca00000010ff */
[C---:B------:R-:W-:Y:S08]  /*5c60*/  HMMA.16816.F32.BF16 R200, R8.reuse, R24, R196 ;  /* 0x0000001808c8723c */ /* 0x040ff000000418c4 */
[C---:B------:R-:W-:Y:S08]  /*5c70*/  HMMA.16816.F32.BF16 R152, R8.reuse, R34, R152 ;  /* 0x000000220898723c */ /* 0x040ff00000041898 */
[-C--:B------:R-:W-:Y:S08]  /*5c80*/  HMMA.16816.F32.BF16 R176, R8, R32.reuse, R176 ;  /* 0x0000002008b0723c */ /* 0x080ff000000418b0 */
[----:B------:R-:W-:Y:S01]  /*5c90*/  HMMA.16816.F32.BF16 R64, R4, R32, R64 ;  /* 0x000000200440723c */ /* 0x000fe20000041840 */
[----:B------:R-:W-:Y:S01]  /*5ca0*/  MOV R196, R200 ;  /* 0x000000c800c47202 */ /* 0x000fe20000000f00 */
[----:B------:R-:W-:-:S05]  /*5cb0*/  IMAD.MOV.U32 R197, RZ, RZ, R203 ;  /* 0x000000ffffc57224 */ /* 0x000fca00078e00cb */
[----:B------:R-:W-:Y:S01]  /*5cc0*/  IMAD.MOV.U32 R32, RZ, RZ, R201 ;  /* 0x000000ffff207224 */ /* 0x000fe200078e00c9 */
[----:B----4-:R-:W-:Y:S01]  /*5cd0*/  HMMA.16816.F32.BF16 R220, R8, R20, R192 ;  /* 0x0000001408dc723c */ /* 0x010fe200000418c0 */
[----:B------:R-:W-:-:S07]  /*5ce0*/  IMAD.MOV.U32 R33, RZ, RZ, R202 ;  /* 0x000000ffff217224 */ /* 0x000fce00078e00ca */
[C---:B------:R-:W-:Y:S07]  /*5cf0*/  HMMA.16816.F32.BF16 R192, R8.reuse, R36, R180 ;  /* 0x0000002408c0723c */ /* 0x040fee00000418b4 */
[----:B------:R-:W-:Y:S01]  /*5d00*/  IMAD.MOV.U32 R182, RZ, RZ, R32 ;  /* 0x000000ffffb67224 */ /* 0x000fe200078e0020 */
[----:B------:R-:W-:Y:S01]  /*5d10*/  HMMA.16816.F32.BF16 R208, R8, R16, R188 ;  /* 0x0000001008d0723c */ /* 0x000fe200000418bc */
[----:B------:R-:W-:Y:S01]  /*5d20*/  IMAD.MOV.U32 R32, RZ, RZ, R207 ;  /* 0x000000ffff207224 */ /* 0x000fe200078e00cf */
[----:B------:R-:W-:Y:S01]  /*5d30*/  MOV R180, R205 ;  /* 0x000000cd00b47202 */ /* 0x000fe20000000f00 */
[----:B------:R-:W-:Y:S01]  /*5d40*/  IMAD.MOV.U32 R181, RZ, RZ, R213 ;  /* 0x000000ffffb57224 */ /* 0x000fe200078e00d5 */
[----:B------:R-:W-:-:S02]  /*5d50*/  MOV R183, R33 ;  /* 0x0000002100b77202 */ /* 0x000fc40000000f00 */
[----:B------:R-:W-:Y:S02]  /*5d60*/  MOV R33, R212 ;  /* 0x000000d400217202 */ /* 0x000fe40000000f00 */
[C---:B------:R-:W-:Y:S07]  /*5d70*/  HMMA.16816.F32.BF16 R200, R8.reuse, R28, R184 ;  /* 0x0000001c08c8723c */ /* 0x040fee00000418b8 */
[----:B------:R-:W-:Y:S01]  /*5d80*/  IMAD.MOV.U32 R187, RZ, RZ, R206 ;  /* 0x000000ffffbb7224 */ /* 0x000fe200078e00ce */
[----:B------:R-:W-:Y:S01]  /*5d90*/  HMMA.16816.F32.BF16 R248, R8, R26, R148 ;  /* 0x0000001a08f8723c */ /* 0x000fe20000041894 */
[----:B------:R-:W-:Y:S01]  /*5da0*/  MOV R186, R214 ;  /* 0x000000d600ba7202 */ /* 0x000fe20000000f00 */
[----:B------:R-:W-:-:S02]  /*5db0*/  IMAD.MOV.U32 R184, RZ, RZ, R197 ;  /* 0x000000ffffb87224 */ /* 0x000fc400078e00c5 */
[----:B------:R-:W-:-:S03]  /*5dc0*/  IMAD.MOV.U32 R185, RZ, RZ, R196 ;  /* 0x000000ffffb97224 */ /* 0x000fc600078e00c4 */
[----:B------:R-:W-:Y:S01]  /*5dd0*/  IMAD.MOV.U32 R151, RZ, RZ, R204 ;  /* 0x000000ffff977224 */ /* 0x000fe200078e00cc */
[C---:B---3--:R-:W-:Y:S01]  /*5de0*/  HMMA.16816.F32.BF16 R188, R8.reuse, R40, R172 ;  /* 0x0000002808bc723c */ /* 0x048fe200000418ac */
[----:B------:R-:W-:Y:S02]  /*5df0*/  IMAD.MOV.U32 R149, RZ, RZ, R181 ;  /* 0x000000ffff957224 */ /* 0x000fe400078e00b5 */
[----:B------:R-:W-:Y:S02]  /*5e00*/  IMAD.MOV.U32 R181, RZ, RZ, R230 ;  /* 0x000000ffffb57224 */ /* 0x000fe400078e00e6 */
[----:B------:R-:W-:Y:S01]  /*5e10*/  IMAD.MOV.U32 R150, RZ, RZ, R151 ;  /* 0x000000ffff967224 */ /* 0x000fe200078e0097 */
[----:B------:R-:W-:Y:S01]  /*5e20*/  MOV R151, R180 ;  /* 0x000000b400977202 */ /* 0x000fe20000000f00 */
[----:B------:R-:W-:Y:S01]  /*5e30*/  IMAD.MOV.U32 R148, RZ, RZ, R184 ;  /* 0x000000ffff947224 */ /* 0x000fe200078e00b8 */
[----:B-1----:R-:W-:Y:S01]  /*5e40*/  HMMA.16816.F32.BF16 R172, R8, R44, R156 ;  /* 0x0000002c08ac723c */ /* 0x002fe2000004189c */
[----:B------:R-:W-:Y:S01]  /*5e50*/  MOV R180, R186 ;  /* 0x000000ba00b47202 */ /* 0x000fe20000000f00 */
[----:B------:R-:W-:Y:S01]  /*5e60*/  IMAD.MOV.U32 R184, RZ, RZ, R238 ;  /* 0x000000ffffb87224 */ /* 0x000fe200078e00ee */
[----:B------:R-:W-:-:S04]  /*5e70*/  MOV R186, R240 ;  /* 0x000000f000ba7202 */ /* 0x000fc80000000f00 */
[----:B------:R-:W-:Y:S01]  /*5e80*/  IMAD.MOV.U32 R159, RZ, RZ, R152 ;  /* 0x000000ffff9f7224 */ /* 0x000fe200078e0098 */
[----:B------:R-:W-:Y:S01]  /*5e90*/  HMMA.16816.F32.BF16 R204, R8, R18, R136 ;  /* 0x0000001208cc723c */ /* 0x000fe20000041888 */
[----:B------:R-:W-:Y:S01]  /*5ea0*/  IMAD.MOV.U32 R158, RZ, RZ, R153 ;  /* 0x000000ffff9e7224 */ /* 0x000fe200078e0099 */
[----:B------:R-:W-:Y:S01]  /*5eb0*/  MOV R157, R154 ;  /* 0x0000009a009d7202 */ /* 0x000fe20000000f00 */
[----:B------:R-:W-:-:S05]  /*5ec0*/  IMAD.MOV.U32 R156, RZ, RZ, R155 ;  /* 0x000000ffff9c7224 */ /* 0x000fca00078e009b */
[C---:B------:R-:W-:Y:S08]  /*5ed0*/  HMMA.16816.F32.BF16 R136, R8.reuse, R42, R120 ;  /* 0x0000002a0888723c */ /* 0x040ff00000041878 */
[C---:B------:R-:W-:Y:S07]  /*5ee0*/  HMMA.16816.F32.BF16 R212, R8.reuse, R22, R140 ;  /* 0x0000001608d4723c */ /* 0x040fee000004188c */
[----:B------:R-:W-:Y:S01]  /*5ef0*/  IMAD.MOV.U32 R142, RZ, RZ, R182 ;  /* 0x000000ffff8e7224 */ /* 0x000fe200078e00b6 */
[C---:B------:R-:W-:Y:S01]  /*5f00*/  HMMA.16816.F32.BF16 R196, R8.reuse, R30, R132 ;  /* 0x0000001e08c4723c */ /* 0x040fe20000041884 */
[----:B------:R-:W-:Y:S01]  /*5f10*/  IMAD.MOV.U32 R182, RZ, RZ, R236 ;  /* 0x000000ffffb67224 */ /* 0x000fe200078e00ec */
[----:B------:R-:W-:Y:S01]  /*5f20*/  MOV R143, R183 ;  /* 0x000000b7008f7202 */ /* 0x000fe20000000f00 */
[----:B------:R-:W-:Y:S01]  /*5f30*/  IMAD.MOV.U32 R141, RZ, RZ, R185 ;  /* 0x000000ffff8d7224 */ /* 0x000fe200078e00b9 */
[----:B------:R-:W-:Y:S01]  /*5f40*/  MOV R183, R237 ;  /* 0x000000ed00b77202 */ /* 0x000fe20000000f00 */
[----:B------:R-:W-:Y:S01]  /*5f50*/  IMAD.MOV.U32 R185, RZ, RZ, R239 ;  /* 0x000000ffffb97224 */ /* 0x000fe200078e00ef */
[----:B------:R-:W-:Y:S01]  /*5f60*/  MOV R140, R180 ;  /* 0x000000b4008c7202 */ /* 0x000fe20000000f00 */
[----:B------:R-:W-:Y:S01]  /*5f70*/  IMAD.MOV.U32 R134, RZ, RZ, R182 ;  /* 0x000000ffff867224 */ /* 0x000fe200078e00b6 */
[----:B------:R-:W-:Y:S01]  /*5f80*/  HMMA.16816.F32.BF16 R152, R8, R38, R128 ;  /* 0x000000260898723c */ /* 0x000fe20000041880 */
[----:B------:R-:W-:Y:S01]  /*5f90*/  MOV R133, R183 ;  /* 0x000000b700857202 */ /* 0x000fe20000000f00 */
[----:B------:R-:W-:Y:S01]  /*5fa0*/  IMAD.MOV.U32 R132, RZ, RZ, R184 ;  /* 0x000000ffff847224 */ /* 0x000fe200078e00b8 */
[----:B------:R-:W-:Y:S01]  /*5fb0*/  MOV R183, R186 ;  /* 0x000000ba00b77202 */ /* 0x000fe20000000f00 */
[----:B------:R-:W-:Y:S01]  /*5fc0*/  IMAD.MOV.U32 R182, RZ, RZ, R187 ;  /* 0x000000ffffb67224 */ /* 0x000fe200078e00bb */
[----:B------:R-:W-:Y:S01]  /*5fd0*/  MOV R180, R33 ;  /* 0x0000002100b47202 */ /* 0x000fe20000000f00 */
[----:B------:R-:W-:-:S02]  /*5fe0*/  IMAD.MOV.U32 R135, RZ, RZ, R181 ;  /* 0x000000ffff877224 */ /* 0x000fc400078e00b5 */
[----:B------:R-:W-:Y:S01]  /*5ff0*/  HMMA.16816.F32.BF16 R120, R8, R46, R112 ;  /* 0x0000002e0878723c */ /* 0x000fe20000041870 */
[----:B------:R-:W-:Y:S02]  /*6000*/  IMAD.MOV.U32 R130, RZ, RZ, R232 ;  /* 0x000000ffff827224 */ /* 0x000fe400078e00e8 */
[----:B------:R-:W-:Y:S02]  /*6010*/  IMAD.MOV.U32 R129, RZ, RZ, R231 ;  /* 0x000000ffff817224 */ /* 0x000fe400078e00e7 */
[----:B------:R-:W-:Y:S02]  /*6020*/  IMAD.MOV.U32 R131, RZ, RZ, R185 ;  /* 0x000000ffff837224 */ /* 0x000fe400078e00b9 */
[----:B------:R-:W-:Y:S01]  /*6030*/  LDSM.16.MT88.4 R184, [R225+0x1100] ;  /* 0x00110000e1b8783b */ /* 0x000fe20000004200 */
[----:B------:R-:W-:Y:S01]  /*6040*/  HMMA.16816.F32.BF16 R8, R4, R28, R68 ;  /* 0x0000001c0408723c */ /* 0x000fe20000041844 */
[----:B------:R-:W-:-:S07]  /*6050*/  IMAD.MOV.U32 R181, RZ, RZ, R32 ;  /* 0x000000ffffb57224 */ /* 0x000fce00078e0020 */
[C---:B------:R-:W-:Y:S08]  /*6060*/  HMMA.16816.F32.BF16 R80, R4.reuse, R16, R80 ;  /* 0x000000100450723c */ /* 0x040ff00000041850 */
[C---:B------:R-:W-:Y:S08]  /*6070*/  HMMA.16816.F32.BF16 R216, R4.reuse, R20, R92 ;  /* 0x0000001404d8723c */ /* 0x040ff0000004185c */
[----:B------:R-:W-:Y:S01]  /*6080*/  IMAD.MOV.U32 R71, RZ, RZ, R8 ;  /* 0x000000ffff477224 */ /* 0x000fe200078e0008 */
[----:B------:R-:W-:Y:S01]  /*6090*/  MOV R69, R10 ;  /* 0x0000000a00457202 */ /* 0x000fe20000000f00 */
[----:B------:R-:W-:Y:S01]  /*60a0*/  IMAD.MOV.U32 R70, RZ, RZ, R9 ;  /* 0x000000ffff467224 */ /* 0x000fe200078e0009 */
[----:B------:R-:W-:Y:S01]  /*60b0*/  HMMA.16816.F32.BF16 R52, R4, R40, R52 ;  /* 0x000000280434723c */ /* 0x000fe20000041834 */
[----:B------:R-:W-:-:S04]  /*60c0*/  IMAD.MOV.U32 R68, RZ, RZ, R11 ;  /* 0x000000ffff447224 */ /* 0x000fc800078e000b */
[----:B------:R-:W-:Y:S01]  /*60d0*/  IMAD.MOV.U32 R93, RZ, RZ, R83 ;  /* 0x000000ffff5d7224 */ /* 0x000fe200078e0053 */
[----:B------:R-:W-:Y:S01]  /*60e0*/  MOV R95, R81 ;  /* 0x00000051005f7202 */ /* 0x000fe20000000f00 */
[----:B------:R-:W-:Y:S01]  /*60f0*/  IMAD.MOV.U32 R94, RZ, RZ, R82 ;  /* 0x000000ffff5e7224 */ /* 0x000fe200078e0052 */
[C---:B------:R-:W-:Y:S01]  /*6100*/  HMMA.16816.F32.BF16 R8, R4.reuse, R36, R60 ;  /* 0x000000240408723c */ /* 0x040fe2000004183c */
[----:B------:R-:W-:Y:S01]  /*6110*/  MOV R92, R80 ;  /* 0x00000050005c7202 */ /* 0x000fe20000000f00 */
[----:B------:R-:W1:Y:S06]  /*6120*/  LDSM.16.MT88.4 R60, [R227+0x1100] ;  /* 0x00110000e33c783b */ /* 0x000e6c0000004200 */
[C---:B------:R-:W-:Y:S08]  /*6130*/  HMMA.16816.F32.BF16 R48, R4.reuse, R44, R48 ;  /* 0x0000002c0430723c */ /* 0x040ff00000041830 */
[----:B------:R-:W-:Y:S01]  /*6140*/  IMAD.MOV.U32 R240, RZ, RZ, R52 ;  /* 0x000000fffff07224 */ /* 0x000fe200078e0034 */
[----:B------:R-:W-:Y:S01]  /*6150*/  HMMA.16816.F32.BF16 R44, R4, R46, R56 ;  /* 0x0000002e042c723c */ /* 0x000fe20000041838 */
[----:B------:R-:W-:Y:S01]  /*6160*/  MOV R239, R53 ;  /* 0x0000003500ef7202 */ /* 0x000fe20000000f00 */
[----:B------:R-:W-:-:S02]  /*6170*/  IMAD.MOV.U32 R238, RZ, RZ, R54 ;  /* 0x000000ffffee7224 */ /* 0x000fc400078e0036 */
[----:B------:R-:W-:-:S03]  /*6180*/  IMAD.MOV.U32 R237, RZ, RZ, R55 ;  /* 0x000000ffffed7224 */ /* 0x000fc600078e0037 */
[----:B------:R-:W-:Y:S01]  /*6190*/  IMAD.MOV.U32 R83, RZ, RZ, R8 ;  /* 0x000000ffff537224 */ /* 0x000fe200078e0008 */
[----:B------:R-:W-:Y:S01]  /*61a0*/  MOV R81, R10 ;  /* 0x0000000a00517202 */ /* 0x000fe20000000f00 */
[----:B------:R-:W-:Y:S01]  /*61b0*/  FFMA.FTZ R8, R161, c[0x0][0x2d0], -R13 ;  /* 0x0000b400a1087a23 */ /* 0x000fe2000001080d */
[----:B------:R-:W-:Y:S01]  /*61c0*/  MOV R59, R150 ;  /* 0x00000096003b7202 */ /* 0x000fe20000000f00 */
[----:B------:R-:W-:Y:S01]  /*61d0*/  IMAD.MOV.U32 R82, RZ, RZ, R9 ;  /* 0x000000ffff527224 */ /* 0x000fe200078e0009 */
[----:B------:R-:W-:Y:S01]  /*61e0*/  HMMA.16816.F32.BF16 R36, R4, R38, R76 ;  /* 0x000000260424723c */ /* 0x000fe2000004184c */
[----:B------:R2:W-:Y:S01]  /*61f0*/  MUFU.EX2 R112, R8 ;  /* 0x0000000800707308 */ /* 0x0005e20000000800 */
[----:B------:R-:W-:Y:S01]  /*6200*/  IMAD.MOV.U32 R80, RZ, RZ, R11 ;  /* 0x000000ffff507224 */ /* 0x000fe200078e000b */
[----:B------:R-:W3:Y:S01]  /*6210*/  LDSM.16.MT88.4 R76, [R225+0x2900] ;  /* 0x00290000e14c783b */ /* 0x000ee20000004200 */
[----:B------:R-:W-:Y:S02]  /*6220*/  IMAD.MOV.U32 R150, RZ, RZ, R180 ;  /* 0x000000ffff967224 */ /* 0x000fe400078e00b4 */
[----:B------:R-:W-:-:S02]  /*6230*/  IMAD.MOV.U32 R58, RZ, RZ, R182 ;  /* 0x000000ffff3a7224 */ /* 0x000fc400078e00b6 */
[----:B------:R-:W-:Y:S01]  /*6240*/  IMAD.MOV.U32 R57, RZ, RZ, R183 ;  /* 0x000000ffff397224 */ /* 0x000fe200078e00b7 */
[----:B------:R-:W-:Y:S01]  /*6250*/  HMMA.16816.F32.BF16 R104, R4, R24, R104 ;  /* 0x000000180468723c */ /* 0x000fe20000041868 */
[----:B------:R-:W-:Y:S01]  /*6260*/  MOV R115, R150 ;  /* 0x0000009600737202 */ /* 0x000fe20000000f00 */
[----:B--2---:R-:W-:-:S06]  /*6270*/  FFMA.FTZ R8, R160, c[0x0][0x2d0], -R13 ;  /* 0x0000b400a0087a23 */ /* 0x004fcc000001080d */
[C---:B------:R-:W-:Y:S01]  /*6280*/  HMMA.16816.F32.BF16 R32, R4.reuse, R34, R116 ;  /* 0x000000220420723c */ /* 0x040fe20000041874 */
[----:B------:R-:W-:Y:S01]  /*6290*/  IMAD.MOV.U32 R160, RZ, RZ, R68 ;  /* 0x000000ffffa07224 */ /* 0x000fe200078e0044 */
[----:B------:R2:W4:Y:S06]  /*62a0*/  MUFU.EX2 R236, R8 ;  /* 0x0000000800ec7308 */ /* 0x00052c0000000800 */
[C---:B------:R-:W-:Y:S01]  /*62b0*/  HMMA.16816.F32.BF16 R24, R4.reuse, R26, R108 ;  /* 0x0000001a0418723c */ /* 0x040fe2000004186c */
[----:B------:R-:W-:Y:S07]  /*62c0*/  LDSM.16.MT88.4 R108, [R228+0x2900] ;  /* 0x00290000e46c783b */ /* 0x000fee0000004200 */
[----:B------:R-:W-:Y:S01]  /*62d0*/  HMMA.16816.F32.BF16 R20, R4, R22, R100 ;  /* 0x000000160414723c */ /* 0x000fe20000041864 */
[----:B--2---:R-:W-:Y:S01]  /*62e0*/  FFMA.FTZ R8, R147, c[0x0][0x2d0], -R13 ;  /* 0x0000b40093087a23 */ /* 0x004fe2000001080d */
[----:B----4-:R-:W-:-:S02]  /*62f0*/  F2FP.BF16.PACK_AB R128, R236, R112 ;  /* 0x00000070ec80723e */ /* 0x010fc400000010ff */
[----:B------:R-:W-:Y:S01]  /*6300*/  MOV R147, R69 ;  /* 0x0000004500937202 */ /* 0x000fe20000000f00 */
[----:B------:R2:W-:Y:S03]  /*6310*/  MUFU.EX2 R230, R8 ;  /* 0x0000000800e67308 */ /* 0x0005e60000000800 */
[----:B------:R-:W-:Y:S01]  /*6320*/  HMMA.16816.F32.BF16 R28, R4, R30, R84 ;  /* 0x0000001e041c723c */ /* 0x000fe20000041854 */
[----:B--2---:R-:W-:Y:S02]  /*6330*/  FFMA.FTZ R8, R146, c[0x0][0x2d0], -R13 ;  /* 0x0000b40092087a23 */ /* 0x004fe4000001080d */
[----:B------:R-:W-:Y:S02]  /*6340*/  IMAD.MOV.U32 R146, RZ, RZ, R70 ;  /* 0x000000ffff927224 */ /* 0x000fe400078e0046 */
[----:B------:R2:W-:Y:S02]  /*6350*/  MUFU.EX2 R16, R8 ;  /* 0x0000000800107308 */ /* 0x0005e40000000800 */
[----:B--2---:R-:W-:-:S06]  /*6360*/  FFMA.FTZ R8, R125, c[0x0][0x2d0], -R12 ;  /* 0x0000b4007d087a23 */ /* 0x004fcc000001080c */
[----:B------:R2:W-:Y:S02]  /*6370*/  MUFU.EX2 R113, R8 ;  /* 0x0000000800717308 */ /* 0x0005e40000000800 */
[----:B--2---:R-:W-:-:S06]  /*6380*/  FFMA.FTZ R8, R124, c[0x0][0x2d0], -R12 ;  /* 0x0000b4007c087a23 */ /* 0x004fcc000001080c */
[----:B------:R2:W-:Y:S02]  /*6390*/  MUFU.EX2 R232, R8 ;  /* 0x0000000800e87308 */ /* 0x0005e40000000800 */
[----:B--2---:R-:W-:Y:S02]  /*63a0*/  FFMA.FTZ R8, R91, c[0x0][0x2d0], -R12 ;  /* 0x0000b4005b087a23 */ /* 0x004fe4000001080c */
[----:B------:R-:W-:-:S04]  /*63b0*/  IMAD.MOV.U32 R91, RZ, RZ, R71 ;  /* 0x000000ffff5b7224 */ /* 0x000fc800078e0047 */
[----:B------:R2:W-:Y:S02]  /*63c0*/  MUFU.EX2 R52, R8 ;  /* 0x0000000800347308 */ /* 0x0005e40000000800 */
[----:B--2---:R-:W-:Y:S01]  /*63d0*/  FFMA.FTZ R8, R90, c[0x0][0x2d0], -R12 ;  /* 0x0000b4005a087a23 */ /* 0x004fe2000001080c */
[----:B------:R-:W-:-:S05]  /*63e0*/  MOV R90, R93 ;  /* 0x0000005d005a7202 */ /* 0x000fca0000000f00 */
[----:B------:R2:W-:Y:S02]  /*63f0*/  MUFU.EX2 R13, R8 ;  /* 0x00000008000d7308 */ /* 0x0005e40000000800 */
[----:B--2---:R-:W-:-:S06]  /*6400*/  FFMA.FTZ R8, R126, c[0x0][0x2d0], -R2 ;  /* 0x0000b4007e087a23 */ /* 0x004fcc0000010802 */
[----:B------:R2:W-:Y:S02]  /*6410*/  MUFU.EX2 R12, R8 ;  /* 0x00000008000c7308 */ /* 0x0005e40000000800 */
[----:B--2---:R-:W-:Y:S02]  /*6420*/  FFMA.FTZ R8, R144, c[0x0][0x2d0], -R2 ;  /* 0x0000b40090087a23 */ /* 0x004fe40000010802 */
[----:B------:R-:W-:-:S04]  /*6430*/  IMAD.MOV.U32 R144, RZ, RZ, R94 ;  /* 0x000000ffff907224 */ /* 0x000fc800078e005e */
[----:B------:R2:W4:Y:S02]  /*6440*/  MUFU.EX2 R231, R8 ;  /* 0x0000000800e77308 */ /* 0x0005240000000800 */
[--C-:B--2---:R-:W-:Y:S01]  /*6450*/  FFMA.FTZ R8, R145, c[0x0][0x2d0], -R2.reuse ;  /* 0x0000b40091087a23 */ /* 0x104fe20000010802 */
[----:B----4-:R-:W-:Y:S01]  /*6460*/  F2FP.BF16.PACK_AB R124, R231, R12 ;  /* 0x0000000ce77c723e */ /* 0x010fe200000010ff */
[----:B------:R-:W-:-:S04]  /*6470*/  FFMA.FTZ R2, R127, c[0x0][0x2d0], -R2 ;  /* 0x0000b4007f027a23 */ /* 0x000fc80000010802 */
[----:B------:R2:W-:Y:S01]  /*6480*/  MUFU.EX2 R40, R8 ;  /* 0x0000000800287308 */ /* 0x0005e20000000800 */
[----:B------:R-:W-:-:S07]  /*6490*/  IMAD.MOV.U32 R145, RZ, RZ, R95 ;  /* 0x000000ffff917224 */ /* 0x000fce00078e005f */
[----:B------:R4:W-:Y:S01]  /*64a0*/  MUFU.EX2 R17, R2 ;  /* 0x0000000200117308 */ /* 0x0009e20000000800 */
[----:B--2---:R-:W-:Y:S07]  /*64b0*/  HMMA.16816.F32.BF16 R8, R4, R18, R96 ;  /* 0x000000120408723c */ /* 0x004fee0000041860 */
[----:B------:R-:W-:Y:S01]  /*64c0*/  MOV R18, R16 ;  /* 0x0000001000127202 */ /* 0x000fe20000000f00 */
[----:B----4-:R-:W-:Y:S01]  /*64d0*/  FFMA.FTZ R2, R89, c[0x0][0x2d0], -R0 ;  /* 0x0000b40059027a23 */ /* 0x010fe20000010800 */
[----:B------:R-:W-:Y:S01]  /*64e0*/  MOV R97, R130 ;  /* 0x0000008200617202 */ /* 0x000fe20000000f00 */
[----:B------:R-:W-:Y:S01]  /*64f0*/  IMAD.MOV.U32 R19, RZ, RZ, R13 ;  /* 0x000000ffff137224 */ /* 0x000fe200078e000d */
[----:B------:R-:W-:Y:S01]  /*6500*/  F2FP.BF16.PACK_AB R130, R18, R230 ;  /* 0x000000e61282723e */ /* 0x000fe200000010ff */
[----:B------:R2:W-:Y:S01]  /*6510*/  MUFU.EX2 R16, R2 ;  /* 0x0000000200107308 */ /* 0x0005e20000000800 */
[----:B------:R-:W-:-:S02]  /*6520*/  IMAD.MOV.U32 R89, RZ, RZ, R132 ;  /* 0x000000ffff597224 */ /* 0x000fc400078e0084 */
[----:B------:R-:W-:Y:S02]  /*6530*/  IMAD.MOV.U32 R132, RZ, RZ, R141 ;  /* 0x000000ffff847224 */ /* 0x000fe400078e008d */
[----:B------:R-:W-:Y:S02]  /*6540*/  IMAD.MOV.U32 R99, RZ, RZ, R92 ;  /* 0x000000ffff637224 */ /* 0x000fe400078e005c */
[----:B------:R-:W-:Y:S01]  /*6550*/  LDSM.16.MT88.4 R92, [R226+0x2900] ;  /* 0x00290000e25c783b */ /* 0x000fe20000004200 */
[----:B------:R-:W-:Y:S01]  /*6560*/  IMAD.MOV.U32 R98, RZ, RZ, R129 ;  /* 0x000000ffff627224 */ /* 0x000fe200078e0081 */
[----:B------:R-:W-:Y:S01]  /*6570*/  F2FP.BF16.PACK_AB R129, R232, R113 ;  /* 0x00000071e881723e */ /* 0x000fe200000010ff */
[----:B------:R-:W-:Y:S02]  /*6580*/  IMAD.MOV.U32 R96, RZ, RZ, R131 ;  /* 0x000000ffff607224 */ /* 0x000fe400078e0083 */
[----:B------:R-:W-:Y:S02]  /*6590*/  IMAD.MOV.U32 R56, RZ, RZ, R99 ;  /* 0x000000ffff387224 */ /* 0x000fe400078e0063 */
[----:B--2---:R-:W-:Y:S01]  /*65a0*/  FFMA.FTZ R2, R88, c[0x0][0x2d0], -R0 ;  /* 0x0000b40058027a23 */ /* 0x004fe20000010800 */
[----:B------:R-:W-:Y:S01]  /*65b0*/  MOV R88, R133 ;  /* 0x0000008500587202 */ /* 0x000fe20000000f00 */
[----:B------:R-:W-:-:S02]  /*65c0*/  IMAD.MOV.U32 R133, RZ, RZ, R142 ;  /* 0x000000ffff857224 */ /* 0x000fc400078e008e */
[----:B------:R2:W4:Y:S02]  /*65d0*/  MUFU.EX2 R13, R2 ;  /* 0x00000002000d7308 */ /* 0x0005240000000800 */
[--C-:B--2---:R-:W-:Y:S01]  /*65e0*/  FFMA.FTZ R2, R14, c[0x0][0x2d0], -R0.reuse ;  /* 0x0000b4000e027a23 */ /* 0x104fe20000010800 */
[----:B----4-:R-:W-:Y:S01]  /*65f0*/  F2FP.BF16.PACK_AB R125, R13, R16 ;  /* 0x000000100d7d723e */ /* 0x010fe200000010ff */
[----:B------:R-:W-:Y:S01]  /*6600*/  FFMA.FTZ R0, R15, c[0x0][0x2d0], -R0 ;  /* 0x0000b4000f007a23 */ /* 0x000fe20000010800 */
[----:B------:R-:W-:Y:S01]  /*6610*/  MOV R15, R52 ;  /* 0x00000034000f7202 */ /* 0x000fe20000000f00 */
[----:B------:R-:W-:Y:S02]  /*6620*/  IMAD.MOV.U32 R14, RZ, RZ, R40 ;  /* 0x000000ffff0e7224 */ /* 0x000fe400078e0028 */
[----:B------:R-:W-:Y:S01]  /*6630*/  MUFU.EX2 R2, R2 ;  /* 0x0000000200027308 */ /* 0x000fe20000000800 */
[----:B------:R-:W-:Y:S01]  /*6640*/  HMMA.16816.F32.BF16 R40, R4, R42, R72 ;  /* 0x0000002a0428723c */ /* 0x000fe20000041848 */
[----:B------:R-:W2:Y:S01]  /*6650*/  LDSM.16.MT88.4 R4, [R227+0x2900] ;  /* 0x00290000e304783b */ /* 0x000ea20000004200 */
[----:B------:R-:W-:-:S02]  /*6660*/  F2FP.BF16.PACK_AB R126, R17, R14 ;  /* 0x0000000e117e723e */ /* 0x000fc400000010ff */
[----:B------:R-:W-:-:S03]  /*6670*/  F2FP.BF16.PACK_AB R131, R19, R15 ;  /* 0x0000000f1383723e */ /* 0x000fc600000010ff */
[----:B------:R-:W4:Y:S01]  /*6680*/  MUFU.EX2 R0, R0 ;  /* 0x0000000000007308 */ /* 0x000f220000000800 */
[----:B------:R-:W-:Y:S01]  /*6690*/  IMAD.MOV.U32 R72, RZ, RZ, R149 ;  /* 0x000000ffff487224 */ /* 0x000fe200078e0095 */
[----:B------:R-:W-:Y:S01]  /*66a0*/  MOV R73, R140 ;  /* 0x0000008c00497202 */ /* 0x000fe20000000f00 */
[----:B------:R-:W-:Y:S01]  /*66b0*/  IMAD.MOV.U32 R149, RZ, RZ, R151 ;  /* 0x000000ffff957224 */ /* 0x000fe200078e0097 */
[----:B------:R-:W-:Y:S01]  /*66c0*/  MOV R151, R181 ;  /* 0x000000b500977202 */ /* 0x000fe20000000f00 */
[----:B------:R-:W-:Y:S01]  /*66d0*/  IMAD.MOV.U32 R75, RZ, RZ, R134 ;  /* 0x000000ffff4b7224 */ /* 0x000fe200078e0086 */
[----:B------:R-:W-:Y:S01]  /*66e0*/  MOV R134, R143 ;  /* 0x0000008f00867202 */ /* 0x000fe20000000f00 */
[----:B------:R-:W-:Y:S01]  /*66f0*/  IMAD.MOV.U32 R74, RZ, RZ, R135 ;  /* 0x000000ffff4a7224 */ /* 0x000fe200078e0087 */
[----:B------:R-:W-:Y:S01]  /*6700*/  LDSM.16.MT88.4 R140, [R226+0x1100] ;  /* 0x00110000e28c783b */ /* 0x000fe20000004200 */
[----:B------:R-:W-:Y:S01]  /*6710*/  IMAD.MOV.U32 R135, RZ, RZ, R148 ;  /* 0x000000ffff877224 */ /* 0x000fe200078e0094 */
[----:B-1----:R-:W-:Y:S01]  /*6720*/  HMMA.16816.F32.BF16 R52, R128, R60, R208 ;  /* 0x0000003c8034723c */ /* 0x002fe200000418d0 */
[----:B------:R-:W-:-:S02]  /*6730*/  IMAD.MOV.U32 R161, RZ, RZ, R149 ;  /* 0x000000ffffa17224 */ /* 0x000fc400078e0095 */
[----:B------:R-:W-:Y:S01]  /*6740*/  IMAD.MOV.U32 R114, RZ, RZ, R151 ;  /* 0x000000ffff727224 */ /* 0x000fe200078e0097 */
[----:B----4-:R-:W-:-:S03]  /*6750*/  F2FP.BF16.PACK_AB R127, R0, R2 ;  /* 0x00000002007f723e */ /* 0x010fc600000010ff */
[----:B------:R-:W-:Y:S01]  /*6760*/  IMAD.MOV.U32 R208, RZ, RZ, R73 ;  /* 0x000000ffffd07224 */ /* 0x000fe200078e0049 */
[----:B---3--:R-:W-:Y:S01]  /*6770*/  HMMA.16816.F32.BF16 R68, R128, R76, R200 ;  /* 0x0000004c8044723c */ /* 0x008fe200000418c8 */
[----:B------:R-:W-:Y:S01]  /*6780*/  IMAD.MOV.U32 R73, RZ, RZ, R146 ;  /* 0x000000ffff497224 */ /* 0x000fe200078e0092 */
[----:B------:R-:W-:Y:S01]  /*6790*/  MOV R211, R72 ;  /* 0x0000004800d37202 */ /* 0x000fe20000000f00 */
[----:B------:R-:W-:Y:S01]  /*67a0*/  IMAD.MOV.U32 R210, RZ, RZ, R113 ;  /* 0x000000ffffd27224 */ /* 0x000fe200078e0071 */
[----:B------:R-:W-:Y:S02]  /*67b0*/  MOV R72, R91 ;  /* 0x0000005b00487202 */ /* 0x000fe40000000f00 */
        /* <DEDUP_REMOVED lines=13> */
[----:B--2---:R-:W-:Y:S01]  /*6890*/  HMMA.16816.F32.BF16 R116, R128, R4, R172 ;  /* 0x000000048074723c */ /* 0x004fe200000418ac */
[----:B------:R-:W1:Y:S01]  /*68a0*/  LDSM.16.MT88.4 R156, [R228+0x1100] ;  /* 0x00110000e49c783b */ /* 0x000e620000004200 */
[----:B------:R-:W-:-:S02]  /*68b0*/  MOV R89, R82 ;  /* 0x0000005200597202 */ /* 0x000fc40000000f00 */
[----:B------:R-:W-:-:S03]  /*68c0*/  MOV R209, R112 ;  /* 0x0000007000d17202 */ /* 0x000fc60000000f00 */
[----:B------:R-:W-:Y:S01]  /*68d0*/  MOV R174, R96 ;  /* 0x0000006000ae7202 */ /* 0x000fe20000000f00 */
[----:B------:R-:W-:Y:S01]  /*68e0*/  IMAD.MOV.U32 R172, RZ, RZ, R114 ;  /* 0x000000ffffac7224 */ /* 0x000fe200078e0072 */
[----:B------:R-:W-:Y:S01]  /*68f0*/  MOV R173, R115 ;  /* 0x0000007300ad7202 */ /* 0x000fe20000000f00 */
[----:B------:R-:W-:Y:S01]  /*6900*/  HMMA.16816.F32.BF16 R100, R128, R108, R188 ;  /* 0x0000006c8064723c */ /* 0x000fe200000418bc */
[----:B------:R-:W-:-:S07]  /*6910*/  MOV R175, R161 ;  /* 0x000000a100af7202 */ /* 0x000fce0000000f00 */
[C---:B------:R-:W-:Y:S08]  /*6920*/  HMMA.16816.F32.BF16 R188, R128.reuse, R186, R64 ;  /* 0x000000ba80bc723c */ /* 0x040ff00000041840 */
[C---:B------:R-:W-:Y:S08]  /*6930*/  HMMA.16816.F32.BF16 R64, R128.reuse, R62, R204 ;  /* 0x0000003e8040723c */ /* 0x040ff000000418cc */
[C---:B------:R-:W-:Y:S08]  /*6940*/  HMMA.16816.F32.BF16 R84, R128.reuse, R92, R192 ;  /* 0x0000005c8054723c */ /* 0x040ff000000418c0 */
[C---:B-1----:R-:W-:Y:S01]  /*6950*/  HMMA.16816.F32.BF16 R148, R128.reuse, R156, R220 ;  /* 0x0000009c8094723c */ /* 0x042fe200000418dc */
[----:B------:R-:W-:Y:S01]  /*6960*/  MOV R193, R241 ;  /* 0x000000f100c17202 */ /* 0x000fe20000000f00 */
[----:B------:R-:W-:Y:S01]  /*6970*/  IMAD.MOV.U32 R192, RZ, RZ, R242 ;  /* 0x000000ffffc07224 */ /* 0x000fe200078e00f2 */
[----:B------:R-:W-:Y:S01]  /*6980*/  MOV R194, R98 ;  /* 0x0000006200c27202 */ /* 0x000fe20000000f00 */
[----:B------:R-:W-:Y:S01]  /*6990*/  IMAD.MOV.U32 R195, RZ, RZ, R97 ;  /* 0x000000ffffc37224 */ /* 0x000fe200078e0061 */
[----:B------:R1:W5:Y:S02]  /*69a0*/  LDL.LU R242, [R1+0x68] ;  /* 0x0000680001f27983 */ /* 0x0003640000300800 */
[----:B------:R-:W-:Y:S01]  /*69b0*/  IMAD.MOV.U32 R222, RZ, RZ, R57 ;  /* 0x000000ffffde7224 */ /* 0x000fe200078e0039 */
[----:B------:R-:W-:Y:S01]  /*69c0*/  MOV R221, R58 ;  /* 0x0000003a00dd7202 */ /* 0x000fe20000000f00 */
[----:B------:R-:W-:Y:S01]  /*69d0*/  IMAD.MOV.U32 R58, RZ, RZ, R144 ;  /* 0x000000ffff3a7224 */ /* 0x000fe200078e0090 */
[----:B------:R-:W-:Y:S01]  /*69e0*/  MOV R57, R145 ;  /* 0x0000009100397202 */ /* 0x000fe20000000f00 */
[----:B------:R-:W-:Y:S01]  /*69f0*/  IMAD.MOV.U32 R220, RZ, RZ, R59 ;  /* 0x000000ffffdc7224 */ /* 0x000fe200078e003b */
[C---:B------:R-:W-:Y:S01]  /*6a00*/  HMMA.16816.F32.BF16 R144, R128.reuse, R142, R248 ;  /* 0x0000008e8090723c */ /* 0x040fe200000418f8 */
[----:B------:R-:W-:Y:S01]  /*6a10*/  MOV R59, R90 ;  /* 0x0000005a003b7202 */ /* 0x000fe20000000f00 */
[----:B------:R-:W-:Y:S01]  /*6a20*/  IMAD.MOV.U32 R223, RZ, RZ, R12 ;  /* 0x000000ffffdf7224 */ /* 0x000fe200078e000c */
[----:B------:R1:W5:Y:S04]  /*6a30*/  LDL.LU R241, [R1+0x64] ;  /* 0x0000640001f17983 */ /* 0x0003680000300800 */
[----:B------:R-:W-:Y:S01]  /*6a40*/  MOV R251, R162 ;  /* 0x000000a200fb7202 */ /* 0x000fe20000000f00 */
[----:B------:R-:W-:Y:S01]  /*6a50*/  IMAD.MOV.U32 R12, RZ, RZ, R163 ;  /* 0x000000ffff0c7224 */ /* 0x000fe200078e00a3 */
[----:B------:R-:W-:Y:S01]  /*6a60*/  MOV R250, R174 ;  /* 0x000000ae00fa7202 */ /* 0x000fe20000000f00 */
[----:B------:R-:W-:Y:S01]  /*6a70*/  IMAD.MOV.U32 R90, RZ, RZ, R81 ;  /* 0x000000ffff5a7224 */ /* 0x000fe200078e0051 */
[----:B------:R-:W-:Y:S01]  /*6a80*/  HMMA.16816.F32.BF16 R176, R128, R184, R176 ;  /* 0x000000b880b0723c */ /* 0x000fe200000418b0 */
[----:B------:R-:W-:-:S02]  /*6a90*/  IMAD.MOV.U32 R249, RZ, RZ, R251 ;  /* 0x000000fffff97224 */ /* 0x000fc400078e00fb */
[----:B------:R-:W-:Y:S02]  /*6aa0*/  IMAD.MOV.U32 R251, RZ, RZ, R200 ;  /* 0x000000fffffb7224 */ /* 0x000fe400078e00c8 */
[----:B------:R-:W-:Y:S02]  /*6ab0*/  IMAD.MOV.U32 R248, RZ, RZ, R173 ;  /* 0x000000fffff87224 */ /* 0x000fe400078e00ad */
[----:B------:R-:W-:Y:S01]  /*6ac0*/  IMAD.MOV.U32 R174, RZ, RZ, R222 ;  /* 0x000000ffffae7224 */ /* 0x000fe200078e00de */
[----:B------:R-:W-:Y:S01]  /*6ad0*/  HMMA.16816.F32.BF16 R160, R128, R158, R212 ;  /* 0x0000009e80a0723c */ /* 0x000fe200000418d4 */
[----:B------:R-:W-:-:S06]  /*6ae0*/  IMAD.MOV.U32 R205, RZ, RZ, R248 ;  /* 0x000000ffffcd7224 */ /* 0x000fcc00078e00f8 */
[----:B------:R-:W-:Y:S01]  /*6af0*/  MOV R215, R172 ;  /* 0x000000ac00d77202 */ /* 0x000fe20000000f00 */
[----:B------:R-:W-:Y:S01]  /*6b00*/  HMMA.16816.F32.BF16 R80, R128, R78, R196 ;  /* 0x0000004e8050723c */ /* 0x000fe200000418c4 */
[----:B------:R-:W-:Y:S01]  /*6b10*/  MOV R172, R201 ;  /* 0x000000c900ac7202 */ /* 0x000fe20000000f00 */
[----:B------:R-:W-:Y:S01]  /*6b20*/  IMAD.MOV.U32 R173, RZ, RZ, R208 ;  /* 0x000000ffffad7224 */ /* 0x000fe200078e00d0 */
[----:B------:R-:W-:-:S04]  /*6b30*/  MOV R248, R174 ;  /* 0x000000ae00f87202 */ /* 0x000fc80000000f00 */
[----:B------:R-:W-:Y:S01]  /*6b40*/  MOV R199, R250 ;  /* 0x000000fa00c77202 */ /* 0x000fe20000000f00 */
[----:B------:R-:W-:Y:S01]  /*6b50*/  IMAD.MOV.U32 R198, RZ, RZ, R251 ;  /* 0x000000ffffc67224 */ /* 0x000fe200078e00fb */
[----:B------:R-:W-:Y:S01]  /*6b60*/  HMMA.16816.F32.BF16 R56, R124, R60, R56 ;  /* 0x0000003c7c38723c */ /* 0x000fe20000041838 */
[----:B------:R-:W-:Y:S01]  /*6b70*/  MOV R204, R172 ;  /* 0x000000ac00cc7202 */ /* 0x000fe20000000f00 */
[----:B------:R-:W-:Y:S01]  /*6b80*/  IMAD.MOV.U32 R206, RZ, RZ, R173 ;  /* 0x000000ffffce7224 */ /* 0x000fe200078e00ad */
[----:B------:R-:W-:-:S05]  /*6b90*/  MOV R207, R215 ;  /* 0x000000d700cf7202 */ /* 0x000fca0000000f00 */
[----:B------:R-:W-:Y:S01]  /*6ba0*/  HMMA.16816.F32.BF16 R60, R124, R62, R8 ;  /* 0x0000003e7c3c723c */ /* 0x000fe20000041808 */
[----:B------:R-:W-:-:S06]  /*6bb0*/  MOV R251, R234 ;  /* 0x000000ea00fb7202 */ /* 0x000fcc0000000f00 */
[----:B------:R-:W-:Y:S01]  /*6bc0*/  FADD.FTZ R8, R199, R198 ;  /* 0x000000c6c7087221 */ /* 0x000fe20000010000 */
[----:B------:R-:W-:Y:S01]  /*6bd0*/  HMMA.16816.F32.BF16 R132, R128, R140, R132 ;  /* 0x0000008c8084723c */ /* 0x000fe20000041884 */
[----:B------:R-:W-:Y:S02]  /*6be0*/  FADD.FTZ R10, R205, R204 ;  /* 0x000000cccd0a7221 */ /* 0x000fe40000010000 */
[----:B------:R-:W-:Y:S01]  /*6bf0*/  FADD.FTZ R8, R248, R8 ;  /* 0x00000008f8087221 */ /* 0x000fe20000010000 */
[----:B------:R-:W-:Y:S01]  /*6c00*/  MOV R174, R224 ;  /* 0x000000e000ae7202 */ /* 0x000fe20000000f00 */
[----:B------:R-:W-:Y:S02]  /*6c10*/  IMAD.MOV.U32 R250, RZ, RZ, R235 ;  /* 0x000000fffffa7224 */ /* 0x000fe400078e00eb */
[----:B------:R-:W-:Y:S02]  /*6c20*/  FADD.FTZ R11, R207, R206 ;  /* 0x000000cecf0b7221 */ /* 0x000fe40000010000 */
[----:B------:R-:W-:-:S02]  /*6c30*/  IMAD.MOV.U32 R172, RZ, RZ, R233 ;  /* 0x000000ffffac7224 */ /* 0x000fc400078e00e9 */
[----:B------:R-:W-:Y:S02]  /*6c40*/  FADD.FTZ R10, R249, R10 ;  /* 0x0000000af90a7221 */ /* 0x000fe40000010000 */
[----:B------:R-:W-:Y:S02]  /*6c50*/  FADD.FTZ R8, R251, R8 ;  /* 0x00000008fb087221 */ /* 0x000fe40000010000 */
[----:B------:R-:W-:Y:S02]  /*6c60*/  IMAD.MOV.U32 R173, RZ, RZ, R229 ;  /* 0x000000ffffad7224 */ /* 0x000fe400078e00e5 */
[----:B------:R-:W-:Y:S02]  /*6c70*/  FADD.FTZ R11, R250, R11 ;  /* 0x0000000bfa0b7221 */ /* 0x000fe40000010000 */
[----:B------:R-:W-:Y:S02]  /*6c80*/  FADD.FTZ R10, R172, R10 ;  /* 0x0000000aac0a7221 */ /* 0x000fe40000010000 */
[----:B------:R-:W-:-:S02]  /*6c90*/  FADD.FTZ R8, R174, R8 ;  /* 0x00000008ae087221 */ /* 0x000fc40000010000 */
[----:B------:R-:W-:Y:S02]  /*6ca0*/  FADD.FTZ R11, R173, R11 ;  /* 0x0000000bad0b7221 */ /* 0x000fe40000010000 */
[----:B------:R-:W-:Y:S02]  /*6cb0*/  FADD.FTZ R10, R175, R10 ;  /* 0x0000000aaf0a7221 */ /* 0x000fe40000010000 */
[----:B------:R-:W-:Y:S02]  /*6cc0*/  FADD.FTZ R8, R193, R8 ;  /* 0x00000008c1087221 */ /* 0x000fe40000010000 */
[----:B------:R-:W-:Y:S01]  /*6cd0*/  FADD.FTZ R9, R247, R171 ;  /* 0x000000abf7097221 */ /* 0x000fe20000010000 */
[----:B------:R-:W-:Y:S01]  /*6ce0*/  MOV R201, R203 ;  /* 0x000000cb00c97202 */ /* 0x000fe20000000f00 */
[----:B------:R-:W-:Y:S01]  /*6cf0*/  IMAD.MOV.U32 R200, RZ, RZ, R202 ;  /* 0x000000ffffc87224 */ /* 0x000fe200078e00ca */
[----:B------:R-:W-:Y:S01]  /*6d00*/  MOV R202, R211 ;  /* 0x000000d300ca7202 */ /* 0x000fe20000000f00 */
[----:B------:R-:W-:Y:S01]  /*6d10*/  FADD.FTZ R11, R192, R11 ;  /* 0x0000000bc00b7221 */ /* 0x000fe20000010000 */
[----:B------:R-:W-:Y:S01]  /*6d20*/  MOV R208, R221 ;  /* 0x000000dd00d07202 */ /* 0x000fe20000000f00 */
[----:B------:R-:W-:Y:S01]  /*6d30*/  IMAD.MOV.U32 R203, RZ, RZ, R220 ;  /* 0x000000ffffcb7224 */ /* 0x000fe200078e00dc */
[C---:B------:R-:W-:Y:S01]  /*6d40*/  HMMA.16816.F32.BF16 R96, R128.reuse, R94, R152 ;  /* 0x0000005e8060723c */ /* 0x040fe20000041898 */
[----:B------:R-:W-:Y:S01]  /*6d50*/  FADD.FTZ R10, R194, R10 ;  /* 0x0000000ac20a7221 */ /* 0x000fe20000010000 */
[----:B------:R-:W-:Y:S01]  /*6d60*/  MOV R211, R240 ;  /* 0x000000f000d37202 */ /* 0x000fe20000000f00 */
[----:B------:R-:W-:Y:S01]  /*6d70*/  FADD.FTZ R12, R12, R8 ;  /* 0x000000080c0c7221 */ /* 0x000fe20000010000 */
[----:B------:R-:W-:Y:S01]  /*6d80*/  MOV R221, R238 ;  /* 0x000000ee00dd7202 */ /* 0x000fe20000000f00 */
[----:B------:R-:W-:Y:S01]  /*6d90*/  IMAD.MOV.U32 R220, RZ, RZ, R239 ;  /* 0x000000ffffdc7224 */ /* 0x000fe200078e00ef */
[----:B------:R1:W5:Y:S01]  /*6da0*/  LDL.LU R240, [R1+0x60] ;  /* 0x0000600001f07983 */ /* 0x0003620000300800 */
[----:B------:R-:W-:Y:S01]  /*6db0*/  IMAD.MOV.U32 R222, RZ, RZ, R237 ;  /* 0x000000ffffde7224 */ /* 0x000fe200078e00ed */
[----:B------:R-:W-:Y:S01]  /*6dc0*/  HMMA.16816.F32.BF16 R112, R128, R110, R136 ;  /* 0x0000006e8070723c */ /* 0x000fe20000041888 */
[----:B------:R-:W-:-:S02]  /*6dd0*/  FADD.FTZ R8, R246, R9 ;  /* 0x00000009f6087221 */ /* 0x000fc40000010000 */
[----:B------:R-:W-:Y:S01]  /*6de0*/  FADD.FTZ R11, R195, R11 ;  /* 0x0000000bc30b7221 */ /* 0x000fe20000010000 */
[----:B------:R-:W-:Y:S01]  /*6df0*/  MOV R213, R220 ;  /* 0x000000dc00d57202 */ /* 0x000fe20000000f00 */
[----:B------:R-:W-:Y:S01]  /*6e00*/  FADD.FTZ R8, R252, R8 ;  /* 0x00000008fc087221 */ /* 0x000fe20000010000 */
[----:B------:R1:W5:Y:S02]  /*6e10*/  LDL.LU R239, [R1+0x5c] ;  /* 0x00005c0001ef7983 */ /* 0x0003640000300800 */
[----:B------:R-:W-:Y:S01]  /*6e20*/  HMMA.16816.F32.BF16 R128, R128, R6, R120 ;  /* 0x000000068080723c */ /* 0x000fe20000041878 */
[----:B------:R-:W-:Y:S01]  /*6e30*/  IMAD.MOV.U32 R212, RZ, RZ, R211 ;  /* 0x000000ffffd47224 */ /* 0x000fe200078e00d3 */
[----:B------:R-:W-:Y:S01]  /*6e40*/  MOV R215, R222 ;  /* 0x000000de00d77202 */ /* 0x000fe20000000f00 */
[----:B------:R-:W-:Y:S01]  /*6e50*/  IMAD.MOV.U32 R214, RZ, RZ, R221 ;  /* 0x000000ffffd67224 */ /* 0x000fe200078e00dd */
[----:B------:R-:W-:Y:S01]  /*6e60*/  MOV R220, R236 ;  /* 0x000000ec00dc7202 */ /* 0x000fe20000000f00 */
[----:B------:R1:W5:Y:S03]  /*6e70*/  LDL.LU R238, [R1+0x58] ;  /* 0x0000580001ee7983 */ /* 0x0003660000300800 */
[C---:B------:R-:W-:Y:S08]  /*6e80*/  HMMA.16816.F32.BF16 R120, R124.reuse, R4, R48 ;  /* 0x000000047c78723c */ /* 0x040ff00000041830 */
[----:B------:R-:W-:Y:S01]  /*6e90*/  HMMA.16816.F32.BF16 R136, R124, R140, R104 ;  /* 0x0000008c7c88723c */ /* 0x000fe20000041868 */
[----:B------:R-:W-:-:S07]  /*6ea0*/  FADD.FTZ R5, R200, R10 ;  /* 0x0000000ac8057221 */ /* 0x000fce0000010000 */
[----:B------:R-:W-:Y:S01]  /*6eb0*/  HMMA.16816.F32.BF16 R152, R124, R156, R216 ;  /* 0x0000009c7c98723c */ /* 0x000fe200000418d8 */
[----:B------:R-:W-:-:S07]  /*6ec0*/  FADD.FTZ R4, R201, R11 ;  /* 0x0000000bc9047221 */ /* 0x000fce0000010000 */
[----:B------:R-:W-:Y:S01]  /*6ed0*/  HMMA.16816.F32.BF16 R72, R124, R76, R72 ;  /* 0x0000004c7c48723c */ /* 0x000fe20000041848 */
[----:B------:R-:W-:-:S07]  /*6ee0*/  FADD.FTZ R10, R202, R12 ;  /* 0x0000000cca0a7221 */ /* 0x000fce0000010000 */
[----:B------:R-:W-:Y:S01]  /*6ef0*/  HMMA.16816.F32.BF16 R88, R124, R92, R88 ;  /* 0x0000005c7c58723c */ /* 0x000fe20000041858 */
[----:B------:R-:W-:-:S07]  /*6f00*/  FADD.FTZ R9, R203, R5 ;  /* 0x00000005cb097221 */ /* 0x000fce0000010000 */
[C---:B------:R-:W-:Y:S01]  /*6f10*/  HMMA.16816.F32.BF16 R184, R124.reuse, R186, R32 ;  /* 0x000000ba7cb8723c */ /* 0x040fe20000041820 */
[----:B------:R-:W-:Y:S01]  /*6f20*/  FADD.FTZ R5, R164, R8 ;  /* 0x00000008a4057221 */ /* 0x000fe20000010000 */
[----:B------:R-:W-:Y:S01]  /*6f30*/  MOV R221, R232 ;  /* 0x000000e800dd7202 */ /* 0x000fe20000000f00 */
[----:B------:R-:W-:Y:S01]  /*6f40*/  FADD.FTZ R11, R208, R4 ;  /* 0x00000004d00b7221 */ /* 0x000fe20000010000 */
[----:B------:R1:W5:Y:S01]  /*6f50*/  LDL.LU R237, [R1+0x54] ;  /* 0x0000540001ed7983 */ /* 0x0003620000300800 */
[----:B------:R-:W-:Y:S02]  /*6f60*/  FADD.FTZ R4, R209, R10 ;  /* 0x0000000ad1047221 */ /* 0x000fe40000010000 */
[----:B------:R-:W-:Y:S01]  /*6f70*/  FADD.FTZ R5, R170, R5 ;  /* 0x00000005aa057221 */ /* 0x000fe20000010000 */
[C---:B------:R-:W-:Y:S01]  /*6f80*/  HMMA.16816.F32.BF16 R104, R124.reuse, R108, R212 ;  /* 0x0000006c7c68723c */ /* 0x040fe200000418d4 */
[----:B------:R-:W-:Y:S01]  /*6f90*/  IMAD.MOV.U32 R211, RZ, RZ, R223 ;  /* 0x000000ffffd37224 */ /* 0x000fe200078e00df */
[----:B------:R1:W5:Y:S06]  /*6fa0*/  LDL.LU R236, [R1+0x50] ;  /* 0x0000500001ec7983 */ /* 0x00036c0000300800 */
[C---:B------:R-:W-:Y:S08]  /*6fb0*/  HMMA.16816.F32.BF16 R140, R124.reuse, R142, R24 ;  /* 0x0000008e7c8c723c */ /* 0x040ff00000041818 */
[C---:B------:R-:W-:Y:S08]  /*6fc0*/  HMMA.16816.F32.BF16 R156, R124.reuse, R158, R20 ;  /* 0x0000009e7c9c723c */ /* 0x040ff00000041814 */
[C---:B------:R-:W-:Y:S08]  /*6fd0*/  HMMA.16816.F32.BF16 R76, R124.reuse, R78, R28 ;  /* 0x0000004e7c4c723c */ /* 0x040ff0000004181c */
[C---:B------:R-:W-:Y:S08]  /*6fe0*/  HMMA.16816.F32.BF16 R92, R124.reuse, R94, R36 ;  /* 0x0000005e7c5c723c */ /* 0x040ff00000041824 */
[C---:B------:R-:W-:Y:S01]  /*6ff0*/  HMMA.16816.F32.BF16 R108, R124.reuse, R110, R40 ;  /* 0x0000006e7c6c723c */ /* 0x040fe20000041828 */
[----:B------:R-:W-:Y:S01]  /*7000*/  IMAD.MOV.U32 R222, RZ, RZ, R231 ;  /* 0x000000ffffde7224 */ /* 0x000fe200078e00e7 */
[----:B------:R-:W-:Y:S01]  /*7010*/  MOV R223, R230 ;  /* 0x000000e600df7202 */ /* 0x000fe20000000f00 */
[----:B------:R-:W-:Y:S01]  /*7020*/  FADD.FTZ R8, R211, R11 ;  /* 0x0000000bd3087221 */ /* 0x000fe20000010000 */
[----:B------:R1:W5:Y:S04]  /*7030*/  LDL.LU R235, [R1+0x4c] ;  /* 0x00004c0001eb7983 */ /* 0x0003680000300800 */
[----:B------:R-:W-:Y:S01]  /*7040*/  HMMA.16816.F32.BF16 R124, R124, R6, R44 ;  /* 0x000000067c7c723c */ /* 0x000fe2000004182c */
[----:B------:R1:W5:Y:S04]  /*7050*/  LDL.LU R234, [R1+0x48] ;  /* 0x0000480001ea7983 */ /* 0x0003680000300800 */
[----:B------:R1:W5:Y:S02]  /*7060*/  LDL.LU R233, [R1+0x44] ;  /* 0x0000440001e97983 */ /* 0x0003640000300800 */
[----:B------:R-:W-:-:S02]  /*7070*/  FADD.FTZ R7, R220, R4 ;  /* 0x00000004dc077221 */ /* 0x000fc40000010000 */
[----:B------:R-:W-:Y:S01]  /*7080*/  FADD.FTZ R4, R166, R5 ;  /* 0x00000005a6047221 */ /* 0x000fe20000010000 */
[----:B------:R1:W5:Y:S03]  /*7090*/  LDL.LU R232, [R1+0x40] ;  /* 0x0000400001e87983 */ /* 0x0003660000300800 */
[----:B------:R-:W-:Y:S01]  /*70a0*/  FADD.FTZ R4, R165, R4 ;  /* 0x00000004a5047221 */ /* 0x000fe20000010000 */
[----:B------:R1:W5:Y:S01]  /*70b0*/  LDL.LU R231, [R1+0x3c] ;  /* 0x00003c0001e77983 */ /* 0x0003620000300800 */
[----:B------:R-:W-:Y:S02]  /*70c0*/  FADD.FTZ R6, R210, R9 ;  /* 0x00000009d2067221 */ /* 0x000fe40000010000 */
[----:B------:R-:W-:Y:S01]  /*70d0*/  FADD.FTZ R4, R16, R4 ;  /* 0x0000000410047221 */ /* 0x000fe20000010000 */
[----:B------:R1:W5:Y:S01]  /*70e0*/  LDL.LU R230, [R1+0x38] ;  /* 0x0000380001e67983 */ /* 0x0003620000300800 */
[----:B------:R-:W-:-:S02]  /*70f0*/  FADD.FTZ R5, R221, R6 ;  /* 0x00000006dd057221 */ /* 0x000fc40000010000 */
[----:B------:R-:W-:Y:S01]  /*7100*/  FADD.FTZ R4, R13, R4 ;  /* 0x000000040d047221 */ /* 0x000fe20000010000 */
[----:B------:R1:W5:Y:S01]  /*7110*/  LDL.LU R229, [R1+0x34] ;  /* 0x0000340001e57983 */ /* 0x0003620000300800 */
[----:B------:R-:W-:Y:S02]  /*7120*/  FADD.FTZ R6, R222, R8 ;  /* 0x00000008de067221 */ /* 0x000fe40000010000 */
[----:B------:R-:W-:Y:S01]  /*7130*/  FADD.FTZ R7, R223, R7 ;  /* 0x00000007df077221 */ /* 0x000fe20000010000 */
[----:B------:R1:W5:Y:S01]  /*7140*/  LDL.LU R224, [R1+0x30] ;  /* 0x0000300001e07983 */ /* 0x0003620000300800 */
[----:B------:R-:W-:Y:S02]  /*7150*/  FADD.FTZ R5, R15, R5 ;  /* 0x000000050f057221 */ /* 0x000fe40000010000 */
[----:B------:R-:W-:Y:S02]  /*7160*/  FADD.FTZ R4, R2, R4 ;  /* 0x0000000402047221 */ /* 0x000fe40000010000 */
[----:B------:R-:W-:-:S02]  /*7170*/  FADD.FTZ R6, R14, R6 ;  /* 0x000000060e067221 */ /* 0x000fc40000010000 */
[----:B------:R-:W-:Y:S02]  /*7180*/  FADD.FTZ R7, R18, R7 ;  /* 0x0000000712077221 */ /* 0x000fe40000010000 */
[----:B------:R-:W-:Y:S02]  /*7190*/  FADD.FTZ R5, R19, R5 ;  /* 0x0000000513057221 */ /* 0x000fe40000010000 */
[----:B------:R-:W-:Y:S02]  /*71a0*/  FADD.FTZ R0, R0, R4 ;  /* 0x0000000400007221 */ /* 0x000fe40000010000 */
[----:B------:R-:W-:Y:S01]  /*71b0*/  FADD.FTZ R2, R17, R6 ;  /* 0x0000000611027221 */ /* 0x000fe20000010000 */
[----:B------:R1:W-:Y:S01]  /*71c0*/  STL [R1+0x10], R7 ;  /* 0x0000100701007387 */ /* 0x0003e20000100800 */
[----:B------:R-:W-:-:S03]  /*71d0*/  UIMAD.WIDE.U32 UR28, UR26, UR4, URZ ;  /* 0x000000041a1c72a5 */ /* 0x000fc6000f8e003f */
[----:B------:R1:W-:Y:S04]  /*71e0*/  STL [R1+0xc], R5 ;  /* 0x00000c0501007387 */ /* 0x0003e80000100800 */
[----:B------:R1:W-:Y:S04]  /*71f0*/  STL [R1+0x18], R0 ;  /* 0x0000180001007387 */ /* 0x0003e80000100800 */
[----:B------:R1:W-:Y:S01]  /*7200*/  STL [R1+0x14], R2 ;  /* 0x0000140201007387 */ /* 0x0003e20000100800 */
[----:B------:R-:W-:Y:S01]  /*7210*/  PLOP3.LUT P0, PT, PT, PT, UP6, 0x40, 0x0 ;  /* 0x000000000000781c */ /* 0x000fe20003f0e868 */
[----:B------:R-:W-:-:S02]  /*7220*/  @UP5 UMOV UR27, UR29 ;  /* 0x0000001d001b5c82 */ /* 0x000fc40008000000 */
[----:B------:R-:W-:-:S04]  /*7230*/  @UP5 USHF.R.U32.HI UR26, URZ, UR5, UR27 ;  /* 0x000000053f1a5299 */ /* 0x000fc8000801161b */
[----:B------:R-:W-:-:S03]  /*7240*/  UIADD3 UR4, UR25, UR26, URZ ;  /* 0x0000001a19047290 */ /* 0x000fc6000fffe03f */
[----:B------:R-:W-:Y:S02]  /*7250*/  ULDC UR25, c[0x0][0x328] ;  /* 0x0000ca0000197ab9 */ /* 0x000fe40000000800 */
[----:B------:R-:W-:Y:S02]  /*7260*/  UIADD3 UR24, UR24, -0x2, URZ ;  /* 0xfffffffe18187890 */ /* 0x000fe4000fffe03f */
[----:B------:R-:W-:Y:S01]  /*7270*/  UIADD3 UR25, UR4, UR25, URZ ;  /* 0x0000001904197290 */ /* 0x000fe2000fffe03f */
[----:B------:R-:W-:Y:S05]  /*7280*/  @P0 BRA `(.L_x_607) ;  /* 0x0000018000000947 */ /* 0x000fea0003800000 */
        /* <DEDUP_REMOVED lines=8> */
[----:B------:R-:W-:-:S07]  /*7310*/  UIMAD.WIDE.U32 UR28, UR26, UR4, URZ ;  /* 0x000000041a1c72a5 */ /* 0x000fce000f8e003f */
[----:B------:R-:W-:Y:S02]  /*7320*/  @UP0 UMOV UR27, UR29 ;  /* 0x0000001d001b0c82 */ /* 0x000fe40008000000 */
[----:B------:R-:W-:-:S04]  /*7330*/  @UP0 USHF.R.U32.HI UR26, URZ, UR5, UR27 ;  /* 0x000000053f1a0299 */ /* 0x000fc8000801161b */
[----:B------:R-:W-:Y:S01]  /*7340*/  ULOP3.LUT UR26, URZ, UR26, URZ, 0x33, !UPT ;  /* 0x0000001a3f1a7292 */ /* 0x000fe2000f8e333f */
[----:B------:R-:W-:Y:S05]  /*7350*/  BRA `(.L_x_609) ;  /* 0x0000007000007947 */ /* 0x000fea0003800000 */
.L_x_608:
[----:B------:R-:W-:Y:S02]  /*7360*/  UMOV UR5, 0x1 ;  /* 0x0000000100057882 */ /* 0x000fe40000000000 */
[----:B------:R-:W-:Y:S02]  /*7370*/  ULDC UR4, c[0x0][0x32c] ;  /* 0x0000cb0000047ab9 */ /* 0x000fe40000000800 */
[----:B------:R-:W-:-:S03]  /*7380*/  UISETP.NE.AND UP0, UPT, UR5, UR4, UPT ;  /* 0x000000040500728c */ /* 0x000fc6000bf05270 */
[----:B------:R-:W-:Y:S02]  /*7390*/  ULDC.64 UR4, c[0x0][0x330] ;  /* 0x0000cc0000047ab9 */ /* 0x000fe40000000a00 */
[----:B------:R-:W-:-:S07]  /*73a0*/  UIMAD.WIDE.U32 UR28, UR26, UR4, URZ ;  /* 0x000000041a1c72a5 */ /* 0x000fce000f8e003f */
[----:B------:R-:W-:Y:S02]  /*73b0*/  @UP0 UMOV UR27, UR29 ;  /* 0x0000001d001b0c82 */ /* 0x000fe40008000000 */
[----:B------:R-:W-:Y:S02]  /*73c0*/  @UP0 USHF.R.U32.HI UR26, URZ, UR5, UR27 ;  /* 0x000000053f1a0299 */ /* 0x000fe4000801161b */
.L_x_609:
[----:B------:R-:W-:Y:S02]  /*73d0*/  ULDC UR4, c[0x0][0x32c] ;  /* 0x0000cb0000047ab9 */ /* 0x000fe40000000800 */
[----:B------:R-:W-:-:S04]  /*73e0*/  UIMAD UR4, UR26, UR4, UR4 ;  /* 0x000000041a0472a4 */ /* 0x000fc8000f8e0204 */
[----:B------:R-:W-:-:S04]  /*73f0*/  UISETP.LT.AND UP0, UPT, UR25, UR4, UPT ;  /* 0x000000041900728c */ /* 0x000fc8000bf01270 */
[----:B------:R-:W-:-:S04]  /*7400*/  USEL UR25, UR25, UR4, UP0 ;  /* 0x0000000419197287 */ /* 0x000fc80008000000 */
.L_x_607:
[----:B------:R-:W-:-:S04]  /*7410*/  UIMAD.WIDE UR4, UR25, 0x2aaaaaab, URZ ;  /* 0x2aaaaaab190478a5 */ /* 0x000fc8000f8e023f */
[----:B------:R-:W-:-:S04]  /*7420*/  USHF.R.U32.HI UR4, URZ, 0x1f, UR5 ;  /* 0x0000001f3f047899 */ /* 0x000fc80008011605 */
[----:B------:R-:W-:-:S04]  /*7430*/  ULEA.HI.SX32 UR4, UR5, UR4, 0x1d ;  /* 0x0000000405047291 */ /* 0x000fc8000f8fea3f */
[----:B------:R-:W-:-:S04]  /*7440*/  UISETP.LT.AND UP0, UPT, UR8, UR4, UPT ;  /* 0x000000040800728c */ /* 0x000fc8000bf01270 */
[----:B------:R-:W-:-:S04]  /*7450*/  USEL UR5, UR8, UR4, !UP0 ;  /* 0x0000000408057287 */ /* 0x000fc8000c000000 */
[----:B------:R-:W-:-:S06]  /*7460*/  UISETP.GE.AND UP0, UPT, UR24, UR5, UPT ;  /* 0x000000051800728c */ /* 0x000fcc000bf06270 */
[----:B------:R-:W-:-:S13]  /*7470*/  PLOP3.LUT P0, PT, PT, PT, UP0, 0x80, 0x0 ;  /* 0x000000000000781c */ /* 0x000fda0003f0f008 */
[----:B------:R-:W-:Y:S05]  /*7480*/  @!P0 BRA `(.L_x_610) ;  /* 0x00004d4000008947 */ /* 0x000fea0003800000 */
[----:B------:R-:W2:Y:S04]  /*7490*/  LDL R4, [R1] ;  /* 0x0000000001047983 */ /* 0x000ea80000100800 */
[----:B-1----:R-:W3:Y:S04]  /*74a0*/  LDL R2, [R1+0x28] ;  /* 0x0000280001027983 */ /* 0x002ee80000100800 */
[----:B------:R-:W3:Y:S04]  /*74b0*/  LDL R0, [R1+0x24] ;  /* 0x0000240001007983 */ /* 0x000ee80000100800 */
[----:B------:R-:W4:Y:S01]  /*74c0*/  LDL.LU R5, [R1+0x2c] ;  /* 0x00002c0001057983 */ /* 0x000f220000300800 */
[----:B------:R-:W-:Y:S01]  /*74d0*/  MOV R171, R3 ;  /* 0x0000000300ab7202 */ /* 0x000fe20000000f00 */
[----:B------:R-:W-:-:S02]  /*74e0*/  IMAD.MOV.U32 R166, RZ, RZ, R168 ;  /* 0x000000ffffa67224 */ /* 0x000fc400078e00a8 */
[----:B------:R-:W-:Y:S02]  /*74f0*/  IMAD.MOV.U32 R164, RZ, RZ, R169 ;  /* 0x000000ffffa47224 */ /* 0x000fe400078e00a9 */
[----:B------:R-:W-:Y:S01]  /*7500*/  IMAD.MOV.U32 R170, RZ, RZ, R167 ;  /* 0x000000ffffaa7224 */ /* 0x000fe200078e00a7 */
[----:B--2---:R-:W-:-:S05]  /*7510*/  SHF.L.U32 R3, R4, 0x1, RZ ;  /* 0x0000000104037819 */ /* 0x004fca00000006ff */
[----:B------:R1:W-:Y:S01]  /*7520*/  STL [R1+0x20], R3 ;  /* 0x0000200301007387 */ /* 0x0003e20000100800 */
[C---:B---3--:R-:W-:Y:S01]  /*7530*/  SHF.L.U64.HI R249, R0.reuse, 0x1, R2 ;  /* 0x0000000100f97819 */ /* 0x048fe20000010202 */
[----:B------:R-:W-:Y:S01]  /*7540*/  IMAD.SHL.U32 R248, R0, 0x2, RZ ;  /* 0x0000000200f87824 */ /* 0x000fe200078e00ff */
[----:B----4-:R-:W-:Y:S02]  /*7550*/  SHF.L.U64.HI R250, R4, 0x1, R5 ;  /* 0x0000000104fa7819 */ /* 0x010fe40000010205 */
.L_x_629:
[----:B-----5:R2:W5:Y:S01]  /*7560*/  LDL R221, [R1+0x20] ;  /* 0x0000200001dd7983 */ /* 0x0205620000100800 */
[----:B------:R-:W-:Y:S04]  /*7570*/  DEPBAR.LE SB0, 0x0 ;  /* 0x000080000000791a */ /* 0x000fe80000000000 */
[----:B------:R-:W-:Y:S01]  /*7580*/  BAR.SYNC.DEFER_BLOCKING 0x0 ;  /* 0x0000000000007b1d */ /* 0x000fe20000010000 */
[----:B------:R-:W-:Y:S01]  /*7590*/  UISETP.GT.AND UP0, UPT, UR8, UR24, UPT ;  /* 0x000000180800728c */ /* 0x000fe2000bf04270 */
[----:B------:R-:W-:Y:S05]  /*75a0*/  SEL R220, RZ, 0x10, P5 ;  /* 0x00000010ffdc7807 */ /* 0x000fea0002800000 */
[----:B------:R-:W-:Y:S01]  /*75b0*/  PLOP3.LUT P0, PT, PT, PT, UP0, 0x80, 0x0 ;  /* 0x000000000000781c */ /* 0x000fe20003f0f008 */
[----:B------:R2:W3:Y:S04]  /*75c0*/  LDSM.16.M88.4 R48, [R231+0x6100] ;  /* 0x00610000e730783b */ /* 0x0004e80000000200 */
[----:B------:R2:W4:Y:S04]  /*75d0*/  LDSM.16.M88.4 R44, [R231+0x8100] ;  /* 0x00810000e72c783b */ /* 0x0005280000000200 */
[----:B-1----:R2:W1:Y:S04]  /*75e0*/  LDSM.16.M88.4 R16, [R224+0x3100] ;  /* 0x00310000e010783b */ /* 0x0024680000000200 */
[----:B------:R2:W1:Y:S04]  /*75f0*/  LDSM.16.M88.4 R32, [R224+0x3900] ;  /* 0x00390000e020783b */ /* 0x0004680000000200 */
[----:B------:R2:W1:Y:S04]  /*7600*/  LDSM.16.M88.4 R172, [R224+0x4100] ;  /* 0x00410000e0ac783b */ /* 0x0004680000000200 */
[----:B------:R2:W1:Y:S04]  /*7610*/  LDSM.16.M88.4 R192, [R233+0x6100] ;  /* 0x00610000e9c0783b */ /* 0x0004680000000200 */
[----:B------:R2:W1:Y:S04]  /*7620*/  LDSM.16.M88.4 R200, [R233+0x8100] ;  /* 0x00810000e9c8783b */ /* 0x0004680000000200 */
[----:B------:R2:W1:Y:S04]  /*7630*/  LDSM.16.M88.4 R196, [R235] ;  /* 0x00000000ebc4783b */ /* 0x0004680000000200 */
[----:B------:R2:W1:Y:S04]  /*7640*/  LDSM.16.M88.4 R204, [R241] ;  /* 0x00000000f1cc783b */ /* 0x0004680000000200 */
[----:B------:R2:W1:Y:S01]  /*7650*/  LDSM.16.M88.4 R208, [R240] ;  /* 0x00000000f0d0783b */ /* 0x0004620000000200 */
[----:B------:R-:W-:-:S05]  /*7660*/  @P0 BRA `(.L_x_611) ;  /* 0x0000028000000947 */ /* 0x000fca0003800000 */
[----:B------:R-:W-:Y:S01]  /*7670*/  SHF.R.S32.HI R0, RZ, 0x1f, R243 ;  /* 0x0000001fff007819 */ /* 0x000fe200000114f3 */
[C---:B-1----:R-:W-:Y:S01]  /*7680*/  IMAD.WIDE.U32 R2, R243.reuse, c[0x0][0x208], RZ ;  /* 0x00008200f3027a25 */ /* 0x042fe200078e00ff */
[----:B------:R-:W-:Y:S02]  /*7690*/  SHF.R.S32.HI R4, RZ, 0x1f, R242 ;  /* 0x0000001fff047819 */ /* 0x000fe400000114f2 */
[----:B------:R-:W-:Y:S01]  /*76a0*/  IADD3 R14, -R220, 0x10, RZ ;  /* 0x00000010dc0e7810 */ /* 0x000fe20007ffe1ff */
[----:B------:R-:W-:Y:S02]  /*76b0*/  IMAD R0, R0, c[0x0][0x208], RZ ;  /* 0x0000820000007a24 */ /* 0x000fe400078e02ff */
[----:B------:R-:W-:Y:S01]  /*76c0*/  IMAD R4, R4, c[0x0][0x218], RZ ;  /* 0x0000860004047a24 */ /* 0x000fe200078e02ff */
[----:B------:R-:W-:Y:S01]  /*76d0*/  LOP3.LUT R14, R14, 0xf, RZ, 0xc0, !PT ;  /* 0x0000000f0e0e7812 */ /* 0x000fe200078ec0ff */
        /* <DEDUP_REMOVED lines=8> */
[----:B------:R-:W1:Y:S04]  /*7760*/  SHFL.IDX PT, R6, R2, 0x1, 0x181f ;  /* 0x00381f0002067f89 */ /* 0x000e6800000e0000 */
[----:B------:R-:W2:Y:S04]  /*7770*/  SHFL.IDX PT, R3, R2, RZ, 0x181f ;  /* 0x00181fff02037589 */ /* 0x000ea800000e0000 */
[----:B------:R-:W4:Y:S04]  /*7780*/  SHFL.IDX PT, R4, R0, RZ, 0x181f ;  /* 0x00181fff00047589 */ /* 0x000f2800000e0000 */
[----:B------:R-:W3:Y:S04]  /*7790*/  SHFL.IDX PT, R2, R2, 0x2, 0x181f ;  /* 0x00581f0002027f89 */ /* 0x000ee800000e0000 */
[----:B------:R-:W3:Y:S04]  /*77a0*/  SHFL.IDX PT, R5, R0, 0x1, 0x181f ;  /* 0x00381f0000057f89 */ /* 0x000ee800000e0000 */
[----:B------:R-:W3:Y:S01]  /*77b0*/  SHFL.IDX PT, R0, R0, 0x2, 0x181f ;  /* 0x00581f0000007f89 */ /* 0x000ee200000e0000 */
[-C--:B-1---5:R-:W-:Y:S02]  /*77c0*/  IADD3 R8, P1, R6, R221.reuse, RZ ;  /* 0x000000dd06087210 */ /* 0x0a2fe40007f3e0ff */
[CC--:B--2---:R-:W-:Y:S02]  /*77d0*/  IADD3 R12, P0, R3.reuse, R221.reuse, RZ ;  /* 0x000000dd030c7210 */ /* 0x0c4fe40007f1e0ff */
[-C--:B------:R-:W-:Y:S03]  /*77e0*/  IADD3 R10, P2, R3, R248.reuse, RZ ;  /* 0x000000f8030a7210 */ /* 0x080fe60007f5e0ff */
[--C-:B----4-:R-:W-:Y:S01]  /*77f0*/  IMAD.X R13, R4, 0x1, R250.reuse, P0 ;  /* 0x00000001040d7824 */ /* 0x110fe200000e06fa */
[----:B------:R-:W-:Y:S01]  /*7800*/  IADD3 R6, P0, R6, R248, RZ ;  /* 0x000000f806067210 */ /* 0x000fe20007f1e0ff */
[--C-:B------:R-:W-:Y:S01]  /*7810*/  IMAD.X R11, R4, 0x1, R249.reuse, P2 ;  /* 0x00000001040b7824 */ /* 0x100fe200010e06f9 */
[----:B---3--:R-:W-:Y:S02]  /*7820*/  IADD3 R4, P2, R2, R221, RZ ;  /* 0x000000dd02047210 */ /* 0x008fe40007f5e0ff */
[----:B------:R1:W-:Y:S01]  /*7830*/  LDGSTS.E.BYPASS.LTC128B.128 [R245], [R12.64], !P6 ;  /* 0x000000000cf57fae */ /* 0x0003e2000f101d54 */
[C---:B------:R-:W-:Y:S03]  /*7840*/  IMAD.X R9, R5.reuse, 0x1, R250, P1 ;  /* 0x0000000105097824 */ /* 0x040fe600008e06fa */
[----:B------:R1:W-:Y:S01]  /*7850*/  LDGSTS.E.BYPASS.LTC128B.128 [R245+0x1800], [R10.64], !P5 ;  /* 0x018000000af57fae */ /* 0x0003e2000e901d54 */
[--C-:B------:R-:W-:Y:S01]  /*7860*/  IMAD.X R7, R5, 0x1, R249.reuse, P0 ;  /* 0x0000000105077824 */ /* 0x100fe200000e06f9 */
        /* <DEDUP_REMOVED lines=8> */
.L_x_611:
[-C--:B-1-3--:R-:W-:Y:S01]  /*78f0*/  HMMA.16816.F32.BF16 R4, R48, R16.reuse, RZ ;  /* 0x000000103004723c */ /* 0x08afe200000418ff */
[----:B------:R-:W-:Y:S01]  /*7900*/  LDSM.16.M88.4 R212, [R232+0x6100] ;  /* 0x00610000e8d4783b */ /* 0x000fe20000000200 */
[----:B------:R-:W-:Y:S06]  /*7910*/  UISETP.GT.AND UP0, UPT, UR24, UR8, UPT ;  /* 0x000000081800728c */ /* 0x000fec000bf04270 */
[C---:B----4-:R-:W-:Y:S01]  /*7920*/  HMMA.16816.F32.BF16 R8, R44.reuse, R16, RZ ;  /* 0x000000102c08723c */ /* 0x050fe200000418ff */
[----:B------:R-:W0:Y:S01]  /*7930*/  LDGDEPBAR ;  /* 0x00000000000079af */ /* 0x000e220000000000 */
[----:B------:R-:W-:Y:S06]  /*7940*/  PLOP3.LUT P0, PT, PT, PT, UP0, 0x80, 0x0 ;  /* 0x000000000000781c */ /* 0x000fec0003f0f008 */
[-C--:B------:R-:W-:Y:S01]  /*7950*/  HMMA.16816.F32.BF16 R12, R44, R18.reuse, RZ ;  /* 0x000000122c0c723c */ /* 0x080fe200000418ff */
[----:B------:R-:W1:Y:S07]  /*7960*/  LDSM.16.M88.4 R216, [R230+0x3100] ;  /* 0x00310000e6d8783b */ /* 0x000e6e0000000200 */
[C---:B------:R-:W-:Y:S08]  /*7970*/  HMMA.16816.F32.BF16 R16, R48.reuse, R18, RZ ;  /* 0x000000123010723c */ /* 0x040ff000000418ff */
[-C--:B------:R-:W-:Y:S08]  /*7980*/  HMMA.16816.F32.BF16 R20, R48, R32.reuse, RZ ;  /* 0x000000203014723c */ /* 0x080ff000000418ff */
[C---:B------:R-:W-:Y:S08]  /*7990*/  HMMA.16816.F32.BF16 R24, R44.reuse, R32, RZ ;  /* 0x000000202c18723c */ /* 0x040ff000000418ff */
[-C--:B------:R-:W-:Y:S08]  /*79a0*/  HMMA.16816.F32.BF16 R28, R44, R34.reuse, RZ ;  /* 0x000000222c1c723c */ /* 0x080ff000000418ff */
[C---:B------:R-:W-:Y:S08]  /*79b0*/  HMMA.16816.F32.BF16 R32, R48.reuse, R34, RZ ;  /* 0x000000223020723c */ /* 0x040ff000000418ff */
[-C--:B------:R-:W-:Y:S08]  /*79c0*/  HMMA.16816.F32.BF16 R36, R48, R172.reuse, RZ ;  /* 0x000000ac3024723c */ /* 0x080ff000000418ff */
[C---:B------:R-:W-:Y:S08]  /*79d0*/  HMMA.16816.F32.BF16 R40, R44.reuse, R172, RZ ;  /* 0x000000ac2c28723c */ /* 0x040ff000000418ff */
[-C--:B------:R-:W-:Y:S08]  /*79e0*/  HMMA.16816.F32.BF16 R44, R44, R174.reuse, RZ ;  /* 0x000000ae2c2c723c */ /* 0x080ff000000418ff */
[----:B------:R-:W-:Y:S01]  /*79f0*/  HMMA.16816.F32.BF16 R48, R48, R174, RZ ;  /* 0x000000ae3030723c */ /* 0x000fe200000418ff */
[----:B------:R-:W3:Y:S07]  /*7a00*/  LDSM.16.M88.4 R172, [R232+0x8100] ;  /* 0x00810000e8ac783b */ /* 0x000eee0000000200 */
[-C--:B------:R-:W-:Y:S08]  /*7a10*/  HMMA.16816.F32.BF16 R4, R192, R196.reuse, R4 ;  /* 0x000000c4c004723c */ /* 0x080ff00000041804 */
[C---:B------:R-:W-:Y:S08]  /*7a20*/  HMMA.16816.F32.BF16 R8, R200.reuse, R196, R8 ;  /* 0x000000c4c808723c */ /* 0x040ff00000041808 */
[-C--:B------:R-:W-:Y:S08]  /*7a30*/  HMMA.16816.F32.BF16 R12, R200, R198.reuse, R12 ;  /* 0x000000c6c80c723c */ /* 0x080ff0000004180c */
[C---:B------:R-:W-:Y:S01]  /*7a40*/  HMMA.16816.F32.BF16 R16, R192.reuse, R198, R16 ;  /* 0x000000c6c010723c */ /* 0x040fe20000041810 */
[----:B------:R-:W4:Y:S07]  /*7a50*/  LDSM.16.M88.4 R196, [R230+0x3900] ;  /* 0x00390000e6c4783b */ /* 0x000f2e0000000200 */
[-C--:B------:R-:W-:Y:S08]  /*7a60*/  HMMA.16816.F32.BF16 R20, R192, R204.reuse, R20 ;  /* 0x000000ccc014723c */ /* 0x080ff00000041814 */
[C---:B------:R-:W-:Y:S08]  /*7a70*/  HMMA.16816.F32.BF16 R24, R200.reuse, R204, R24 ;  /* 0x000000ccc818723c */ /* 0x040ff00000041818 */
[-C--:B------:R-:W-:Y:S08]  /*7a80*/  HMMA.16816.F32.BF16 R28, R200, R206.reuse, R28 ;  /* 0x000000cec81c723c */ /* 0x080ff0000004181c */
[C---:B------:R-:W-:Y:S01]  /*7a90*/  HMMA.16816.F32.BF16 R32, R192.reuse, R206, R32 ;  /* 0x000000cec020723c */ /* 0x040fe20000041820 */
[----:B------:R-:W-:Y:S07]  /*7aa0*/  LDSM.16.M88.4 R204, [R229] ;  /* 0x00000000e5cc783b */ /* 0x000fee0000000200 */
[-C--:B------:R-:W-:Y:S08]  /*7ab0*/  HMMA.16816.F32.BF16 R36, R192, R208.reuse, R36 ;  /* 0x000000d0c024723c */ /* 0x080ff00000041824 */
[C---:B------:R-:W-:Y:S08]  /*7ac0*/  HMMA.16816.F32.BF16 R40, R200.reuse, R208, R40 ;  /* 0x000000d0c828723c */ /* 0x040ff00000041828 */
[-C--:B------:R-:W-:Y:S01]  /*7ad0*/  HMMA.16816.F32.BF16 R44, R200, R210.reuse, R44 ;  /* 0x000000d2c82c723c */ /* 0x080fe2000004182c */
[----:B------:R-:W-:Y:S07]  /*7ae0*/  LDSM.16.M88.4 R200, [R234+0x6100] ;  /* 0x00610000eac8783b */ /* 0x000fee0000000200 */
[----:B------:R-:W-:Y:S01]  /*7af0*/  HMMA.16816.F32.BF16 R48, R192, R210, R48 ;  /* 0x000000d2c030723c */ /* 0x000fe20000041830 */
[----:B------:R-:W2:Y:S07]  /*7b00*/  LDSM.16.M88.4 R192, [R230+0x4100] ;  /* 0x00410000e6c0783b */ /* 0x000eae0000000200 */
[-C--:B-1----:R-:W-:Y:S01]  /*7b10*/  HMMA.16816.F32.BF16 R4, R212, R216.reuse, R4 ;  /* 0x000000d8d404723c */ /* 0x082fe20000041804 */
[----:B------:R-:W1:Y:S07]  /*7b20*/  LDSM.16.M88.4 R208, [R234+0x8100] ;  /* 0x00810000ead0783b */ /* 0x000e6e0000000200 */
[C---:B---3--:R-:W-:Y:S08]  /*7b30*/  HMMA.16816.F32.BF16 R8, R172.reuse, R216, R8 ;  /* 0x000000d8ac08723c */ /* 0x048ff00000041808 */
[-C--:B------:R-:W-:Y:S08]  /*7b40*/  HMMA.16816.F32.BF16 R12, R172, R218.reuse, R12 ;  /* 0x000000daac0c723c */ /* 0x080ff0000004180c */
[C---:B------:R-:W-:Y:S01]  /*7b50*/  HMMA.16816.F32.BF16 R16, R212.reuse, R218, R16 ;  /* 0x000000dad410723c */ /* 0x040fe20000041810 */
[----:B------:R-:W3:Y:S07]  /*7b60*/  LDSM.16.M88.4 R216, [R229+0x800] ;  /* 0x00080000e5d8783b */ /* 0x000eee0000000200 */
[-C--:B----4-:R-:W-:Y:S08]  /*7b70*/  HMMA.16816.F32.BF16 R20, R212, R196.reuse, R20 ;  /* 0x000000c4d414723c */ /* 0x090ff00000041814 */
[C---:B------:R-:W-:Y:S08]  /*7b80*/  HMMA.16816.F32.BF16 R24, R172.reuse, R196, R24 ;  /* 0x000000c4ac18723c */ /* 0x040ff00000041818 */
[-C--:B------:R-:W-:Y:S08]  /*7b90*/  HMMA.16816.F32.BF16 R28, R172, R198.reuse, R28 ;  /* 0x000000c6ac1c723c */ /* 0x080ff0000004181c */
[C---:B------:R-:W-:Y:S01]  /*7ba0*/  HMMA.16816.F32.BF16 R32, R212.reuse, R198, R32 ;  /* 0x000000c6d420723c */ /* 0x040fe20000041820 */
[----:B------:R-:W4:Y:S07]  /*7bb0*/  LDSM.16.M88.4 R196, [R229+0x1000] ;  /* 0x00100000e5c4783b */ /* 0x000f2e0000000200 */
[-C--:B--2---:R-:W-:Y:S08]  /*7bc0*/  HMMA.16816.F32.BF16 R36, R212, R192.reuse, R36 ;  /* 0x000000c0d424723c */ /* 0x084ff00000041824 */
[C---:B------:R-:W-:Y:S08]  /*7bd0*/  HMMA.16816.F32.BF16 R40, R172.reuse, R192, R40 ;  /* 0x000000c0ac28723c */ /* 0x040ff00000041828 */
[-C--:B------:R-:W-:Y:S01]  /*7be0*/  HMMA.16816.F32.BF16 R44, R172, R194.reuse, R44 ;  /* 0x000000c2ac2c723c */ /* 0x080fe2000004182c */
[----:B------:R-:W-:Y:S07]  /*7bf0*/  LDSM.16.M88.4 R172, [R231+0xa100] ;  /* 0x00a10000e7ac783b */ /* 0x000fee0000000200 */
[----:B------:R-:W-:Y:S01]  /*7c00*/  HMMA.16816.F32.BF16 R48, R212, R194, R48 ;  /* 0x000000c2d430723c */ /* 0x000fe20000041830 */
[----:B------:R-:W2:Y:S07]  /*7c10*/  LDSM.16.M88.4 R192, [R224+0x4900] ;  /* 0x00490000e0c0783b */ /* 0x000eae0000000200 */
[-C--:B------:R-:W-:Y:S01]  /*7c20*/  HMMA.16816.F32.BF16 R4, R200, R204.reuse, R4 ;  /* 0x000000ccc804723c */ /* 0x080fe20000041804 */
[----:B------:R-:W-:Y:S07]  /*7c30*/  LDSM.16.M88.4 R212, [R224+0x5100] ;  /* 0x00510000e0d4783b */ /* 0x000fee0000000200 */
[C---:B-1----:R-:W-:Y:S08]  /*7c40*/  HMMA.16816.F32.BF16 R8, R208.reuse, R204, R8 ;  /* 0x000000ccd008723c */ /* 0x042ff00000041808 */
[-C--:B------:R-:W-:Y:S08]  /*7c50*/  HMMA.16816.F32.BF16 R12, R208, R206.reuse, R12 ;  /* 0x000000ced00c723c */ /* 0x080ff0000004180c */
[C---:B------:R-:W-:Y:S01]  /*7c60*/  HMMA.16816.F32.BF16 R16, R200.reuse, R206, R16 ;  /* 0x000000cec810723c */ /* 0x040fe20000041810 */
[----:B------:R-:W1:Y:S07]  /*7c70*/  LDSM.16.M88.4 R204, [R231+0xc100] ;  /* 0x00c10000e7cc783b */ /* 0x000e6e0000000200 */
[-C--:B---3--:R-:W-:Y:S08]  /*7c80*/  HMMA.16816.F32.BF16 R20, R200, R216.reuse, R20 ;  /* 0x000000d8c814723c */ /* 0x088ff00000041814 */
[C---:B------:R-:W-:Y:S08]  /*7c90*/  HMMA.16816.F32.BF16 R24, R208.reuse, R216, R24 ;  /* 0x000000d8d018723c */ /* 0x040ff00000041818 */
[-C--:B------:R-:W-:Y:S08]  /*7ca0*/  HMMA.16816.F32.BF16 R28, R208, R218.reuse, R28 ;  /* 0x000000dad01c723c */ /* 0x080ff0000004181c */
[C---:B------:R-:W-:Y:S01]  /*7cb0*/  HMMA.16816.F32.BF16 R32, R200.reuse, R218, R32 ;  /* 0x000000dac820723c */ /* 0x040fe20000041820 */
[----:B------:R-:W3:Y:S07]  /*7cc0*/  LDSM.16.M88.4 R216, [R224+0x5900] ;  /* 0x00590000e0d8783b */ /* 0x000eee0000000200 */
[-C--:B----4-:R-:W-:Y:S08]  /*7cd0*/  HMMA.16816.F32.BF16 R36, R200, R196.reuse, R36 ;  /* 0x000000c4c824723c */ /* 0x090ff00000041824 */
[C---:B------:R-:W-:Y:S08]  /*7ce0*/  HMMA.16816.F32.BF16 R40, R208.reuse, R196, R40 ;  /* 0x000000c4d028723c */ /* 0x040ff00000041828 */
[-C--:B------:R-:W-:Y:S01]  /*7cf0*/  HMMA.16816.F32.BF16 R44, R208, R198.reuse, R44 ;  /* 0x000000c6d02c723c */ /* 0x080fe2000004182c */
[----:B------:R-:W-:Y:S07]  /*7d00*/  LDSM.16.M88.4 R208, [R233+0xc100] ;  /* 0x00c10000e9d0783b */ /* 0x000fee0000000200 */
[----:B------:R-:W-:Y:S01]  /*7d10*/  HMMA.16816.F32.BF16 R48, R200, R198, R48 ;  /* 0x000000c6c830723c */ /* 0x000fe20000041830 */
[----:B------:R-:W-:Y:S07]  /*7d20*/  LDSM.16.M88.4 R196, [R233+0xa100] ;  /* 0x00a10000e9c4783b */ /* 0x000fee0000000200 */
[-C--:B--2---:R-:W-:Y:S01]  /*7d30*/  HMMA.16816.F32.BF16 R4, R172, R192.reuse, R4 ;  /* 0x000000c0ac04723c */ /* 0x084fe20000041804 */
[----:B------:R-:W2:Y:S07]  /*7d40*/  LDSM.16.M88.4 R200, [R239] ;  /* 0x00000000efc8783b */ /* 0x000eae0000000200 */
[C---:B-1----:R-:W-:Y:S08]  /*7d50*/  HMMA.16816.F32.BF16 R8, R204.reuse, R192, R8 ;  /* 0x000000c0cc08723c */ /* 0x042ff00000041808 */
[-C--:B------:R-:W-:Y:S08]  /*7d60*/  HMMA.16816.F32.BF16 R12, R204, R194.reuse, R12 ;  /* 0x000000c2cc0c723c */ /* 0x080ff0000004180c */
[C---:B------:R-:W-:Y:S01]  /*7d70*/  HMMA.16816.F32.BF16 R16, R172.reuse, R194, R16 ;  /* 0x000000c2ac10723c */ /* 0x040fe20000041810 */
[----:B------:R-:W1:Y:S07]  /*7d80*/  LDSM.16.M88.4 R192, [R238] ;  /* 0x00000000eec0783b */ /* 0x000e6e0000000200 */
[-C--:B------:R-:W-:Y:S08]  /*7d90*/  HMMA.16816.F32.BF16 R20, R172, R212.reuse, R20 ;  /* 0x000000d4ac14723c */ /* 0x080ff00000041814 */
[C---:B------:R-:W-:Y:S08]  /*7da0*/  HMMA.16816.F32.BF16 R24, R204.reuse, R212, R24 ;  /* 0x000000d4cc18723c */ /* 0x040ff00000041818 */
[-C--:B------:R-:W-:Y:S08]  /*7db0*/  HMMA.16816.F32.BF16 R28, R204, R214.reuse, R28 ;  /* 0x000000d6cc1c723c */ /* 0x080ff0000004181c */
[C---:B------:R-:W-:Y:S01]  /*7dc0*/  HMMA.16816.F32.BF16 R32, R172.reuse, R214, R32 ;  /* 0x000000d6ac20723c */ /* 0x040fe20000041820 */
[----:B------:R-:W-:Y:S07]  /*7dd0*/  LDSM.16.M88.4 R212, [R230+0x4900] ;  /* 0x00490000e6d4783b */ /* 0x000fee0000000200 */
[-C--:B---3--:R-:W-:Y:S08]  /*7de0*/  HMMA.16816.F32.BF16 R36, R172, R216.reuse, R36 ;  /* 0x000000d8ac24723c */ /* 0x088ff00000041824 */
[C---:B------:R-:W-:Y:S08]  /*7df0*/  HMMA.16816.F32.BF16 R40, R204.reuse, R216, R40 ;  /* 0x000000d8cc28723c */ /* 0x040ff00000041828 */
[-C--:B------:R-:W-:Y:S01]  /*7e00*/  HMMA.16816.F32.BF16 R44, R204, R218.reuse, R44 ;  /* 0x000000dacc2c723c */ /* 0x080fe2000004182c */
[----:B------:R-:W-:Y:S07]  /*7e10*/  LDSM.16.M88.4 R204, [R232+0xa100] ;  /* 0x00a10000e8cc783b */ /* 0x000fee0000000200 */
[----:B------:R-:W-:Y:S01]  /*7e20*/  HMMA.16816.F32.BF16 R48, R172, R218, R48 ;  /* 0x000000daac30723c */ /* 0x000fe20000041830 */
[----:B------:R-:W3:Y:S07]  /*7e30*/  LDSM.16.M88.4 R172, [R237] ;  /* 0x00000000edac783b */ /* 0x000eee0000000200 */
[-C--:B--2---:R-:W-:Y:S01]  /*7e40*/  HMMA.16816.F32.BF16 R4, R196, R200.reuse, R4 ;  /* 0x000000c8c404723c */ /* 0x084fe20000041804 */
[----:B------:R-:W2:Y:S07]  /*7e50*/  LDSM.16.M88.4 R216, [R232+0xc100] ;  /* 0x00c10000e8d8783b */ /* 0x000eae0000000200 */
[C---:B------:R-:W-:Y:S08]  /*7e60*/  HMMA.16816.F32.BF16 R8, R208.reuse, R200, R8 ;  /* 0x000000c8d008723c */ /* 0x040ff00000041808 */
[-C--:B------:R-:W-:Y:S08]  /*7e70*/  HMMA.16816.F32.BF16 R12, R208, R202.reuse, R12 ;  /* 0x000000cad00c723c */ /* 0x080ff0000004180c */
[C---:B------:R-:W-:Y:S01]  /*7e80*/  HMMA.16816.F32.BF16 R16, R196.reuse, R202, R16 ;  /* 0x000000cac410723c */ /* 0x040fe20000041810 */
[----:B------:R-:W4:Y:S07]  /*7e90*/  LDSM.16.M88.4 R200, [R230+0x5100] ;  /* 0x00510000e6c8783b */ /* 0x000f2e0000000200 */
[-C--:B-1----:R-:W-:Y:S08]  /*7ea0*/  HMMA.16816.F32.BF16 R20, R196, R192.reuse, R20 ;  /* 0x000000c0c414723c */ /* 0x082ff00000041814 */
        /* <DEDUP_REMOVED lines=9> */
[----:B------:R-:W1:Y:S07]  /*7f40*/  LDSM.16.M88.4 R172, [R230+0x5900] ;  /* 0x00590000e6ac783b */ /* 0x000e6e0000000200 */
[-C--:B------:R-:W-:Y:S01]  /*7f50*/  HMMA.16816.F32.BF16 R4, R204, R212.reuse, R4 ;  /* 0x000000d4cc04723c */ /* 0x080fe20000041804 */
[----:B------:R-:W3:Y:S07]  /*7f60*/  LDSM.16.M88.4 R196, [R229+0x1800] ;  /* 0x00180000e5c4783b */ /* 0x000eee0000000200 */
[C---:B--2---:R-:W-:Y:S08]  /*7f70*/  HMMA.16816.F32.BF16 R8, R216.reuse, R212, R8 ;  /* 0x000000d4d808723c */ /* 0x044ff00000041808 */
[-C--:B------:R-:W-:Y:S08]  /*7f80*/  HMMA.16816.F32.BF16 R12, R216, R214.reuse, R12 ;  /* 0x000000d6d80c723c */ /* 0x080ff0000004180c */
[C---:B------:R-:W-:Y:S01]  /*7f90*/  HMMA.16816.F32.BF16 R16, R204.reuse, R214, R16 ;  /* 0x000000d6cc10723c */ /* 0x040fe20000041810 */
[----:B------:R-:W2:Y:S07]  /*7fa0*/  LDSM.16.M88.4 R212, [R229+0x2000] ;  /* 0x00200000e5d4783b */ /* 0x000eae0000000200 */
[-C--:B----4-:R-:W-:Y:S08]  /*7fb0*/  HMMA.16816.F32.BF16 R20, R204, R200.reuse, R20 ;  /* 0x000000c8cc14723c */ /* 0x090ff00000041814 */
[C---:B------:R-:W-:Y:S08]  /*7fc0*/  HMMA.16816.F32.BF16 R24, R216.reuse, R200, R24 ;  /* 0x000000c8d818723c */ /* 0x040ff00000041818 */
[-C--:B------:R-:W-:Y:S08]  /*7fd0*/  HMMA.16816.F32.BF16 R28, R216, R202.reuse, R28 ;  /* 0x000000cad81c723c */ /* 0x080ff0000004181c */
[C---:B------:R-:W-:Y:S01]  /*7fe0*/  HMMA.16816.F32.BF16 R32, R204.reuse, R202, R32 ;  /* 0x000000cacc20723c */ /* 0x040fe20000041820 */
[----:B------:R-:W4:Y:S01]  /*7ff0*/  LDSM.16.M88.4 R200, [R229+0x2800] ;  /* 0x00280000e5c8783b */ /* 0x000f220000000200 */
[----:B------:R-:W-:Y:S06]  /*8000*/  DEPBAR.LE SB0, 0x0 ;  /* 0x000080000000791a */ /* 0x000fec0000000000 */
[-C--:B-1----:R-:W-:Y:S01]  /*8010*/  HMMA.16816.F32.BF16 R36, R204, R172.reuse, R36 ;  /* 0x000000accc24723c */ /* 0x082fe20000041824 */
[----:B------:R-:W-:Y:S07]  /*8020*/  BAR.SYNC.DEFER_BLOCKING 0x0 ;  /* 0x0000000000007b1d */ /* 0x000fee0000010000 */
[C---:B------:R-:W-:Y:S08]  /*8030*/  HMMA.16816.F32.BF16 R40, R216.reuse, R172, R40 ;  /* 0x000000acd828723c */ /* 0x040ff00000041828 */
[-C--:B------:R-:W-:Y:S08]  /*8040*/  HMMA.16816.F32.BF16 R44, R216, R174.reuse, R44 ;  /* 0x000000aed82c723c */ /* 0x080ff0000004182c */
[----:B------:R-:W-:Y:S08]  /*8050*/  HMMA.16816.F32.BF16 R48, R204, R174, R48 ;  /* 0x000000aecc30723c */ /* 0x000ff00000041830 */
[-C--:B---3--:R-:W-:Y:S08]  /*8060*/  HMMA.16816.F32.BF16 R4, R192, R196.reuse, R4 ;  /* 0x000000c4c004723c */ /* 0x088ff00000041804 */
[C---:B------:R-:W-:Y:S08]  /*8070*/  HMMA.16816.F32.BF16 R8, R208.reuse, R196, R8 ;  /* 0x000000c4d008723c */ /* 0x040ff00000041808 */
[-C--:B------:R-:W-:Y:S08]  /*8080*/  HMMA.16816.F32.BF16 R12, R208, R198.reuse, R12 ;  /* 0x000000c6d00c723c */ /* 0x080ff0000004180c */
[C---:B------:R-:W-:Y:S08]  /*8090*/  HMMA.16816.F32.BF16 R16, R192.reuse, R198, R16 ;  /* 0x000000c6c010723c */ /* 0x040ff00000041810 */
[-C--:B--2---:R-:W-:Y:S08]  /*80a0*/  HMMA.16816.F32.BF16 R20, R192, R212.reuse, R20 ;  /* 0x000000d4c014723c */ /* 0x084ff00000041814 */
[C---:B------:R-:W-:Y:S08]  /*80b0*/  HMMA.16816.F32.BF16 R24, R208.reuse, R212, R24 ;  /* 0x000000d4d018723c */ /* 0x040ff00000041818 */
[-C--:B------:R-:W-:Y:S08]  /*80c0*/  HMMA.16816.F32.BF16 R28, R208, R214.reuse, R28 ;  /* 0x000000d6d01c723c */ /* 0x080ff0000004181c */
[C---:B------:R-:W-:Y:S08]  /*80d0*/  HMMA.16816.F32.BF16 R32, R192.reuse, R214, R32 ;  /* 0x000000d6c020723c */ /* 0x040ff00000041820 */
[-C--:B----4-:R-:W-:Y:S08]  /*80e0*/  HMMA.16816.F32.BF16 R36, R192, R200.reuse, R36 ;  /* 0x000000c8c024723c */ /* 0x090ff00000041824 */
[C---:B------:R-:W-:Y:S08]  /*80f0*/  HMMA.16816.F32.BF16 R40, R208.reuse, R200, R40 ;  /* 0x000000c8d028723c */ /* 0x040ff00000041828 */
[-C--:B------:R-:W-:Y:S08]  /*8100*/  HMMA.16816.F32.BF16 R44, R208, R202.reuse, R44 ;  /* 0x000000cad02c723c */ /* 0x080ff0000004182c */
[----:B------:R-:W-:Y:S01]  /*8110*/  HMMA.16816.F32.BF16 R48, R192, R202, R48 ;  /* 0x000000cac030723c */ /* 0x000fe20000041830 */
[----:B------:R-:W-:-:S07]  /*8120*/  @!P0 BRA `(.L_x_612) ;  /* 0x0000037000008947 */ /* 0x000fce0003800000 */
[----:B------:R-:W2:Y:S01]  /*8130*/  LDL R0, [R1+0x4] ;  /* 0x0000040001007983 */ /* 0x000ea20000100800 */
[----:B------:R-:W-:Y:S01]  /*8140*/  UIMAD UR4, UR24, 0x30, UR10 ;  /* 0x00000030180478a4 */ /* 0x000fe2000f8e020a */
[----:B------:R-:W-:Y:S05]  /*8150*/  IMAD.MOV.U32 R242, RZ, RZ, RZ ;  /* 0x000000fffff27224 */ /* 0x000fea00078e00ff */
[----:B------:R-:W-:Y:S05]  /*8160*/  IMAD.U32 R2, RZ, RZ, UR4 ;  /* 0x00000004ff027e24 */ /* 0x000fea000f8e00ff */
[----:B--2---:R-:W-:Y:S05]  /*8170*/  IADD3 R2, R2, -0x30, R0 ;  /* 0xffffffd002027810 */ /* 0x004fea0007ffe000 */
        /* <DEDUP_REMOVED lines=15> */
[----:B-1----:R-:W-:Y:S04]  /*8270*/  IADD3 R169, -R220, 0x10, RZ ;  /* 0x00000010dca97810 */ /* 0x002fe80007ffe1ff */
[----:B------:R-:W-:Y:S02]  /*8280*/  LOP3.LUT R169, R169, 0xf, RZ, 0xc0, !PT ;  /* 0x0000000fa9a97812 */ /* 0x000fe400078ec0ff */
[----:B--2---:R-:W-:Y:S01]  /*8290*/  SHF.R.S32.HI R165, RZ, 0x1f, R242 ;  /* 0x0000001fffa57819 */ /* 0x004fe200000114f2 */
[----:B------:R-:W-:Y:S04]  /*82a0*/  IMAD.WIDE.U32 R2, R242, c[0x0][0x1f0], R2 ;  /* 0x00007c00f2027a25 */ /* 0x000fe800078e0002 */
[----:B------:R-:W-:Y:S01]  /*82b0*/  IMAD R165, R165, c[0x0][0x1f0], RZ ;  /* 0x00007c00a5a57a24 */ /* 0x000fe200078e02ff */
[----:B------:R-:W-:Y:S03]  /*82c0*/  IADD3 R0, P0, R2, UR14, RZ ;  /* 0x0000000e02007c10 */ /* 0x000fe6000ff1e0ff */
[----:B------:R-:W-:Y:S05]  /*82d0*/  IMAD R165, R242, c[0x0][0x1f4], R165 ;  /* 0x00007d00f2a57a24 */ /* 0x000fea00078e02a5 */
[----:B------:R-:W-:Y:S02]  /*82e0*/  IADD3.X R3, R3, UR6, R165, P0, !PT ;  /* 0x0000000603037c10 */ /* 0x000fe400087fe4a5 */
[C---:B------:R-:W-:Y:S04]  /*82f0*/  LEA R2, P0, R0.reuse, c[0x0][0x1c8], 0x1 ;  /* 0x0000720000027a11 */ /* 0x040fe800078008ff */
[----:B------:R-:W-:Y:S01]  /*8300*/  LEA.HI.X R0, R0, c[0x0][0x1cc], R3, 0x1, P0 ;  /* 0x0000730000007a11 */ /* 0x000fe200000f0c03 */
[----:B------:R-:W1:Y:S04]  /*8310*/  SHFL.IDX PT, R172, R2, 0x1, 0x181f ;  /* 0x00381f0002ac7f89 */ /* 0x000e6800000e0000 */
[----:B------:R-:W2:Y:S04]  /*8320*/  SHFL.IDX PT, R3, R2, RZ, 0x181f ;  /* 0x00181fff02037589 */ /* 0x000ea800000e0000 */
[----:B------:R-:W3:Y:S04]  /*8330*/  SHFL.IDX PT, R165, R0, RZ, 0x181f ;  /* 0x00181fff00a57589 */ /* 0x000ee800000e0000 */
[----:B------:R-:W4:Y:S04]  /*8340*/  SHFL.IDX PT, R2, R2, 0x2, 0x181f ;  /* 0x00581f0002027f89 */ /* 0x000f2800000e0000 */
[----:B------:R-:W4:Y:S04]  /*8350*/  SHFL.IDX PT, R167, R0, 0x1, 0x181f ;  /* 0x00381f0000a77f89 */ /* 0x000f2800000e0000 */
[----:B------:R-:W4:Y:S01]  /*8360*/  SHFL.IDX PT, R0, R0, 0x2, 0x181f ;  /* 0x00581f0000007f89 */ /* 0x000f2200000e0000 */
[CC--:B-1---5:R-:W-:Y:S02]  /*8370*/  IADD3 R174, P1, R172.reuse, R221.reuse, RZ ;  /* 0x000000ddacae7210 */ /* 0x0e2fe40007f3e0ff */
[CC--:B--2---:R-:W-:Y:S02]  /*8380*/  IADD3 R194, P0, R3.reuse, R221.reuse, RZ ;  /* 0x000000dd03c27210 */ /* 0x0c4fe40007f1e0ff */
[-C--:B------:R-:W-:Y:S03]  /*8390*/  IADD3 R192, P2, R3, R248.reuse, RZ ;  /* 0x000000f803c07210 */ /* 0x080fe60007f5e0ff */
[C-C-:B---3--:R-:W-:Y:S01]  /*83a0*/  IMAD.X R195, R165.reuse, 0x1, R250.reuse, P0 ;  /* 0x00000001a5c37824 */ /* 0x148fe200000e06fa */
[----:B------:R-:W-:Y:S01]  /*83b0*/  IADD3 R172, P0, R172, R248, RZ ;  /* 0x000000f8acac7210 */ /* 0x000fe20007f1e0ff */
[--C-:B------:R-:W-:Y:S01]  /*83c0*/  IMAD.X R193, R165, 0x1, R249.reuse, P2 ;  /* 0x00000001a5c17824 */ /* 0x100fe200010e06f9 */
[----:B----4-:R-:W-:Y:S02]  /*83d0*/  IADD3 R168, P2, R2, R221, RZ ;  /* 0x000000dd02a87210 */ /* 0x010fe40007f5e0ff */
[----:B------:R1:W-:Y:S01]  /*83e0*/  LDGSTS.E.BYPASS.LTC128B.128 [R244+0x3100], [R194.64], !P6 ;  /* 0x03100000c2f47fae */ /* 0x0003e2000f101d54 */
        /* <DEDUP_REMOVED lines=11> */
.L_x_612:
[----:B-1----:R-:W-:Y:S01]  /*84a0*/  IMAD.MOV.U32 R3, RZ, RZ, c[0x0][0x2ac] ;  /* 0x0000ab00ff037624 */ /* 0x002fe200078e00ff */
[----:B------:R-:W2:Y:S01]  /*84b0*/  LDL R2, [R1+0x1c] ;  /* 0x00001c0001027983 */ /* 0x000ea20000100800 */
[----:B------:R-:W-:Y:S02]  /*84c0*/  UISETP.NE.AND UP1, UPT, UR13, URZ, UPT ;  /* 0x0000003f0d00728c */ /* 0x000fe4000bf25270 */
[----:B------:R-:W-:Y:S01]  /*84d0*/  UIMAD UR4, UR24, -0x30, URZ ;  /* 0xffffffd0180478a4 */ /* 0x000fe2000f8e023f */
[----:B------:R-:W3:Y:S01]  /*84e0*/  LDL R194, [R1+0x8] ;  /* 0x0000080001c27983 */ /* 0x000ee20000100800 */
[----:B------:R-:W-:Y:S02]  /*84f0*/  UISETP.NE.AND UP0, UPT, UR12, URZ, UPT ;  /* 0x0000003f0c00728c */ /* 0x000fe4000bf05270 */
[----:B------:R-:W-:Y:S01]  /*8500*/  PLOP3.LUT P1, PT, PT, PT, UP1, 0x80, 0x0 ;  /* 0x000000000000781c */ /* 0x000fe20003f2f018 */
[----:B------:R-:W0:Y:S01]  /*8510*/  LDGDEPBAR ;  /* 0x00000000000079af */ /* 0x000e220000000000 */
[----:B------:R-:W-:Y:S11]  /*8520*/  PLOP3.LUT P0, PT, PT, PT, UP1, 0x80, 0x0 ;  /* 0x000000000000781c */ /* 0x000ff60003f0f018 */
[----:B--2---:R-:W-:Y:S04]  /*8530*/  @P1 IMAD.HI.U32 R0, R2, c[0x0][0x2c8], RZ ;  /* 0x0000b20002001a27 */ /* 0x004fe800078e00ff */
[----:B------:R-:W-:Y:S01]  /*8540*/  IMAD.MOV.U32 R172, RZ, RZ, R2 ;  /* 0x000000ffffac7224 */ /* 0x000fe200078e0002 */
[----:B------:R-:W-:Y:S01]  /*8550*/  @P0 SHF.R.U32.HI R172, RZ, c[0x0][0x2cc], R0 ;  /* 0x0000b300ffac0a19 */ /* 0x000fe20000011600 */
[----:B------:R-:W-:Y:S01]  /*8560*/  IMAD.U32 R2, RZ, RZ, UR4 ;  /* 0x00000004ff027e24 */ /* 0x000fe2000f8e00ff */
[----:B------:R-:W-:Y:S03]  /*8570*/  PLOP3.LUT P0, PT, PT, PT, UP0, 0x40, 0x0 ;  /* 0x000000000000781c */ /* 0x000fe60003f0e808 */
[----:B------:R-:W1:Y:S01]  /*8580*/  SHFL.IDX PT, R0, R172, RZ, 0x1c1f ;  /* 0x001c1fffac007589 */ /* 0x000e6200000e0000 */
[----:B---3--:R-:W-:Y:S05]  /*8590*/  IADD3 R174, -R194, 0x1, R2 ;  /* 0x00000001c2ae7810 */ /* 0x008fea0007ffe102 */
        /* <DEDUP_REMOVED lines=22> */
.L_x_615:
[----:B------:R-:W-:Y:S04]  /*8700*/  MOV R2, c[0x0][0x32c] ;  /* 0x0000cb0000027a02 */ /* 0x000fe80000000f00 */
[----:B------:R-:W-:Y:S11]  /*8710*/  ISETP.NE.AND P0, PT, R2, 0x1, PT ;  /* 0x000000010200780c */ /* 0x000ff60003f05270 */
[----:B------:R-:W-:Y:S02]  /*8720*/  @!UPT UIADD3 URZ, URZ, URZ, URZ ;  /* 0x0000003f3f3ff290 */ /* 0x000fe4000fffe03f */
[----:B------:R-:W-:Y:S05]  /*8730*/  @P0 IMAD.HI.U32 R2, R0, c[0x0][0x330], RZ ;  /* 0x0000cc0000020a27 */ /* 0x000fea00078e00ff */
[----:B------:R-:W-:Y:S02]  /*8740*/  @P0 SHF.R.U32.HI R0, RZ, c[0x0][0x334], R2 ;  /* 0x0000cd00ff000a19 */ /* 0x000fe40000011602 */
.L_x_616:
[----:B------:R-:W-:Y:S05]  /*8750*/  BSYNC B0 ;  /* 0x0000000000007941 */ /* 0x000fea0003800000 */
.L_x_614:
[----:B------:R-:W-:Y:S05]  /*8760*/  IADD3 R2, -R194, UR4, RZ ;  /* 0x00000004c2027c10 */ /* 0x000fea000fffe1ff */
[----:B------:R-:W-:Y:S05]  /*8770*/  IMAD R0, R0, c[0x0][0x32c], R2 ;  /* 0x0000cb0000007a24 */ /* 0x000fea00078e0202 */
[----:B------:R-:W-:Y:S02]  /*8780*/  IADD3 R2, R0, c[0x0][0x32c], RZ ;  /* 0x0000cb0000027a10 */ /* 0x000fe40007ffe0ff */
[----:B------:R-:W-:Y:S02]  /*8790*/  IMNMX R167, R167, R0, !PT ;  /* 0x00000000a7a77217 */ /* 0x000fe40007800200 */
[----:B------:R-:W-:Y:S02]  /*87a0*/  IMNMX R168, R168, R2, PT ;  /* 0x00000002a8a87217 */ /* 0x000fe40003800200 */
.L_x_613:
[----:B------:R-:W1:Y:S01]  /*87b0*/  SHFL.IDX PT, R0, R172, 0x1, 0x1c1f ;  /* 0x003c1f00ac007f89 */ /* 0x000e6200000e0000 */
[----:B------:R-:W-:Y:S06]  /*87c0*/  UISETP.NE.AND UP0, UPT, UR12, URZ, UPT ;  /* 0x0000003f0c00728c */ /* 0x000fec000bf05270 */
[----:B------:R-:W-:Y:S02]  /*87d0*/  PLOP3.LUT P0, PT, PT, PT, UP0, 0x40, 0x0 ;  /* 0x000000000000781c */ /* 0x000fe40003f0e808 */
[----:B-1----:R-:W-:Y:S01]  /*87e0*/  IADD3 R3, R174, R0, RZ ;  /* 0x00000000ae037210 */ /* 0x002fe20007ffe0ff */
[----:B------:R-:W-:Y:S10]  /*87f0*/  IMAD.IADD R165, R173, 0x1, R0 ;  /* 0x00000001ada57824 */ /* 0x000ff400078e0200 */
        /* <DEDUP_REMOVED lines=16> */
.L_x_619:
[----:B------:R-:W-:Y:S04]  /*8900*/  MOV R2, 0x1 ;  /* 0x0000000100027802 */ /* 0x000fe80000000f00 */
[----:B------:R-:W-:Y:S11]  /*8910*/  ISETP.NE.AND P0, PT, R2, c[0x0][0x32c], PT ;  /* 0x0000cb0002007a0c */ /* 0x000ff60003f05270 */
[----:B------:R-:W-:Y:S02]  /*8920*/  @!UPT UIADD3 URZ, URZ, URZ, URZ ;  /* 0x0000003f3f3ff290 */ /* 0x000fe4000fffe03f */
[----:B------:R-:W-:Y:S05]  /*8930*/  @P0 IMAD.HI.U32 R2, R0, c[0x0][0x330], RZ ;  /* 0x0000cc0000020a27 */ /* 0x000fea00078e00ff */
[----:B------:R-:W-:Y:S02]  /*8940*/  @P0 SHF.R.U32.HI R0, RZ, c[0x0][0x334], R2 ;  /* 0x0000cd00ff000a19 */ /* 0x000fe40000011602 */
.L_x_620:
[----:B------:R-:W-:Y:S05]  /*8950*/  BSYNC B0 ;  /* 0x0000000000007941 */ /* 0x000fea0003800000 */
.L_x_618:
[----:B------:R-:W-:Y:S05]  /*8960*/  IADD3 R2, -R194, UR4, RZ ;  /* 0x00000004c2027c10 */ /* 0x000fea000fffe1ff */
[----:B------:R-:W-:Y:S05]  /*8970*/  IMAD R0, R0, c[0x0][0x32c], R2 ;  /* 0x0000cb0000007a24 */ /* 0x000fea00078e0202 */
[----:B------:R-:W-:Y:S02]  /*8980*/  IADD3 R2, R0, c[0x0][0x32c], RZ ;  /* 0x0000cb0000027a10 */ /* 0x000fe40007ffe0ff */
[----:B------:R-:W-:Y:S02]  /*8990*/  IMNMX R3, R3, R0, !PT ;  /* 0x0000000003037217 */ /* 0x000fe40007800200 */
[----:B------:R-:W-:Y:S02]  /*89a0*/  IMNMX R165, R165, R2, PT ;  /* 0x00000002a5a57217 */ /* 0x000fe40003800200 */
.L_x_617:
        /* <DEDUP_REMOVED lines=21> */
.L_x_623:
[----:B------:R-:W-:Y:S04]  /*8b00*/  MOV R175, c[0x0][0x32c] ;  /* 0x0000cb0000af7a02 */ /* 0x000fe80000000f00 */
[----:B------:R-:W-:Y:S11]  /*8b10*/  ISETP.NE.AND P0, PT, R175, 0x1, PT ;  /* 0x00000001af00780c */ /* 0x000ff60003f05270 */
[----:B------:R-:W-:Y:S02]  /*8b20*/  @!UPT UIADD3 URZ, URZ, URZ, URZ ;  /* 0x0000003f3f3ff290 */ /* 0x000fe4000fffe03f */
[----:B------:R-:W-:Y:S05]  /*8b30*/  @P0 IMAD.HI.U32 R175, R169, c[0x0][0x330], RZ ;  /* 0x0000cc00a9af0a27 */ /* 0x000fea00078e00ff */
[----:B------:R-:W-:Y:S02]  /*8b40*/  @P0 SHF.R.U32.HI R169, RZ, c[0x0][0x334], R175 ;  /* 0x0000cd00ffa90a19 */ /* 0x000fe400000116af */
.L_x_624:
[----:B------:R-:W-:Y:S05]  /*8b50*/  BSYNC B0 ;  /* 0x0000000000007941 */ /* 0x000fea0003800000 */
.L_x_622:
[----:B------:R-:W-:Y:S05]  /*8b60*/  IADD3 R175, -R194, UR4, RZ ;  /* 0x00000004c2af7c10 */ /* 0x000fea000fffe1ff */
[----:B------:R-:W-:Y:S05]  /*8b70*/  IMAD R169, R169, c[0x0][0x32c], R175 ;  /* 0x0000cb00a9a97a24 */ /* 0x000fea00078e02af */
[----:B------:R-:W-:Y:S02]  /*8b80*/  IADD3 R175, R169, c[0x0][0x32c], RZ ;  /* 0x0000cb00a9af7a10 */ /* 0x000fe40007ffe0ff */
[----:B------:R-:W-:Y:S02]  /*8b90*/  IMNMX R0, R0, R169, !PT ;  /* 0x000000a900007217 */ /* 0x000fe40007800200 */
[----:B------:R-:W-:Y:S02]  /*8ba0*/  IMNMX R2, R2, R175, PT ;  /* 0x000000af02027217 */ /* 0x000fe40003800200 */
.L_x_621:
[----:B------:R-:W-:Y:S02]  /*8bb0*/  UISETP.GE.AND UP1, UPT, UR4, 0x1, UPT ;  /* 0x000000010400788c */ /* 0x000fe4000bf26270 */
[----:B------:R-:W-:Y:S02]  /*8bc0*/  UISETP.GE.AND UP0, UPT, UR4, 0x2, UPT ;  /* 0x000000020400788c */ /* 0x000fe4000bf06270 */
[----:B------:R-:W-:Y:S02]  /*8bd0*/  UISETP.GE.AND UP2, UPT, UR4, 0x9, UPT ;  /* 0x000000090400788c */ /* 0x000fe4000bf46270 */
[----:B------:R-:W-:Y:S01]  /*8be0*/  PLOP3.LUT P0, PT, PT, PT, UP1, 0x40, 0x0 ;  /* 0x000000000000781c */ /* 0x000fe20003f0e818 */
[----:B------:R-:W-:Y:S01]  /*8bf0*/  UP2UR UR29, UPR, URZ, 0x2 ;  /* 0x000000023f1d7883 */ /* 0x000fe20008000000 */
[----:B------:R-:W-:Y:S01]  /*8c00*/  PLOP3.LUT P1, PT, PT, PT, UP0, 0x40, 0x0 ;  /* 0x000000000000781c */ /* 0x000fe20003f2e808 */
[----:B------:R-:W-:Y:S01]  /*8c10*/  UP2UR UR28, UPR, URZ, 0x1 ;  /* 0x000000013f1c7883 */ /* 0x000fe20008000000 */
[C---:B------:R-:W-:Y:S01]  /*8c20*/  ISETP.GT.AND P0, PT, R3.reuse, RZ, P0 ;  /* 0x000000ff0300720c */ /* 0x040fe20000704270 */
[----:B------:R-:W-:Y:S01]  /*8c30*/  UISETP.GE.AND UP6, UPT, UR4, 0x12, UPT ;  /* 0x000000120400788c */ /* 0x000fe2000bfc6270 */
[----:B------:R-:W-:Y:S01]  /*8c40*/  ISETP.GT.AND P1, PT, R3, 0x1, P1 ;  /* 0x000000010300780c */ /* 0x000fe20000f24270 */
[----:B------:R-:W-:Y:S01]  /*8c50*/  UISETP.GE.AND UP4, UPT, UR4, 0x1a, UPT ;  /* 0x0000001a0400788c */ /* 0x000fe2000bf86270 */
[C---:B------:R-:W-:Y:S01]  /*8c60*/  ISETP.LT.OR P0, PT, R165.reuse, 0x1, P0 ;  /* 0x00000001a500780c */ /* 0x040fe20000701670 */
[----:B------:R-:W-:Y:S01]  /*8c70*/  UISETP.GE.AND UP5, UPT, UR4, 0x19, UPT ;  /* 0x000000190400788c */ /* 0x000fe2000bfa6270 */
[----:B------:R-:W-:Y:S01]  /*8c80*/  ISETP.LT.OR P1, PT, R165, 0x2, P1 ;  /* 0x00000002a500780c */ /* 0x000fe20000f21670 */
[----:B------:R-:W-:Y:S01]  /*8c90*/  UISETP.GE.AND UP3, UPT, UR4, 0x21, UPT ;  /* 0x000000210400788c */ /* 0x000fe2000bf66270 */
[----:B------:R-:W-:Y:S01]  /*8ca0*/  FSEL R175, R6, -INF , !P0 ;  /* 0xff80000006af7808 */ /* 0x000fe20004000000 */
[----:B------:R-:W-:Y:S01]  /*8cb0*/  UP2UR UR27, UPR, URZ, 0x4 ;  /* 0x000000043f1b7883 */ /* 0x000fe20008000000 */
[----:B------:R-:W-:Y:S01]  /*8cc0*/  PLOP3.LUT P0, PT, PT, PT, UP0, 0x40, 0x0 ;  /* 0x000000000000781c */ /* 0x000fe20003f0e808 */
[----:B------:R-:W-:Y:S01]  /*8cd0*/  UISETP.GE.AND UP0, UPT, UR4, 0x11, UPT ;  /* 0x000000110400788c */ /* 0x000fe2000bf06270 */
[----:B------:R-:W-:Y:S01]  /*8ce0*/  PLOP3.LUT P2, PT, PT, PT, UP1, 0x40, 0x0 ;  /* 0x000000000000781c */ /* 0x000fe20003f4e818 */
[----:B------:R-:W-:Y:S01]  /*8cf0*/  UISETP.GE.AND UP1, UPT, UR4, 0xa, UPT ;  /* 0x0000000a0400788c */ /* 0x000fe2000bf26270 */
[----:B------:R-:W-:Y:S01]  /*8d00*/  ISETP.GT.AND P0, PT, R167, 0x1, P0 ;  /* 0x00000001a700780c */ /* 0x000fe20000704270 */
[----:B------:R-:W-:Y:S01]  /*8d10*/  UP2UR UR25, UPR, URZ, 0x1 ;  /* 0x000000013f197883 */ /* 0x000fe20008000000 */
[----:B------:R-:W-:Y:S01]  /*8d20*/  FSEL R192, R7, -INF , !P1 ;  /* 0xff80000007c07808 */ /* 0x000fe20004800000 */
[----:B------:R-:W-:Y:S01]  /*8d30*/  UP2UR UR26, UPR, URZ, 0x2 ;  /* 0x000000023f1a7883 */ /* 0x000fe20008000000 */
[----:B------:R-:W-:Y:S01]  /*8d40*/  PLOP3.LUT P1, PT, PT, PT, UP2, 0x40, 0x0 ;  /* 0x000000000000781c */ /* 0x000fe20003f2e828 */
[----:B------:R-:W-:Y:S01]  /*8d50*/  UP2UR UR30, UPR, URZ, 0x40 ;  /* 0x000000403f1e7883 */ /* 0x000fe20008000000 */
[----:B------:R-:W-:Y:S02]  /*8d60*/  ISETP.LT.OR P0, PT, R168, 0x2, P0 ;  /* 0x00000002a800780c */ /* 0x000fe40000701670 */
[----:B------:R-:W-:Y:S02]  /*8d70*/  ISETP.GT.AND P1, PT, R3, 0x8, P1 ;  /* 0x000000080300780c */ /* 0x000fe40000f24270 */
[----:B------:R-:W-:Y:S02]  /*8d80*/  FSEL R7, R5, -INF , !P0 ;  /* 0xff80000005077808 */ /* 0x000fe40004000000 */
[----:B------:R-:W-:Y:S02]  /*8d90*/  PLOP3.LUT P0, PT, PT, PT, UP1, 0x40, 0x0 ;  /* 0x000000000000781c */ /* 0x000fe40003f0e818 */
[----:B------:R-:W-:Y:S02]  /*8da0*/  ISETP.LT.OR P1, PT, R165, 0x9, P1 ;  /* 0x00000009a500780c */ /* 0x000fe40000f21670 */
[----:B------:R-:W-:Y:S02]  /*8db0*/  ISETP.GT.AND P0, PT, R3, 0x9, P0 ;  /* 0x000000090300780c */ /* 0x000fe40000704270 */
[----:B------:R-:W-:Y:S02]  /*8dc0*/  ISETP.GT.AND P2, PT, R167, RZ, P2 ;  /* 0x000000ffa700720c */ /* 0x000fe40001744270 */
[----:B------:R-:W-:Y:S02]  /*8dd0*/  FSEL R193, R18, -INF , !P1 ;  /* 0xff80000012c17808 */ /* 0x000fe40004800000 */
[----:B------:R-:W-:Y:S01]  /*8de0*/  PLOP3.LUT P1, PT, PT, PT, UP1, 0x40, 0x0 ;  /* 0x000000000000781c */ /* 0x000fe20003f2e818 */
[----:B------:R-:W-:Y:S01]  /*8df0*/  UISETP.GE.AND UP1, UPT, UR4, 0x29, UPT ;  /* 0x000000290400788c */ /* 0x000fe2000bf26270 */
[----:B------:R-:W-:Y:S02]  /*8e00*/  ISETP.LT.OR P0, PT, R165, 0xa, P0 ;  /* 0x0000000aa500780c */ /* 0x000fe40000701670 */
[----:B------:R-:W-:Y:S02]  /*8e10*/  ISETP.LT.OR P2, PT, R168, 0x1, P2 ;  /* 0x00000001a800780c */ /* 0x000fe40001741670 */
[----:B------:R-:W-:Y:S02]  /*8e20*/  ISETP.GT.AND P1, PT, R167, 0x9, P1 ;  /* 0x00000009a700780c */ /* 0x000fe40000f24270 */
[----:B------:R-:W-:Y:S02]  /*8e30*/  FSEL R19, R19, -INF , !P0 ;  /* 0xff80000013137808 */ /* 0x000fe40004000000 */
[----:B------:R-:W-:Y:S02]  /*8e40*/  PLOP3.LUT P0, PT, PT, PT, UP0, 0x40, 0x0 ;  /* 0x000000000000781c */ /* 0x000fe40003f0e808 */
[----:B------:R-:W-:Y:S02]  /*8e50*/  FSEL R6, R4, -INF , !P2 ;  /* 0xff80000004067808 */ /* 0x000fe40005000000 */
[----:B------:R-:W-:Y:S01]  /*8e60*/  PLOP3.LUT P2, PT, PT, PT, UP2, 0x40, 0x0 ;  /* 0x000000000000781c */ /* 0x000fe20003f4e828 */
[----:B------:R-:W-:Y:S01]  /*8e70*/  UISETP.GE.AND UP2, UPT, UR4, 0x22, UPT ;  /* 0x000000220400788c */ /* 0x000fe2000bf46270 */
[C---:B------:R-:W-:Y:S02]  /*8e80*/  ISETP.LT.OR P1, PT, R168.reuse, 0xa, P1 ;  /* 0x0000000aa800780c */ /* 0x040fe40000f21670 */
[----:B------:R-:W-:Y:S02]  /*8e90*/  ISETP.GT.AND P0, PT, R3, 0x10, P0 ;  /* 0x000000100300780c */ /* 0x000fe40000704270 */
[----:B------:R-:W-:Y:S02]  /*8ea0*/  ISETP.GT.AND P2, PT, R167, 0x8, P2 ;  /* 0x00000008a700780c */ /* 0x000fe40001744270 */
[----:B------:R-:W-:Y:S02]  /*8eb0*/  FSEL R18, R17, -INF , !P1 ;  /* 0xff80000011127808 */ /* 0x000fe40004800000 */
[----:B------:R-:W-:Y:S01]  /*8ec0*/  PLOP3.LUT P1, PT, PT, PT, UP0, 0x40, 0x0 ;  /* 0x000000000000781c */ /* 0x000fe20003f2e808 */
[----:B------:R-:W-:Y:S01]  /*8ed0*/  UISETP.GE.AND UP0, UPT, UR4, 0x2a, UPT ;  /* 0x0000002a0400788c */ /* 0x000fe2000bf06270 */
[----:B------:R-:W-:Y:S02]  /*8ee0*/  ISETP.LT.OR P0, PT, R165, 0x11, P0 ;  /* 0x00000011a500780c */ /* 0x000fe40000701670 */
[----:B------:R-:W-:Y:S02]  /*8ef0*/  ISETP.LT.OR P2, PT, R168, 0x9, P2 ;  /* 0x00000009a800780c */ /* 0x000fe40001741670 */
[C---:B------:R-:W-:Y:S02]  /*8f00*/  ISETP.GT.AND P1, PT, R167.reuse, 0x10, P1 ;  /* 0x00000010a700780c */ /* 0x040fe40000f24270 */
[----:B------:R-:W-:Y:S02]  /*8f10*/  FSEL R198, R22, -INF , !P0 ;  /* 0xff80000016c67808 */ /* 0x000fe40004000000 */
[----:B------:R-:W-:Y:S02]  /*8f20*/  PLOP3.LUT P0, PT, PT, PT, UP6, 0x40, 0x0 ;  /* 0x000000000000781c */ /* 0x000fe40003f0e868 */
[----:B------:R-:W-:Y:S02]  /*8f30*/  FSEL R16, R16, -INF , !P2 ;  /* 0xff80000010107808 */ /* 0x000fe40005000000 */
[----:B------:R-:W-:Y:S01]  /*8f40*/  PLOP3.LUT P2, PT, PT, PT, UP6, 0x40, 0x0 ;  /* 0x000000000000781c */ /* 0x000fe20003f4e868 */
[----:B------:R-:W-:Y:S01]  /*8f50*/  UISETP.NE.AND UP6, UPT, UR25, URZ, UPT ;  /* 0x0000003f1900728c */ /* 0x000fe2000bfc5270 */
[----:B------:R-:W-:Y:S02]  /*8f60*/  ISETP.LT.OR P1, PT, R168, 0x11, P1 ;  /* 0x00000011a800780c */ /* 0x000fe40000f21670 */
[----:B------:R-:W-:Y:S01]  /*8f70*/  ISETP.GT.AND P0, PT, R167, 0x11, P0 ;  /* 0x00000011a700780c */ /* 0x000fe20000704270 */
[----:B------:R-:W-:Y:S01]  /*8f80*/  UP2UR UR31, UPR, URZ, 0x40 ;  /* 0x000000403f1f7883 */ /* 0x000fe20008000000 */
[----:B------:R-:W-:Y:S01]  /*8f90*/  ISETP.GT.AND P2, PT, R3, 0x11, P2 ;  /* 0x000000110300780c */ /* 0x000fe20001744270 */
[----:B------:R-:W-:Y:S01]  /*8fa0*/  UISETP.NE.AND UP6, UPT, UR26, URZ, UPT ;  /* 0x0000003f1a00728c */ /* 0x000fe2000bfc5270 */
[----:B------:R-:W-:Y:S02]  /*8fb0*/  FSEL R196, R20, -INF , !P1 ;  /* 0xff80000014c47808 */ /* 0x000fe40004800000 */
[----:B------:R-:W-:Y:S01]  /*8fc0*/  PLOP3.LUT P1, PT, PT, PT, UP4, 0x40, 0x0 ;  /* 0x000000000000781c */ /* 0x000fe20003f2e848 */
[----:B------:R-:W-:Y:S01]  /*8fd0*/  UP2UR UR32, UPR, URZ, 0x40 ;  /* 0x000000403f207883 */ /* 0x000fe20008000000 */
[C---:B------:R-:W-:Y:S01]  /*8fe0*/  ISETP.LT.OR P0, PT, R168.reuse, 0x12, P0 ;  /* 0x00000012a800780c */ /* 0x040fe20000701670 */
[----:B------:R-:W-:Y:S01]  /*8ff0*/  UISETP.NE.AND UP6, UPT, UR27, URZ, UPT ;  /* 0x0000003f1b00728c */ /* 0x000fe2000bfc5270 */
[----:B------:R-:W-:Y:S02]  /*9000*/  ISETP.LT.OR P2, PT, R165, 0x12, P2 ;  /* 0x00000012a500780c */ /* 0x000fe40001741670 */
[----:B------:R-:W-:Y:S01]  /*9010*/  ISETP.GT.AND P1, PT, R3, 0x19, P1 ;  /* 0x000000190300780c */ /* 0x000fe20000f24270 */
[----:B------:R-:W-:Y:S01]  /*9020*/  UP2UR UR33, UPR, URZ, 0x40 ;  /* 0x000000403f217883 */ /* 0x000fe20008000000 */
[----:B------:R-:W-:Y:S01]  /*9030*/  FSEL R197, R21, -INF , !P0 ;  /* 0xff80000015c57808 */ /* 0x000fe20004000000 */
[----:B------:R-:W-:Y:S01]  /*9040*/  UISETP.NE.AND UP6, UPT, UR28, URZ, UPT ;  /* 0x0000003f1c00728c */ /* 0x000fe2000bfc5270 */
[----:B------:R-:W-:Y:S02]  /*9050*/  PLOP3.LUT P0, PT, PT, PT, UP5, 0x40, 0x0 ;  /* 0x000000000000781c */ /* 0x000fe40003f0e858 */
[----:B------:R-:W-:Y:S01]  /*9060*/  FSEL R199, R23, -INF , !P2 ;  /* 0xff80000017c77808 */ /* 0x000fe20005000000 */
[----:B------:R-:W-:Y:S01]  /*9070*/  UP2UR UR34, UPR, URZ, 0x40 ;  /* 0x000000403f227883 */ /* 0x000fe20008000000 */
[----:B------:R-:W-:Y:S01]  /*9080*/  PLOP3.LUT P2, PT, PT, PT, UP5, 0x40, 0x0 ;  /* 0x000000000000781c */ /* 0x000fe20003f4e858 */
[----:B------:R-:W-:Y:S01]  /*9090*/  UISETP.NE.AND UP6, UPT, UR29, URZ, UPT ;  /* 0x0000003f1d00728c */ /* 0x000fe2000bfc5270 */
[----:B------:R-:W-:Y:S02]  /*90a0*/  ISETP.LT.OR P1, PT, R165, 0x1a, P1 ;  /* 0x0000001aa500780c */ /* 0x000fe40000f21670 */
[----:B------:R-:W-:Y:S02]  /*90b0*/  ISETP.GT.AND P0, PT, R167, 0x18, P0 ;  /* 0x00000018a700780c */ /* 0x000fe40000704270 */
[----:B------:R-:W-:Y:S02]  /*90c0*/  ISETP.GT.AND P2, PT, R3, 0x18, P2 ;  /* 0x000000180300780c */ /* 0x000fe40001744270 */
[----:B------:R-:W-:Y:S02]  /*90d0*/  FSEL R209, R35, -INF , !P1 ;  /* 0xff80000023d17808 */ /* 0x000fe40004800000 */
[----:B------:R-:W-:Y:S02]  /*90e0*/  PLOP3.LUT P1, PT, PT, PT, UP3, 0x40, 0x0 ;  /* 0x000000000000781c */ /* 0x000fe40003f2e838 */
[----:B------:R-:W-:Y:S02]  /*90f0*/  ISETP.LT.OR P0, PT, R168, 0x19, P0 ;  /* 0x00000019a800780c */ /* 0x000fe40000701670 */
[----:B------:R-:W-:Y:S02]  /*9100*/  ISETP.LT.OR P2, PT, R165, 0x19, P2 ;  /* 0x00000019a500780c */ /* 0x000fe40001741670 */
[----:B------:R-:W-:Y:S02]  /*9110*/  ISETP.GT.AND P1, PT, R3, 0x20, P1 ;  /* 0x000000200300780c */ /* 0x000fe40000f24270 */
[----:B------:R-:W-:Y:S02]  /*9120*/  FSEL R201, R32, -INF , !P0 ;  /* 0xff80000020c97808 */ /* 0x000fe40004000000 */
[----:B------:R-:W-:Y:S02]  /*9130*/  PLOP3.LUT P0, PT, PT, PT, UP2, 0x40, 0x0 ;  /* 0x000000000000781c */ /* 0x000fe40003f0e828 */
[----:B------:R-:W-:Y:S02]  /*9140*/  FSEL R206, R34, -INF , !P2 ;  /* 0xff80000022ce7808 */ /* 0x000fe40005000000 */
[----:B------:R-:W-:Y:S02]  /*9150*/  PLOP3.LUT P2, PT, PT, PT, UP4, 0x40, 0x0 ;  /* 0x000000000000781c */ /* 0x000fe40003f4e848 */
[----:B------:R-:W-:Y:S02]  /*9160*/  ISETP.LT.OR P1, PT, R165, 0x21, P1 ;  /* 0x00000021a500780c */ /* 0x000fe40000f21670 */
[----:B------:R-:W-:Y:S02]  /*9170*/  ISETP.GT.AND P0, PT, R3, 0x21, P0 ;  /* 0x000000210300780c */ /* 0x000fe40000704270 */
[----:B------:R-:W-:Y:S02]  /*9180*/  ISETP.GT.AND P2, PT, R167, 0x19, P2 ;  /* 0x00000019a700780c */ /* 0x000fe40001744270 */
[----:B------:R-:W-:Y:S02]  /*9190*/  FSEL R219, R38, -INF , !P1 ;  /* 0xff80000026db7808 */ /* 0x000fe40004800000 */
[----:B------:R-:W-:Y:S02]  /*91a0*/  PLOP3.LUT P1, PT, PT, PT, UP2, 0x40, 0x0 ;  /* 0x000000000000781c */ /* 0x000fe40003f2e828 */
[----:B------:R-:W-:Y:S02]  /*91b0*/  ISETP.LT.OR P0, PT, R165, 0x22, P0 ;  /* 0x00000022a500780c */ /* 0x000fe40000701670 */
[C---:B------:R-:W-:Y:S02]  /*91c0*/  ISETP.LT.OR P2, PT, R168.reuse, 0x1a, P2 ;  /* 0x0000001aa800780c */ /* 0x040fe40001741670 */
[----:B------:R-:W-:Y:S02]  /*91d0*/  ISETP.GT.AND P1, PT, R167, 0x21, P1 ;  /* 0x00000021a700780c */ /* 0x000fe40000f24270 */
[----:B------:R-:W-:Y:S02]  /*91e0*/  FSEL R223, R39, -INF , !P0 ;  /* 0xff80000027df7808 */ /* 0x000fe40004000000 */
[----:B------:R-:W-:Y:S02]  /*91f0*/  PLOP3.LUT P0, PT, PT, PT, UP1, 0x40, 0x0 ;  /* 0x000000000000781c */ /* 0x000fe40003f0e818 */
[----:B------:R-:W-:Y:S02]  /*9200*/  FSEL R202, R33, -INF , !P2 ;  /* 0xff80000021ca7808 */ /* 0x000fe40005000000 */
[----:B------:R-:W-:Y:S02]  /*9210*/  PLOP3.LUT P2, PT, PT, PT, UP3, 0x40, 0x0 ;  /* 0x000000000000781c */ /* 0x000fe40003f4e838 */
[C---:B------:R-:W-:Y:S02]  /*9220*/  ISETP.LT.OR P1, PT, R168.reuse, 0x22, P1 ;  /* 0x00000022a800780c */ /* 0x040fe40000f21670 */
[----:B------:R-:W-:Y:S02]  /*9230*/  ISETP.GT.AND P0, PT, R3, 0x28, P0 ;  /* 0x000000280300780c */ /* 0x000fe40000704270 */
[----:B------:R-:W-:Y:S02]  /*9240*/  ISETP.GT.AND P2, PT, R167, 0x20, P2 ;  /* 0x00000020a700780c */ /* 0x000fe40001744270 */
[----:B------:R-:W-:Y:S02]  /*9250*/  FSEL R216, R37, -INF , !P1 ;  /* 0xff80000025d87808 */ /* 0x000fe40004800000 */
[----:B------:R-:W-:Y:S02]  /*9260*/  ISETP.LT.OR P1, PT, R165, 0x29, P0 ;  /* 0x00000029a500780c */ /* 0x000fe40000721670 */
[----:B------:R-:W-:Y:S02]  /*9270*/  PLOP3.LUT P0, PT, PT, PT, UP0, 0x40, 0x0 ;  /* 0x000000000000781c */ /* 0x000fe40003f0e808 */
[----:B------:R-:W-:Y:S02]  /*9280*/  ISETP.LT.OR P2, PT, R168, 0x21, P2 ;  /* 0x00000021a800780c */ /* 0x000fe40001741670 */
[----:B------:R-:W-:Y:S02]  /*9290*/  ISETP.GT.AND P0, PT, R3, 0x29, P0 ;  /* 0x000000290300780c */ /* 0x000fe40000704270 */
[----:B------:R-:W-:Y:S01]  /*92a0*/  FSEL R215, R36, -INF , !P2 ;  /* 0xff80000024d77808 */ /* 0x000fe20005000000 */
[----:B------:R-:W1:Y:S01]  /*92b0*/  SHFL.IDX PT, R3, R172, 0x3, 0x1c1f ;  /* 0x007c1f00ac037f89 */ /* 0x000e6200000e0000 */
[----:B------:R-:W-:Y:S02]  /*92c0*/  PLOP3.LUT P2, PT, PT, PT, UP1, 0x40, 0x0 ;  /* 0x000000000000781c */ /* 0x000fe40003f4e818 */
[----:B------:R-:W-:Y:S02]  /*92d0*/  ISETP.LT.OR P0, PT, R165, 0x2a, P0 ;  /* 0x0000002aa500780c */ /* 0x000fe40000701670 */
[----:B------:R-:W-:Y:S02]  /*92e0*/  ISETP.GT.AND P2, PT, R167, 0x28, P2 ;  /* 0x00000028a700780c */ /* 0x000fe40001744270 */
[----:B------:R-:W-:Y:S02]  /*92f0*/  FSEL R252, R50, -INF , !P1 ;  /* 0xff80000032fc7808 */ /* 0x000fe40004800000 */
[----:B------:R-:W-:Y:S02]  /*9300*/  PLOP3.LUT P1, PT, PT, PT, UP0, 0x40, 0x0 ;  /* 0x000000000000781c */ /* 0x000fe40003f2e808 */
[----:B------:R-:W-:Y:S02]  /*9310*/  FSEL R51, R51, -INF , !P0 ;  /* 0xff80000033337808 */ /* 0x000fe40004000000 */
[----:B------:R-:W-:Y:S01]  /*9320*/  PLOP3.LUT P0, PT, PT, PT, UP6, 0x40, 0x0 ;  /* 0x000000000000781c */ /* 0x000fe20003f0e868 */
[----:B------:R-:W-:Y:S01]  /*9330*/  UISETP.NE.AND UP6, UPT, UR34, URZ, UPT ;  /* 0x0000003f2200728c */ /* 0x000fe2000bfc5270 */
[----:B------:R-:W-:Y:S02]  /*9340*/  ISETP.LT.OR P2, PT, R168, 0x29, P2 ;  /* 0x00000029a800780c */ /* 0x000fe40001741670 */
[----:B------:R-:W-:Y:S02]  /*9350*/  ISETP.GT.AND P1, PT, R167, 0x29, P1 ;  /* 0x00000029a700780c */ /* 0x000fe40000f24270 */
[----:B------:R-:W-:Y:S02]  /*9360*/  FSEL R222, R48, -INF , !P2 ;  /* 0xff80000030de7808 */ /* 0x000fe40005000000 */
[----:B------:R-:W-:Y:S01]  /*9370*/  PLOP3.LUT P2, PT, PT, PT, UP6, 0x40, 0x0 ;  /* 0x000000000000781c */ /* 0x000fe20003f4e868 */
[----:B------:R-:W-:Y:S01]  /*9380*/  UISETP.NE.AND UP6, UPT, UR33, URZ, UPT ;  /* 0x0000003f2100728c */ /* 0x000fe2000bfc5270 */
[----:B------:R-:W-:Y:S02]  /*9390*/  ISETP.LT.OR P1, PT, R168, 0x2a, P1 ;  /* 0x0000002aa800780c */ /* 0x000fe40000f21670 */
[----:B------:R-:W-:Y:S02]  /*93a0*/  ISETP.GT.AND P0, PT, R0, RZ, P0 ;  /* 0x000000ff0000720c */ /* 0x000fe40000704270 */
        /* <DEDUP_REMOVED lines=9> */
[C---:B------:R-:W-:Y:S02]  /*9440*/  ISETP.GT.AND P0, PT, R0.reuse, 0x9, P0 ;  /* 0x000000090000780c */ /* 0x040fe40000704270 */
[----:B------:R-:W-:Y:S02]  /*9450*/  ISETP.GT.AND P1, PT, R0, 0x8, P1 ;  /* 0x000000080000780c */ /* 0x000fe40000f24270 */
[C---:B------:R-:W-:Y:S02]  /*9460*/  ISETP.LT.OR P0, PT, R2.reuse, 0xa, P0 ;  /* 0x0000000a0200780c */ /* 0x040fe40000701670 */
[----:B------:R-:W-:Y:S02]  /*9470*/  FSEL R17, R9, -INF , !P2 ;  /* 0xff80000009117808 */ /* 0x000fe40005000000 */
[----:B------:R-:W-:Y:S01]  /*9480*/  PLOP3.LUT P2, PT, PT, PT, UP6, 0x40, 0x0 ;  /* 0x000000000000781c */ /* 0x000fe20003f4e868 */
[----:B------:R-:W-:Y:S01]  /*9490*/  UISETP.NE.AND UP6, UPT, UR30, URZ, UPT ;  /* 0x0000003f1e00728c */ /* 0x000fe2000bfc5270 */
[----:B------:R-:W-:Y:S02]  /*94a0*/  ISETP.LT.OR P1, PT, R2, 0x9, P1 ;  /* 0x000000090200780c */ /* 0x000fe40000f21670 */
[----:B------:R-:W-:Y:S01]  /*94b0*/  FSEL R13, R13, -INF , !P0 ;  /* 0xff8000000d0d7808 */ /* 0x000fe20004000000 */
[----:B------:R-:W-:Y:S01]  /*94c0*/  UP2UR UR30, UPR, URZ, 0x40 ;  /* 0x000000403f1e7883 */ /* 0x000fe20008000000 */
[----:B------:R-:W-:Y:S02]  /*94d0*/  PLOP3.LUT P0, PT, PT, PT, UP5, 0x40, 0x0 ;  /* 0x000000000000781c */ /* 0x000fe40003f0e858 */
[----:B------:R-:W-:Y:S02]  /*94e0*/  FSEL R12, R12, -INF , !P1 ;  /* 0xff8000000c0c7808 */ /* 0x000fe40004800000 */
[----:B------:R-:W-:Y:S01]  /*94f0*/  PLOP3.LUT P1, PT, PT, PT, UP6, 0x40, 0x0 ;  /* 0x000000000000781c */ /* 0x000fe20003f2e868 */
[----:B------:R-:W-:Y:S01]  /*9500*/  UISETP.NE.AND UP6, UPT, UR12, URZ, UPT ;  /* 0x0000003f0c00728c */ /* 0x000fe2000bfc5270 */
[C---:B------:R-:W-:Y:S02]  /*9510*/  ISETP.GT.AND P0, PT, R0.reuse, 0x18, P0 ;  /* 0x000000180000780c */ /* 0x040fe40000704270 */
[C---:B------:R-:W-:Y:S02]  /*9520*/  ISETP.GT.AND P2, PT, R0.reuse, 0x10, P2 ;  /* 0x000000100000780c */ /* 0x040fe40001744270 */
[----:B------:R-:W-:Y:S02]  /*9530*/  ISETP.GT.AND P1, PT, R0, 0x11, P1 ;  /* 0x000000110000780c */ /* 0x000fe40000f24270 */
[C---:B------:R-:W-:Y:S02]  /*9540*/  ISETP.LT.OR P0, PT, R2.reuse, 0x19, P0 ;  /* 0x000000190200780c */ /* 0x040fe40000701670 */
[C---:B------:R-:W-:Y:S02]  /*9550*/  ISETP.LT.OR P2, PT, R2.reuse, 0x11, P2 ;  /* 0x000000110200780c */ /* 0x040fe40001741670 */
[----:B------:R-:W-:Y:S02]  /*9560*/  ISETP.LT.OR P1, PT, R2, 0x12, P1 ;  /* 0x000000120200780c */ /* 0x000fe40000f21670 */
[----:B------:R-:W-:Y:S02]  /*9570*/  FSEL R210, R28, -INF , !P0 ;  /* 0xff8000001cd27808 */ /* 0x000fe40004000000 */
[----:B------:R-:W-:Y:S02]  /*9580*/  PLOP3.LUT P0, PT, PT, PT, UP2, 0x40, 0x0 ;  /* 0x000000000000781c */ /* 0x000fe40003f0e828 */
[----:B------:R-:W-:Y:S02]  /*9590*/  FSEL R205, R24, -INF , !P2 ;  /* 0xff80000018cd7808 */ /* 0x000fe40005000000 */
[----:B------:R-:W-:Y:S02]  /*95a0*/  PLOP3.LUT P2, PT, PT, PT, UP4, 0x40, 0x0 ;  /* 0x000000000000781c */ /* 0x000fe40003f4e848 */
[----:B------:R-:W-:Y:S02]  /*95b0*/  FSEL R208, R25, -INF , !P1 ;  /* 0xff80000019d07808 */ /* 0x000fe40004800000 */
[----:B------:R-:W-:Y:S02]  /*95c0*/  PLOP3.LUT P1, PT, PT, PT, UP3, 0x40, 0x0 ;  /* 0x000000000000781c */ /* 0x000fe40003f2e838 */
[C---:B------:R-:W-:Y:S02]  /*95d0*/  ISETP.GT.AND P0, PT, R0.reuse, 0x21, P0 ;  /* 0x000000210000780c */ /* 0x040fe40000704270 */
[C---:B------:R-:W-:Y:S02]  /*95e0*/  ISETP.GT.AND P2, PT, R0.reuse, 0x19, P2 ;  /* 0x000000190000780c */ /* 0x040fe40001744270 */
[----:B------:R-:W-:Y:S02]  /*95f0*/  ISETP.GT.AND P1, PT, R0, 0x20, P1 ;  /* 0x000000200000780c */ /* 0x000fe40000f24270 */
[C---:B------:R-:W-:Y:S02]  /*9600*/  ISETP.LT.OR P0, PT, R2.reuse, 0x22, P0 ;  /* 0x000000220200780c */ /* 0x040fe40000701670 */
[C---:B------:R-:W-:Y:S02]  /*9610*/  ISETP.LT.OR P2, PT, R2.reuse, 0x1a, P2 ;  /* 0x0000001a0200780c */ /* 0x040fe40001741670 */
[----:B------:R-:W-:Y:S02]  /*9620*/  ISETP.LT.OR P1, PT, R2, 0x21, P1 ;  /* 0x000000210200780c */ /* 0x000fe40000f21670 */
[----:B------:R-:W-:Y:S02]  /*9630*/  FSEL R251, R41, -INF , !P0 ;  /* 0xff80000029fb7808 */ /* 0x000fe40004000000 */
[----:B------:R-:W-:Y:S01]  /*9640*/  PLOP3.LUT P0, PT, PT, PT, UP6, 0x40, 0x0 ;  /* 0x000000000000781c */ /* 0x000fe20003f0e868 */
[----:B------:R-:W-:Y:S01]  /*9650*/  UISETP.NE.AND UP6, UPT, UR30, URZ, UPT ;  /* 0x0000003f1e00728c */ /* 0x000fe2000bfc5270 */
[----:B------:R-:W-:Y:S02]  /*9660*/  FSEL R211, R29, -INF , !P2 ;  /* 0xff8000001dd37808 */ /* 0x000fe40005000000 */
[----:B------:R-:W-:Y:S02]  /*9670*/  PLOP3.LUT P2, PT, PT, PT, UP1, 0x40, 0x0 ;  /* 0x000000000000781c */ /* 0x000fe40003f4e818 */
[----:B------:R-:W-:Y:S02]  /*9680*/  FSEL R247, R40, -INF , !P1 ;  /* 0xff80000028f77808 */ /* 0x000fe40004800000 */
[----:B------:R-:W-:Y:S02]  /*9690*/  PLOP3.LUT P1, PT, PT, PT, UP0, 0x40, 0x0 ;  /* 0x000000000000781c */ /* 0x000fe40003f2e808 */
[C---:B------:R-:W-:Y:S02]  /*96a0*/  ISETP.GT.AND P2, PT, R0.reuse, 0x28, P2 ;  /* 0x000000280000780c */ /* 0x040fe40001744270 */
[----:B------:R-:W-:Y:S01]  /*96b0*/  ISETP.GT.AND P1, PT, R0, 0x29, P1 ;  /* 0x000000290000780c */ /* 0x000fe20000f24270 */
[--C-:B-1----:R-:W-:Y:S01]  /*96c0*/  IMAD.IADD R0, R174, 0x1, R3.reuse ;  /* 0x00000001ae007824 */ /* 0x102fe200078e0203 */
[C---:B------:R-:W-:Y:S02]  /*96d0*/  ISETP.LT.OR P2, PT, R2.reuse, 0x29, P2 ;  /* 0x000000290200780c */ /* 0x040fe40001741670 */
[----:B------:R-:W-:Y:S01]  /*96e0*/  ISETP.LT.OR P1, PT, R2, 0x2a, P1 ;  /* 0x0000002a0200780c */ /* 0x000fe20000f21670 */
[----:B------:R-:W-:Y:S01]  /*96f0*/  IMAD.IADD R2, R173, 0x1, R3 ;  /* 0x00000001ad027824 */ /* 0x000fe200078e0203 */
[----:B------:R-:W-:Y:S02]  /*9700*/  FSEL R34, R44, -INF , !P2 ;  /* 0xff8000002c227808 */ /* 0x000fe40005000000 */
[----:B------:R-:W-:Y:S01]  /*9710*/  FSEL R35, R45, -INF , !P1 ;  /* 0xff8000002d237808 */ /* 0x000fe20004800000 */
        /* <DEDUP_REMOVED lines=16> */
.L_x_627:
[----:B------:R-:W-:Y:S04]  /*9820*/  MOV R4, c[0x0][0x32c] ;  /* 0x0000cb0000047a02 */ /* 0x000fe80000000f00 */
[----:B------:R-:W-:Y:S11]  /*9830*/  ISETP.NE.AND P0, PT, R4, 0x1, PT ;  /* 0x000000010400780c */ /* 0x000ff60003f05270 */
[----:B------:R-:W-:Y:S02]  /*9840*/  @!UPT UIADD3 URZ, URZ, URZ, URZ ;  /* 0x0000003f3f3ff290 */ /* 0x000fe4000fffe03f */
[----:B------:R-:W-:Y:S05]  /*9850*/  @P0 IMAD.HI.U32 R4, R3, c[0x0][0x330], RZ ;  /* 0x0000cc0003040a27 */ /* 0x000fea00078e00ff */
[----:B------:R-:W-:Y:S02]  /*9860*/  @P0 SHF.R.U32.HI R3, RZ, c[0x0][0x334], R4 ;  /* 0x0000cd00ff030a19 */ /* 0x000fe40000011604 */
.L_x_628:
[----:B------:R-:W-:Y:S05]  /*9870*/  BSYNC B0 ;  /* 0x0000000000007941 */ /* 0x000fea0003800000 */
.L_x_626:
[----:B------:R-:W-:Y:S05]  /*9880*/  IADD3 R4, -R194, UR4, RZ ;  /* 0x00000004c2047c10 */ /* 0x000fea000fffe1ff */
[----:B------:R-:W-:Y:S05]  /*9890*/  IMAD R3, R3, c[0x0][0x32c], R4 ;  /* 0x0000cb0003037a24 */ /* 0x000fea00078e0204 */
[----:B------:R-:W-:Y:S02]  /*98a0*/  IADD3 R4, R3, c[0x0][0x32c], RZ ;  /* 0x0000cb0003047a10 */ /* 0x000fe40007ffe0ff */
[----:B------:R-:W-:Y:S02]  /*98b0*/  IMNMX R0, R0, R3, !PT ;  /* 0x0000000300007217 */ /* 0x000fe40007800200 */
[----:B------:R-:W-:Y:S02]  /*98c0*/  IMNMX R2, R2, R4, PT ;  /* 0x0000000402027217 */ /* 0x000fe40003800200 */
.L_x_625:
        /* <DEDUP_REMOVED lines=21> */
[----:B------:R-:W-:Y:S01]  /*9a20*/  LDSM.16.MT88.4 R36, [R226+0x100] ;  /* 0x00010000e224783b */ /* 0x000fe20000004200 */
        /* <DEDUP_REMOVED lines=10> */
[----:B------:R-:W-:Y:S02]  /*9ad0*/  MOV R41, R51 ;  /* 0x0000003300297202 */ /* 0x000fe40000000f00 */
[----:B------:R-:W-:Y:S02]  /*9ae0*/  FMNMX.FTZ R169, R246, R169, !PT ;  /* 0x000000a9f6a97209 */ /* 0x000fe40007810000 */
[----:B------:R-:W-:Y:S02]  /*9af0*/  FMNMX.FTZ R3, R252, R3, !PT ;  /* 0x00000003fc037209 */ /* 0x000fe40007810000 */
[----:B------:R-:W-:Y:S01]  /*9b00*/  PLOP3.LUT P2, PT, PT, PT, UP3, 0x40, 0x0 ;  /* 0x000000000000781c */ /* 0x000fe20003f4e838 */
[----:B------:R-:W1:Y:S01]  /*9b10*/  SHFL.BFLY PT, R5, R169, 0x2, 0x1f ;  /* 0x0c401f00a9057f89 */ /* 0x000e6200000e0000 */
[----:B------:R-:W-:Y:S01]  /*9b20*/  FMNMX.FTZ R4, R8, R170, !PT ;  /* 0x000000aa08047209 */ /* 0x000fe20007810000 */
[----:B------:R-:W-:Y:S01]  /*9b30*/  UISETP.NE.AND UP3, UPT, UR29, URZ, UPT ;  /* 0x0000003f1d00728c */ /* 0x000fe2000bf65270 */
[----:B------:R-:W-:Y:S02]  /*9b40*/  FMNMX.FTZ R3, R41, R3, !PT ;  /* 0x0000000329037209 */ /* 0x000fe40007810000 */
[----:B------:R-:W-:Y:S02]  /*9b50*/  ISETP.GT.AND P2, PT, R0, 0x1, P2 ;  /* 0x000000010000780c */ /* 0x000fe40001744270 */
[----:B------:R-:W-:Y:S01]  /*9b60*/  FMNMX.FTZ R4, R17, R4, !PT ;  /* 0x0000000411047209 */ /* 0x000fe20007810000 */
[----:B------:R-:W2:Y:S01]  /*9b70*/  SHFL.BFLY PT, R168, R3, 0x2, 0x1f ;  /* 0x0c401f0003a87f89 */ /* 0x000ea200000e0000 */
[----:B------:R-:W-:Y:S02]  /*9b80*/  ISETP.LT.OR P2, PT, R2, 0x2, P2 ;  /* 0x000000020200780c */ /* 0x000fe40001741670 */
[----:B------:R-:W-:Y:S02]  /*9b90*/  FMNMX.FTZ R4, R12, R4, !PT ;  /* 0x000000040c047209 */ /* 0x000fe40007810000 */
[----:B------:R-:W-:Y:S02]  /*9ba0*/  FSEL R11, R11, -INF , !P2 ;  /* 0xff8000000b0b7808 */ /* 0x000fe40005000000 */
[----:B------:R-:W-:Y:S01]  /*9bb0*/  PLOP3.LUT P2, PT, PT, PT, UP0, 0x40, 0x0 ;  /* 0x000000000000781c */ /* 0x000fe20003f4e808 */
[----:B------:R-:W-:Y:S01]  /*9bc0*/  UISETP.NE.AND UP0, UPT, UR26, URZ, UPT ;  /* 0x0000003f1a00728c */ /* 0x000fe2000bf05270 */
[----:B------:R-:W-:Y:S02]  /*9bd0*/  FMNMX.FTZ R4, R13, R4, !PT ;  /* 0x000000040d047209 */ /* 0x000fe40007810000 */
[----:B------:R-:W-:Y:S02]  /*9be0*/  ISETP.GT.AND P2, PT, R0, 0x10, P2 ;  /* 0x000000100000780c */ /* 0x000fe40001744270 */
[----:B------:R-:W-:Y:S02]  /*9bf0*/  FMNMX.FTZ R4, R205, R4, !PT ;  /* 0x00000004cd047209 */ /* 0x000fe40007810000 */
[----:B------:R-:W-:Y:S02]  /*9c00*/  ISETP.LT.OR P2, PT, R2, 0x11, P2 ;  /* 0x000000110200780c */ /* 0x000fe40001741670 */
[----:B------:R-:W-:Y:S02]  /*9c10*/  FMNMX.FTZ R4, R208, R4, !PT ;  /* 0x00000004d0047209 */ /* 0x000fe40007810000 */
[----:B------:R-:W-:Y:S02]  /*9c20*/  FSEL R200, R26, -INF , !P2 ;  /* 0xff8000001ac87808 */ /* 0x000fe40005000000 */
[----:B------:R-:W-:Y:S02]  /*9c30*/  FMNMX.FTZ R4, R210, R4, !PT ;  /* 0x00000004d2047209 */ /* 0x000fe40007810000 */
[----:B------:R-:W-:Y:S01]  /*9c40*/  PLOP3.LUT P0, PT, PT, PT, UP2, 0x40, 0x0 ;  /* 0x000000000000781c */ /* 0x000fe20003f0e828 */
[----:B------:R-:W-:Y:S01]  /*9c50*/  UISETP.NE.AND UP2, UPT, UR28, URZ, UPT ;  /* 0x0000003f1c00728c */ /* 0x000fe2000bf45270 */
[----:B-1----:R-:W-:Y:S02]  /*9c60*/  FMNMX.FTZ R169, R169, R5, !PT ;  /* 0x00000005a9a97209 */ /* 0x002fe40007810000 */
[----:B------:R-:W-:Y:S02]  /*9c70*/  FMNMX.FTZ R4, R211, R4, !PT ;  /* 0x00000004d3047209 */ /* 0x000fe40007810000 */
[----:B--2---:R-:W-:Y:S01]  /*9c80*/  FMNMX.FTZ R168, R3, R168, !PT ;  /* 0x000000a803a87209 */ /* 0x004fe20007810000 */
[----:B------:R-:W1:Y:S01]  /*9c90*/  SHFL.BFLY PT, R5, R169, 0x1, 0x1f ;  /* 0x0c201f00a9057f89 */ /* 0x000e6200000e0000 */
[----:B------:R-:W-:Y:S02]  /*9ca0*/  FMNMX.FTZ R3, R247, R4, !PT ;  /* 0x00000004f7037209 */ /* 0x000fe40007810000 */
[----:B------:R-:W-:Y:S02]  /*9cb0*/  ISETP.GT.AND P0, PT, R0, 0x8, P0 ;  /* 0x000000080000780c */ /* 0x000fe40000704270 */
[----:B------:R-:W-:Y:S02]  /*9cc0*/  FMNMX.FTZ R3, R251, R3, !PT ;  /* 0x00000003fb037209 */ /* 0x000fe40007810000 */
[----:B------:R-:W-:Y:S01]  /*9cd0*/  PLOP3.LUT P1, PT, PT, PT, UP4, 0x40, 0x0 ;  /* 0x000000000000781c */ /* 0x000fe20003f2e848 */
[----:B------:R-:W-:Y:S01]  /*9ce0*/  UISETP.NE.AND UP4, UPT, UR4, URZ, UPT ;  /* 0x0000003f0400728c */ /* 0x000fe2000bf85270 */
[----:B------:R-:W-:Y:S01]  /*9cf0*/  FMNMX.FTZ R3, R34, R3, !PT ;  /* 0x0000000322037209 */ /* 0x000fe20007810000 */
[----:B------:R-:W-:Y:S01]  /*9d00*/  SHFL.BFLY PT, R9, R168, 0x1, 0x1f ;  /* 0x0c201f00a8097f89 */ /* 0x000fe200000e0000 */
[----:B------:R-:W-:Y:S02]  /*9d10*/  ISETP.LT.OR P0, PT, R2, 0x9, P0 ;  /* 0x000000090200780c */ /* 0x000fe40000701670 */
[----:B------:R-:W-:Y:S02]  /*9d20*/  FMNMX.FTZ R3, R35, R3, !PT ;  /* 0x0000000323037209 */ /* 0x000fe40007810000 */
[----:B------:R-:W-:Y:S02]  /*9d30*/  ISETP.GT.AND P1, PT, R0, RZ, P1 ;  /* 0x000000ff0000720c */ /* 0x000fe40000f24270 */
[----:B------:R-:W-:Y:S02]  /*9d40*/  FSEL R14, R14, -INF , !P0 ;  /* 0xff8000000e0e7808 */ /* 0x000fe40004000000 */
[----:B------:R-:W-:Y:S02]  /*9d50*/  PLOP3.LUT P0, PT, PT, PT, UP6, 0x40, 0x0 ;  /* 0x000000000000781c */ /* 0x000fe40003f0e868 */
[----:B------:R-:W-:Y:S02]  /*9d60*/  ISETP.LT.OR P1, PT, R2, 0x1, P1 ;  /* 0x000000010200780c */ /* 0x000fe40000f21670 */
[----:B------:R-:W-:Y:S02]  /*9d70*/  ISETP.GT.AND P0, PT, R0, 0x11, P0 ;  /* 0x000000110000780c */ /* 0x000fe40000704270 */
[----:B-1----:R-:W-:Y:S02]  /*9d80*/  FMNMX.FTZ R169, R169, R5, !PT ;  /* 0x00000005a9a97209 */ /* 0x002fe40007810000 */
[----:B------:R-:W-:Y:S02]  /*9d90*/  FSEL R10, R10, -INF , !P1 ;  /* 0xff8000000a0a7808 */ /* 0x000fe40004800000 */
[C---:B------:R-:W-:Y:S01]  /*9da0*/  FSETP.NEU.FTZ.AND P2, PT, R169.reuse, -INF , PT ;  /* 0xff800000a900780b */ /* 0x040fe20003f5d000 */
[----:B------:R-:W-:Y:S01]  /*9db0*/  FMUL.FTZ R173, R169, c[0x0][0x2d0] ;  /* 0x0000b400a9ad7a20 */ /* 0x000fe20000410000 */
[----:B------:R-:W-:Y:S01]  /*9dc0*/  PLOP3.LUT P1, PT, PT, PT, UP1, 0x40, 0x0 ;  /* 0x000000000000781c */ /* 0x000fe20003f2e818 */
[----:B------:R-:W-:Y:S01]  /*9dd0*/  UISETP.NE.AND UP1, UPT, UR27, URZ, UPT ;  /* 0x0000003f1b00728c */ /* 0x000fe2000bf25270 */
[----:B------:R-:W-:Y:S02]  /*9de0*/  ISETP.LT.OR P0, PT, R2, 0x12, P0 ;  /* 0x000000120200780c */ /* 0x000fe40000701670 */
[----:B------:R-:W-:Y:S02]  /*9df0*/  FSEL R173, R173, RZ, P2 ;  /* 0x000000ffadad7208 */ /* 0x000fe40001000000 */
[----:B------:R-:W-:Y:S02]  /*9e00*/  ISETP.GT.AND P1, PT, R0, 0x9, P1 ;  /* 0x000000090000780c */ /* 0x000fe40000f24270 */
[----:B------:R-:W-:Y:S01]  /*9e10*/  FSEL R203, R27, -INF , !P0 ;  /* 0xff8000001bcb7808 */ /* 0x000fe20004000000 */
[--C-:B------:R-:W-:Y:S01]  /*9e20*/  FFMA.FTZ R4, R6, c[0x0][0x2d0], -R173.reuse ;  /* 0x0000b40006047a23 */ /* 0x100fe200000108ad */
[----:B------:R-:W-:Y:S01]  /*9e30*/  PLOP3.LUT P0, PT, PT, PT, UP4, 0x40, 0x0 ;  /* 0x000000000000781c */ /* 0x000fe20003f0e848 */
[----:B------:R-:W1:Y:S01]  /*9e40*/  SHFL.BFLY PT, R6, R3, 0x2, 0x1f ;  /* 0x0c401f0003067f89 */ /* 0x000e6200000e0000 */
[----:B------:R-:W-:Y:S01]  /*9e50*/  ISETP.LT.OR P1, PT, R2, 0xa, P1 ;  /* 0x0000000a0200780c */ /* 0x000fe20000f21670 */
[----:B------:R2:W3:Y:S01]  /*9e60*/  MUFU.EX2 R20, R4 ;  /* 0x0000000400147308 */ /* 0x0004e20000000800 */
[----:B------:R-:W-:Y:S02]  /*9e70*/  ISETP.GT.AND P0, PT, R0, 0x19, P0 ;  /* 0x000000190000780c */ /* 0x000fe40000704270 */
[----:B------:R-:W-:Y:S02]  /*9e80*/  FSEL R15, R15, -INF , !P1 ;  /* 0xff8000000f0f7808 */ /* 0x000fe40004800000 */
[----:B------:R-:W-:Y:S02]  /*9e90*/  PLOP3.LUT P1, PT, PT, PT, UP5, 0x40, 0x0 ;  /* 0x000000000000781c */ /* 0x000fe40003f2e858 */
[----:B------:R-:W-:Y:S02]  /*9ea0*/  ISETP.LT.OR P0, PT, R2, 0x1a, P0 ;  /* 0x0000001a0200780c */ /* 0x000fe40000701670 */
[----:B------:R-:W-:Y:S02]  /*9eb0*/  ISETP.GT.AND P1, PT, R0, 0x18, P1 ;  /* 0x000000180000780c */ /* 0x000fe40000f24270 */
[----:B------:R-:W-:Y:S02]  /*9ec0*/  FSEL R207, R31, -INF , !P0 ;  /* 0xff8000001fcf7808 */ /* 0x000fe40004000000 */
[----:B------:R-:W-:Y:S02]  /*9ed0*/  PLOP3.LUT P0, PT, PT, PT, UP3, 0x40, 0x0 ;  /* 0x000000000000781c */ /* 0x000fe40003f0e838 */
[----:B------:R-:W-:Y:S02]  /*9ee0*/  ISETP.LT.OR P1, PT, R2, 0x19, P1 ;  /* 0x000000190200780c */ /* 0x000fe40000f21670 */
[----:B------:R-:W-:Y:S02]  /*9ef0*/  ISETP.GT.AND P0, PT, R0, 0x20, P0 ;  /* 0x000000200000780c */ /* 0x000fe40000704270 */
[----:B------:R-:W-:Y:S02]  /*9f00*/  FSEL R204, R30, -INF , !P1 ;  /* 0xff8000001ecc7808 */ /* 0x000fe40004800000 */
[----:B------:R-:W-:Y:S02]  /*9f10*/  PLOP3.LUT P1, PT, PT, PT, UP2, 0x40, 0x0 ;  /* 0x000000000000781c */ /* 0x000fe40003f2e828 */
[----:B-1----:R-:W-:Y:S01]  /*9f20*/  FMNMX.FTZ R3, R3, R6, !PT ;  /* 0x0000000603037209 */ /* 0x002fe20007810000 */
[--C-:B--2---:R-:W-:Y:S01]  /*9f30*/  FFMA.FTZ R4, R7, c[0x0][0x2d0], -R173.reuse ;  /* 0x0000b40007047a23 */ /* 0x104fe200000108ad */
[----:B------:R-:W-:Y:S02]  /*9f40*/  ISETP.LT.OR P0, PT, R2, 0x21, P0 ;  /* 0x000000210200780c */ /* 0x000fe40000701670 */
[----:B------:R-:W-:Y:S01]  /*9f50*/  ISETP.GT.AND P1, PT, R0, 0x21, P1 ;  /* 0x000000210000780c */ /* 0x000fe20000f24270 */
[----:B------:R1:W2:Y:S01]  /*9f60*/  MUFU.EX2 R24, R4 ;  /* 0x0000000400187308 */ /* 0x0002a20000000800 */
[----:B------:R-:W4:Y:S01]  /*9f70*/  SHFL.BFLY PT, R167, R3, 0x1, 0x1f ;  /* 0x0c201f0003a77f89 */ /* 0x000f2200000e0000 */
[----:B------:R-:W-:Y:S02]  /*9f80*/  FSEL R212, R42, -INF , !P0 ;  /* 0xff8000002ad47808 */ /* 0x000fe40004000000 */
[----:B------:R-:W-:Y:S02]  /*9f90*/  PLOP3.LUT P0, PT, PT, PT, UP1, 0x40, 0x0 ;  /* 0x000000000000781c */ /* 0x000fe40003f0e818 */
[----:B------:R-:W-:Y:S02]  /*9fa0*/  FMNMX.FTZ R168, R168, R9, !PT ;  /* 0x00000009a8a87209 */ /* 0x000fe40007810000 */
[----:B------:R-:W-:Y:S02]  /*9fb0*/  ISETP.LT.OR P1, PT, R2, 0x22, P1 ;  /* 0x000000220200780c */ /* 0x000fe40000f21670 */
[----:B------:R-:W-:Y:S01]  /*9fc0*/  ISETP.GT.AND P0, PT, R0, 0x28, P0 ;  /* 0x000000280000780c */ /* 0x000fe20000704270 */
[C---:B------:R-:W-:Y:S01]  /*9fd0*/  FMUL.FTZ R174, R168.reuse, c[0x0][0x2d0] ;  /* 0x0000b400a8ae7a20 */ /* 0x040fe20000410000 */
[----:B------:R-:W-:Y:S02]  /*9fe0*/  FSEL R214, R43, -INF , !P1 ;  /* 0xff8000002bd67808 */ /* 0x000fe40004800000 */
[----:B------:R-:W-:Y:S02]  /*9ff0*/  FSETP.NEU.FTZ.AND P1, PT, R168, -INF , PT ;  /* 0xff800000a800780b */ /* 0x000fe40003f3d000 */
[----:B------:R-:W-:Y:S02]  /*a000*/  ISETP.LT.OR P0, PT, R2, 0x29, P0 ;  /* 0x000000290200780c */ /* 0x000fe40000701670 */
[----:B------:R-:W-:Y:S02]  /*a010*/  FMNMX.FTZ R5, R10, R171, !PT ;  /* 0x000000ab0a057209 */ /* 0x000fe40007810000 */
[----:B------:R-:W-:Y:S02]  /*a020*/  FSEL R174, R174, RZ, P1 ;  /* 0x000000ffaeae7208 */ /* 0x000fe40000800000 */
[----:B------:R-:W-:Y:S01]  /*a030*/  FSEL R213, R46, -INF , !P0 ;  /* 0xff8000002ed57808 */ /* 0x000fe20004000000 */
[--C-:B-1----:R-:W-:Y:S01]  /*a040*/  FFMA.FTZ R4, R16, c[0x0][0x2d0], -R173.reuse ;  /* 0x0000b40010047a23 */ /* 0x102fe200000108ad */
[----:B------:R-:W-:Y:S01]  /*a050*/  PLOP3.LUT P0, PT, PT, PT, UP0, 0x40, 0x0 ;  /* 0x000000000000781c */ /* 0x000fe20003f0e808 */
[----:B------:R-:W-:Y:S01]  /*a060*/  UISETP.GT.AND UP0, UPT, UR24, UR5, UPT ;  /* 0x000000051800728c */ /* 0x000fe2000bf04270 */
[----:B------:R-:W-:Y:S01]  /*a070*/  FMNMX.FTZ R5, R11, R5, !PT ;  /* 0x000000050b057209 */ /* 0x000fe20007810000 */
[----:B------:R1:W1:Y:S01]  /*a080*/  MUFU.EX2 R21, R4 ;  /* 0x0000000400157308 */ /* 0x0002620000000800 */
[----:B----4-:R-:W-:Y:S01]  /*a090*/  FMNMX.FTZ R167, R3, R167, !PT ;  /* 0x000000a703a77209 */ /* 0x010fe20007810000 */
[--C-:B------:R-:W-:Y:S01]  /*a0a0*/  FFMA.FTZ R3, R19, c[0x0][0x2d0], -R174.reuse ;  /* 0x0000b40013037a23 */ /* 0x100fe200000108ae */
[----:B------:R-:W-:Y:S01]  /*a0b0*/  ISETP.GT.AND P0, PT, R0, 0x29, P0 ;  /* 0x000000290000780c */ /* 0x000fe20000704270 */
[----:B------:R-:W-:Y:S01]  /*a0c0*/  UIADD3 UR24, UR24, -0x1, URZ ;  /* 0xffffffff18187890 */ /* 0x000fe2000fffe03f */
[----:B------:R-:W-:Y:S02]  /*a0d0*/  FMNMX.FTZ R5, R14, R5, !PT ;  /* 0x000000050e057209 */ /* 0x000fe40007810000 */
[----:B------:R-:W-:Y:S01]  /*a0e0*/  ISETP.LT.OR P0, PT, R2, 0x2a, P0 ;  /* 0x0000002a0200780c */ /* 0x000fe20000701670 */
[--C-:B------:R-:W-:Y:S01]  /*a0f0*/  FFMA.FTZ R2, R192, c[0x0][0x2d0], -R174.reuse ;  /* 0x0000b400c0027a23 */ /* 0x100fe200000108ae */
[----:B------:R-:W-:Y:S01]  /*a100*/  FMNMX.FTZ R5, R15, R5, !PT ;  /* 0x000000050f057209 */ /* 0x000fe20007810000 */
[----:B------:R-:W-:Y:S01]  /*a110*/  MUFU.EX2 R49, R3 ;  /* 0x0000000300317308 */ /* 0x000fe20000000800 */
[----:B------:R-:W-:Y:S02]  /*a120*/  FSEL R172, R47, -INF , !P0 ;  /* 0xff8000002fac7808 */ /* 0x000fe40004000000 */
[----:B------:R-:W-:Y:S02]  /*a130*/  FMNMX.FTZ R5, R200, R5, !PT ;  /* 0x00000005c8057209 */ /* 0x000fe40007810000 */
[----:B------:R-:W-:Y:S02]  /*a140*/  FSETP.NEU.FTZ.AND P0, PT, R167, -INF , PT ;  /* 0xff800000a700780b */ /* 0x000fe40003f1d000 */
[----:B------:R-:W-:Y:S02]  /*a150*/  FMNMX.FTZ R5, R203, R5, !PT ;  /* 0x00000005cb057209 */ /* 0x000fe40007810000 */
[----:B---3--:R-:W-:Y:S01]  /*a160*/  MOV R43, R20 ;  /* 0x00000014002b7202 */ /* 0x008fe20000000f00 */
[----:B------:R3:W-:Y:S01]  /*a170*/  MUFU.EX2 R6, R2 ;  /* 0x0000000200067308 */ /* 0x0007e20000000800 */
[----:B------:R-:W-:Y:S02]  /*a180*/  MOV R42, R34 ;  /* 0x00000022002a7202 */ /* 0x000fe40000000f00 */
[----:B--2---:R-:W-:Y:S01]  /*a190*/  F2FP.BF16.PACK_AB R192, R24, R43 ;  /* 0x0000002b18c0723e */ /* 0x004fe200000010ff */
[----:B-1----:R-:W-:Y:S01]  /*a1a0*/  FFMA.FTZ R4, R18, c[0x0][0x2d0], -R173 ;  /* 0x0000b40012047a23 */ /* 0x002fe200000108ad */
[----:B------:R-:W-:Y:S02]  /*a1b0*/  MOV R46, R21 ;  /* 0x00000015002e7202 */ /* 0x000fe40000000f00 */
[----:B------:R-:W-:Y:S03]  /*a1c0*/  LDSM.16.MT88.4 R20, [R225+0x100] ;  /* 0x00010000e114783b */ /* 0x000fe60000004200 */
[----:B------:R1:W2:Y:S01]  /*a1d0*/  MUFU.EX2 R51, R4 ;  /* 0x0000000400337308 */ /* 0x0002a20000000800 */
[--C-:B---3--:R-:W-:Y:S09]  /*a1e0*/  FFMA.FTZ R2, R193, c[0x0][0x2d0], -R174.reuse ;  /* 0x0000b400c1027a23 */ /* 0x108ff200000108ae */
[----:B------:R-:W3:Y:S01]  /*a1f0*/  MUFU.EX2 R50, R2 ;  /* 0x0000000200327308 */ /* 0x000ee20000000800 */
[----:B-1----:R-:W-:Y:S01]  /*a200*/  FMNMX.FTZ R4, R204, R5, !PT ;  /* 0x00000005cc047209 */ /* 0x002fe20007810000 */
[----:B------:R-:W-:Y:S01]  /*a210*/  FFMA.FTZ R5, R175, c[0x0][0x2d0], -R174 ;  /* 0x0000b400af057a23 */ /* 0x000fe200000108ae */
[----:B--2---:R-:W-:Y:S01]  /*a220*/  F2FP.BF16.PACK_AB R194, R51, R46 ;  /* 0x0000002e33c2723e */ /* 0x004fe200000010ff */
[----:B------:R-:W-:Y:S01]  /*a230*/  FMUL.FTZ R175, R167, c[0x0][0x2d0] ;  /* 0x0000b400a7af7a20 */ /* 0x000fe20000410000 */
[----:B------:R-:W-:Y:S05]  /*a240*/  FMNMX.FTZ R4, R207, R4, !PT ;  /* 0x00000004cf047209 */ /* 0x000fea0007810000 */
[----:B------:R-:W-:Y:S01]  /*a250*/  MUFU.EX2 R45, R5 ;  /* 0x00000005002d7308 */ /* 0x000fe20000000800 */
[----:B------:R-:W-:Y:S02]  /*a260*/  FSEL R175, R175, RZ, P0 ;  /* 0x000000ffafaf7208 */ /* 0x000fe40000000000 */
[----:B------:R-:W-:Y:S03]  /*a270*/  FMNMX.FTZ R0, R212, R4, !PT ;  /* 0x00000004d4007209 */ /* 0x000fe60007810000 */
[--C-:B------:R-:W-:Y:S01]  /*a280*/  FFMA.FTZ R3, R8, c[0x0][0x2d0], -R175.reuse ;  /* 0x0000b40008037a23 */ /* 0x100fe200000108af */
[----:B------:R-:W-:Y:S01]  /*a290*/  FMNMX.FTZ R0, R214, R0, !PT ;  /* 0x00000000d6007209 */ /* 0x000fe20007810000 */
[--C-:B------:R-:W-:Y:S02]  /*a2a0*/  FFMA.FTZ R4, R12, c[0x0][0x2d0], -R175.reuse ;  /* 0x0000b4000c047a23 */ /* 0x100fe400000108af */
[----:B------:R1:W-:Y:S01]  /*a2b0*/  MUFU.EX2 R44, R3 ;  /* 0x00000003002c7308 */ /* 0x0003e20000000800 */
[----:B------:R-:W-:Y:S02]  /*a2c0*/  FMNMX.FTZ R0, R213, R0, !PT ;  /* 0x00000000d5007209 */ /* 0x000fe40007810000 */
[----:B---3--:R-:W-:Y:S02]  /*a2d0*/  F2FP.BF16.PACK_AB R195, R49, R50 ;  /* 0x0000003231c3723e */ /* 0x008fe400000010ff */
[----:B------:R-:W-:Y:S05]  /*a2e0*/  FMNMX.FTZ R0, R172, R0, !PT ;  /* 0x00000000ac007209 */ /* 0x000fea0007810000 */
[----:B------:R-:W2:Y:S01]  /*a2f0*/  SHFL.BFLY PT, R2, R0, 0x2, 0x1f ;  /* 0x0c401f0000027f89 */ /* 0x000ea200000e0000 */
[----:B------:R-:W-:Y:S01]  /*a300*/  MUFU.EX2 R7, R4 ;  /* 0x0000000400077308 */ /* 0x000fe20000000800 */
[--C-:B-1----:R-:W-:Y:S09]  /*a310*/  FFMA.FTZ R3, R17, c[0x0][0x2d0], -R175.reuse ;  /* 0x0000b40011037a23 */ /* 0x102ff200000108af */
[----:B------:R2:W-:Y:S02]  /*a320*/  MUFU.EX2 R47, R3 ;  /* 0x00000003002f7308 */ /* 0x0005e40000000800 */
[----:B--2---:R-:W-:Y:S01]  /*a330*/  FMNMX.FTZ R3, R0, R2, !PT ;  /* 0x0000000200037209 */ /* 0x004fe20007810000 */
[----:B------:R-:W-:Y:S01]  /*a340*/  FFMA.FTZ R2, R13, c[0x0][0x2d0], -R175 ;  /* 0x0000b4000d027a23 */ /* 0x000fe200000108af */
[----:B------:R-:W-:Y:S06]  /*a350*/  FSEL R0, R169, RZ, P2 ;  /* 0x000000ffa9007208 */ /* 0x000fec0001000000 */
[----:B------:R1:W-:Y:S01]  /*a360*/  MUFU.EX2 R48, R2 ;  /* 0x0000000200307308 */ /* 0x0003e20000000800 */
[----:B------:R-:W2:Y:S01]  /*a370*/  SHFL.BFLY PT, R4, R3, 0x1, 0x1f ;  /* 0x0c201f0003047f89 */ /* 0x000ea200000e0000 */
[----:B------:R-:W-:Y:S04]  /*a380*/  FADD.FTZ R0, -R0, R164 ;  /* 0x000000a400007221 */ /* 0x000fe80000010100 */
[----:B------:R-:W-:Y:S04]  /*a390*/  FMUL.FTZ R0, R0, c[0x0][0x2d0] ;  /* 0x0000b40000007a20 */ /* 0x000fe80000410000 */
[----:B------:R3:W4:Y:S01]  /*a3a0*/  MUFU.EX2 R165, R0 ;  /* 0x0000000000a57308 */ /* 0x0007220000000800 */
[----:B-1----:R-:W-:Y:S02]  /*a3b0*/  FSEL R2, R168, RZ, P1 ;  /* 0x000000ffa8027208 */ /* 0x002fe40000800000 */
[----:B--2---:R-:W-:Y:S03]  /*a3c0*/  FMNMX.FTZ R3, R4, R3, !PT ;  /* 0x0000000304037209 */ /* 0x004fe60007810000 */
[----:B------:R-:W-:Y:S02]  /*a3d0*/  FADD.FTZ R2, -R2, R166 ;  /* 0x000000a602027221 */ /* 0x000fe40000010100 */
[----:B------:R-:W-:Y:S02]  /*a3e0*/  FMUL.FTZ R166, R3, c[0x0][0x2d0] ;  /* 0x0000b40003a67a20 */ /* 0x000fe40000410000 */
[----:B------:R-:W-:Y:S01]  /*a3f0*/  FMUL.FTZ R2, R2, c[0x0][0x2d0] ;  /* 0x0000b40002027a20 */ /* 0x000fe20000410000 */
[----:B---3--:R-:W-:Y:S01]  /*a400*/  FSEL R0, R167, RZ, P0 ;  /* 0x000000ffa7007208 */ /* 0x008fe20000000000 */
[----:B----4-:R-:W-:Y:S01]  /*a410*/  FMUL.FTZ R5, R165, R177 ;  /* 0x000000b1a5057220 */ /* 0x010fe20000410000 */
[----:B------:R-:W-:Y:S01]  /*a420*/  FSETP.NEU.FTZ.AND P0, PT, R3, -INF , PT ;  /* 0xff8000000300780b */ /* 0x000fe20003f1d000 */
[----:B------:R-:W1:Y:S01]  /*a430*/  MUFU.EX2 R164, R2 ;  /* 0x0000000200a47308 */ /* 0x000e620000000800 */
[C---:B------:R-:W-:Y:S02]  /*a440*/  FMUL.FTZ R16, R165.reuse, R188 ;  /* 0x000000bca5107220 */ /* 0x040fe40000410000 */
[----:B------:R-:W-:Y:S01]  /*a450*/  FADD.FTZ R0, -R0, R170 ;  /* 0x000000aa00007221 */ /* 0x000fe20000010100 */
[----:B------:R-:W-:Y:S01]  /*a460*/  FSEL R166, R166, RZ, P0 ;  /* 0x000000ffa6a67208 */ /* 0x000fe20000000000 */
[C---:B------:R-:W-:Y:S01]  /*a470*/  FMUL.FTZ R17, R165.reuse, R189 ;  /* 0x000000bda5117220 */ /* 0x040fe20000410000 */
[----:B------:R-:W-:Y:S01]  /*a480*/  MOV R170, R7 ;  /* 0x0000000700aa7202 */ /* 0x000fe20000000f00 */
[----:B------:R-:W-:Y:S02]  /*a490*/  FMUL.FTZ R0, R0, c[0x0][0x2d0] ;  /* 0x0000b40000007a20 */ /* 0x000fe40000410000 */
[--C-:B------:R-:W-:Y:S02]  /*a4a0*/  FFMA.FTZ R4, R14, c[0x0][0x2d0], -R166.reuse ;  /* 0x0000b4000e047a23 */ /* 0x100fe400000108a6 */
[----:B------:R2:W3:Y:S01]  /*a4b0*/  MUFU.EX2 R2, R0 ;  /* 0x0000000000027308 */ /* 0x0004e20000000800 */
[C---:B------:R-:W-:Y:S02]  /*a4c0*/  FMUL.FTZ R32, R165.reuse, R144 ;  /* 0x00000090a5207220 */ /* 0x040fe40000410000 */
[C---:B------:R-:W-:Y:S02]  /*a4d0*/  FMUL.FTZ R33, R165.reuse, R145 ;  /* 0x00000091a5217220 */ /* 0x040fe40000410000 */
[C---:B------:R-:W-:Y:S02]  /*a4e0*/  FMUL.FTZ R52, R165.reuse, R52 ;  /* 0x00000034a5347220 */ /* 0x040fe40000410000 */
[C---:B------:R-:W-:Y:S02]  /*a4f0*/  FMUL.FTZ R53, R165.reuse, R53 ;  /* 0x00000035a5357220 */ /* 0x040fe40000410000 */
[C---:B------:R-:W-:Y:S01]  /*a500*/  FMUL.FTZ R64, R165.reuse, R64 ;  /* 0x00000040a5407220 */ /* 0x040fe20000410000 */
[----:B------:R4:W-:Y:S01]  /*a510*/  MUFU.EX2 R220, R4 ;  /* 0x0000000400dc7308 */ /* 0x0009e20000000800 */
[----:B------:R-:W-:Y:S02]  /*a520*/  FMUL.FTZ R65, R165, R65 ;  /* 0x00000041a5417220 */ /* 0x000fe40000410000 */
[C---:B-1----:R-:W-:Y:S02]  /*a530*/  FMUL.FTZ R7, R164.reuse, R179 ;  /* 0x000000b3a4077220 */ /* 0x042fe40000410000 */
[C---:B------:R-:W-:Y:S02]  /*a540*/  FMUL.FTZ R18, R164.reuse, R190 ;  /* 0x000000bea4127220 */ /* 0x040fe40000410000 */
[C---:B------:R-:W-:Y:S02]  /*a550*/  FMUL.FTZ R19, R164.reuse, R191 ;  /* 0x000000bfa4137220 */ /* 0x040fe40000410000 */
[C---:B------:R-:W-:Y:S02]  /*a560*/  FMUL.FTZ R34, R164.reuse, R146 ;  /* 0x00000092a4227220 */ /* 0x040fe40000410000 */
[C---:B------:R-:W-:Y:S02]  /*a570*/  FMUL.FTZ R54, R164.reuse, R54 ;  /* 0x00000036a4367220 */ /* 0x040fe40000410000 */
[----:B------:R-:W-:Y:S02]  /*a580*/  FMUL.FTZ R55, R164, R55 ;  /* 0x00000037a4377220 */ /* 0x000fe40000410000 */
[--C-:B--2---:R-:W-:Y:S02]  /*a590*/  FFMA.FTZ R0, R10, c[0x0][0x2d0], -R166.reuse ;  /* 0x0000b4000a007a23 */ /* 0x104fe400000108a6 */
[C---:B---3--:R-:W-:Y:S01]  /*a5a0*/  FMUL.FTZ R8, R2.reuse, R180 ;  /* 0x000000b402087220 */ /* 0x048fe20000410000 */
[----:B------:R-:W-:Y:S01]  /*a5b0*/  MOV R180, R24 ;  /* 0x0000001800b47202 */ /* 0x000fe20000000f00 */
[----:B------:R1:W-:Y:S01]  /*a5c0*/  MUFU.EX2 R217, R0 ;  /* 0x0000000000d97308 */ /* 0x0003e20000000800 */
[C---:B------:R-:W-:Y:S01]  /*a5d0*/  FMUL.FTZ R9, R2.reuse, R181 ;  /* 0x000000b502097220 */ /* 0x040fe20000410000 */
[----:B------:R-:W-:Y:S01]  /*a5e0*/  MOV R181, R35 ;  /* 0x0000002300b57202 */ /* 0x000fe20000000f00 */
[C---:B------:R-:W-:Y:S01]  /*a5f0*/  FMUL.FTZ R12, R2.reuse, R184 ;  /* 0x000000b8020c7220 */ /* 0x040fe20000410000 */
[----:B------:R-:W-:Y:S01]  /*a600*/  MOV R184, R51 ;  /* 0x0000003300b87202 */ /* 0x000fe20000000f00 */
[--C-:B----4-:R-:W-:Y:S01]  /*a610*/  FFMA.FTZ R4, R15, c[0x0][0x2d0], -R166.reuse ;  /* 0x0000b4000f047a23 */ /* 0x110fe200000108a6 */
[----:B------:R-:W-:Y:S01]  /*a620*/  MOV R191, R180 ;  /* 0x000000b400bf7202 */ /* 0x000fe20000000f00 */
[C---:B------:R-:W-:Y:S01]  /*a630*/  FMUL.FTZ R13, R2.reuse, R185 ;  /* 0x000000b9020d7220 */ /* 0x040fe20000410000 */
[----:B------:R-:W-:Y:S01]  /*a640*/  MOV R185, R46 ;  /* 0x0000002e00b97202 */ /* 0x000fe20000000f00 */
[C---:B------:R-:W-:Y:S01]  /*a650*/  FMUL.FTZ R24, R2.reuse, R136 ;  /* 0x0000008802187220 */ /* 0x040fe20000410000 */
[----:B-----5:R2:W3:Y:S01]  /*a660*/  MUFU.EX2 R221, R4 ;  /* 0x0000000400dd7308 */ /* 0x0204e20000000800 */
[C---:B------:R-:W-:Y:S02]  /*a670*/  FMUL.FTZ R25, R2.reuse, R137 ;  /* 0x0000008902197220 */ /* 0x040fe40000410000 */
[C---:B------:R-:W-:Y:S02]  /*a680*/  FMUL.FTZ R29, R2.reuse, R141 ;  /* 0x0000008d021d7220 */ /* 0x040fe40000410000 */
[----:B------:R-:W-:Y:S02]  /*a690*/  FMUL.FTZ R28, R2, R140 ;  /* 0x0000008c021c7220 */ /* 0x000fe40000410000 */
[----:B------:R-:W-:Y:S02]  /*a6a0*/  FMUL.FTZ R35, R164, R147 ;  /* 0x00000093a4237220 */ /* 0x000fe40000410000 */
[C---:B------:R-:W-:Y:S01]  /*a6b0*/  FMUL.FTZ R40, R2.reuse, R152 ;  /* 0x0000009802287220 */ /* 0x040fe20000410000 */
[----:B------:R-:W-:Y:S01]  /*a6c0*/  MOV R152, R41 ;  /* 0x0000002900987202 */ /* 0x000fe20000000f00 */
[----:B------:R-:W-:Y:S01]  /*a6d0*/  FMUL.FTZ R41, R2, R153 ;  /* 0x0000009902297220 */ /* 0x000fe20000410000 */
[----:B------:R-:W-:Y:S01]  /*a6e0*/  MOV R153, R42 ;  /* 0x0000002a00997202 */ /* 0x000fe20000000f00 */
[----:B------:R-:W-:Y:S01]  /*a6f0*/  FMUL.FTZ R51, R164, R163 ;  /* 0x000000a3a4337220 */ /* 0x000fe20000410000 */
[----:B------:R-:W-:Y:S01]  /*a700*/  LDSM.16.MT88.4 R144, [R226+0x900] ;  /* 0x00090000e290783b */ /* 0x000fe20000004200 */
[----:B-1----:R-:W-:Y:S02]  /*a710*/  FFMA.FTZ R0, R11, c[0x0][0x2d0], -R166 ;  /* 0x0000b4000b007a23 */ /* 0x002fe400000108a6 */
[C---:B------:R-:W-:Y:S02]  /*a720*/  FMUL.FTZ R56, R2.reuse, R56 ;  /* 0x0000003802387220 */ /* 0x040fe40000410000 */
[----:B------:R1:W4:Y:S01]  /*a730*/  MUFU.EX2 R218, R0 ;  /* 0x0000000000da7308 */ /* 0x0003220000000800 */
[C---:B------:R-:W-:Y:S02]  /*a740*/  FMUL.FTZ R57, R2.reuse, R57 ;  /* 0x0000003902397220 */ /* 0x040fe40000410000 */
[C---:B------:R-:W-:Y:S02]  /*a750*/  FMUL.FTZ R60, R2.reuse, R60 ;  /* 0x0000003c023c7220 */ /* 0x040fe40000410000 */
[----:B--2---:R-:W-:Y:S01]  /*a760*/  FMUL.FTZ R4, R165, R176 ;  /* 0x000000b0a5047220 */ /* 0x004fe20000410000 */
[----:B------:R-:W-:Y:S01]  /*a770*/  F2FP.BF16.PACK_AB R176, R47, R44 ;  /* 0x0000002c2fb0723e */ /* 0x000fe200000010ff */
[----:B------:R-:W-:Y:S01]  /*a780*/  FMUL.FTZ R61, R2, R61 ;  /* 0x0000003d023d7220 */ /* 0x000fe20000410000 */
[----:B---3--:R-:W-:Y:S01]  /*a790*/  F2FP.BF16.PACK_AB R179, R221, R220 ;  /* 0x000000dcddb3723e */ /* 0x008fe200000010ff */
[C---:B------:R-:W-:Y:S02]  /*a7a0*/  FMUL.FTZ R66, R164.reuse, R66 ;  /* 0x00000042a4427220 */ /* 0x040fe40000410000 */
[C---:B------:R-:W-:Y:S02]  /*a7b0*/  FMUL.FTZ R67, R164.reuse, R67 ;  /* 0x00000043a4437220 */ /* 0x040fe40000410000 */
[C---:B------:R-:W-:Y:S02]  /*a7c0*/  FMUL.FTZ R68, R165.reuse, R68 ;  /* 0x00000044a5447220 */ /* 0x040fe40000410000 */
[----:B------:R-:W-:Y:S02]  /*a7d0*/  FMUL.FTZ R69, R165, R69 ;  /* 0x00000045a5457220 */ /* 0x000fe40000410000 */
[C---:B------:R-:W-:Y:S02]  /*a7e0*/  FMUL.FTZ R70, R164.reuse, R70 ;  /* 0x00000046a4467220 */ /* 0x040fe40000410000 */
[----:B------:R-:W-:Y:S02]  /*a7f0*/  FMUL.FTZ R71, R164, R71 ;  /* 0x00000047a4477220 */ /* 0x000fe40000410000 */
[C---:B------:R-:W-:Y:S02]  /*a800*/  FMUL.FTZ R72, R2.reuse, R72 ;  /* 0x0000004802487220 */ /* 0x040fe40000410000 */
[C---:B------:R-:W-:Y:S01]  /*a810*/  FMUL.FTZ R73, R2.reuse, R73 ;  /* 0x0000004902497220 */ /* 0x040fe20000410000 */
[----:B-1----:R-:W-:Y:S01]  /*a820*/  FSEL R0, R3, RZ, P0 ;  /* 0x000000ff03007208 */ /* 0x002fe20000000000 */
[----:B------:R-:W-:Y:S01]  /*a830*/  FMUL.FTZ R76, R2, R76 ;  /* 0x0000004c024c7220 */ /* 0x000fe20000410000 */
[----:B----4-:R-:W-:Y:S01]  /*a840*/  F2FP.BF16.PACK_AB R177, R218, R217 ;  /* 0x000000d9dab1723e */ /* 0x010fe200000010ff */
[----:B------:R-:W-:Y:S01]  /*a850*/  FMUL.FTZ R77, R2, R77 ;  /* 0x0000004d024d7220 */ /* 0x000fe20000410000 */
[----:B------:R-:W-:Y:S01]  /*a860*/  PLOP3.LUT P0, PT, PT, PT, UP0, 0x80, 0x0 ;  /* 0x000000000000781c */ /* 0x000fe20003f0f008 */
[----:B------:R-:W-:Y:S01]  /*a870*/  FADD.FTZ R0, -R0, R171 ;  /* 0x000000ab00007221 */ /* 0x000fe20000010100 */
[----:B------:R-:W-:Y:S01]  /*a880*/  MOV R171, R6 ;  /* 0x0000000600ab7202 */ /* 0x000fe20000000f00 */
[----:B------:R-:W-:Y:S01]  /*a890*/  FMUL.FTZ R6, R164, R178 ;  /* 0x000000b2a4067220 */ /* 0x000fe20000410000 */
[----:B------:R-:W-:Y:S01]  /*a8a0*/  F2FP.BF16.PACK_AB R178, R48, R170 ;  /* 0x000000aa30b2723e */ /* 0x000fe200000010ff */
[----:B------:R-:W-:Y:S01]  /*a8b0*/  FMUL.FTZ R0, R0, c[0x0][0x2d0] ;  /* 0x0000b40000007a20 */ /* 0x000fe20000410000 */
[----:B------:R-:W-:Y:S01]  /*a8c0*/  F2FP.BF16.PACK_AB R193, R171, R45 ;  /* 0x0000002dabc1723e */ /* 0x000fe200000010ff */
[C---:B------:R-:W-:Y:S02]  /*a8d0*/  FMUL.FTZ R80, R165.reuse, R80 ;  /* 0x00000050a5507220 */ /* 0x040fe40000410000 */
[----:B------:R-:W-:Y:S02]  /*a8e0*/  FMUL.FTZ R81, R165, R81 ;  /* 0x00000051a5517220 */ /* 0x000fe40000410000 */
[----:B------:R-:W1:Y:S01]  /*a8f0*/  MUFU.EX2 R0, R0 ;  /* 0x0000000000007308 */ /* 0x000e620000000800 */
[C---:B------:R-:W-:Y:S01]  /*a900*/  FMUL.FTZ R82, R164.reuse, R82 ;  /* 0x00000052a4527220 */ /* 0x040fe20000410000 */
[-C--:B------:R-:W-:Y:S01]  /*a910*/  HMMA.16816.F32.BF16 R4, R192, R20.reuse, R4 ;  /* 0x00000014c004723c */ /* 0x080fe20000041804 */
[C---:B------:R-:W-:Y:S02]  /*a920*/  FMUL.FTZ R83, R164.reuse, R83 ;  /* 0x00000053a4537220 */ /* 0x040fe40000410000 */
[--C-:B------:R-:W-:Y:S02]  /*a930*/  FFMA.FTZ R140, R197, c[0x0][0x2d0], -R173.reuse ;  /* 0x0000b400c58c7a23 */ /* 0x100fe400000108ad */
[C---:B------:R-:W-:Y:S02]  /*a940*/  FMUL.FTZ R84, R165.reuse, R84 ;  /* 0x00000054a5547220 */ /* 0x040fe40000410000 */
[C---:B------:R-:W-:Y:S02]  /*a950*/  FMUL.FTZ R85, R165.reuse, R85 ;  /* 0x00000055a5557220 */ /* 0x040fe40000410000 */
[C---:B------:R-:W-:Y:S03]  /*a960*/  FMUL.FTZ R86, R164.reuse, R86 ;  /* 0x00000056a4567220 */ /* 0x040fe60000410000 */
[----:B------:R-:W-:Y:S02]  /*a970*/  FMUL.FTZ R87, R164, R87 ;  /* 0x00000057a4577220 */ /* 0x000fe40000410000 */
[C---:B------:R-:W-:Y:S02]  /*a980*/  FMUL.FTZ R88, R2.reuse, R88 ;  /* 0x0000005802587220 */ /* 0x040fe40000410000 */
[C---:B------:R-:W-:Y:S02]  /*a990*/  FMUL.FTZ R89, R2.reuse, R89 ;  /* 0x0000005902597220 */ /* 0x040fe40000410000 */
[C---:B------:R-:W-:Y:S02]  /*a9a0*/  FMUL.FTZ R92, R2.reuse, R92 ;  /* 0x0000005c025c7220 */ /* 0x040fe40000410000 */
[----:B------:R-:W-:Y:S02]  /*a9b0*/  FMUL.FTZ R93, R2, R93 ;  /* 0x0000005d025d7220 */ /* 0x000fe40000410000 */
[C---:B-1----:R-:W-:Y:S01]  /*a9c0*/  FMUL.FTZ R10, R0.reuse, R182 ;  /* 0x000000b6000a7220 */ /* 0x042fe20000410000 */
[----:B------:R-:W-:Y:S01]  /*a9d0*/  MOV R182, R48 ;  /* 0x0000003000b67202 */ /* 0x000fe20000000f00 */
[C---:B------:R-:W-:Y:S01]  /*a9e0*/  FMUL.FTZ R11, R0.reuse, R183 ;  /* 0x000000b7000b7220 */ /* 0x040fe20000410000 */
[----:B------:R-:W-:Y:S01]  /*a9f0*/  MOV R183, R50 ;  /* 0x0000003200b77202 */ /* 0x000fe20000000f00 */
[C---:B------:R-:W-:Y:S02]  /*aa00*/  FMUL.FTZ R26, R0.reuse, R138 ;  /* 0x0000008a001a7220 */ /* 0x040fe40000410000 */
[C---:B------:R-:W-:Y:S02]  /*aa10*/  FMUL.FTZ R27, R0.reuse, R139 ;  /* 0x0000008b001b7220 */ /* 0x040fe40000410000 */
[----:B------:R-:W-:Y:S01]  /*aa20*/  LDSM.16.MT88.4 R136, [R227+0x100] ;  /* 0x00010000e388783b */ /* 0x000fe20000004200 */
[C---:B------:R-:W-:Y:S01]  /*aa30*/  HMMA.16816.F32.BF16 R8, R176.reuse, R20, R8 ;  /* 0x00000014b008723c */ /* 0x040fe20000041808 */
[C---:B------:R-:W-:Y:S01]  /*aa40*/  FMUL.FTZ R14, R0.reuse, R186 ;  /* 0x000000ba000e7220 */ /* 0x040fe20000410000 */
[----:B------:R-:W-:Y:S01]  /*aa50*/  MOV R186, R47 ;  /* 0x0000002f00ba7202 */ /* 0x000fe20000000f00 */
[C---:B------:R-:W-:Y:S01]  /*aa60*/  FMUL.FTZ R15, R0.reuse, R187 ;  /* 0x000000bb000f7220 */ /* 0x040fe20000410000 */
[----:B------:R-:W-:Y:S01]  /*aa70*/  MOV R187, R171 ;  /* 0x000000ab00bb7202 */ /* 0x000fe20000000f00 */
[C---:B------:R-:W-:Y:S01]  /*aa80*/  FMUL.FTZ R30, R0.reuse, R142 ;  /* 0x0000008e001e7220 */ /* 0x040fe20000410000 */
[----:B------:R1:W-:Y:S01]  /*aa90*/  MUFU.EX2 R171, R140 ;  /* 0x0000008c00ab7308 */ /* 0x0003e20000000800 */
[C---:B------:R-:W-:Y:S02]  /*aaa0*/  FMUL.FTZ R20, R165.reuse, R132 ;  /* 0x00000084a5147220 */ /* 0x040fe40000410000 */
[C---:B------:R-:W-:Y:S01]  /*aab0*/  FMUL.FTZ R21, R165.reuse, R133 ;  /* 0x00000085a5157220 */ /* 0x040fe20000410000 */
[-C--:B------:R-:W-:Y:S02]  /*aac0*/  HMMA.16816.F32.BF16 R12, R176, R22.reuse, R12 ;  /* 0x00000016b00c723c */ /* 0x080fe4000004180c */
[C---:B------:R-:W-:Y:S02]  /*aad0*/  FMUL.FTZ R31, R0.reuse, R143 ;  /* 0x0000008f001f7220 */ /* 0x040fe40000410000 */
[C---:B------:R-:W-:Y:S01]  /*aae0*/  FMUL.FTZ R42, R0.reuse, R154 ;  /* 0x0000009a002a7220 */ /* 0x040fe20000410000 */
[----:B------:R-:W-:Y:S01]  /*aaf0*/  MOV R154, R43 ;  /* 0x0000002b009a7202 */ /* 0x000fe20000000f00 */
[----:B------:R-:W-:Y:S01]  /*ab00*/  FMUL.FTZ R43, R0, R155 ;  /* 0x0000009b002b7220 */ /* 0x000fe20000410000 */
[----:B------:R-:W-:Y:S01]  /*ab10*/  MOV R155, R44 ;  /* 0x0000002c009b7202 */ /* 0x000fe20000000f00 */
[C---:B------:R-:W-:Y:S01]  /*ab20*/  HMMA.16816.F32.BF16 R16, R192.reuse, R22, R16 ;  /* 0x00000016c010723c */ /* 0x040fe20000041810 */
[C---:B------:R-:W-:Y:S03]  /*ab30*/  FMUL.FTZ R44, R2.reuse, R156 ;  /* 0x0000009c022c7220 */ /* 0x040fe60000410000 */
[----:B------:R-:W-:Y:S01]  /*ab40*/  MOV R156, R45 ;  /* 0x0000002d009c7202 */ /* 0x000fe20000000f00 */
[----:B------:R-:W-:Y:S01]  /*ab50*/  FMUL.FTZ R45, R2, R157 ;  /* 0x0000009d022d7220 */ /* 0x000fe20000410000 */
[----:B------:R-:W-:Y:S01]  /*ab60*/  MOV R157, R181 ;  /* 0x000000b5009d7202 */ /* 0x000fe20000000f00 */
[C---:B------:R-:W-:Y:S01]  /*ab70*/  FMUL.FTZ R22, R164.reuse, R134 ;  /* 0x00000086a4167220 */ /* 0x040fe20000410000 */
[----:B------:R-:W-:Y:S01]  /*ab80*/  MOV R181, R49 ;  /* 0x0000003100b57202 */ /* 0x000fe20000000f00 */
[----:B------:R-:W-:Y:S02]  /*ab90*/  FMUL.FTZ R23, R164, R135 ;  /* 0x00000087a4177220 */ /* 0x000fe40000410000 */
[----:B------:R-:W2:Y:S01]  /*aba0*/  LDSM.16.MT88.4 R132, [R228+0x100] ;  /* 0x00010000e484783b */ /* 0x000ea20000004200 */
[C---:B------:R-:W-:Y:S02]  /*abb0*/  FMUL.FTZ R46, R0.reuse, R158 ;  /* 0x0000009e002e7220 */ /* 0x040fe40000410000 */
[----:B------:R-:W-:Y:S02]  /*abc0*/  FMUL.FTZ R47, R0, R159 ;  /* 0x0000009f002f7220 */ /* 0x000fe40000410000 */
[-C--:B------:R-:W-:Y:S01]  /*abd0*/  HMMA.16816.F32.BF16 R20, R192, R36.reuse, R20 ;  /* 0x00000024c014723c */ /* 0x080fe20000041814 */
[C---:B------:R-:W-:Y:S02]  /*abe0*/  FMUL.FTZ R48, R165.reuse, R160 ;  /* 0x000000a0a5307220 */ /* 0x040fe40000410000 */
[C---:B------:R-:W-:Y:S02]  /*abf0*/  FMUL.FTZ R49, R165.reuse, R161 ;  /* 0x000000a1a5317220 */ /* 0x040fe40000410000 */
[----:B------:R-:W-:Y:S02]  /*ac00*/  FMUL.FTZ R50, R164, R162 ;  /* 0x000000a2a4327220 */ /* 0x000fe40000410000 */
[C---:B------:R-:W-:Y:S01]  /*ac10*/  FMUL.FTZ R58, R0.reuse, R58 ;  /* 0x0000003a003a7220 */ /* 0x040fe20000410000 */
[C---:B------:R-:W-:Y:S01]  /*ac20*/  HMMA.16816.F32.BF16 R24, R176.reuse, R36, R24 ;  /* 0x00000024b018723c */ /* 0x040fe20000041818 */
[C---:B------:R-:W-:Y:S03]  /*ac30*/  FMUL.FTZ R59, R0.reuse, R59 ;  /* 0x0000003b003b7220 */ /* 0x040fe60000410000 */
[C---:B------:R-:W-:Y:S02]  /*ac40*/  FMUL.FTZ R62, R0.reuse, R62 ;  /* 0x0000003e003e7220 */ /* 0x040fe40000410000 */
[C---:B------:R-:W-:Y:S02]  /*ac50*/  FMUL.FTZ R63, R0.reuse, R63 ;  /* 0x0000003f003f7220 */ /* 0x040fe40000410000 */
[-C--:B------:R-:W-:Y:S01]  /*ac60*/  HMMA.16816.F32.BF16 R28, R176, R38.reuse, R28 ;  /* 0x00000026b01c723c */ /* 0x080fe2000004181c */
[C---:B------:R-:W-:Y:S03]  /*ac70*/  FMUL.FTZ R36, R165.reuse, R148 ;  /* 0x00000094a5247220 */ /* 0x040fe60000410000 */
[C---:B------:R-:W-:Y:S02]  /*ac80*/  FMUL.FTZ R37, R165.reuse, R149 ;  /* 0x00000095a5257220 */ /* 0x040fe40000410000 */
[C---:B------:R-:W-:Y:S02]  /*ac90*/  FMUL.FTZ R74, R0.reuse, R74 ;  /* 0x0000004a004a7220 */ /* 0x040fe40000410000 */
[C---:B------:R-:W-:Y:S01]  /*aca0*/  HMMA.16816.F32.BF16 R32, R192.reuse, R38, R32 ;  /* 0x00000026c020723c */ /* 0x040fe20000041820 */
[C---:B------:R-:W-:Y:S03]  /*acb0*/  FMUL.FTZ R75, R0.reuse, R75 ;  /* 0x0000004b004b7220 */ /* 0x040fe60000410000 */
[C---:B------:R-:W-:Y:S02]  /*acc0*/  FMUL.FTZ R78, R0.reuse, R78 ;  /* 0x0000004e004e7220 */ /* 0x040fe40000410000 */
[----:B------:R-:W-:Y:S02]  /*acd0*/  FMUL.FTZ R79, R0, R79 ;  /* 0x0000004f004f7220 */ /* 0x000fe40000410000 */
[C---:B------:R-:W-:Y:S04]  /*ace0*/  FMUL.FTZ R38, R164.reuse, R150 ;  /* 0x00000096a4267220 */ /* 0x040fe80000410000 */
[----:B------:R-:W-:Y:S02]  /*acf0*/  FMUL.FTZ R39, R164, R151 ;  /* 0x00000097a4277220 */ /* 0x000fe40000410000 */
[----:B------:R-:W-:Y:S01]  /*ad00*/  LDSM.16.MT88.4 R148, [R228+0x900] ;  /* 0x00090000e494783b */ /* 0x000fe20000004200 */
[C---:B------:R-:W-:Y:S02]  /*ad10*/  FMUL.FTZ R90, R0.reuse, R90 ;  /* 0x0000005a005a7220 */ /* 0x040fe40000410000 */
[C---:B------:R-:W-:Y:S02]  /*ad20*/  FMUL.FTZ R91, R0.reuse, R91 ;  /* 0x0000005b005b7220 */ /* 0x040fe40000410000 */
[-C--:B--2---:R-:W-:Y:S01]  /*ad30*/  HMMA.16816.F32.BF16 R36, R192, R132.reuse, R36 ;  /* 0x00000084c024723c */ /* 0x084fe20000041824 */
[C---:B------:R-:W-:Y:S02]  /*ad40*/  FMUL.FTZ R94, R0.reuse, R94 ;  /* 0x0000005e005e7220 */ /* 0x040fe40000410000 */
[----:B------:R-:W-:Y:S02]  /*ad50*/  FMUL.FTZ R95, R0, R95 ;  /* 0x0000005f005f7220 */ /* 0x000fe40000410000 */
[C---:B------:R-:W-:Y:S02]  /*ad60*/  FMUL.FTZ R96, R165.reuse, R96 ;  /* 0x00000060a5607220 */ /* 0x040fe40000410000 */
[C---:B------:R-:W-:Y:S01]  /*ad70*/  FMUL.FTZ R97, R165.reuse, R97 ;  /* 0x00000061a5617220 */ /* 0x040fe20000410000 */
[C---:B------:R-:W-:Y:S01]  /*ad80*/  HMMA.16816.F32.BF16 R40, R176.reuse, R132, R40 ;  /* 0x00000084b028723c */ /* 0x040fe20000041828 */
[C---:B------:R-:W-:Y:S03]  /*ad90*/  FMUL.FTZ R98, R164.reuse, R98 ;  /* 0x00000062a4627220 */ /* 0x040fe60000410000 */
[----:B------:R-:W-:Y:S02]  /*ada0*/  FMUL.FTZ R99, R164, R99 ;  /* 0x00000063a4637220 */ /* 0x000fe40000410000 */
[--C-:B-1----:R-:W-:Y:S02]  /*adb0*/  FFMA.FTZ R140, R198, c[0x0][0x2d0], -R174.reuse ;  /* 0x0000b400c68c7a23 */ /* 0x102fe400000108ae */
[-C--:B------:R-:W-:Y:S01]  /*adc0*/  HMMA.16816.F32.BF16 R44, R176, R134.reuse, R44 ;  /* 0x00000086b02c723c */ /* 0x080fe2000004182c */
[C---:B------:R-:W-:Y:S01]  /*add0*/  FMUL.FTZ R100, R165.reuse, R100 ;  /* 0x00000064a5647220 */ /* 0x040fe20000410000 */
[----:B------:R1:W-:Y:S02]  /*ade0*/  MUFU.EX2 R160, R140 ;  /* 0x0000008c00a07308 */ /* 0x0003e40000000800 */
[C---:B------:R-:W-:Y:S02]  /*adf0*/  FMUL.FTZ R101, R165.reuse, R101 ;  /* 0x00000065a5657220 */ /* 0x040fe40000410000 */
[C---:B------:R-:W-:Y:S02]  /*ae00*/  FMUL.FTZ R102, R164.reuse, R102 ;  /* 0x00000066a4667220 */ /* 0x040fe40000410000 */
[C---:B------:R-:W-:Y:S01]  /*ae10*/  HMMA.16816.F32.BF16 R48, R192.reuse, R134, R48 ;  /* 0x00000086c030723c */ /* 0x040fe20000041830 */
[----:B------:R-:W2:Y:S03]  /*ae20*/  LDSM.16.MT88.4 R132, [R225+0x1900] ;  /* 0x00190000e184783b */ /* 0x000ea60000004200 */
[----:B------:R-:W-:Y:S02]  /*ae30*/  FMUL.FTZ R103, R164, R103 ;  /* 0x00000067a4677220 */ /* 0x000fe40000410000 */
[C---:B------:R-:W-:Y:S02]  /*ae40*/  FMUL.FTZ R104, R2.reuse, R104 ;  /* 0x0000006802687220 */ /* 0x040fe40000410000 */
[-C--:B------:R-:W-:Y:S01]  /*ae50*/  HMMA.16816.F32.BF16 R52, R192, R136.reuse, R52 ;  /* 0x00000088c034723c */ /* 0x080fe20000041834 */
[----:B------:R-:W-:Y:S03]  /*ae60*/  FMUL.FTZ R105, R2, R105 ;  /* 0x0000006902697220 */ /* 0x000fe60000410000 */
[C---:B------:R-:W-:Y:S02]  /*ae70*/  FMUL.FTZ R106, R0.reuse, R106 ;  /* 0x0000006a006a7220 */ /* 0x040fe40000410000 */
[----:B------:R-:W-:Y:S02]  /*ae80*/  FMUL.FTZ R107, R0, R107 ;  /* 0x0000006b006b7220 */ /* 0x000fe40000410000 */
[C---:B------:R-:W-:Y:S01]  /*ae90*/  HMMA.16816.F32.BF16 R56, R176.reuse, R136, R56 ;  /* 0x00000088b038723c */ /* 0x040fe20000041838 */
[----:B------:R-:W-:Y:S03]  /*aea0*/  FMUL.FTZ R108, R2, R108 ;  /* 0x0000006c026c7220 */ /* 0x000fe60000410000 */
[--C-:B-1----:R-:W-:Y:S01]  /*aeb0*/  FFMA.FTZ R140, R202, c[0x0][0x2d0], -R173.reuse ;  /* 0x0000b400ca8c7a23 */ /* 0x102fe200000108ad */
[----:B------:R-:W-:Y:S01]  /*aec0*/  MOV R202, R152 ;  /* 0x0000009800ca7202 */ /* 0x000fe20000000f00 */
[----:B------:R-:W-:Y:S02]  /*aed0*/  FMUL.FTZ R109, R2, R109 ;  /* 0x0000006d026d7220 */ /* 0x000fe40000410000 */
[-C--:B------:R-:W-:Y:S01]  /*aee0*/  HMMA.16816.F32.BF16 R60, R176, R138.reuse, R60 ;  /* 0x0000008ab03c723c */ /* 0x080fe2000004183c */
[----:B------:R-:W-:Y:S01]  /*aef0*/  FFMA.FTZ R136, R196, c[0x0][0x2d0], -R173 ;  /* 0x0000b400c4887a23 */ /* 0x000fe200000108ad */
[----:B------:R1:W-:Y:S02]  /*af00*/  MUFU.EX2 R161, R140 ;  /* 0x0000008c00a17308 */ /* 0x0003e40000000800 */
[C---:B------:R-:W-:Y:S02]  /*af10*/  FMUL.FTZ R110, R0.reuse, R110 ;  /* 0x0000006e006e7220 */ /* 0x040fe40000410000 */
[----:B------:R-:W-:Y:S02]  /*af20*/  FMUL.FTZ R111, R0, R111 ;  /* 0x0000006f006f7220 */ /* 0x000fe40000410000 */
[C---:B------:R-:W-:Y:S01]  /*af30*/  HMMA.16816.F32.BF16 R64, R192.reuse, R138, R64 ;  /* 0x0000008ac040723c */ /* 0x040fe20000041840 */
[C---:B------:R-:W-:Y:S03]  /*af40*/  FMUL.FTZ R112, R165.reuse, R112 ;  /* 0x00000070a5707220 */ /* 0x040fe60000410000 */
[----:B------:R3:W-:Y:S01]  /*af50*/  MUFU.EX2 R180, R136 ;  /* 0x0000008800b47308 */ /* 0x0007e20000000800 */
[C---:B------:R-:W-:Y:S02]  /*af60*/  FMUL.FTZ R113, R165.reuse, R113 ;  /* 0x00000071a5717220 */ /* 0x040fe40000410000 */
[C---:B------:R-:W-:Y:S01]  /*af70*/  FMUL.FTZ R114, R164.reuse, R114 ;  /* 0x00000072a4727220 */ /* 0x040fe20000410000 */
[-C--:B--2---:R-:W-:Y:S01]  /*af80*/  HMMA.16816.F32.BF16 R68, R192, R132.reuse, R68 ;  /* 0x00000084c044723c */ /* 0x084fe20000041844 */
[----:B------:R-:W-:Y:S03]  /*af90*/  FMUL.FTZ R115, R164, R115 ;  /* 0x00000073a4737220 */ /* 0x000fe60000410000 */
[C---:B------:R-:W-:Y:S02]  /*afa0*/  FMUL.FTZ R116, R165.reuse, R116 ;  /* 0x00000074a5747220 */ /* 0x040fe40000410000 */
[----:B------:R-:W-:Y:S02]  /*afb0*/  FMUL.FTZ R117, R165, R117 ;  /* 0x00000075a5757220 */ /* 0x000fe40000410000 */
[C---:B------:R-:W-:Y:S01]  /*afc0*/  HMMA.16816.F32.BF16 R72, R176.reuse, R132, R72 ;  /* 0x00000084b048723c */ /* 0x040fe20000041848 */
[--C-:B-1----:R-:W-:Y:S03]  /*afd0*/  FFMA.FTZ R140, R206, c[0x0][0x2d0], -R174.reuse ;  /* 0x0000b400ce8c7a23 */ /* 0x102fe600000108ae */
[C---:B------:R-:W-:Y:S01]  /*afe0*/  FMUL.FTZ R118, R164.reuse, R118 ;  /* 0x00000076a4767220 */ /* 0x040fe20000410000 */
[----:B------:R1:W-:Y:S01]  /*aff0*/  MUFU.EX2 R163, R140 ;  /* 0x0000008c00a37308 */ /* 0x0003e20000000800 */
[----:B------:R-:W-:Y:S02]  /*b000*/  FMUL.FTZ R119, R164, R119 ;  /* 0x00000077a4777220 */ /* 0x000fe40000410000 */
[-C--:B------:R-:W-:Y:S01]  /*b010*/  HMMA.16816.F32.BF16 R76, R176, R134.reuse, R76 ;  /* 0x00000086b04c723c */ /* 0x080fe2000004184c */
[--C-:B------:R-:W-:Y:S01]  /*b020*/  FFMA.FTZ R132, R199, c[0x0][0x2d0], -R174.reuse ;  /* 0x0000b400c7847a23 */ /* 0x100fe200000108ae */
[----:B---3--:R-:W2:Y:S02]  /*b030*/  LDSM.16.MT88.4 R136, [R226+0x1900] ;  /* 0x00190000e288783b */ /* 0x008ea40000004200 */
[C---:B------:R-:W-:Y:S02]  /*b040*/  FMUL.FTZ R120, R2.reuse, R120 ;  /* 0x0000007802787220 */ /* 0x040fe40000410000 */
[----:B------:R-:W-:Y:S01]  /*b050*/  FMUL.FTZ R121, R2, R121 ;  /* 0x0000007902797220 */ /* 0x000fe20000410000 */
[----:B------:R3:W-:Y:S01]  /*b060*/  MUFU.EX2 R188, R132 ;  /* 0x0000008400bc7308 */ /* 0x0007e20000000800 */
[C---:B------:R-:W-:Y:S01]  /*b070*/  HMMA.16816.F32.BF16 R80, R192.reuse, R134, R80 ;  /* 0x00000086c050723c */ /* 0x040fe20000041850 */
[C---:B------:R-:W-:Y:S03]  /*b080*/  FMUL.FTZ R122, R0.reuse, R122 ;  /* 0x0000007a007a7220 */ /* 0x040fe60000410000 */
[----:B------:R-:W-:Y:S02]  /*b090*/  FMUL.FTZ R123, R0, R123 ;  /* 0x0000007b007b7220 */ /* 0x000fe40000410000 */
[C---:B------:R-:W-:Y:S02]  /*b0a0*/  FMUL.FTZ R124, R2.reuse, R124 ;  /* 0x0000007c027c7220 */ /* 0x040fe40000410000 */
[----:B------:R-:W-:Y:S04]  /*b0b0*/  FMUL.FTZ R125, R2, R125 ;  /* 0x0000007d027d7220 */ /* 0x000fe80000410000 */
[----:B------:R-:W-:Y:S02]  /*b0c0*/  FMUL.FTZ R126, R0, R126 ;  /* 0x0000007e007e7220 */ /* 0x000fe40000410000 */
[----:B-1----:R-:W-:Y:S02]  /*b0d0*/  FFMA.FTZ R140, R208, c[0x0][0x2d0], -R175 ;  /* 0x0000b400d08c7a23 */ /* 0x002fe400000108af */
[----:B------:R-:W-:Y:S02]  /*b0e0*/  FMUL.FTZ R127, R0, R127 ;  /* 0x0000007f007f7220 */ /* 0x000fe40000410000 */
[----:B------:R1:W-:Y:S01]  /*b0f0*/  MUFU.EX2 R189, R140 ;  /* 0x0000008c00bd7308 */ /* 0x0003e20000000800 */
[C---:B------:R-:W-:Y:S02]  /*b100*/  FMUL.FTZ R128, R165.reuse, R128 ;  /* 0x00000080a5807220 */ /* 0x040fe40000410000 */
[----:B------:R-:W-:Y:S02]  /*b110*/  FMUL.FTZ R129, R165, R129 ;  /* 0x00000081a5817220 */ /* 0x000fe40000410000 */
[----:B---3--:R-:W-:Y:S01]  /*b120*/  FFMA.FTZ R132, R201, c[0x0][0x2d0], -R173 ;  /* 0x0000b400c9847a23 */ /* 0x008fe200000108ad */
[----:B------:R-:W-:Y:S01]  /*b130*/  MOV R201, R153 ;  /* 0x0000009900c97202 */ /* 0x000fe20000000f00 */
[C---:B------:R-:W-:Y:S02]  /*b140*/  FMUL.FTZ R130, R164.reuse, R130 ;  /* 0x00000082a4827220 */ /* 0x040fe40000410000 */
[----:B------:R-:W-:Y:S01]  /*b150*/  FMUL.FTZ R131, R164, R131 ;  /* 0x00000083a4837220 */ /* 0x000fe20000410000 */
[----:B------:R3:W4:Y:S01]  /*b160*/  MUFU.EX2 R190, R132 ;  /* 0x0000008400be7308 */ /* 0x0007220000000800 */
[-C--:B--2---:R-:W-:Y:S01]  /*b170*/  HMMA.16816.F32.BF16 R84, R192, R136.reuse, R84 ;  /* 0x00000088c054723c */ /* 0x084fe20000041854 */
[--C-:B-1----:R-:W-:Y:S07]  /*b180*/  FFMA.FTZ R140, R210, c[0x0][0x2d0], -R175.reuse ;  /* 0x0000b400d28c7a23 */ /* 0x102fee00000108af */
[C---:B------:R-:W-:Y:S01]  /*b190*/  HMMA.16816.F32.BF16 R88, R176.reuse, R136, R88 ;  /* 0x00000088b058723c */ /* 0x040fe20000041858 */
[----:B------:R1:W-:Y:S06]  /*b1a0*/  MUFU.EX2 R162, R140 ;  /* 0x0000008c00a27308 */ /* 0x0003ec0000000800 */
[----:B------:R-:W-:Y:S01]  /*b1b0*/  FFMA.FTZ R136, R209, c[0x0][0x2d0], -R174 ;  /* 0x0000b400d1887a23 */ /* 0x000fe200000108ae */
[-C--:B------:R-:W-:Y:S01]  /*b1c0*/  HMMA.16816.F32.BF16 R92, R176, R138.reuse, R92 ;  /* 0x0000008ab05c723c */ /* 0x080fe2000004185c */
[----:B---3--:R-:W2:Y:S02]  /*b1d0*/  LDSM.16.MT88.4 R132, [R228+0x1900] ;  /* 0x00190000e484783b */ /* 0x008ea40000004200 */
[----:B------:R3:W-:Y:S05]  /*b1e0*/  MUFU.EX2 R158, R136 ;  /* 0x00000088009e7308 */ /* 0x0007ea0000000800 */
[C---:B------:R-:W-:Y:S01]  /*b1f0*/  HMMA.16816.F32.BF16 R96, R192.reuse, R138, R96 ;  /* 0x0000008ac060723c */ /* 0x040fe20000041860 */
[----:B-1----:R-:W-:Y:S03]  /*b200*/  LDSM.16.MT88.4 R140, [R225+0x900] ;  /* 0x00090000e18c783b */ /* 0x002fe60000004200 */
[--C-:B---3--:R-:W-:Y:S04]  /*b210*/  FFMA.FTZ R136, R205, c[0x0][0x2d0], -R175.reuse ;  /* 0x0000b400cd887a23 */ /* 0x108fe800000108af */
[----:B------:R1:W3:Y:S01]  /*b220*/  MUFU.EX2 R196, R136 ;  /* 0x0000008800c47308 */ /* 0x0002e20000000800 */
[-C--:B--2---:R-:W-:Y:S08]  /*b230*/  HMMA.16816.F32.BF16 R100, R192, R132.reuse, R100 ;  /* 0x00000084c064723c */ /* 0x084ff00000041864 */
[C---:B------:R-:W-:Y:S07]  /*b240*/  HMMA.16816.F32.BF16 R104, R176.reuse, R132, R104 ;  /* 0x00000084b068723c */ /* 0x040fee0000041868 */
[----:B------:R-:W-:Y:S01]  /*b250*/  FFMA.FTZ R132, R211, c[0x0][0x2d0], -R175 ;  /* 0x0000b400d3847a23 */ /* 0x000fe200000108af */
[-C--:B------:R-:W-:Y:S01]  /*b260*/  HMMA.16816.F32.BF16 R108, R176, R134.reuse, R108 ;  /* 0x00000086b06c723c */ /* 0x080fe2000004186c */
[----:B-1----:R-:W1:Y:S02]  /*b270*/  LDSM.16.MT88.4 R136, [R227+0x1900] ;  /* 0x00190000e388783b */ /* 0x002e640000004200 */
[----:B------:R2:W1:Y:S05]  /*b280*/  MUFU.EX2 R159, R132 ;  /* 0x00000084009f7308 */ /* 0x00046a0000000800 */
[C---:B------:R-:W-:Y:S07]  /*b290*/  HMMA.16816.F32.BF16 R112, R192.reuse, R134, R112 ;  /* 0x00000086c070723c */ /* 0x040fee0000041870 */
[----:B----4-:R-:W-:Y:S01]  /*b2a0*/  F2FP.BF16.PACK_AB R134, R161, R190 ;  /* 0x000000bea186723e */ /* 0x010fe200000010ff */
[--C-:B--2---:R-:W-:Y:S04]  /*b2b0*/  FFMA.FTZ R132, R200, c[0x0][0x2d0], -R166.reuse ;  /* 0x0000b400c8847a23 */ /* 0x104fe800000108a6 */
[----:B------:R2:W-:Y:S01]  /*b2c0*/  MUFU.EX2 R200, R132 ;  /* 0x0000008400c87308 */ /* 0x0005e20000000800 */
[-C--:B-1----:R-:W-:Y:S08]  /*b2d0*/  HMMA.16816.F32.BF16 R116, R192, R136.reuse, R116 ;  /* 0x00000088c074723c */ /* 0x082ff00000041874 */
[C---:B------:R-:W-:Y:S01]  /*b2e0*/  HMMA.16816.F32.BF16 R120, R176.reuse, R136, R120 ;  /* 0x00000088b078723c */ /* 0x040fe20000041878 */
[--C-:B--2---:R-:W-:Y:S06]  /*b2f0*/  FFMA.FTZ R132, R203, c[0x0][0x2d0], -R166.reuse ;  /* 0x0000b400cb847a23 */ /* 0x104fec00000108a6 */
[----:B---3--:R-:W-:Y:S01]  /*b300*/  F2FP.BF16.PACK_AB R136, R189, R196 ;  /* 0x000000c4bd88723e */ /* 0x008fe200000010ff */
[-C--:B------:R-:W-:Y:S01]  /*b310*/  HMMA.16816.F32.BF16 R124, R176, R138.reuse, R124 ;  /* 0x0000008ab07c723c */ /* 0x080fe2000004187c */
[----:B------:R1:W2:Y:S06]  /*b320*/  MUFU.EX2 R199, R132 ;  /* 0x0000008400c77308 */ /* 0x0002ac0000000800 */
[----:B------:R-:W-:Y:S01]  /*b330*/  MOV R178, R160 ;  /* 0x000000a000b27202 */ /* 0x000fe20000000f00 */
[----:B------:R-:W-:Y:S01]  /*b340*/  HMMA.16816.F32.BF16 R128, R192, R138, R128 ;  /* 0x0000008ac080723c */ /* 0x000fe20000041880 */
[----:B------:R-:W-:Y:S03]  /*b350*/  MOV R179, R158 ;  /* 0x0000009e00b37202 */ /* 0x000fe60000000f00 */
[----:B------:R-:W-:Y:S02]  /*b360*/  F2FP.BF16.PACK_AB R133, R188, R178 ;  /* 0x000000b2bc85723e */ /* 0x000fe400000010ff */
[----:B------:R-:W-:Y:S02]  /*b370*/  F2FP.BF16.PACK_AB R135, R179, R163 ;  /* 0x000000a3b387723e */ /* 0x000fe400000010ff */
[----:B------:R-:W-:Y:S04]  /*b380*/  F2FP.BF16.PACK_AB R138, R159, R162 ;  /* 0x000000a29f8a723e */ /* 0x000fe800000010ff */
[----:B------:R-:W-:Y:S02]  /*b390*/  MOV R160, R157 ;  /* 0x0000009d00a07202 */ /* 0x000fe40000000f00 */
[----:B------:R-:W-:Y:S02]  /*b3a0*/  MOV R157, R155 ;  /* 0x0000009b009d7202 */ /* 0x000fe40000000f00 */
[----:B------:R-:W-:Y:S01]  /*b3b0*/  MOV R158, R156 ;  /* 0x0000009c009e7202 */ /* 0x000fe20000000f00 */
[--C-:B-1----:R-:W-:Y:S01]  /*b3c0*/  FFMA.FTZ R132, R204, c[0x0][0x2d0], -R166.reuse ;  /* 0x0000b400cc847a23 */ /* 0x102fe200000108a6 */
[----:B--2---:R-:W-:Y:S02]  /*b3d0*/  F2FP.BF16.PACK_AB R137, R199, R200 ;  /* 0x000000c8c789723e */ /* 0x004fe400000010ff */
[----:B------:R-:W-:Y:S01]  /*b3e0*/  MOV R156, R154 ;  /* 0x0000009a009c7202 */ /* 0x000fe20000000f00 */
[----:B------:R1:W-:Y:S01]  /*b3f0*/  MUFU.EX2 R198, R132 ;  /* 0x0000008400c67308 */ /* 0x0003e20000000800 */
[----:B------:R-:W2:Y:S01]  /*b400*/  LDSM.16.MT88.4 R152, [R227+0x900] ;  /* 0x00090000e398783b */ /* 0x000ea20000004200 */
[----:B-1----:R-:W-:Y:S08]  /*b410*/  FFMA.FTZ R132, R207, c[0x0][0x2d0], -R166 ;  /* 0x0000b400cf847a23 */ /* 0x002ff000000108a6 */
[----:B------:R1:W3:Y:S02]  /*b420*/  MUFU.EX2 R197, R132 ;  /* 0x0000008400c57308 */ /* 0x0002e40000000800 */
[----:B-1----:R-:W-:Y:S02]  /*b430*/  F2FP.BF16.PACK_AB R132, R171, R180 ;  /* 0x000000b4ab84723e */ /* 0x002fe400000010ff */
[----:B---3--:R-:W-:Y:S05]  /*b440*/  F2FP.BF16.PACK_AB R139, R197, R198 ;  /* 0x000000c6c58b723e */ /* 0x008fea00000010ff */
[-C--:B------:R-:W-:Y:S08]  /*b450*/  HMMA.16816.F32.BF16 R4, R132, R140.reuse, R4 ;  /* 0x0000008c8404723c */ /* 0x080ff00000041804 */
[C---:B------:R-:W-:Y:S08]  /*b460*/  HMMA.16816.F32.BF16 R8, R136.reuse, R140, R8 ;  /* 0x0000008c8808723c */ /* 0x040ff00000041808 */
[-C--:B------:R-:W-:Y:S08]  /*b470*/  HMMA.16816.F32.BF16 R12, R136, R142.reuse, R12 ;  /* 0x0000008e880c723c */ /* 0x080ff0000004180c */
[C---:B------:R-:W-:Y:S01]  /*b480*/  HMMA.16816.F32.BF16 R16, R132.reuse, R142, R16 ;  /* 0x0000008e8410723c */ /* 0x040fe20000041810 */
[----:B------:R-:W1:Y:S07]  /*b490*/  LDSM.16.MT88.4 R140, [R225+0x2100] ;  /* 0x00210000e18c783b */ /* 0x000e6e0000004200 */
[-C--:B------:R-:W-:Y:S08]  /*b4a0*/  HMMA.16816.F32.BF16 R20, R132, R144.reuse, R20 ;  /* 0x000000908414723c */ /* 0x080ff00000041814 */
[C---:B------:R-:W-:Y:S07]  /*b4b0*/  HMMA.16816.F32.BF16 R24, R136.reuse, R144, R24 ;  /* 0x000000908818723c */ /* 0x040fee0000041818 */
[--C-:B------:R-:W-:Y:S01]  /*b4c0*/  FFMA.FTZ R144, R215, c[0x0][0x2d0], -R173.reuse ;  /* 0x0000b400d7907a23 */ /* 0x100fe200000108ad */
[-C--:B------:R-:W-:Y:S03]  /*b4d0*/  HMMA.16816.F32.BF16 R28, R136, R146.reuse, R28 ;  /* 0x00000092881c723c */ /* 0x080fe6000004181c */
[----:B------:R3:W-:Y:S05]  /*b4e0*/  MUFU.EX2 R211, R144 ;  /* 0x0000009000d37308 */ /* 0x0007ea0000000800 */
[C---:B------:R-:W-:Y:S08]  /*b4f0*/  HMMA.16816.F32.BF16 R32, R132.reuse, R146, R32 ;  /* 0x000000928420723c */ /* 0x040ff00000041820 */
[-C--:B------:R-:W-:Y:S08]  /*b500*/  HMMA.16816.F32.BF16 R36, R132, R148.reuse, R36 ;  /* 0x000000948424723c */ /* 0x080ff00000041824 */
[C---:B------:R-:W-:Y:S01]  /*b510*/  HMMA.16816.F32.BF16 R40, R136.reuse, R148, R40 ;  /* 0x000000948828723c */ /* 0x040fe20000041828 */
[--C-:B---3--:R-:W-:Y:S03]  /*b520*/  FFMA.FTZ R144, R216, c[0x0][0x2d0], -R173.reuse ;  /* 0x0000b400d8907a23 */ /* 0x108fe600000108ad */
[----:B------:R-:W-:Y:S03]  /*b530*/  MOV R216, R179 ;  /* 0x000000b300d87202 */ /* 0x000fe60000000f00 */
[--C-:B------:R-:W-:Y:S01]  /*b540*/  FFMA.FTZ R148, R223, c[0x0][0x2d0], -R174.reuse ;  /* 0x0000b400df947a23 */ /* 0x100fe200000108ae */
[-C--:B------:R-:W-:Y:S01]  /*b550*/  HMMA.16816.F32.BF16 R44, R136, R150.reuse, R44 ;  /* 0x00000096882c723c */ /* 0x080fe2000004182c */
[----:B------:R3:W-:Y:S07]  /*b560*/  MUFU.EX2 R215, R144 ;  /* 0x0000009000d77308 */ /* 0x0007ee0000000800 */
[C---:B------:R-:W-:Y:S03]  /*b570*/  HMMA.16816.F32.BF16 R48, R132.reuse, R150, R48 ;  /* 0x000000968430723c */ /* 0x040fe60000041830 */
[----:B------:R4:W-:Y:S05]  /*b580*/  MUFU.EX2 R209, R148 ;  /* 0x0000009400d17308 */ /* 0x0009ea0000000800 */
[-C--:B--2---:R-:W-:Y:S08]  /*b590*/  HMMA.16816.F32.BF16 R52, R132, R152.reuse, R52 ;  /* 0x000000988434723c */ /* 0x084ff00000041834 */
[C---:B------:R-:W-:Y:S01]  /*b5a0*/  HMMA.16816.F32.BF16 R56, R136.reuse, R152, R56 ;  /* 0x000000988838723c */ /* 0x040fe20000041838 */
[--C-:B---3--:R-:W-:Y:S03]  /*b5b0*/  FFMA.FTZ R144, R219, c[0x0][0x2d0], -R174.reuse ;  /* 0x0000b400db907a23 */ /* 0x108fe600000108ae */
[----:B------:R-:W-:Y:S01]  /*b5c0*/  MOV R219, R161 ;  /* 0x000000a100db7202 */ /* 0x000fe20000000f00 */
[----:B------:R2:W3:Y:S02]  /*b5d0*/  MUFU.EX2 R210, R144 ;  /* 0x0000009000d27308 */ /* 0x0004e40000000800 */
[----:B------:R-:W-:Y:S01]  /*b5e0*/  MOV R153, R163 ;  /* 0x000000a300997202 */ /* 0x000fe20000000f00 */
[-C--:B------:R-:W-:Y:S01]  /*b5f0*/  HMMA.16816.F32.BF16 R60, R136, R154.reuse, R60 ;  /* 0x0000009a883c723c */ /* 0x080fe2000004183c */
[----:B------:R-:W-:Y:S03]  /*b600*/  MOV R152, R162 ;  /* 0x000000a200987202 */ /* 0x000fe60000000f00 */
[--C-:B----4-:R-:W-:Y:S01]  /*b610*/  FFMA.FTZ R148, R222, c[0x0][0x2d0], -R173.reuse ;  /* 0x0000b400de947a23 */ /* 0x110fe200000108ad */
[----:B------:R-:W-:Y:S01]  /*b620*/  MOV R222, R185 ;  /* 0x000000b900de7202 */ /* 0x000fe20000000f00 */
[----:B------:R-:W-:Y:S01]  /*b630*/  FFMA.FTZ R173, R246, c[0x0][0x2d0], -R173 ;  /* 0x0000b400f6ad7a23 */ /* 0x000fe200000108ad */
[----:B------:R-:W-:Y:S01]  /*b640*/  MOV R246, R183 ;  /* 0x000000b700f67202 */ /* 0x000fe20000000f00 */
[C---:B------:R-:W-:Y:S01]  /*b650*/  HMMA.16816.F32.BF16 R64, R132.reuse, R154, R64 ;  /* 0x0000009a8440723c */ /* 0x040fe20000041840 */
[----:B------:R4:W-:Y:S06]  /*b660*/  MUFU.EX2 R208, R148 ;  /* 0x0000009400d07308 */ /* 0x0009ec0000000800 */
[----:B------:R-:W-:Y:S01]  /*b670*/  MOV R155, R187 ;  /* 0x000000bb009b7202 */ /* 0x000fe20000000f00 */
[-C--:B-1----:R-:W-:Y:S01]  /*b680*/  HMMA.16816.F32.BF16 R68, R132, R140.reuse, R68 ;  /* 0x0000008c8444723c */ /* 0x082fe20000041844 */
[----:B------:R-:W-:Y:S02]  /*b690*/  MOV R154, R186 ;  /* 0x000000ba009a7202 */ /* 0x000fe40000000f00 */
[----:B------:R3:W1:Y:S01]  /*b6a0*/  MUFU.EX2 R207, R173 ;  /* 0x000000ad00cf7308 */ /* 0x0006620000000800 */
[----:B--2---:R-:W2:Y:S04]  /*b6b0*/  LDSM.16.MT88.4 R144, [R226+0x2100] ;  /* 0x00210000e290783b */ /* 0x004ea80000004200 */
[C---:B------:R-:W-:Y:S07]  /*b6c0*/  HMMA.16816.F32.BF16 R72, R136.reuse, R140, R72 ;  /* 0x0000008c8848723c */ /* 0x040fee0000041848 */
[--C-:B------:R-:W-:Y:S01]  /*b6d0*/  FFMA.FTZ R140, R252, c[0x0][0x2d0], -R174.reuse ;  /* 0x0000b400fc8c7a23 */ /* 0x100fe200000108ae */
[-C--:B------:R-:W-:Y:S01]  /*b6e0*/  HMMA.16816.F32.BF16 R76, R136, R142.reuse, R76 ;  /* 0x0000008e884c723c */ /* 0x080fe2000004184c */
[----:B----4-:R-:W4:Y:S02]  /*b6f0*/  LDSM.16.MT88.4 R148, [R228+0x2100] ;  /* 0x00210000e494783b */ /* 0x010f240000004200 */
[----:B------:R1:W-:Y:S01]  /*b700*/  MUFU.EX2 R206, R140 ;  /* 0x0000008c00ce7308 */ /* 0x0003e20000000800 */
[----:B------:R-:W-:Y:S01]  /*b710*/  MOV R252, R190 ;  /* 0x000000be00fc7202 */ /* 0x000fe20000000f00 */
[----:B------:R-:W-:Y:S03]  /*b720*/  FFMA.FTZ R174, R202, c[0x0][0x2d0], -R174 ;  /* 0x0000b400caae7a23 */ /* 0x000fe600000108ae */
[C---:B------:R-:W-:Y:S01]  /*b730*/  HMMA.16816.F32.BF16 R80, R132.reuse, R142, R80 ;  /* 0x0000008e8450723c */ /* 0x040fe20000041850 */
[----:B---3--:R-:W-:Y:S04]  /*b740*/  F2FP.BF16.PACK_AB R173, R209, R210 ;  /* 0x000000d2d1ad723e */ /* 0x008fe800000010ff */
[----:B------:R3:W-:Y:S01]  /*b750*/  MUFU.EX2 R205, R174 ;  /* 0x000000ae00cd7308 */ /* 0x0007e20000000800 */
[--C-:B-1----:R-:W-:Y:S01]  /*b760*/  FFMA.FTZ R140, R247, c[0x0][0x2d0], -R175.reuse ;  /* 0x0000b400f78c7a23 */ /* 0x102fe200000108af */
[----:B------:R-:W-:Y:S01]  /*b770*/  MOV R247, R189 ;  /* 0x000000bd00f77202 */ /* 0x000fe20000000f00 */
[-C--:B--2---:R-:W-:Y:S07]  /*b780*/  HMMA.16816.F32.BF16 R84, R132, R144.reuse, R84 ;  /* 0x000000908454723c */ /* 0x084fee0000041854 */
[----:B------:R1:W-:Y:S01]  /*b790*/  MUFU.EX2 R204, R140 ;  /* 0x0000008c00cc7308 */ /* 0x0003e20000000800 */
[C---:B------:R-:W-:Y:S01]  /*b7a0*/  HMMA.16816.F32.BF16 R88, R136.reuse, R144, R88 ;  /* 0x000000908858723c */ /* 0x040fe20000041858 */
[----:B---3--:R-:W-:Y:S06]  /*b7b0*/  F2FP.BF16.PACK_AB R174, R207, R208 ;  /* 0x000000d0cfae723e */ /* 0x008fec00000010ff */
[--C-:B------:R-:W-:Y:S01]  /*b7c0*/  FFMA.FTZ R144, R212, c[0x0][0x2d0], -R166.reuse ;  /* 0x0000b400d4907a23 */ /* 0x100fe200000108a6 */
[-C--:B------:R-:W-:Y:S01]  /*b7d0*/  HMMA.16816.F32.BF16 R92, R136, R146.reuse, R92 ;  /* 0x00000092885c723c */ /* 0x080fe2000004185c */
[----:B------:R-:W-:Y:S02]  /*b7e0*/  MOV R212, R171 ;  /* 0x000000ab00d47202 */ /* 0x000fe40000000f00 */
[----:B------:R2:W-:Y:S05]  /*b7f0*/  MUFU.EX2 R171, R144 ;  /* 0x0000009000ab7308 */ /* 0x0005ea0000000800 */
[C---:B------:R-:W-:Y:S01]  /*b800*/  HMMA.16816.F32.BF16 R96, R132.reuse, R146, R96 ;  /* 0x000000928460723c */ /* 0x040fe20000041860 */
[--C-:B-1----:R-:W-:Y:S03]  /*b810*/  FFMA.FTZ R140, R251, c[0x0][0x2d0], -R175.reuse ;  /* 0x0000b400fb8c7a23 */ /* 0x102fe600000108af */
[----:B------:R-:W-:Y:S04]  /*b820*/  MOV R251, R188 ;  /* 0x000000bc00fb7202 */ /* 0x000fe80000000f00 */
[-C--:B----4-:R-:W-:Y:S01]  /*b830*/  HMMA.16816.F32.BF16 R100, R132, R148.reuse, R100 ;  /* 0x000000948464723c */ /* 0x090fe20000041864 */
[----:B------:R1:W3:Y:S07]  /*b840*/  MUFU.EX2 R203, R140 ;  /* 0x0000008c00cb7308 */ /* 0x0002ee0000000800 */
[C---:B------:R-:W-:Y:S01]  /*b850*/  HMMA.16816.F32.BF16 R104, R136.reuse, R148, R104 ;  /* 0x000000948868723c */ /* 0x040fe20000041868 */
[--C-:B--2---:R-:W-:Y:S03]  /*b860*/  FFMA.FTZ R144, R214, c[0x0][0x2d0], -R166.reuse ;  /* 0x0000b400d6907a23 */ /* 0x104fe600000108a6 */
[----:B------:R-:W-:Y:S03]  /*b870*/  MOV R214, R196 ;  /* 0x000000c400d67202 */ /* 0x000fe60000000f00 */
[----:B------:R-:W-:Y:S01]  /*b880*/  MOV R149, R170 ;  /* 0x000000aa00957202 */ /* 0x000fe20000000f00 */
[-C--:B------:R-:W-:Y:S01]  /*b890*/  HMMA.16816.F32.BF16 R108, R136, R150.reuse, R108 ;  /* 0x00000096886c723c */ /* 0x080fe2000004186c */
[----:B------:R2:W4:Y:S03]  /*b8a0*/  MUFU.EX2 R196, R144 ;  /* 0x0000009000c47308 */ /* 0x0005260000000800 */
[----:B------:R-:W-:Y:S04]  /*b8b0*/  MOV R148, R184 ;  /* 0x000000b800947202 */ /* 0x000fe80000000f00 */
[C---:B------:R-:W-:Y:S01]  /*b8c0*/  HMMA.16816.F32.BF16 R112, R132.reuse, R150, R112 ;  /* 0x000000968470723c */ /* 0x040fe20000041870 */
[--C-:B-1----:R-:W-:Y:S03]  /*b8d0*/  FFMA.FTZ R140, R201, c[0x0][0x2d0], -R175.reuse ;  /* 0x0000b400c98c7a23 */ /* 0x102fe600000108af */
[----:B------:R-:W-:Y:S01]  /*b8e0*/  FFMA.FTZ R175, R160, c[0x0][0x2d0], -R175 ;  /* 0x0000b400a0af7a23 */ /* 0x000fe200000108af */
[----:B------:R1:W-:Y:S01]  /*b8f0*/  MUFU.EX2 R202, R140 ;  /* 0x0000008c00ca7308 */ /* 0x0003e20000000800 */
[----:B------:R-:W-:Y:S02]  /*b900*/  MOV R160, R191 ;  /* 0x000000bf00a07202 */ /* 0x000fe40000000f00 */
[----:B------:R-:W-:Y:S01]  /*b910*/  LDSM.16.MT88.4 R188, [R225+0x1100] ;  /* 0x00110000e1bc783b */ /* 0x000fe20000004200 */
[----:B---3--:R-:W-:Y:S03]  /*b920*/  F2FP.BF16.PACK_AB R192, R203, R204 ;  /* 0x000000cccbc0723e */ /* 0x008fe600000010ff */
[----:B------:R-:W-:Y:S02]  /*b930*/  MOV R150, R182 ;  /* 0x000000b600967202 */ /* 0x000fe40000000f00 */
[----:B------:R-:W-:Y:S01]  /*b940*/  MOV R151, R181 ;  /* 0x000000b500977202 */ /* 0x000fe20000000f00 */
[----:B------:R3:W3:Y:S01]  /*b950*/  MUFU.EX2 R201, R175 ;  /* 0x000000af00c97308 */ /* 0x0006e20000000800 */
[----:B------:R-:W-:Y:S01]  /*b960*/  MOV R223, R160 ;  /* 0x000000a000df7202 */ /* 0x000fe20000000f00 */
[--C-:B--2---:R-:W-:Y:S01]  /*b970*/  FFMA.FTZ R144, R213, c[0x0][0x2d0], -R166.reuse ;  /* 0x0000b400d5907a23 */ /* 0x104fe200000108a6 */
[----:B------:R-:W-:Y:S01]  /*b980*/  MOV R213, R178 ;  /* 0x000000b200d57202 */ /* 0x000fe20000000f00 */
[----:B------:R-:W-:Y:S01]  /*b990*/  FFMA.FTZ R166, R172, c[0x0][0x2d0], -R166 ;  /* 0x0000b400aca67a23 */ /* 0x000fe200000108a6 */
[----:B------:R-:W-:Y:S01]  /*b9a0*/  F2FP.BF16.PACK_AB R172, R215, R211 ;  /* 0x000000d3d7ac723e */ /* 0x000fe200000010ff */
[----:B------:R-:W-:Y:S01]  /*b9b0*/  LDSM.16.MT88.4 R160, [R228+0x1100] ;  /* 0x00110000e4a0783b */ /* 0x000fe20000004200 */
[----:B----4-:R-:W-:Y:S03]  /*b9c0*/  F2FP.BF16.PACK_AB R193, R196, R171 ;  /* 0x000000abc4c1723e */ /* 0x010fe600000010ff */
[----:B------:R2:W-:Y:S04]  /*b9d0*/  MUFU.EX2 R170, R144 ;  /* 0x0000009000aa7308 */ /* 0x0005e80000000800 */
[----:B-1----:R-:W1:Y:S06]  /*b9e0*/  LDSM.16.MT88.4 R140, [R227+0x2100] ;  /* 0x00210000e38c783b */ /* 0x002e6c0000004200 */
[----:B------:R-:W4:Y:S01]  /*b9f0*/  MUFU.EX2 R166, R166 ;  /* 0x000000a600a67308 */ /* 0x000f220000000800 */
[----:B---3--:R-:W-:Y:S02]  /*ba00*/  F2FP.BF16.PACK_AB R175, R205, R206 ;  /* 0x000000cecdaf723e */ /* 0x008fe400000010ff */
[----:B------:R-:W-:Y:S01]  /*ba10*/  F2FP.BF16.PACK_AB R194, R201, R202 ;  /* 0x000000cac9c2723e */ /* 0x000fe200000010ff */
[----:B--2---:R-:W2:Y:S01]  /*ba20*/  LDSM.16.MT88.4 R144, [R226+0x1100] ;  /* 0x00110000e290783b */ /* 0x004ea20000004200 */
[----:B----4-:R-:W-:Y:S01]  /*ba30*/  F2FP.BF16.PACK_AB R195, R166, R170 ;  /* 0x000000aaa6c3723e */ /* 0x010fe200000010ff */
[-C--:B-1----:R-:W-:Y:S08]  /*ba40*/  HMMA.16816.F32.BF16 R116, R132, R140.reuse, R116 ;  /* 0x0000008c8474723c */ /* 0x082ff00000041874 */
[C---:B------:R-:W-:Y:S07]  /*ba50*/  HMMA.16816.F32.BF16 R120, R136.reuse, R140, R120 ;  /* 0x0000008c8878723c */ /* 0x040fee0000041878 */
[----:B------:R-:W-:Y:S01]  /*ba60*/  MOV R141, R180 ;  /* 0x000000b4008d7202 */ /* 0x000fe20000000f00 */
[-C--:B------:R-:W-:Y:S08]  /*ba70*/  HMMA.16816.F32.BF16 R124, R136, R142.reuse, R124 ;  /* 0x0000008e887c723c */ /* 0x080ff0000004187c */
[----:B------:R-:W-:Y:S08]  /*ba80*/  HMMA.16816.F32.BF16 R128, R132, R142, R128 ;  /* 0x0000008e8480723c */ /* 0x000ff00000041880 */
[-C--:B------:R-:W-:Y:S01]  /*ba90*/  HMMA.16816.F32.BF16 R176, R172, R188.reuse, R4 ;  /* 0x000000bcacb0723c */ /* 0x080fe20000041804 */
[----:B------:R-:W1:Y:S07]  /*baa0*/  LDSM.16.MT88.4 R4, [R227+0x1100] ;  /* 0x00110000e304783b */ /* 0x000e6e0000004200 */
[C---:B------:R-:W-:Y:S01]  /*bab0*/  HMMA.16816.F32.BF16 R180, R192.reuse, R188, R8 ;  /* 0x000000bcc0b4723c */ /* 0x040fe20000041808 */
[----:B------:R-:W3:Y:S07]  /*bac0*/  LDSM.16.MT88.4 R8, [R225+0x2900] ;  /* 0x00290000e108783b */ /* 0x000eee0000004200 */
[-C--:B------:R-:W-:Y:S01]  /*bad0*/  HMMA.16816.F32.BF16 R184, R192, R190.reuse, R12 ;  /* 0x000000bec0b8723c */ /* 0x080fe2000004180c */
[----:B------:R-:W4:Y:S07]  /*bae0*/  LDSM.16.MT88.4 R12, [R226+0x2900] ;  /* 0x00290000e20c783b */ /* 0x000f2e0000004200 */
[C---:B------:R-:W-:Y:S01]  /*baf0*/  HMMA.16816.F32.BF16 R188, R172.reuse, R190, R16 ;  /* 0x000000beacbc723c */ /* 0x040fe20000041810 */
[----:B------:R-:W1:Y:S07]  /*bb00*/  LDSM.16.MT88.4 R16, [R228+0x2900] ;  /* 0x00290000e410783b */ /* 0x000e6e0000004200 */
[-C--:B--2---:R-:W-:Y:S07]  /*bb10*/  HMMA.16816.F32.BF16 R132, R172, R144.reuse, R20 ;  /* 0x00000090ac84723c */ /* 0x084fee0000041814 */
[----:B------:R-:W-:Y:S01]  /*bb20*/  MOV R23, R141 ;  /* 0x0000008d00177202 */ /* 0x000fe20000000f00 */
[C---:B------:R-:W-:Y:S01]  /*bb30*/  HMMA.16816.F32.BF16 R136, R192.reuse, R144, R24 ;  /* 0x00000090c088723c */ /* 0x040fe20000041818 */
[----:B------:R-:W2:Y:S03]  /*bb40*/  LDL.LU R27, [R1+0x18] ;  /* 0x00001800011b7983 */ /* 0x000ea60000300800 */
[----:B------:R-:W-:Y:S02]  /*bb50*/  MOV R22, R150 ;  /* 0x0000009600167202 */ /* 0x000fe40000000f00 */
[----:B------:R-:W-:Y:S02]  /*bb60*/  MOV R21, R151 ;  /* 0x0000009700157202 */ /* 0x000fe40000000f00 */
[-C--:B------:R-:W-:Y:S01]  /*bb70*/  HMMA.16816.F32.BF16 R140, R192, R146.reuse, R28 ;  /* 0x00000092c08c723c */ /* 0x080fe2000004181c */
[----:B------:R-:W2:Y:S03]  /*bb80*/  LDL.LU R28, [R1+0x14] ;  /* 0x00001400011c7983 */ /* 0x000ea60000300800 */
[----:B------:R-:W-:Y:S02]  /*bb90*/  MOV R20, R148 ;  /* 0x0000009400147202 */ /* 0x000fe40000000f00 */
[----:B------:R-:W-:Y:S02]  /*bba0*/  MOV R26, R149 ;  /* 0x00000095001a7202 */ /* 0x000fe40000000f00 */
[C---:B------:R-:W-:Y:S01]  /*bbb0*/  HMMA.16816.F32.BF16 R144, R172.reuse, R146, R32 ;  /* 0x00000092ac90723c */ /* 0x040fe20000041820 */
[----:B------:R-:W2:Y:S03]  /*bbc0*/  LDL.LU R33, [R1+0x10] ;  /* 0x0000100001217983 */ /* 0x000ea60000300800 */
[----:B------:R-:W-:Y:S01]  /*bbd0*/  MOV R31, R154 ;  /* 0x0000009a001f7202 */ /* 0x000fe20000000f00 */
[----:B------:R-:W2:Y:S01]  /*bbe0*/  LDL.LU R32, [R1+0xc] ;  /* 0x00000c0001207983 */ /* 0x000ea20000300800 */
[----:B------:R-:W-:Y:S02]  /*bbf0*/  MOV R30, R155 ;  /* 0x0000009b001e7202 */ /* 0x000fe40000000f00 */
[-C--:B------:R-:W-:Y:S01]  /*bc00*/  HMMA.16816.F32.BF16 R148, R172, R160.reuse, R36 ;  /* 0x000000a0ac94723c */ /* 0x080fe20000041824 */
[----:B------:R-:W-:Y:S03]  /*bc10*/  MOV R25, R246 ;  /* 0x000000f600197202 */ /* 0x000fe60000000f00 */
[----:B------:R-:W-:Y:S02]  /*bc20*/  MOV R246, R153 ;  /* 0x0000009900f67202 */ /* 0x000fe40000000f00 */
[----:B------:R-:W-:Y:S02]  /*bc30*/  MOV R24, R222 ;  /* 0x000000de00187202 */ /* 0x000fe40000000f00 */
[----:B------:R-:W-:Y:S02]  /*bc40*/  MOV R222, R152 ;  /* 0x0000009800de7202 */ /* 0x000fe40000000f00 */
[C---:B------:R-:W-:Y:S02]  /*bc50*/  HMMA.16816.F32.BF16 R152, R192.reuse, R160, R40 ;  /* 0x000000a0c098723c */ /* 0x040fe40000041828 */
[----:B------:R-:W-:Y:S02]  /*bc60*/  MOV R34, R158 ;  /* 0x0000009e00227202 */ /* 0x000fe40000000f00 */
[----:B------:R-:W-:Y:S02]  /*bc70*/  MOV R35, R157 ;  /* 0x0000009d00237202 */ /* 0x000fe40000000f00 */
[----:B------:R-:W-:Y:S02]  /*bc80*/  MOV R39, R156 ;  /* 0x0000009c00277202 */ /* 0x000fe40000000f00 */
[----:B------:R-:W-:Y:S04]  /*bc90*/  MOV R29, R223 ;  /* 0x000000df001d7202 */ /* 0x000fe80000000f00 */
[----:B------:R-:W-:Y:S02]  /*bca0*/  MOV R223, R219 ;  /* 0x000000db00df7202 */ /* 0x000fe40000000f00 */
[----:B------:R-:W-:Y:S02]  /*bcb0*/  MOV R219, R216 ;  /* 0x000000d800db7202 */ /* 0x000fe40000000f00 */
[----:B------:R-:W-:Y:S02]  /*bcc0*/  MOV R216, R159 ;  /* 0x0000009f00d87202 */ /* 0x000fe40000000f00 */
[-C--:B------:R-:W-:Y:S08]  /*bcd0*/  HMMA.16816.F32.BF16 R156, R192, R162.reuse, R44 ;  /* 0x000000a2c09c723c */ /* 0x080ff0000004182c */
[C---:B------:R-:W-:Y:S08]  /*bce0*/  HMMA.16816.F32.BF16 R160, R172.reuse, R162, R48 ;  /* 0x000000a2aca0723c */ /* 0x040ff00000041830 */
[-C--:B-1----:R-:W-:Y:S08]  /*bcf0*/  HMMA.16816.F32.BF16 R52, R172, R4.reuse, R52 ;  /* 0x00000004ac34723c */ /* 0x082ff00000041834 */
[C---:B------:R-:W-:Y:S08]  /*bd00*/  HMMA.16816.F32.BF16 R56, R192.reuse, R4, R56 ;  /* 0x00000004c038723c */ /* 0x040ff00000041838 */
[-C--:B------:R-:W-:Y:S08]  /*bd10*/  HMMA.16816.F32.BF16 R60, R192, R6.reuse, R60 ;  /* 0x00000006c03c723c */ /* 0x080ff0000004183c */
[C---:B------:R-:W-:Y:S01]  /*bd20*/  HMMA.16816.F32.BF16 R64, R172.reuse, R6, R64 ;  /* 0x00000006ac40723c */ /* 0x040fe20000041840 */
[----:B------:R-:W1:Y:S07]  /*bd30*/  LDSM.16.MT88.4 R4, [R227+0x2900] ;  /* 0x00290000e304783b */ /* 0x000e6e0000004200 */
[-C--:B---3--:R-:W-:Y:S08]  /*bd40*/  HMMA.16816.F32.BF16 R68, R172, R8.reuse, R68 ;  /* 0x00000008ac44723c */ /* 0x088ff00000041844 */
[C---:B------:R-:W-:Y:S08]  /*bd50*/  HMMA.16816.F32.BF16 R72, R192.reuse, R8, R72 ;  /* 0x00000008c048723c */ /* 0x040ff00000041848 */
[-C--:B------:R-:W-:Y:S08]  /*bd60*/  HMMA.16816.F32.BF16 R76, R192, R10.reuse, R76 ;  /* 0x0000000ac04c723c */ /* 0x080ff0000004184c */
[C---:B------:R-:W-:Y:S08]  /*bd70*/  HMMA.16816.F32.BF16 R80, R172.reuse, R10, R80 ;  /* 0x0000000aac50723c */ /* 0x040ff00000041850 */
[-C--:B----4-:R-:W-:Y:S08]  /*bd80*/  HMMA.16816.F32.BF16 R84, R172, R12.reuse, R84 ;  /* 0x0000000cac54723c */ /* 0x090ff00000041854 */
[C---:B------:R-:W-:Y:S08]  /*bd90*/  HMMA.16816.F32.BF16 R88, R192.reuse, R12, R88 ;  /* 0x0000000cc058723c */ /* 0x040ff00000041858 */
[-C--:B------:R-:W-:Y:S08]  /*bda0*/  HMMA.16816.F32.BF16 R92, R192, R14.reuse, R92 ;  /* 0x0000000ec05c723c */ /* 0x080ff0000004185c */
[C---:B------:R-:W-:Y:S08]  /*bdb0*/  HMMA.16816.F32.BF16 R96, R172.reuse, R14, R96 ;  /* 0x0000000eac60723c */ /* 0x040ff00000041860 */
[-C--:B------:R-:W-:Y:S08]  /*bdc0*/  HMMA.16816.F32.BF16 R100, R172, R16.reuse, R100 ;  /* 0x00000010ac64723c */ /* 0x080ff00000041864 */
[C---:B------:R-:W-:Y:S08]  /*bdd0*/  HMMA.16816.F32.BF16 R104, R192.reuse, R16, R104 ;  /* 0x00000010c068723c */ /* 0x040ff00000041868 */
[-C--:B------:R-:W-:Y:S08]  /*bde0*/  HMMA.16816.F32.BF16 R108, R192, R18.reuse, R108 ;  /* 0x00000012c06c723c */ /* 0x080ff0000004186c */
[C---:B------:R-:W-:Y:S08]  /*bdf0*/  HMMA.16816.F32.BF16 R112, R172.reuse, R18, R112 ;  /* 0x00000012ac70723c */ /* 0x040ff00000041870 */
[-C--:B-1----:R-:W-:Y:S08]  /*be00*/  HMMA.16816.F32.BF16 R116, R172, R4.reuse, R116 ;  /* 0x00000004ac74723c */ /* 0x082ff00000041874 */
[C---:B------:R-:W-:Y:S08]  /*be10*/  HMMA.16816.F32.BF16 R120, R192.reuse, R4, R120 ;  /* 0x00000004c078723c */ /* 0x040ff00000041878 */
[-C--:B------:R-:W-:Y:S08]  /*be20*/  HMMA.16816.F32.BF16 R124, R192, R6.reuse, R124 ;  /* 0x00000006c07c723c */ /* 0x080ff0000004187c */
[----:B------:R-:W-:Y:S01]  /*be30*/  HMMA.16816.F32.BF16 R128, R172, R6, R128 ;  /* 0x00000006ac80723c */ /* 0x000fe20000041880 */
[----:B--2---:R-:W-:Y:S04]  /*be40*/  FFMA.FTZ R8, R2, R28, R35 ;  /* 0x0000001c02087223 */ /* 0x004fe80000010023 */
[----:B------:R-:W-:Y:S02]  /*be50*/  FADD.FTZ R8, R31, R8 ;  /* 0x000000081f087221 */ /* 0x000fe40000010000 */
[----:B------:R-:W-:Y:S02]  /*be60*/  FFMA.FTZ R165, R165, R33, R39 ;  /* 0x00000021a5a57223 */ /* 0x000fe40000010027 */
[----:B------:R-:W-:Y:S03]  /*be70*/  FADD.FTZ R9, R26, R8 ;  /* 0x000000081a097221 */ /* 0x000fe60000010000 */
[----:B------:R-:W-:Y:S02]  /*be80*/  FFMA.FTZ R164, R164, R32, R34 ;  /* 0x00000020a4a47223 */ /* 0x000fe40000010022 */
[----:B------:R-:W-:Y:S02]  /*be90*/  FADD.FTZ R2, R29, R165 ;  /* 0x000000a51d027221 */ /* 0x000fe40000010000 */
[----:B------:R-:W-:Y:S02]  /*bea0*/  FADD.FTZ R164, R30, R164 ;  /* 0x000000a41ea47221 */ /* 0x000fe40000010000 */
[----:B------:R-:W-:Y:S02]  /*beb0*/  FADD.FTZ R2, R24, R2 ;  /* 0x0000000218027221 */ /* 0x000fe40000010000 */
[----:B------:R-:W-:Y:S02]  /*bec0*/  FFMA.FTZ R8, R0, R27, R217 ;  /* 0x0000001b00087223 */ /* 0x000fe400000100d9 */
[----:B------:R-:W-:Y:S02]  /*bed0*/  FADD.FTZ R164, R25, R164 ;  /* 0x000000a419a47221 */ /* 0x000fe40000010000 */
[----:B------:R-:W-:Y:S02]  /*bee0*/  FADD.FTZ R10, R20, R2 ;  /* 0x00000002140a7221 */ /* 0x000fe40000010000 */
[----:B------:R-:W-:Y:S02]  /*bef0*/  FADD.FTZ R8, R218, R8 ;  /* 0x00000008da087221 */ /* 0x000fe40000010000 */
[----:B------:R-:W-:Y:S01]  /*bf00*/  FADD.FTZ R2, R21, R164 ;  /* 0x000000a415027221 */ /* 0x000fe20000010000 */
[----:B------:R-:W-:Y:S01]  /*bf10*/  MOV R164, R169 ;  /* 0x000000a900a47202 */ /* 0x000fe20000000f00 */
[----:B------:R-:W-:Y:S02]  /*bf20*/  FADD.FTZ R10, R23, R10 ;  /* 0x0000000a170a7221 */ /* 0x000fe40000010000 */
        /* <DEDUP_REMOVED lines=29> */
[----:B------:R-:W-:Y:S01]  /*c100*/  FADD.FTZ R4, R206, R8 ;  /* 0x00000008ce047221 */ /* 0x000fe20000010000 */
[----:B------:R1:W-:Y:S01]  /*c110*/  STL [R1+0x10], R5 ;  /* 0x0000100501007387 */ /* 0x0003e20000100800 */
[----:B------:R-:W-:Y:S02]  /*c120*/  FADD.FTZ R2, R202, R2 ;  /* 0x00000002ca027221 */ /* 0x000fe40000010000 */
[----:B------:R-:W-:Y:S02]  /*c130*/  FADD.FTZ R4, R205, R4 ;  /* 0x00000004cd047221 */ /* 0x000fe40000010000 */
[----:B------:R-:W-:Y:S02]  /*c140*/  FADD.FTZ R2, R201, R2 ;  /* 0x00000002c9027221 */ /* 0x000fe40000010000 */
[----:B------:R-:W-:Y:S01]  /*c150*/  FADD.FTZ R0, R170, R0 ;  /* 0x00000000aa007221 */ /* 0x000fe20000010000 */
[----:B------:R1:W-:Y:S01]  /*c160*/  STL [R1+0xc], R4 ;  /* 0x00000c0401007387 */ /* 0x0003e20000100800 */
[----:B------:R-:W-:Y:S02]  /*c170*/  MOV R170, R167 ;  /* 0x000000a700aa7202 */ /* 0x000fe40000000f00 */
[----:B------:R-:W-:Y:S01]  /*c180*/  FADD.FTZ R0, R166, R0 ;  /* 0x00000000a6007221 */ /* 0x000fe20000010000 */
[----:B------:R1:W-:Y:S01]  /*c190*/  STL [R1+0x14], R2 ;  /* 0x0000140201007387 */ /* 0x0003e20000100800 */
[----:B------:R-:W-:Y:S03]  /*c1a0*/  MOV R166, R168 ;  /* 0x000000a800a67202 */ /* 0x000fe60000000f00 */
[----:B------:R1:W-:Y:S01]  /*c1b0*/  STL [R1+0x18], R0 ;  /* 0x0000180001007387 */ /* 0x0003e20000100800 */
[----:B------:R-:W-:-:S05]  /*c1c0*/  @P0 BRA `(.L_x_629) ;  /* 0xffffb39000000947 */ /* 0x000fca000383ffff */
.L_x_610:
[----:B------:R-:W2:Y:S01]  /*c1d0*/  S2UR UR28, SR_CTAID.X ;  /* 0x00000000001c79c3 */ /* 0x000ea20000002500 */
[----:B------:R-:W-:-:S02]  /*c1e0*/  UISETP.NE.AND UP1, UPT, UR13, URZ, UPT ;  /* 0x0000003f0d00728c */ /* 0x000fc4000bf25270 */
[----:B------:R-:W-:Y:S02]  /*c1f0*/  UISETP.NE.AND UP0, UPT, UR12, URZ, UPT ;  /* 0x0000003f0c00728c */ /* 0x000fe4000bf05270 */
[----:B------:R-:W-:Y:S02]  /*c200*/  UMOV UR27, 0x1 ;  /* 0x00000001001b7882 */ /* 0x000fe40000000000 */
[----:B------:R-:W-:Y:S02]  /*c210*/  ULDC UR25, c[0x0][0x168] ;  /* 0x00005a0000197ab9 */ /* 0x000fe40000000800 */
[----:B------:R-:W-:Y:S01]  /*c220*/  ULDC.64 UR4, c[0x0][0x2c8] ;  /* 0x0000b20000047ab9 */ /* 0x000fe20000000a00 */
[----:B------:R-:W-:Y:S01]  /*c230*/  PLOP3.LUT P0, PT, PT, PT, UP0, 0x40, 0x0 ;  /* 0x000000000000781c */ /* 0x000fe20003f0e808 */
[----:B------:R-:W-:Y:S02]  /*c240*/  UIADD3 UR25, UR27, -UR25, URZ ;  /* 0x800000191b197290 */ /* 0x000fe4000fffe03f */
[----:B------:R-:W-:-:S02]  /*c250*/  ULDC UR26, c[0x0][0x2ac] ;  /* 0x0000ab00001a7ab9 */ /* 0x000fc40000000800 */
[----:B--2---:R-:W-:-:S04]  /*c260*/  ULEA UR28, UR28, 0x7f, 0x7 ;  /* 0x0000007f1c1c7891 */ /* 0x004fc8000f8e383f */
[----:B------:R-:W-:-:S03]  /*c270*/  UIMAD.WIDE.U32 UR30, UR28, UR4, URZ ;  /* 0x000000041c1e72a5 */ /* 0x000fc6000f8e003f */
[----:B------:R-:W-:Y:S02]  /*c280*/  ULDC UR4, c[0x0][0x1d0] ;  /* 0x0000740000047ab9 */ /* 0x000fe40000000800 */
[----:B------:R-:W-:Y:S02]  /*c290*/  UIMAD UR4, UR26, UR4, UR25 ;  /* 0x000000041a0472a4 */ /* 0x000fe4000f8e0219 */
[----:B------:R-:W-:Y:S02]  /*c2a0*/  @UP1 USHF.R.U32.HI UR28, URZ, UR5, UR31 ;  /* 0x000000053f1c1299 */ /* 0x000fe4000801161f */
[----:B------:R-:W-:Y:S02]  /*c2b0*/  ULDC UR25, c[0x0][0x324] ;  /* 0x0000c90000197ab9 */ /* 0x000fe40000000800 */
[----:B------:R-:W-:-:S04]  /*c2c0*/  UIADD3 UR26, UR4, UR28, URZ ;  /* 0x0000001c041a7290 */ /* 0x000fc8000fffe03f */
[----:B------:R-:W-:Y:S01]  /*c2d0*/  UIADD3 UR25, UR26, -UR25, URZ ;  /* 0x800000191a197290 */ /* 0x000fe2000fffe03f */
[----:B------:R-:W-:Y:S05]  /*c2e0*/  @P0 BRA `(.L_x_630) ;  /* 0x0000016000000947 */ /* 0x000fea0003800000 */
[----:B------:R-:W-:-:S06]  /*c2f0*/  UISETP.GT.AND UP0, UPT, UR26, -0x1, UPT ;  /* 0xffffffff1a00788c */ /* 0x000fcc000bf04270 */
[----:B------:R-:W-:-:S13]  /*c300*/  PLOP3.LUT P0, PT, PT, PT, UP0, 0x80, 0x0 ;  /* 0x000000000000781c */ /* 0x000fda0003f0f008 */
[----:B------:R-:W-:Y:S05]  /*c310*/  @P0 BRA `(.L_x_631) ;  /* 0x0000009000000947 */ /* 0x000fea0003800000 */
[----:B------:R-:W-:Y:S02]  /*c320*/  ULDC UR4, c[0x0][0x32c] ;  /* 0x0000cb0000047ab9 */ /* 0x000fe40000000800 */
[----:B------:R-:W-:Y:S02]  /*c330*/  UISETP.NE.AND UP0, UPT, UR27, UR4, UPT ;  /* 0x000000041b00728c */ /* 0x000fe4000bf05270 */
[----:B------:R-:W-:Y:S02]  /*c340*/  ULOP3.LUT UR26, URZ, UR26, URZ, 0x33, !UPT ;  /* 0x0000001a3f1a7292 */ /* 0x000fe4000f8e333f */
[----:B------:R-:W-:Y:S02]  /*c350*/  ULDC.64 UR4, c[0x0][0x330] ;  /* 0x0000cc0000047ab9 */ /* 0x000fe40000000a00 */
[----:B------:R-:W-:-:S07]  /*c360*/  UIMAD.WIDE.U32 UR28, UR26, UR4, URZ ;  /* 0x000000041a1c72a5 */ /* 0x000fce000f8e003f */
[----:B------:R-:W-:Y:S02]  /*c370*/  @UP0 UMOV UR27, UR29 ;  /* 0x0000001d001b0c82 */ /* 0x000fe40008000000 */
[----:B------:R-:W-:-:S04]  /*c380*/  @UP0 USHF.R.U32.HI UR26, URZ, UR5, UR27 ;  /* 0x000000053f1a0299 */ /* 0x000fc8000801161b */
[----:B------:R-:W-:Y:S01]  /*c390*/  ULOP3.LUT UR26, URZ, UR26, URZ, 0x33, !UPT ;  /* 0x0000001a3f1a7292 */ /* 0x000fe2000f8e333f */
[----:B------:R-:W-:Y:S05]  /*c3a0*/  BRA `(.L_x_632) ;  /* 0x0000006000007947 */ /* 0x000fea0003800000 */
.L_x_631:
[----:B------:R-:W-:Y:S02]  /*c3b0*/  ULDC UR4, c[0x0][0x32c] ;  /* 0x0000cb0000047ab9 */ /* 0x000fe40000000800 */
[----:B------:R-:W-:-:S03]  /*c3c0*/  UISETP.NE.AND UP0, UPT, UR27, UR4, UPT ;  /* 0x000000041b00728c */ /* 0x000fc6000bf05270 */
[----:B------:R-:W-:Y:S02]  /*c3d0*/  ULDC.64 UR4, c[0x0][0x330] ;  /* 0x0000cc0000047ab9 */ /* 0x000fe40000000a00 */
[----:B------:R-:W-:-:S07]  /*c3e0*/  UIMAD.WIDE.U32 UR28, UR26, UR4, URZ ;  /* 0x000000041a1c72a5 */ /* 0x000fce000f8e003f */
[----:B------:R-:W-:Y:S02]  /*c3f0*/  @UP0 UMOV UR27, UR29 ;  /* 0x0000001d001b0c82 */ /* 0x000fe40008000000 */
[----:B------:R-:W-:Y:S02]  /*c400*/  @UP0 USHF.R.U32.HI UR26, URZ, UR5, UR27 ;  /* 0x000000053f1a0299 */ /* 0x000fe4000801161b */
.L_x_632:
[----:B------:R-:W-:Y:S02]  /*c410*/  ULDC UR4, c[0x0][0x32c] ;  /* 0x0000cb0000047ab9 */ /* 0x000fe40000000800 */
[----:B------:R-:W-:-:S04]  /*c420*/  UIMAD UR4, UR26, UR4, URZ ;  /* 0x000000041a0472a4 */ /* 0x000fc8000f8e023f */
[----:B------:R-:W-:-:S04]  /*c430*/  UISETP.LT.AND UP0, UPT, UR25, UR4, UPT ;  /* 0x000000041900728c */ /* 0x000fc8000bf01270 */
[----:B------:R-:W-:-:S04]  /*c440*/  USEL UR25, UR25, UR4, !UP0 ;  /* 0x0000000419197287 */ /* 0x000fc8000c000000 */
.L_x_630:
[----:B------:R-:W-:-:S04]  /*c450*/  UIADD3 UR25, UR25, 0x2f, URZ ;  /* 0x0000002f19197890 */ /* 0x000fc8000fffe03f */
        /* <DEDUP_REMOVED lines=8> */
[----:B-1----:R-:W2:Y:S04]  /*c4e0*/  LDL R2, [R1] ;  /* 0x0000000001027983 */ /* 0x002ea80000100800 */
[----:B------:R-:W3:Y:S04]  /*c4f0*/  LDL R5, [R1+0x28] ;  /* 0x0000280001057983 */ /* 0x000ee80000100800 */
[----:B------:R-:W3:Y:S01]  /*c500*/  LDL R4, [R1+0x24] ;  /* 0x0000240001047983 */ /* 0x000ee20000100800 */
[----:B------:R-:W-:Y:S01]  /*c510*/  IMAD.MOV.U32 R164, RZ, RZ, R168 ;  /* 0x000000ffffa47224 */ /* 0x000fe200078e00a8 */
[----:B------:R-:W-:Y:S01]  /*c520*/  MOV R171, R3 ;  /* 0x0000000300ab7202 */ /* 0x000fe20000000f00 */
[----:B------:R-:W-:-:S02]  /*c530*/  IMAD.MOV.U32 R0, RZ, RZ, R169 ;  /* 0x000000ffff007224 */ /* 0x000fc400078e00a9 */
[----:B------:R-:W-:Y:S01]  /*c540*/  IMAD.MOV.U32 R170, RZ, RZ, R167 ;  /* 0x000000ffffaa7224 */ /* 0x000fe200078e00a7 */
[----:B--2---:R-:W-:Y:S02]  /*c550*/  SHF.R.S32.HI R222, RZ, 0x1f, R2 ;  /* 0x0000001fffde7819 */ /* 0x004fe40000011402 */
[C---:B------:R-:W-:Y:S02]  /*c560*/  SHF.L.U32 R251, R2.reuse, 0x1, RZ ;  /* 0x0000000102fb7819 */ /* 0x040fe400000006ff */
[----:B------:R-:W-:Y:S02]  /*c570*/  SHF.L.U64.HI R222, R2, 0x1, R222 ;  /* 0x0000000102de7819 */ /* 0x000fe400000102de */
[C---:B---3--:R-:W-:Y:S01]  /*c580*/  SHF.L.U64.HI R221, R4.reuse, 0x1, R5 ;  /* 0x0000000104dd7819 */ /* 0x048fe20000010205 */
[----:B------:R-:W-:Y:S02]  /*c590*/  IMAD.SHL.U32 R220, R4, 0x2, RZ ;  /* 0x0000000204dc7824 */ /* 0x000fe400078e00ff */
.L_x_636:
[----:B------:R-:W-:Y:S04]  /*c5a0*/  DEPBAR.LE SB0, 0x0 ;  /* 0x000080000000791a */ /* 0x000fe80000000000 */
[----:B------:R-:W-:Y:S01]  /*c5b0*/  BAR.SYNC.DEFER_BLOCKING 0x0 ;  /* 0x0000000000007b1d */ /* 0x000fe20000010000 */
[----:B------:R-:W-:Y:S01]  /*c5c0*/  UISETP.GT.AND UP0, UPT, UR8, UR24, UPT ;  /* 0x000000180800728c */ /* 0x000fe2000bf04270 */
[----:B------:R-:W-:Y:S05]  /*c5d0*/  SEL R223, RZ, 0x10, P5 ;  /* 0x00000010ffdf7807 */ /* 0x000fea0002800000 */
[----:B------:R-:W-:Y:S01]  /*c5e0*/  PLOP3.LUT P0, PT, PT, PT, UP0, 0x80, 0x0 ;  /* 0x000000000000781c */ /* 0x000fe20003f0f008 */
[----:B-----5:R1:W2:Y:S04]  /*c5f0*/  LDSM.16.M88.4 R48, [R231+0x6100] ;  /* 0x00610000e730783b */ /* 0x0202a80000000200 */
[----:B------:R1:W3:Y:S04]  /*c600*/  LDSM.16.M88.4 R44, [R231+0x8100] ;  /* 0x00810000e72c783b */ /* 0x0002e80000000200 */
[----:B------:R1:W4:Y:S04]  /*c610*/  LDSM.16.M88.4 R16, [R224+0x3100] ;  /* 0x00310000e010783b */ /* 0x0003280000000200 */
        /* <DEDUP_REMOVED lines=8> */
[----:B------:R-:W-:Y:S02]  /*c6a0*/  SHF.R.S32.HI R2, RZ, 0x1f, R243 ;  /* 0x0000001fff027819 */ /* 0x000fe400000114f3 */
[----:B------:R-:W-:Y:S03]  /*c6b0*/  SHF.R.S32.HI R5, RZ, 0x1f, R242 ;  /* 0x0000001fff057819 */ /* 0x000fe600000114f2 */
[----:B------:R-:W-:Y:S02]  /*c6c0*/  IMAD R4, R2, c[0x0][0x208], RZ ;  /* 0x0000820002047a24 */ /* 0x000fe400078e02ff */
[C---:B------:R-:W-:Y:S04]  /*c6d0*/  IMAD.WIDE.U32 R2, R243.reuse, c[0x0][0x208], RZ ;  /* 0x00008200f3027a25 */ /* 0x040fe800078e00ff */
[----:B------:R-:W-:Y:S04]  /*c6e0*/  IMAD R4, R243, c[0x0][0x20c], R4 ;  /* 0x00008300f3047a24 */ /* 0x000fe800078e0204 */
[----:B------:R-:W-:Y:S02]  /*c6f0*/  IMAD.IADD R3, R3, 0x1, R4 ;  /* 0x0000000103037824 */ /* 0x000fe400078e0204 */
[----:B------:R-:W-:Y:S02]  /*c700*/  IMAD R4, R5, c[0x0][0x218], RZ ;  /* 0x0000860005047a24 */ /* 0x000fe400078e02ff */
[C---:B------:R-:W-:Y:S04]  /*c710*/  IMAD.WIDE.U32 R2, R242.reuse, c[0x0][0x218], R2 ;  /* 0x00008600f2027a25 */ /* 0x040fe800078e0002 */
[----:B------:R-:W-:Y:S01]  /*c720*/  IMAD R4, R242, c[0x0][0x21c], R4 ;  /* 0x00008700f2047a24 */ /* 0x000fe200078e0204 */
[----:B------:R-:W-:Y:S04]  /*c730*/  IADD3 R2, P0, R2, UR22, RZ ;  /* 0x0000001602027c10 */ /* 0x000fe8000ff1e0ff */
[----:B------:R-:W-:Y:S02]  /*c740*/  IADD3.X R4, R3, UR16, R4, P0, !PT ;  /* 0x0000001003047c10 */ /* 0x000fe400087fe404 */
[C---:B------:R-:W-:Y:S04]  /*c750*/  LEA R3, P0, R2.reuse, c[0x0][0x1f8], 0x1 ;  /* 0x00007e0002037a11 */ /* 0x040fe800078008ff */
[----:B------:R-:W-:Y:S01]  /*c760*/  LEA.HI.X R2, R2, c[0x0][0x1fc], R4, 0x1, P0 ;  /* 0x00007f0002027a11 */ /* 0x000fe200000f0c04 */
[----:B------:R-:W-:Y:S04]  /*c770*/  SHFL.IDX PT, R6, R3, 0x1, 0x181f ;  /* 0x00381f0003067f89 */ /* 0x000fe800000e0000 */
[----:B------:R-:W5:Y:S04]  /*c780*/  SHFL.IDX PT, R4, R3, RZ, 0x181f ;  /* 0x00181fff03047589 */ /* 0x000f6800000e0000 */
[----:B------:R-:W4:Y:S04]  /*c790*/  SHFL.IDX PT, R5, R2, RZ, 0x181f ;  /* 0x00181fff02057589 */ /* 0x000f2800000e0000 */
[----:B------:R-:W3:Y:S04]  /*c7a0*/  SHFL.IDX PT, R3, R3, 0x2, 0x181f ;  /* 0x00581f0003037f89 */ /* 0x000ee800000e0000 */
[----:B------:R-:W2:Y:S04]  /*c7b0*/  SHFL.IDX PT, R7, R2, 0x1, 0x181f ;  /* 0x00381f0002077f89 */ /* 0x000ea800000e0000 */
[----:B------:R1:W2:Y:S02]  /*c7c0*/  SHFL.IDX PT, R14, R2, 0x2, 0x181f ;  /* 0x00581f00020e7f89 */ /* 0x0002a400000e0000 */
[----:B-1----:R-:W-:Y:S02]  /*c7d0*/  IADD3 R2, -R223, 0x10, RZ ;  /* 0x00000010df027810 */ /* 0x002fe40007ffe1ff */
[CC--:B-----5:R-:W-:Y:S02]  /*c7e0*/  IADD3 R12, P0, R4.reuse, R251.reuse, RZ ;  /* 0x000000fb040c7210 */ /* 0x0e0fe40007f1e0ff */
[-C--:B------:R-:W-:Y:S02]  /*c7f0*/  IADD3 R10, P2, R4, R220.reuse, RZ ;  /* 0x000000dc040a7210 */ /* 0x080fe40007f5e0ff */
[CC--:B------:R-:W-:Y:S01]  /*c800*/  IADD3 R8, P1, R6.reuse, R251.reuse, RZ ;  /* 0x000000fb06087210 */ /* 0x0c0fe20007f3e0ff */
[C-C-:B----4-:R-:W-:Y:S01]  /*c810*/  IMAD.X R13, R5.reuse, 0x1, R222.reuse, P0 ;  /* 0x00000001050d7824 */ /* 0x150fe200000e06de */
[----:B------:R-:W-:Y:S01]  /*c820*/  IADD3 R6, P0, R6, R220, RZ ;  /* 0x000000dc06067210 */ /* 0x000fe20007f1e0ff */
[--C-:B------:R-:W-:Y:S01]  /*c830*/  IMAD.X R11, R5, 0x1, R221.reuse, P2 ;  /* 0x00000001050b7824 */ /* 0x100fe200010e06dd */
[----:B---3--:R-:W-:Y:S01]  /*c840*/  IADD3 R4, P2, R3, R251, RZ ;  /* 0x000000fb03047210 */ /* 0x008fe20007f5e0ff */
[C-C-:B--2---:R-:W-:Y:S01]  /*c850*/  IMAD.X R9, R7.reuse, 0x1, R222.reuse, P1 ;  /* 0x0000000107097824 */ /* 0x144fe200008e06de */
[----:B------:R1:W-:Y:S01]  /*c860*/  LDGSTS.E.BYPASS.LTC128B.128 [R245], [R12.64], !P6 ;  /* 0x000000000cf57fae */ /* 0x0003e2000f101d54 */
[--C-:B------:R-:W-:Y:S01]  /*c870*/  IMAD.X R7, R7, 0x1, R221.reuse, P0 ;  /* 0x0000000107077824 */ /* 0x100fe200000e06dd */
[----:B------:R-:W-:Y:S01]  /*c880*/  LOP3.LUT R2, R2, 0xf, RZ, 0xc0, !PT ;  /* 0x0000000f02027812 */ /* 0x000fe200078ec0ff */
[----:B------:R-:W-:Y:S01]  /*c890*/  IMAD.X R5, R14, 0x1, R222, P2 ;  /* 0x000000010e057824 */ /* 0x000fe200010e06de */
[----:B------:R1:W-:Y:S01]  /*c8a0*/  LDGSTS.E.BYPASS.LTC128B.128 [R245+0x1800], [R10.64], !P5 ;  /* 0x018000000af57fae */ /* 0x0003e2000e901d54 */
[----:B------:R-:W-:Y:S02]  /*c8b0*/  ISETP.NE.U32.AND P2, PT, R223, RZ, PT ;  /* 0x000000ffdf00720c */ /* 0x000fe40003f45070 */
[----:B------:R-:W-:Y:S01]  /*c8c0*/  IADD3 R2, P1, P0, R2, R3, R220 ;  /* 0x0000000302027210 */ /* 0x000fe2000783e0dc */
[----:B------:R1:W-:Y:S03]  /*c8d0*/  LDGSTS.E.BYPASS.LTC128B.128 [R245+0x800], [R8.64], !P6 ;  /* 0x0080000008f57fae */ /* 0x0003e6000f101d54 */
[----:B------:R-:W-:Y:S01]  /*c8e0*/  IADD3.X R3, RZ, R14, R221, P1, P0 ;  /* 0x0000000eff037210 */ /* 0x000fe20000fe04dd */
[----:B------:R1:W-:Y:S04]  /*c8f0*/  LDGSTS.E.BYPASS.LTC128B.128 [R245+0x2000], [R6.64], !P5 ;  /* 0x0200000006f57fae */ /* 0x0003e8000e901d54 */
[----:B------:R1:W-:Y:S04]  /*c900*/  LDGSTS.E.BYPASS.LTC128B.128 [R245+0x1000], [R4.64], !P6 ;  /* 0x0100000004f57fae */ /* 0x0003e8000f101d54 */
[----:B------:R1:W-:Y:S02]  /*c910*/  LDGSTS.E.BYPASS.LTC128B.128.ZFILL [R245+0x2800], [R2.64], P2 ;  /* 0x0280000002f57fae */ /* 0x0003e40009141d54 */
.L_x_634:
[-C--:B-12-4-:R-:W-:Y:S01]  /*c920*/  HMMA.16816.F32.BF16 R4, R48, R16.reuse, RZ ;  /* 0x000000103004723c */ /* 0x096fe200000418ff */
[----:B------:R-:W-:Y:S01]  /*c930*/  LDSM.16.M88.4 R212, [R232+0x6100] ;  /* 0x00610000e8d4783b */ /* 0x000fe20000000200 */
[----:B------:R-:W-:Y:S06]  /*c940*/  UISETP.GT.AND UP0, UPT, UR24, UR8, UPT ;  /* 0x000000081800728c */ /* 0x000fec000bf04270 */
[C---:B---3--:R-:W-:Y:S01]  /*c950*/  HMMA.16816.F32.BF16 R8, R44.reuse, R16, RZ ;  /* 0x000000102c08723c */ /* 0x048fe200000418ff */
        /* <DEDUP_REMOVED lines=13> */
[----:B------:R-:W2:Y:S07]  /*ca30*/  LDSM.16.M88.4 R172, [R232+0x8100] ;  /* 0x00810000e8ac783b */ /* 0x000eae0000000200 */
[-C--:B------:R-:W-:Y:S08]  /*ca40*/  HMMA.16816.F32.BF16 R4, R192, R196.reuse, R4 ;  /* 0x000000c4c004723c */ /* 0x080ff00000041804 */
[C---:B------:R-:W-:Y:S08]  /*ca50*/  HMMA.16816.F32.BF16 R8, R200.reuse, R196, R8 ;  /* 0x000000c4c808723c */ /* 0x040ff00000041808 */
[-C--:B------:R-:W-:Y:S08]  /*ca60*/  HMMA.16816.F32.BF16 R12, R200, R198.reuse, R12 ;  /* 0x000000c6c80c723c */ /* 0x080ff0000004180c */
[C---:B------:R-:W-:Y:S01]  /*ca70*/  HMMA.16816.F32.BF16 R16, R192.reuse, R198, R16 ;  /* 0x000000c6c010723c */ /* 0x040fe20000041810 */
[----:B------:R-:W3:Y:S07]  /*ca80*/  LDSM.16.M88.4 R196, [R230+0x3900] ;  /* 0x00390000e6c4783b */ /* 0x000eee0000000200 */
        /* <DEDUP_REMOVED lines=10> */
[----:B------:R-:W4:Y:S07]  /*cb30*/  LDSM.16.M88.4 R192, [R230+0x4100] ;  /* 0x00410000e6c0783b */ /* 0x000f2e0000000200 */
[-C--:B-1----:R-:W-:Y:S01]  /*cb40*/  HMMA.16816.F32.BF16 R4, R212, R216.reuse, R4 ;  /* 0x000000d8d404723c */ /* 0x082fe20000041804 */
[----:B------:R-:W1:Y:S07]  /*cb50*/  LDSM.16.M88.4 R208, [R234+0x8100] ;  /* 0x00810000ead0783b */ /* 0x000e6e0000000200 */
[C---:B--2---:R-:W-:Y:S08]  /*cb60*/  HMMA.16816.F32.BF16 R8, R172.reuse, R216, R8 ;  /* 0x000000d8ac08723c */ /* 0x044ff00000041808 */
[-C--:B------:R-:W-:Y:S08]  /*cb70*/  HMMA.16816.F32.BF16 R12, R172, R218.reuse, R12 ;  /* 0x000000daac0c723c */ /* 0x080ff0000004180c */
[C---:B------:R-:W-:Y:S01]  /*cb80*/  HMMA.16816.F32.BF16 R16, R212.reuse, R218, R16 ;  /* 0x000000dad410723c */ /* 0x040fe20000041810 */
[----:B------:R-:W2:Y:S07]  /*cb90*/  LDSM.16.M88.4 R216, [R229+0x800] ;  /* 0x00080000e5d8783b */ /* 0x000eae0000000200 */
        /* <DEDUP_REMOVED lines=10> */
[----:B------:R-:W4:Y:S07]  /*cc40*/  LDSM.16.M88.4 R192, [R224+0x4900] ;  /* 0x00490000e0c0783b */ /* 0x000f2e0000000200 */
[-C--:B------:R-:W-:Y:S01]  /*cc50*/  HMMA.16816.F32.BF16 R4, R200, R204.reuse, R4 ;  /* 0x000000ccc804723c */ /* 0x080fe20000041804 */
[----:B------:R-:W-:Y:S07]  /*cc60*/  LDSM.16.M88.4 R212, [R224+0x5100] ;  /* 0x00510000e0d4783b */ /* 0x000fee0000000200 */
[C---:B-1----:R-:W-:Y:S08]  /*cc70*/  HMMA.16816.F32.BF16 R8, R208.reuse, R204, R8 ;  /* 0x000000ccd008723c */ /* 0x042ff00000041808 */
[-C--:B------:R-:W-:Y:S08]  /*cc80*/  HMMA.16816.F32.BF16 R12, R208, R206.reuse, R12 ;  /* 0x000000ced00c723c */ /* 0x080ff0000004180c */
[C---:B------:R-:W-:Y:S01]  /*cc90*/  HMMA.16816.F32.BF16 R16, R200.reuse, R206, R16 ;  /* 0x000000cec810723c */ /* 0x040fe20000041810 */
[----:B------:R-:W1:Y:S07]  /*cca0*/  LDSM.16.M88.4 R204, [R231+0xc100] ;  /* 0x00c10000e7cc783b */ /* 0x000e6e0000000200 */
[-C--:B--2---:R-:W-:Y:S08]  /*ccb0*/  HMMA.16816.F32.BF16 R20, R200, R216.reuse, R20 ;  /* 0x000000d8c814723c */ /* 0x084ff00000041814 */
[C---:B------:R-:W-:Y:S08]  /*ccc0*/  HMMA.16816.F32.BF16 R24, R208.reuse, R216, R24 ;  /* 0x000000d8d018723c */ /* 0x040ff00000041818 */
[-C--:B------:R-:W-:Y:S08]  /*ccd0*/  HMMA.16816.F32.BF16 R28, R208, R218.reuse, R28 ;  /* 0x000000dad01c723c */ /* 0x080ff0000004181c */
[C---:B------:R-:W-:Y:S01]  /*cce0*/  HMMA.16816.F32.BF16 R32, R200.reuse, R218, R32 ;  /* 0x000000dac820723c */ /* 0x040fe20000041820 */
[----:B------:R-:W2:Y:S07]  /*ccf0*/  LDSM.16.M88.4 R216, [R224+0x5900] ;  /* 0x00590000e0d8783b */ /* 0x000eae0000000200 */
[-C--:B---3--:R-:W-:Y:S08]  /*cd00*/  HMMA.16816.F32.BF16 R36, R200, R196.reuse, R36 ;  /* 0x000000c4c824723c */ /* 0x088ff00000041824 */
[C---:B------:R-:W-:Y:S08]  /*cd10*/  HMMA.16816.F32.BF16 R40, R208.reuse, R196, R40 ;  /* 0x000000c4d028723c */ /* 0x040ff00000041828 */
[-C--:B------:R-:W-:Y:S01]  /*cd20*/  HMMA.16816.F32.BF16 R44, R208, R198.reuse, R44 ;  /* 0x000000c6d02c723c */ /* 0x080fe2000004182c */
[----:B------:R-:W-:Y:S07]  /*cd30*/  LDSM.16.M88.4 R208, [R233+0xc100] ;  /* 0x00c10000e9d0783b */ /* 0x000fee0000000200 */
[----:B------:R-:W-:Y:S01]  /*cd40*/  HMMA.16816.F32.BF16 R48, R200, R198, R48 ;  /* 0x000000c6c830723c */ /* 0x000fe20000041830 */
[----:B------:R-:W-:Y:S07]  /*cd50*/  LDSM.16.M88.4 R196, [R233+0xa100] ;  /* 0x00a10000e9c4783b */ /* 0x000fee0000000200 */
[-C--:B----4-:R-:W-:Y:S01]  /*cd60*/  HMMA.16816.F32.BF16 R4, R172, R192.reuse, R4 ;  /* 0x000000c0ac04723c */ /* 0x090fe20000041804 */
[----:B------:R-:W3:Y:S07]  /*cd70*/  LDSM.16.M88.4 R200, [R239] ;  /* 0x00000000efc8783b */ /* 0x000eee0000000200 */
        /* <DEDUP_REMOVED lines=9> */
[-C--:B--2---:R-:W-:Y:S08]  /*ce10*/  HMMA.16816.F32.BF16 R36, R172, R216.reuse, R36 ;  /* 0x000000d8ac24723c */ /* 0x084ff00000041824 */
[C---:B------:R-:W-:Y:S08]  /*ce20*/  HMMA.16816.F32.BF16 R40, R204.reuse, R216, R40 ;  /* 0x000000d8cc28723c */ /* 0x040ff00000041828 */
[-C--:B------:R-:W-:Y:S01]  /*ce30*/  HMMA.16816.F32.BF16 R44, R204, R218.reuse, R44 ;  /* 0x000000dacc2c723c */ /* 0x080fe2000004182c */
[----:B------:R-:W-:Y:S07]  /*ce40*/  LDSM.16.M88.4 R204, [R232+0xa100] ;  /* 0x00a10000e8cc783b */ /* 0x000fee0000000200 */
[----:B------:R-:W-:Y:S01]  /*ce50*/  HMMA.16816.F32.BF16 R48, R172, R218, R48 ;  /* 0x000000daac30723c */ /* 0x000fe20000041830 */
[----:B------:R-:W2:Y:S07]  /*ce60*/  LDSM.16.M88.4 R172, [R237] ;  /* 0x00000000edac783b */ /* 0x000eae0000000200 */
[-C--:B---3--:R-:W-:Y:S01]  /*ce70*/  HMMA.16816.F32.BF16 R4, R196, R200.reuse, R4 ;  /* 0x000000c8c404723c */ /* 0x088fe20000041804 */
[----:B------:R-:W3:Y:S07]  /*ce80*/  LDSM.16.M88.4 R216, [R232+0xc100] ;  /* 0x00c10000e8d8783b */ /* 0x000eee0000000200 */
        /* <DEDUP_REMOVED lines=14> */
[----:B------:R-:W1:Y:S07]  /*cf70*/  LDSM.16.M88.4 R172, [R230+0x5900] ;  /* 0x00590000e6ac783b */ /* 0x000e6e0000000200 */
[-C--:B------:R-:W-:Y:S01]  /*cf80*/  HMMA.16816.F32.BF16 R4, R204, R212.reuse, R4 ;  /* 0x000000d4cc04723c */ /* 0x080fe20000041804 */
[----:B------:R-:W2:Y:S07]  /*cf90*/  LDSM.16.M88.4 R196, [R229+0x1800] ;  /* 0x00180000e5c4783b */ /* 0x000eae0000000200 */
        /* <DEDUP_REMOVED lines=15> */
[-C--:B--2---:R-:W-:Y:S08]  /*d090*/  HMMA.16816.F32.BF16 R4, R192, R196.reuse, R4 ;  /* 0x000000c4c004723c */ /* 0x084ff00000041804 */
[C---:B------:R-:W-:Y:S08]  /*d0a0*/  HMMA.16816.F32.BF16 R8, R208.reuse, R196, R8 ;  /* 0x000000c4d008723c */ /* 0x040ff00000041808 */
[-C--:B------:R-:W-:Y:S08]  /*d0b0*/  HMMA.16816.F32.BF16 R12, R208, R198.reuse, R12 ;  /* 0x000000c6d00c723c */ /* 0x080ff0000004180c */
[C---:B------:R-:W-:Y:S08]  /*d0c0*/  HMMA.16816.F32.BF16 R16, R192.reuse, R198, R16 ;  /* 0x000000c6c010723c */ /* 0x040ff00000041810 */
[-C--:B---3--:R-:W-:Y:S08]  /*d0d0*/  HMMA.16816.F32.BF16 R20, R192, R212.reuse, R20 ;  /* 0x000000d4c014723c */ /* 0x088ff00000041814 */
        /* <DEDUP_REMOVED lines=21> */
[----:B------:R-:W-:Y:S04]  /*d230*/  @!P3 LEA.HI.X R167, R165, c[0x0][0x2a4], R167, 0x2, P0 ;  /* 0x0000a900a5a7ba11 */ /* 0x000fe800000f14a7 */
[----:B------:R-:W-:Y:S01]  /*d240*/  SHF.R.S32.HI R2, RZ, 0x1f, R243 ;  /* 0x0000001fff027819 */ /* 0x000fe200000114f3 */
[----:B------:R-:W2:Y:S04]  /*d250*/  @!P3 LDG.E R242, [R166.64] ;  /* 0x00000014a6f2b981 */ /* 0x000ea8000c1e1900 */
[----:B------:R-:W-:Y:S02]  /*d260*/  IMAD R165, R2, c[0x0][0x1e0], RZ ;  /* 0x0000780002a57a24 */ /* 0x000fe400078e02ff */
[C---:B------:R-:W-:Y:S04]  /*d270*/  IMAD.WIDE.U32 R2, R243.reuse, c[0x0][0x1e0], RZ ;  /* 0x00007800f3027a25 */ /* 0x040fe800078e00ff */
        /* <DEDUP_REMOVED lines=14> */
[----:B------:R-:W5:Y:S04]  /*d360*/  SHFL.IDX PT, R167, R2, 0x1, 0x181f ;  /* 0x00381f0002a77f89 */ /* 0x000f6800000e0000 */
[----:B------:R5:W5:Y:S01]  /*d370*/  SHFL.IDX PT, R194, R2, 0x2, 0x181f ;  /* 0x00581f0002c27f89 */ /* 0x000b6200000e0000 */
[-C--:B-1----:R-:W-:Y:S02]  /*d380*/  IADD3 R172, P1, R168, R251.reuse, RZ ;  /* 0x000000fba8ac7210 */ /* 0x082fe40007f3e0ff */
[CC--:B--2---:R-:W-:Y:S02]  /*d390*/  IADD3 R192, P0, R165.reuse, R251.reuse, RZ ;  /* 0x000000fba5c07210 */ /* 0x0c4fe40007f1e0ff */
[-C--:B------:R-:W-:Y:S03]  /*d3a0*/  IADD3 R174, P2, R165, R220.reuse, RZ ;  /* 0x000000dca5ae7210 */ /* 0x080fe60007f5e0ff */
[--C-:B---3--:R-:W-:Y:S01]  /*d3b0*/  IMAD.X R193, R166, 0x1, R222.reuse, P0 ;  /* 0x00000001a6c17824 */ /* 0x108fe200000e06de */
[----:B------:R-:W-:Y:S01]  /*d3c0*/  IADD3 R168, P0, R168, R220, RZ ;  /* 0x000000dca8a87210 */ /* 0x000fe20007f1e0ff */
[--C-:B------:R-:W-:Y:S01]  /*d3d0*/  IMAD.X R175, R166, 0x1, R221.reuse, P2 ;  /* 0x00000001a6af7824 */ /* 0x100fe200010e06dd */
[----:B----4-:R-:W-:Y:S02]  /*d3e0*/  IADD3 R166, P2, R3, R251, RZ ;  /* 0x000000fb03a67210 */ /* 0x010fe40007f5e0ff */
[----:B------:R1:W-:Y:S01]  /*d3f0*/  LDGSTS.E.BYPASS.LTC128B.128 [R244+0x3100], [R192.64], !P6 ;  /* 0x03100000c0f47fae */ /* 0x0003e2000f101d54 */
[--C-:B-----5:R-:W-:Y:S03]  /*d400*/  IMAD.X R173, R167, 0x1, R222.reuse, P1 ;  /* 0x00000001a7ad7824 */ /* 0x120fe600008e06de */
[----:B------:R1:W-:Y:S01]  /*d410*/  LDGSTS.E.BYPASS.LTC128B.128 [R244+0x4900], [R174.64], !P5 ;  /* 0x04900000aef47fae */ /* 0x0003e2000e901d54 */
[----:B------:R-:W-:Y:S01]  /*d420*/  IADD3 R2, -R223, 0x10, RZ ;  /* 0x00000010df027810 */ /* 0x000fe20007ffe1ff */
[--C-:B------:R-:W-:Y:S02]  /*d430*/  IMAD.X R169, R167, 0x1, R221.reuse, P0 ;  /* 0x00000001a7a97824 */ /* 0x100fe400000e06dd */
[----:B------:R1:W-:Y:S01]  /*d440*/  LDGSTS.E.BYPASS.LTC128B.128 [R244+0x3900], [R172.64], !P6 ;  /* 0x03900000acf47fae */ /* 0x0003e2000f101d54 */
[----:B------:R-:W-:Y:S01]  /*d450*/  IMAD.X R167, R194, 0x1, R222, P2 ;  /* 0x00000001c2a77824 */ /* 0x000fe200010e06de */
[----:B------:R-:W-:Y:S02]  /*d460*/  ISETP.NE.U32.AND P2, PT, R223, RZ, PT ;  /* 0x000000ffdf00720c */ /* 0x000fe40003f45070 */
[----:B------:R1:W-:Y:S01]  /*d470*/  LDGSTS.E.BYPASS.LTC128B.128 [R244+0x5100], [R168.64], !P5 ;  /* 0x05100000a8f47fae */ /* 0x0003e2000e901d54 */
[----:B------:R-:W-:Y:S03]  /*d480*/  LOP3.LUT R2, R2, 0xf, RZ, 0xc0, !PT ;  /* 0x0000000f02027812 */ /* 0x000fe600078ec0ff */
[----:B------:R1:W-:Y:S01]  /*d490*/  LDGSTS.E.BYPASS.LTC128B.128 [R244+0x4100], [R166.64], !P6 ;  /* 0x04100000a6f47fae */ /* 0x0003e2000f101d54 */
[----:B------:R-:W-:Y:S04]  /*d4a0*/  IADD3 R2, P1, P0, R2, R3, R220 ;  /* 0x0000000302027210 */ /* 0x000fe8000783e0dc */
[----:B------:R-:W-:Y:S05]  /*d4b0*/  IADD3.X R3, RZ, R194, R221, P1, P0 ;  /* 0x000000c2ff037210 */ /* 0x000fea0000fe04dd */
[----:B------:R1:W-:Y:S04]  /*d4c0*/  LDGSTS.E.BYPASS.LTC128B.128.ZFILL [R244+0x5900], [R2.64], P2 ;  /* 0x0590000002f47fae */ /* 0x0003e80009141d54 */
.L_x_635:
[----:B-1----:R-:W-:Y:S01]  /*d4d0*/  FMNMX.FTZ R169, R4, R0, !PT ;  /* 0x0000000004a97209 */ /* 0x002fe20007810000 */
[----:B------:R-:W-:Y:S01]  /*d4e0*/  LDSM.16.MT88.4 R192, [R225+0x100] ;  /* 0x00010000e1c0783b */ /* 0x000fe20000004200 */
        /* <DEDUP_REMOVED lines=11> */
[----:B------:R-:W2:Y:S01]  /*d5a0*/  LDL.LU R252, [R1+0x18] ;  /* 0x0000180001fc7983 */ /* 0x000ea20000300800 */
        /* <DEDUP_REMOVED lines=29> */
[----:B------:R-:W3:Y:S01]  /*d780*/  SHFL.BFLY PT, R167, R2, 0x2, 0x1f ;  /* 0x0c401f0002a77f89 */ /* 0x000ee200000e0000 */
[----:B------:R-:W-:Y:S07]  /*d790*/  FMNMX.FTZ R3, R51, R3, !PT ;  /* 0x0000000333037209 */ /* 0x000fee0007810000 */
[----:B------:R-:W4:Y:S01]  /*d7a0*/  SHFL.BFLY PT, R166, R3, 0x2, 0x1f ;  /* 0x0c401f0003a67f89 */ /* 0x000f2200000e0000 */
[----:B-1----:R-:W-:Y:S02]  /*d7b0*/  FMNMX.FTZ R169, R169, R165, !PT ;  /* 0x000000a5a9a97209 */ /* 0x002fe40007810000 */
[----:B------:R-:W-:Y:S04]  /*d7c0*/  FMNMX.FTZ R165, R10, R171, !PT ;  /* 0x000000ab0aa57209 */ /* 0x000fe80007810000 */
[----:B------:R-:W-:Y:S01]  /*d7d0*/  FMNMX.FTZ R165, R11, R165, !PT ;  /* 0x000000a50ba57209 */ /* 0x000fe20007810000 */
[----:B------:R-:W1:Y:S03]  /*d7e0*/  SHFL.BFLY PT, R172, R169, 0x1, 0x1f ;  /* 0x0c201f00a9ac7f89 */ /* 0x000e6600000e0000 */
[----:B------:R-:W-:Y:S04]  /*d7f0*/  FMNMX.FTZ R165, R14, R165, !PT ;  /* 0x000000a50ea57209 */ /* 0x000fe80007810000 */
[----:B------:R-:W-:Y:S02]  /*d800*/  FMNMX.FTZ R165, R15, R165, !PT ;  /* 0x000000a50fa57209 */ /* 0x000fe40007810000 */
[----:B---3--:R-:W-:Y:S02]  /*d810*/  FMNMX.FTZ R167, R2, R167, !PT ;  /* 0x000000a702a77209 */ /* 0x008fe40007810000 */
[----:B------:R-:W-:Y:S03]  /*d820*/  FMNMX.FTZ R165, R26, R165, !PT ;  /* 0x000000a51aa57209 */ /* 0x000fe60007810000 */
[----:B------:R-:W3:Y:S01]  /*d830*/  SHFL.BFLY PT, R173, R167, 0x1, 0x1f ;  /* 0x0c201f00a7ad7f89 */ /* 0x000ee200000e0000 */
[----:B------:R-:W-:Y:S02]  /*d840*/  FMNMX.FTZ R2, R27, R165, !PT ;  /* 0x000000a51b027209 */ /* 0x000fe40007810000 */
[----:B----4-:R-:W-:Y:S02]  /*d850*/  FMNMX.FTZ R3, R3, R166, !PT ;  /* 0x000000a603037209 */ /* 0x010fe40007810000 */
[----:B------:R-:W-:Y:S03]  /*d860*/  FMNMX.FTZ R2, R30, R2, !PT ;  /* 0x000000021e027209 */ /* 0x000fe60007810000 */
[----:B------:R-:W4:Y:S01]  /*d870*/  SHFL.BFLY PT, R168, R3, 0x1, 0x1f ;  /* 0x0c201f0003a87f89 */ /* 0x000f2200000e0000 */
[----:B------:R-:W-:Y:S02]  /*d880*/  FMNMX.FTZ R2, R31, R2, !PT ;  /* 0x000000021f027209 */ /* 0x000fe40007810000 */
[----:B-1----:R-:W-:Y:S02]  /*d890*/  FMNMX.FTZ R169, R169, R172, !PT ;  /* 0x000000aca9a97209 */ /* 0x002fe40007810000 */
[----:B------:R-:W-:Y:S03]  /*d8a0*/  FMNMX.FTZ R165, R42, R2, !PT ;  /* 0x000000022aa57209 */ /* 0x000fe60007810000 */
[----:B------:R-:W-:Y:S04]  /*d8b0*/  FADD.FTZ R0, -R169, R0 ;  /* 0x00000000a9007221 */ /* 0x000fe80000010100 */
[----:B------:R-:W-:Y:S01]  /*d8c0*/  FMUL.FTZ R2, R0, c[0x0][0x2d0] ;  /* 0x0000b40000027a20 */ /* 0x000fe20000410000 */
[----:B------:R-:W-:Y:S03]  /*d8d0*/  FMNMX.FTZ R0, R43, R165, !PT ;  /* 0x000000a52b007209 */ /* 0x000fe60007810000 */
[----:B------:R1:W5:Y:S01]  /*d8e0*/  MUFU.EX2 R166, R2 ;  /* 0x0000000200a67308 */ /* 0x0003620000000800 */
[----:B------:R-:W-:Y:S02]  /*d8f0*/  FMNMX.FTZ R0, R46, R0, !PT ;  /* 0x000000002e007209 */ /* 0x000fe40007810000 */
[----:B---3--:R-:W-:Y:S02]  /*d900*/  FMNMX.FTZ R167, R167, R173, !PT ;  /* 0x000000ada7a77209 */ /* 0x008fe40007810000 */
[----:B------:R-:W-:Y:S02]  /*d910*/  FMNMX.FTZ R0, R47, R0, !PT ;  /* 0x000000002f007209 */ /* 0x000fe40007810000 */
[----:B----4-:R-:W-:Y:S03]  /*d920*/  FMNMX.FTZ R168, R3, R168, !PT ;  /* 0x000000a803a87209 */ /* 0x010fe60007810000 */
[----:B------:R-:W3:Y:S02]  /*d930*/  SHFL.BFLY PT, R3, R0, 0x2, 0x1f ;  /* 0x0c401f0000037f89 */ /* 0x000ee400000e0000 */
[----:B------:R-:W-:Y:S04]  /*d940*/  FMUL.FTZ R200, R168, c[0x0][0x2d0] ;  /* 0x0000b400a8c87a20 */ /* 0x000fe80000410000 */
[--C-:B------:R-:W-:Y:S02]  /*d950*/  FFMA.FTZ R6, R6, c[0x0][0x2d0], -R200.reuse ;  /* 0x0000b40006067a23 */ /* 0x100fe400000108c8 */
[--C-:B------:R-:W-:Y:S02]  /*d960*/  FFMA.FTZ R7, R7, c[0x0][0x2d0], -R200.reuse ;  /* 0x0000b40007077a23 */ /* 0x100fe400000108c8 */
[--C-:B------:R-:W-:Y:S01]  /*d970*/  FFMA.FTZ R18, R18, c[0x0][0x2d0], -R200.reuse ;  /* 0x0000b40012127a23 */ /* 0x100fe200000108c8 */
[----:B------:R-:W-:Y:S01]  /*d980*/  MUFU.EX2 R218, R6 ;  /* 0x0000000600da7308 */ /* 0x000fe20000000800 */
[----:B------:R-:W-:Y:S02]  /*d990*/  FFMA.FTZ R19, R19, c[0x0][0x2d0], -R200 ;  /* 0x0000b40013137a23 */ /* 0x000fe400000108c8 */
[----:B-1----:R-:W-:Y:S02]  /*d9a0*/  FADD.FTZ R2, -R168, R164 ;  /* 0x000000a4a8027221 */ /* 0x002fe40000010100 */
[----:B-----5:R-:W-:Y:S02]  /*d9b0*/  FMUL.FTZ R132, R166, R132 ;  /* 0x00000084a6847220 */ /* 0x020fe40000410000 */
[----:B------:R-:W-:Y:S02]  /*d9c0*/  FMUL.FTZ R2, R2, c[0x0][0x2d0] ;  /* 0x0000b40002027a20 */ /* 0x000fe40000410000 */
[C---:B------:R-:W-:Y:S01]  /*d9d0*/  FMUL.FTZ R133, R166.reuse, R133 ;  /* 0x00000085a6857220 */ /* 0x040fe20000410000 */
[----:B------:R-:W1:Y:S01]  /*d9e0*/  MUFU.EX2 R219, R7 ;  /* 0x0000000700db7308 */ /* 0x000e620000000800 */
[----:B------:R-:W-:Y:S01]  /*d9f0*/  FMUL.FTZ R144, R166, R144 ;  /* 0x00000090a6907220 */ /* 0x000fe20000410000 */
[----:B---3--:R-:W-:Y:S01]  /*da00*/  FMNMX.FTZ R0, R0, R3, !PT ;  /* 0x0000000300007209 */ /* 0x008fe20007810000 */
[----:B------:R-:W-:Y:S02]  /*da10*/  FMUL.FTZ R145, R166, R145 ;  /* 0x00000091a6917220 */ /* 0x000fe40000410000 */
[--C-:B------:R-:W-:Y:S02]  /*da20*/  FFMA.FTZ R22, R22, c[0x0][0x2d0], -R200.reuse ;  /* 0x0000b40016167a23 */ /* 0x100fe400000108c8 */
[--C-:B------:R-:W-:Y:S02]  /*da30*/  FFMA.FTZ R23, R23, c[0x0][0x2d0], -R200.reuse ;  /* 0x0000b40017177a23 */ /* 0x100fe400000108c8 */
[--C-:B------:R-:W-:Y:S01]  /*da40*/  FFMA.FTZ R34, R34, c[0x0][0x2d0], -R200.reuse ;  /* 0x0000b40022227a23 */ /* 0x100fe200000108c8 */
[----:B------:R3:W4:Y:S01]  /*da50*/  MUFU.EX2 R165, R2 ;  /* 0x0000000200a57308 */ /* 0x0007220000000800 */
[--C-:B------:R-:W-:Y:S02]  /*da60*/  FFMA.FTZ R35, R35, c[0x0][0x2d0], -R200.reuse ;  /* 0x0000b40023237a23 */ /* 0x100fe400000108c8 */
[--C-:B------:R-:W-:Y:S02]  /*da70*/  FFMA.FTZ R38, R38, c[0x0][0x2d0], -R200.reuse ;  /* 0x0000b40026267a23 */ /* 0x100fe400000108c8 */
[--C-:B------:R-:W-:Y:S02]  /*da80*/  FFMA.FTZ R39, R39, c[0x0][0x2d0], -R200.reuse ;  /* 0x0000b40027277a23 */ /* 0x100fe400000108c8 */
[--C-:B------:R-:W-:Y:S02]  /*da90*/  FFMA.FTZ R50, R50, c[0x0][0x2d0], -R200.reuse ;  /* 0x0000b40032327a23 */ /* 0x100fe400000108c8 */
[----:B------:R-:W-:Y:S01]  /*daa0*/  FFMA.FTZ R51, R51, c[0x0][0x2d0], -R200 ;  /* 0x0000b40033337a23 */ /* 0x000fe200000108c8 */
[----:B------:R5:W-:Y:S01]  /*dab0*/  MUFU.EX2 R246, R18 ;  /* 0x0000001200f67308 */ /* 0x000be20000000800 */
[C---:B------:R-:W-:Y:S02]  /*dac0*/  FMUL.FTZ R148, R166.reuse, R148 ;  /* 0x00000094a6947220 */ /* 0x040fe40000410000 */
[C---:B------:R-:W-:Y:S01]  /*dad0*/  FMUL.FTZ R149, R166.reuse, R149 ;  /* 0x00000095a6957220 */ /* 0x040fe20000410000 */
[----:B-1----:R-:W-:Y:S01]  /*dae0*/  F2FP.BF16.PACK_AB R173, R219, R218 ;  /* 0x000000dadbad723e */ /* 0x002fe200000010ff */
[C---:B------:R-:W-:Y:S02]  /*daf0*/  FMUL.FTZ R160, R166.reuse, R160 ;  /* 0x000000a0a6a07220 */ /* 0x040fe40000410000 */
[C---:B------:R-:W-:Y:S02]  /*db00*/  FMUL.FTZ R161, R166.reuse, R161 ;  /* 0x000000a1a6a17220 */ /* 0x040fe40000410000 */
[C---:B------:R-:W-:Y:S01]  /*db10*/  FMUL.FTZ R52, R166.reuse, R52 ;  /* 0x00000034a6347220 */ /* 0x040fe20000410000 */
[----:B------:R-:W1:Y:S01]  /*db20*/  MUFU.EX2 R223, R19 ;  /* 0x0000001300df7308 */ /* 0x000e620000000800 */
[C---:B------:R-:W-:Y:S02]  /*db30*/  FMUL.FTZ R53, R166.reuse, R53 ;  /* 0x00000035a6357220 */ /* 0x040fe40000410000 */
[----:B------:R-:W-:Y:S02]  /*db40*/  FMUL.FTZ R64, R166, R64 ;  /* 0x00000040a6407220 */ /* 0x000fe40000410000 */
[----:B---3--:R-:W-:Y:S02]  /*db50*/  FADD.FTZ R2, -R167, R170 ;  /* 0x000000aaa7027221 */ /* 0x008fe40000010100 */
[----:B------:R-:W-:Y:S02]  /*db60*/  FMUL.FTZ R170, R169, c[0x0][0x2d0] ;  /* 0x0000b400a9aa7a20 */ /* 0x000fe40000410000 */
[----:B------:R-:W-:Y:S01]  /*db70*/  FMUL.FTZ R2, R2, c[0x0][0x2d0] ;  /* 0x0000b40002027a20 */ /* 0x000fe20000410000 */
[----:B------:R-:W-:Y:S01]  /*db80*/  MUFU.EX2 R207, R22 ;  /* 0x0000001600cf7308 */ /* 0x000fe20000000800 */
[--C-:B------:R-:W-:Y:S02]  /*db90*/  FFMA.FTZ R4, R4, c[0x0][0x2d0], -R170.reuse ;  /* 0x0000b40004047a23 */ /* 0x100fe400000108aa */
[--C-:B------:R-:W-:Y:S02]  /*dba0*/  FFMA.FTZ R5, R5, c[0x0][0x2d0], -R170.reuse ;  /* 0x0000b40005057a23 */ /* 0x100fe400000108aa */
[--C-:B------:R-:W-:Y:S02]  /*dbb0*/  FFMA.FTZ R16, R16, c[0x0][0x2d0], -R170.reuse ;  /* 0x0000b40010107a23 */ /* 0x100fe400000108aa */
[--C-:B------:R-:W-:Y:S02]  /*dbc0*/  FFMA.FTZ R17, R17, c[0x0][0x2d0], -R170.reuse ;  /* 0x0000b40011117a23 */ /* 0x100fe400000108aa */
[C---:B----4-:R-:W-:Y:S01]  /*dbd0*/  FMUL.FTZ R6, R165.reuse, R178 ;  /* 0x000000b2a5067220 */ /* 0x050fe20000410000 */
[----:B------:R3:W4:Y:S01]  /*dbe0*/  MUFU.EX2 R164, R2 ;  /* 0x0000000200a47308 */ /* 0x0007220000000800 */
[C---:B------:R-:W-:Y:S02]  /*dbf0*/  FMUL.FTZ R7, R165.reuse, R179 ;  /* 0x000000b3a5077220 */ /* 0x040fe40000410000 */
[----:B-----5:R-:W-:Y:S01]  /*dc00*/  FMUL.FTZ R18, R165, R190 ;  /* 0x000000bea5127220 */ /* 0x020fe20000410000 */
[----:B-1----:R-:W-:Y:S01]  /*dc10*/  F2FP.BF16.PACK_AB R175, R223, R246 ;  /* 0x000000f6dfaf723e */ /* 0x002fe200000010ff */
[C---:B------:R-:W-:Y:S02]  /*dc20*/  FMUL.FTZ R19, R165.reuse, R191 ;  /* 0x000000bfa5137220 */ /* 0x040fe40000410000 */
[C---:B------:R-:W-:Y:S02]  /*dc30*/  FMUL.FTZ R134, R165.reuse, R134 ;  /* 0x00000086a5867220 */ /* 0x040fe40000410000 */
[C---:B------:R-:W-:Y:S01]  /*dc40*/  FMUL.FTZ R135, R165.reuse, R135 ;  /* 0x00000087a5877220 */ /* 0x040fe20000410000 */
[----:B------:R1:W-:Y:S01]  /*dc50*/  MUFU.EX2 R247, R4 ;  /* 0x0000000400f77308 */ /* 0x0003e20000000800 */
[C---:B------:R-:W-:Y:S02]  /*dc60*/  FMUL.FTZ R146, R165.reuse, R146 ;  /* 0x00000092a5927220 */ /* 0x040fe40000410000 */
[----:B------:R-:W-:Y:S02]  /*dc70*/  FMUL.FTZ R147, R165, R147 ;  /* 0x00000093a5937220 */ /* 0x000fe40000410000 */
[--C-:B------:R-:W-:Y:S02]  /*dc80*/  FFMA.FTZ R20, R20, c[0x0][0x2d0], -R170.reuse ;  /* 0x0000b40014147a23 */ /* 0x100fe400000108aa */
[--C-:B------:R-:W-:Y:S02]  /*dc90*/  FFMA.FTZ R21, R21, c[0x0][0x2d0], -R170.reuse ;  /* 0x0000b40015157a23 */ /* 0x100fe400000108aa */
[--C-:B------:R-:W-:Y:S01]  /*dca0*/  FFMA.FTZ R32, R32, c[0x0][0x2d0], -R170.reuse ;  /* 0x0000b40020207a23 */ /* 0x100fe200000108aa */
[----:B------:R-:W5:Y:S01]  /*dcb0*/  MUFU.EX2 R249, R5 ;  /* 0x0000000500f97308 */ /* 0x000f620000000800 */
[--C-:B------:R-:W-:Y:S02]  /*dcc0*/  FFMA.FTZ R33, R33, c[0x0][0x2d0], -R170.reuse ;  /* 0x0000b40021217a23 */ /* 0x100fe400000108aa */
[--C-:B------:R-:W-:Y:S01]  /*dcd0*/  FFMA.FTZ R36, R36, c[0x0][0x2d0], -R170.reuse ;  /* 0x0000b40024247a23 */ /* 0x100fe200000108aa */
[----:B---3--:R-:W3:Y:S01]  /*dce0*/  SHFL.BFLY PT, R2, R0, 0x1, 0x1f ;  /* 0x0c201f0000027f89 */ /* 0x008ee200000e0000 */
[C---:B----4-:R-:W-:Y:S02]  /*dcf0*/  FMUL.FTZ R136, R164.reuse, R136 ;  /* 0x00000088a4887220 */ /* 0x050fe40000410000 */
[C---:B------:R-:W-:Y:S02]  /*dd00*/  FMUL.FTZ R137, R164.reuse, R137 ;  /* 0x00000089a4897220 */ /* 0x040fe40000410000 */
[C---:B------:R-:W-:Y:S01]  /*dd10*/  FMUL.FTZ R140, R164.reuse, R140 ;  /* 0x0000008ca48c7220 */ /* 0x040fe20000410000 */
[----:B------:R-:W-:Y:S01]  /*dd20*/  MUFU.EX2 R248, R16 ;  /* 0x0000001000f87308 */ /* 0x000fe20000000800 */
[----:B------:R-:W-:Y:S02]  /*dd30*/  FMUL.FTZ R141, R164, R141 ;  /* 0x0000008da48d7220 */ /* 0x000fe40000410000 */
[--C-:B------:R-:W-:Y:S02]  /*dd40*/  FFMA.FTZ R37, R37, c[0x0][0x2d0], -R170.reuse ;  /* 0x0000b40025257a23 */ /* 0x100fe400000108aa */
[----:B-1----:R-:W-:Y:S02]  /*dd50*/  FMUL.FTZ R4, R166, R176 ;  /* 0x000000b0a6047220 */ /* 0x002fe40000410000 */
[--C-:B------:R-:W-:Y:S02]  /*dd60*/  FFMA.FTZ R48, R48, c[0x0][0x2d0], -R170.reuse ;  /* 0x0000b40030307a23 */ /* 0x100fe400000108aa */
[----:B------:R-:W-:Y:S01]  /*dd70*/  FFMA.FTZ R49, R49, c[0x0][0x2d0], -R170 ;  /* 0x0000b40031317a23 */ /* 0x000fe200000108aa */
[----:B------:R-:W1:Y:S01]  /*dd80*/  MUFU.EX2 R250, R17 ;  /* 0x0000001100fa7308 */ /* 0x000e620000000800 */
[----:B------:R-:W4:Y:S01]  /*dd90*/  LDL.LU R170, [R1+0x14] ;  /* 0x0000140001aa7983 */ /* 0x000f220000300800 */
[----:B------:R-:W-:Y:S01]  /*dda0*/  FMUL.FTZ R150, R165, R150 ;  /* 0x00000096a5967220 */ /* 0x000fe20000410000 */
[----:B-----5:R-:W-:Y:S01]  /*ddb0*/  F2FP.BF16.PACK_AB R172, R249, R247 ;  /* 0x000000f7f9ac723e */ /* 0x020fe200000010ff */
[----:B------:R-:W-:Y:S01]  /*ddc0*/  FMUL.FTZ R5, R166, R177 ;  /* 0x000000b1a6057220 */ /* 0x000fe20000410000 */
[----:B------:R-:W5:Y:S01]  /*ddd0*/  LDL.LU R200, [R1+0xc] ;  /* 0x00000c0001c87983 */ /* 0x000f620000300800 */
[----:B------:R-:W-:Y:S01]  /*dde0*/  FMUL.FTZ R151, R165, R151 ;  /* 0x00000097a5977220 */ /* 0x000fe20000410000 */
[----:B---3--:R-:W-:Y:S01]  /*ddf0*/  FMNMX.FTZ R3, R2, R0, !PT ;  /* 0x0000000002037209 */ /* 0x008fe20007810000 */
[C---:B------:R-:W-:Y:S02]  /*de00*/  FMUL.FTZ R152, R164.reuse, R152 ;  /* 0x00000098a4987220 */ /* 0x040fe40000410000 */
[----:B------:R-:W-:Y:S01]  /*de10*/  MUFU.EX2 R209, R20 ;  /* 0x0000001400d17308 */ /* 0x000fe20000000800 */
[----:B------:R-:W-:Y:S02]  /*de20*/  FMUL.FTZ R153, R164, R153 ;  /* 0x00000099a4997220 */ /* 0x000fe40000410000 */
[----:B------:R-:W-:Y:S02]  /*de30*/  FADD.FTZ R0, -R3, R171 ;  /* 0x000000ab03007221 */ /* 0x000fe40000010100 */
[----:B------:R-:W-:Y:S02]  /*de40*/  FMUL.FTZ R171, R167, c[0x0][0x2d0] ;  /* 0x0000b400a7ab7a20 */ /* 0x000fe40000410000 */
[----:B------:R-:W-:Y:S02]  /*de50*/  FMUL.FTZ R2, R3, c[0x0][0x2d0] ;  /* 0x0000b40003027a20 */ /* 0x000fe40000410000 */
[----:B------:R-:W-:Y:S01]  /*de60*/  FMUL.FTZ R0, R0, c[0x0][0x2d0] ;  /* 0x0000b40000007a20 */ /* 0x000fe20000410000 */
        /* <DEDUP_REMOVED lines=8> */
[-C--:B------:R-:W-:Y:S05]  /*def0*/  HMMA.16816.F32.BF16 R4, R172, R192.reuse, R4 ;  /* 0x000000c0ac04723c */ /* 0x080fea0000041804 */
[--C-:B------:R-:W-:Y:S02]  /*df00*/  FFMA.FTZ R11, R11, c[0x0][0x2d0], -R2.reuse ;  /* 0x0000b4000b0b7a23 */ /* 0x100fe40000010802 */
[--C-:B------:R-:W-:Y:S02]  /*df10*/  FFMA.FTZ R14, R14, c[0x0][0x2d0], -R2.reuse ;  /* 0x0000b4000e0e7a23 */ /* 0x100fe40000010802 */
[--C-:B------:R-:W-:Y:S01]  /*df20*/  FFMA.FTZ R15, R15, c[0x0][0x2d0], -R2.reuse ;  /* 0x0000b4000f0f7a23 */ /* 0x100fe20000010802 */
[----:B------:R3:W-:Y:S02]  /*df30*/  MUFU.EX2 R214, R8 ;  /* 0x0000000800d67308 */ /* 0x0007e40000000800 */
[C---:B------:R-:W-:Y:S02]  /*df40*/  FMUL.FTZ R16, R166.reuse, R188 ;  /* 0x000000bca6107220 */ /* 0x040fe40000410000 */
[----:B------:R-:W-:Y:S02]  /*df50*/  FMUL.FTZ R17, R166, R189 ;  /* 0x000000bda6117220 */ /* 0x000fe40000410000 */
[----:B------:R-:W-:Y:S01]  /*df60*/  LDSM.16.MT88.4 R188, [R225+0x1100] ;  /* 0x00110000e1bc783b */ /* 0x000fe20000004200 */
[--C-:B------:R-:W-:Y:S02]  /*df70*/  FFMA.FTZ R24, R24, c[0x0][0x2d0], -R171.reuse ;  /* 0x0000b40018187a23 */ /* 0x100fe400000108ab */
[--C-:B------:R-:W-:Y:S01]  /*df80*/  FFMA.FTZ R25, R25, c[0x0][0x2d0], -R171.reuse ;  /* 0x0000b40019197a23 */ /* 0x100fe200000108ab */
[----:B------:R-:W2:Y:S01]  /*df90*/  MUFU.EX2 R215, R9 ;  /* 0x0000000900d77308 */ /* 0x000ea20000000800 */
[--C-:B------:R-:W-:Y:S02]  /*dfa0*/  FFMA.FTZ R26, R26, c[0x0][0x2d0], -R2.reuse ;  /* 0x0000b4001a1a7a23 */ /* 0x100fe40000010802 */
[C---:B-1----:R-:W-:Y:S02]  /*dfb0*/  FMUL.FTZ R138, R0.reuse, R138 ;  /* 0x0000008a008a7220 */ /* 0x042fe40000410000 */
[C---:B------:R-:W-:Y:S02]  /*dfc0*/  FMUL.FTZ R139, R0.reuse, R139 ;  /* 0x0000008b008b7220 */ /* 0x040fe40000410000 */
[C---:B------:R-:W-:Y:S02]  /*dfd0*/  FMUL.FTZ R142, R0.reuse, R142 ;  /* 0x0000008e008e7220 */ /* 0x040fe40000410000 */
[C---:B------:R-:W-:Y:S01]  /*dfe0*/  FMUL.FTZ R143, R0.reuse, R143 ;  /* 0x0000008f008f7220 */ /* 0x040fe20000410000 */
[----:B------:R1:W-:Y:S01]  /*dff0*/  MUFU.EX2 R216, R12 ;  /* 0x0000000c00d87308 */ /* 0x0003e20000000800 */
[--C-:B------:R-:W-:Y:S02]  /*e000*/  FFMA.FTZ R27, R27, c[0x0][0x2d0], -R2.reuse ;  /* 0x0000b4001b1b7a23 */ /* 0x100fe40000010802 */
[----:B------:R-:W-:Y:S02]  /*e010*/  FMUL.FTZ R154, R0, R154 ;  /* 0x0000009a009a7220 */ /* 0x000fe40000410000 */
[----:B---3--:R-:W-:Y:S02]  /*e020*/  FMUL.FTZ R8, R164, R180 ;  /* 0x000000b4a4087220 */ /* 0x008fe40000410000 */
[----:B------:R-:W-:Y:S02]  /*e030*/  FMUL.FTZ R155, R0, R155 ;  /* 0x0000009b009b7220 */ /* 0x000fe40000410000 */
[C---:B------:R-:W-:Y:S01]  /*e040*/  FMUL.FTZ R156, R164.reuse, R156 ;  /* 0x0000009ca49c7220 */ /* 0x040fe20000410000 */
[----:B------:R-:W3:Y:S01]  /*e050*/  MUFU.EX2 R217, R13 ;  /* 0x0000000d00d97308 */ /* 0x000ee20000000800 */
[----:B------:R-:W-:Y:S02]  /*e060*/  FMUL.FTZ R157, R164, R157 ;  /* 0x0000009da49d7220 */ /* 0x000fe40000410000 */
[----:B------:R-:W-:Y:S01]  /*e070*/  FMUL.FTZ R158, R0, R158 ;  /* 0x0000009e009e7220 */ /* 0x000fe20000410000 */
[----:B--2---:R-:W-:Y:S01]  /*e080*/  F2FP.BF16.PACK_AB R176, R215, R214 ;  /* 0x000000d6d7b0723e */ /* 0x004fe200000010ff */
[----:B------:R-:W-:Y:S02]  /*e090*/  FMUL.FTZ R9, R164, R181 ;  /* 0x000000b5a4097220 */ /* 0x000fe40000410000 */
[----:B------:R-:W-:Y:S02]  /*e0a0*/  FMUL.FTZ R159, R0, R159 ;  /* 0x0000009f009f7220 */ /* 0x000fe40000410000 */
[C---:B------:R-:W-:Y:S01]  /*e0b0*/  FMUL.FTZ R162, R165.reuse, R162 ;  /* 0x000000a2a5a27220 */ /* 0x040fe20000410000 */
[----:B------:R2:W-:Y:S01]  /*e0c0*/  MUFU.EX2 R210, R10 ;  /* 0x0000000a00d27308 */ /* 0x0005e20000000800 */
[C---:B------:R-:W-:Y:S02]  /*e0d0*/  FMUL.FTZ R163, R165.reuse, R163 ;  /* 0x000000a3a5a37220 */ /* 0x040fe40000410000 */
[C---:B------:R-:W-:Y:S02]  /*e0e0*/  FMUL.FTZ R54, R165.reuse, R54 ;  /* 0x00000036a5367220 */ /* 0x040fe40000410000 */
[C---:B-1----:R-:W-:Y:S02]  /*e0f0*/  FMUL.FTZ R12, R164.reuse, R184 ;  /* 0x000000b8a40c7220 */ /* 0x042fe40000410000 */
[----:B------:R-:W-:Y:S02]  /*e100*/  FMUL.FTZ R55, R165, R55 ;  /* 0x00000037a5377220 */ /* 0x000fe40000410000 */
[C---:B------:R-:W-:Y:S01]  /*e110*/  FMUL.FTZ R56, R164.reuse, R56 ;  /* 0x00000038a4387220 */ /* 0x040fe20000410000 */
[----:B------:R-:W1:Y:S01]  /*e120*/  MUFU.EX2 R211, R11 ;  /* 0x0000000b00d37308 */ /* 0x000e620000000800 */
[----:B------:R-:W-:Y:S02]  /*e130*/  FMUL.FTZ R57, R164, R57 ;  /* 0x00000039a4397220 */ /* 0x000fe40000410000 */
[----:B------:R-:W-:Y:S01]  /*e140*/  FMUL.FTZ R58, R0, R58 ;  /* 0x0000003a003a7220 */ /* 0x000fe20000410000 */
[----:B---3--:R-:W-:Y:S01]  /*e150*/  F2FP.BF16.PACK_AB R178, R217, R216 ;  /* 0x000000d8d9b2723e */ /* 0x008fe200000010ff */
[----:B------:R-:W-:Y:S02]  /*e160*/  FMUL.FTZ R13, R164, R185 ;  /* 0x000000b9a40d7220 */ /* 0x000fe40000410000 */
[----:B------:R-:W-:Y:S02]  /*e170*/  FMUL.FTZ R59, R0, R59 ;  /* 0x0000003b003b7220 */ /* 0x000fe40000410000 */
[C---:B------:R-:W-:Y:S01]  /*e180*/  FMUL.FTZ R60, R164.reuse, R60 ;  /* 0x0000003ca43c7220 */ /* 0x040fe20000410000 */
[----:B------:R3:W-:Y:S01]  /*e190*/  MUFU.EX2 R212, R14 ;  /* 0x0000000e00d47308 */ /* 0x0007e20000000800 */
[----:B------:R-:W-:Y:S02]  /*e1a0*/  FMUL.FTZ R61, R164, R61 ;  /* 0x0000003da43d7220 */ /* 0x000fe40000410000 */
[C---:B------:R-:W-:Y:S02]  /*e1b0*/  FMUL.FTZ R62, R0.reuse, R62 ;  /* 0x0000003e003e7220 */ /* 0x040fe40000410000 */
[C---:B--2---:R-:W-:Y:S02]  /*e1c0*/  FMUL.FTZ R10, R0.reuse, R182 ;  /* 0x000000b6000a7220 */ /* 0x044fe40000410000 */
[----:B------:R-:W-:Y:S02]  /*e1d0*/  FMUL.FTZ R63, R0, R63 ;  /* 0x0000003f003f7220 */ /* 0x000fe40000410000 */
[----:B------:R-:W-:Y:S01]  /*e1e0*/  FMUL.FTZ R65, R166, R65 ;  /* 0x00000041a6417220 */ /* 0x000fe20000410000 */
[----:B------:R-:W2:Y:S01]  /*e1f0*/  MUFU.EX2 R213, R15 ;  /* 0x0000000f00d57308 */ /* 0x000ea20000000800 */
[C---:B------:R-:W-:Y:S02]  /*e200*/  FMUL.FTZ R66, R165.reuse, R66 ;  /* 0x00000042a5427220 */ /* 0x040fe40000410000 */
[----:B------:R-:W-:Y:S01]  /*e210*/  FMUL.FTZ R67, R165, R67 ;  /* 0x00000043a5437220 */ /* 0x000fe20000410000 */
[----:B-1----:R-:W-:Y:S01]  /*e220*/  F2FP.BF16.PACK_AB R177, R211, R210 ;  /* 0x000000d2d3b1723e */ /* 0x002fe200000010ff */
[----:B------:R-:W-:Y:S02]  /*e230*/  FMUL.FTZ R11, R0, R183 ;  /* 0x000000b7000b7220 */ /* 0x000fe40000410000 */
[----:B------:R-:W1:Y:S01]  /*e240*/  LDSM.16.MT88.4 R180, [R228+0x100] ;  /* 0x00010000e4b4783b */ /* 0x000e620000004200 */
[C---:B------:R-:W-:Y:S02]  /*e250*/  FMUL.FTZ R68, R166.reuse, R68 ;  /* 0x00000044a6447220 */ /* 0x040fe40000410000 */
[----:B------:R2:W-:Y:S01]  /*e260*/  MUFU.EX2 R206, R23 ;  /* 0x0000001700ce7308 */ /* 0x0005e20000000800 */
[----:B------:R-:W-:Y:S02]  /*e270*/  FMUL.FTZ R69, R166, R69 ;  /* 0x00000045a6457220 */ /* 0x000fe40000410000 */
[C---:B------:R-:W-:Y:S02]  /*e280*/  FMUL.FTZ R70, R165.reuse, R70 ;  /* 0x00000046a5467220 */ /* 0x040fe40000410000 */
[----:B---3--:R-:W-:Y:S02]  /*e290*/  FMUL.FTZ R14, R0, R186 ;  /* 0x000000ba000e7220 */ /* 0x008fe40000410000 */
[----:B------:R-:W-:Y:S02]  /*e2a0*/  FMUL.FTZ R71, R165, R71 ;  /* 0x00000047a5477220 */ /* 0x000fe40000410000 */
[C---:B------:R-:W-:Y:S01]  /*e2b0*/  FMUL.FTZ R72, R164.reuse, R72 ;  /* 0x00000048a4487220 */ /* 0x040fe20000410000 */
[----:B------:R-:W-:Y:S01]  /*e2c0*/  MUFU.EX2 R205, R32 ;  /* 0x0000002000cd7308 */ /* 0x000fe20000000800 */
[----:B------:R-:W-:Y:S02]  /*e2d0*/  FMUL.FTZ R73, R164, R73 ;  /* 0x00000049a4497220 */ /* 0x000fe40000410000 */
[C---:B------:R-:W-:Y:S01]  /*e2e0*/  FMUL.FTZ R74, R0.reuse, R74 ;  /* 0x0000004a004a7220 */ /* 0x040fe20000410000 */
[----:B--2---:R-:W-:Y:S01]  /*e2f0*/  F2FP.BF16.PACK_AB R179, R213, R212 ;  /* 0x000000d4d5b3723e */ /* 0x004fe200000010ff */
[C---:B------:R-:W-:Y:S02]  /*e300*/  FMUL.FTZ R15, R0.reuse, R187 ;  /* 0x000000bb000f7220 */ /* 0x040fe40000410000 */
[----:B------:R-:W2:Y:S01]  /*e310*/  LDSM.16.MT88.4 R184, [R227+0x100] ;  /* 0x00010000e3b8783b */ /* 0x000ea20000004200 */
[----:B------:R-:W-:Y:S02]  /*e320*/  FMUL.FTZ R75, R0, R75 ;  /* 0x0000004b004b7220 */ /* 0x000fe40000410000 */
[----:B------:R-:W-:Y:S01]  /*e330*/  MUFU.EX2 R204, R33 ;  /* 0x0000002100cc7308 */ /* 0x000fe20000000800 */
[C---:B------:R-:W-:Y:S04]  /*e340*/  HMMA.16816.F32.BF16 R8, R176.reuse, R192, R8 ;  /* 0x000000c0b008723c */ /* 0x040fe80000041808 */
[----:B------:R-:W-:Y:S01]  /*e350*/  LDSM.16.MT88.4 R20, [R228+0x1900] ;  /* 0x00190000e414783b */ /* 0x000fe20000004200 */
[C---:B------:R-:W-:Y:S02]  /*e360*/  FMUL.FTZ R76, R164.reuse, R76 ;  /* 0x0000004ca44c7220 */ /* 0x040fe40000410000 */
[----:B------:R-:W-:Y:S01]  /*e370*/  FMUL.FTZ R77, R164, R77 ;  /* 0x0000004da44d7220 */ /* 0x000fe20000410000 */
[-C--:B------:R-:W-:Y:S01]  /*e380*/  HMMA.16816.F32.BF16 R12, R176, R194.reuse, R12 ;  /* 0x000000c2b00c723c */ /* 0x080fe2000004180c */
[----:B------:R-:W-:Y:S03]  /*e390*/  MUFU.EX2 R203, R34 ;  /* 0x0000002200cb7308 */ /* 0x000fe60000000800 */
[C---:B------:R-:W-:Y:S02]  /*e3a0*/  FMUL.FTZ R78, R0.reuse, R78 ;  /* 0x0000004e004e7220 */ /* 0x040fe40000410000 */
[----:B------:R-:W-:Y:S02]  /*e3b0*/  FMUL.FTZ R79, R0, R79 ;  /* 0x0000004f004f7220 */ /* 0x000fe40000410000 */
[C---:B------:R-:W-:Y:S03]  /*e3c0*/  HMMA.16816.F32.BF16 R16, R172.reuse, R194, R16 ;  /* 0x000000c2ac10723c */ /* 0x040fe60000041810 */
[----:B------:R3:W-:Y:S01]  /*e3d0*/  MUFU.EX2 R202, R35 ;  /* 0x0000002300ca7308 */ /* 0x0007e20000000800 */
[C---:B------:R-:W-:Y:S02]  /*e3e0*/  FMUL.FTZ R80, R166.reuse, R80 ;  /* 0x00000050a6507220 */ /* 0x040fe40000410000 */
[C---:B------:R-:W-:Y:S02]  /*e3f0*/  FMUL.FTZ R81, R166.reuse, R81 ;  /* 0x00000051a6517220 */ /* 0x040fe40000410000 */
[-C--:B------:R-:W-:Y:S04]  /*e400*/  HMMA.16816.F32.BF16 R132, R172, R196.reuse, R132 ;  /* 0x000000c4ac84723c */ /* 0x080fe80000041884 */
[C---:B------:R-:W-:Y:S01]  /*e410*/  FMUL.FTZ R82, R165.reuse, R82 ;  /* 0x00000052a5527220 */ /* 0x040fe20000410000 */
[----:B------:R-:W-:Y:S01]  /*e420*/  MUFU.EX2 R201, R24 ;  /* 0x0000001800c97308 */ /* 0x000fe20000000800 */
[C---:B------:R-:W-:Y:S02]  /*e430*/  FMUL.FTZ R83, R165.reuse, R83 ;  /* 0x00000053a5537220 */ /* 0x040fe40000410000 */
[C---:B------:R-:W-:Y:S04]  /*e440*/  HMMA.16816.F32.BF16 R136, R176.reuse, R196, R136 ;  /* 0x000000c4b088723c */ /* 0x040fe80000041888 */
[C---:B------:R-:W-:Y:S02]  /*e450*/  FMUL.FTZ R84, R166.reuse, R84 ;  /* 0x00000054a6547220 */ /* 0x040fe40000410000 */
[----:B------:R-:W-:Y:S01]  /*e460*/  FMUL.FTZ R85, R166, R85 ;  /* 0x00000055a6557220 */ /* 0x000fe20000410000 */
[----:B------:R-:W-:Y:S01]  /*e470*/  MUFU.EX2 R197, R27 ;  /* 0x0000001b00c57308 */ /* 0x000fe20000000800 */
[-C--:B------:R-:W-:Y:S01]  /*e480*/  HMMA.16816.F32.BF16 R140, R176, R198.reuse, R140 ;  /* 0x000000c6b08c723c */ /* 0x080fe2000004188c */
[----:B---3--:R-:W-:Y:S03]  /*e490*/  LDSM.16.MT88.4 R32, [R227+0x1900] ;  /* 0x00190000e320783b */ /* 0x008fe60000004200 */
[C---:B------:R-:W-:Y:S02]  /*e4a0*/  FMUL.FTZ R86, R165.reuse, R86 ;  /* 0x00000056a5567220 */ /* 0x040fe40000410000 */
[C---:B------:R-:W-:Y:S02]  /*e4b0*/  FMUL.FTZ R87, R165.reuse, R87 ;  /* 0x00000057a5577220 */ /* 0x040fe40000410000 */
[C---:B------:R-:W-:Y:S01]  /*e4c0*/  HMMA.16816.F32.BF16 R144, R172.reuse, R198, R144 ;  /* 0x000000c6ac90723c */ /* 0x040fe20000041890 */
[----:B------:R-:W3:Y:S03]  /*e4d0*/  MUFU.EX2 R199, R25 ;  /* 0x0000001900c77308 */ /* 0x000ee60000000800 */
[C---:B------:R-:W-:Y:S02]  /*e4e0*/  FMUL.FTZ R88, R164.reuse, R88 ;  /* 0x00000058a4587220 */ /* 0x040fe40000410000 */
[----:B------:R-:W-:Y:S02]  /*e4f0*/  FMUL.FTZ R89, R164, R89 ;  /* 0x00000059a4597220 */ /* 0x000fe40000410000 */
[-C--:B-1----:R-:W-:Y:S03]  /*e500*/  HMMA.16816.F32.BF16 R148, R172, R180.reuse, R148 ;  /* 0x000000b4ac94723c */ /* 0x082fe60000041894 */
[----:B------:R1:W1:Y:S01]  /*e510*/  MUFU.EX2 R198, R26 ;  /* 0x0000001a00c67308 */ /* 0x0002620000000800 */
[C---:B------:R-:W-:Y:S02]  /*e520*/  FMUL.FTZ R90, R0.reuse, R90 ;  /* 0x0000005a005a7220 */ /* 0x040fe40000410000 */
[----:B------:R-:W-:Y:S02]  /*e530*/  FMUL.FTZ R91, R0, R91 ;  /* 0x0000005b005b7220 */ /* 0x000fe40000410000 */
[C---:B------:R-:W-:Y:S04]  /*e540*/  HMMA.16816.F32.BF16 R152, R176.reuse, R180, R152 ;  /* 0x000000b4b098723c */ /* 0x040fe80000041898 */
[C---:B------:R-:W-:Y:S01]  /*e550*/  FMUL.FTZ R92, R164.reuse, R92 ;  /* 0x0000005ca45c7220 */ /* 0x040fe20000410000 */
[----:B------:R-:W-:Y:S01]  /*e560*/  MUFU.EX2 R49, R49 ;  /* 0x0000003100317308 */ /* 0x000fe20000000800 */
[----:B------:R-:W-:Y:S02]  /*e570*/  FMUL.FTZ R93, R164, R93 ;  /* 0x0000005da45d7220 */ /* 0x000fe40000410000 */
[-C--:B------:R-:W-:Y:S04]  /*e580*/  HMMA.16816.F32.BF16 R156, R176, R182.reuse, R156 ;  /* 0x000000b6b09c723c */ /* 0x080fe8000004189c */
[C---:B------:R-:W-:Y:S02]  /*e590*/  FMUL.FTZ R94, R0.reuse, R94 ;  /* 0x0000005e005e7220 */ /* 0x040fe40000410000 */
[----:B------:R-:W-:Y:S01]  /*e5a0*/  FMUL.FTZ R95, R0, R95 ;  /* 0x0000005f005f7220 */ /* 0x000fe20000410000 */
[----:B------:R-:W-:Y:S01]  /*e5b0*/  MUFU.EX2 R51, R51 ;  /* 0x0000003300337308 */ /* 0x000fe20000000800 */
[C---:B------:R-:W-:Y:S01]  /*e5c0*/  HMMA.16816.F32.BF16 R160, R172.reuse, R182, R160 ;  /* 0x000000b6aca0723c */ /* 0x040fe200000418a0 */
[----:B------:R-:W3:Y:S03]  /*e5d0*/  LDSM.16.MT88.4 R180, [R225+0x1900] ;  /* 0x00190000e1b4783b */ /* 0x000ee60000004200 */
[C---:B------:R-:W-:Y:S02]  /*e5e0*/  FMUL.FTZ R96, R166.reuse, R96 ;  /* 0x00000060a6607220 */ /* 0x040fe40000410000 */
[C---:B------:R-:W-:Y:S02]  /*e5f0*/  FMUL.FTZ R97, R166.reuse, R97 ;  /* 0x00000061a6617220 */ /* 0x040fe40000410000 */
[-C--:B--2---:R-:W-:Y:S01]  /*e600*/  HMMA.16816.F32.BF16 R52, R172, R184.reuse, R52 ;  /* 0x000000b8ac34723c */ /* 0x084fe20000041834 */
[----:B-1----:R-:W-:Y:S01]  /*e610*/  LDSM.16.MT88.4 R24, [R225+0x900] ;  /* 0x00090000e118783b */ /* 0x002fe20000004200 */
[----:B------:R-:W-:Y:S02]  /*e620*/  MUFU.EX2 R192, R36 ;  /* 0x0000002400c07308 */ /* 0x000fe40000000800 */
[C---:B------:R-:W-:Y:S02]  /*e630*/  FMUL.FTZ R98, R165.reuse, R98 ;  /* 0x00000062a5627220 */ /* 0x040fe40000410000 */
[C---:B------:R-:W-:Y:S02]  /*e640*/  FMUL.FTZ R99, R165.reuse, R99 ;  /* 0x00000063a5637220 */ /* 0x040fe40000410000 */
[C---:B------:R-:W-:Y:S04]  /*e650*/  HMMA.16816.F32.BF16 R56, R176.reuse, R184, R56 ;  /* 0x000000b8b038723c */ /* 0x040fe80000041838 */
[C---:B------:R-:W-:Y:S01]  /*e660*/  FMUL.FTZ R100, R166.reuse, R100 ;  /* 0x00000064a6647220 */ /* 0x040fe20000410000 */
[----:B------:R-:W-:Y:S01]  /*e670*/  MUFU.EX2 R37, R37 ;  /* 0x0000002500257308 */ /* 0x000fe20000000800 */
[C---:B------:R-:W-:Y:S02]  /*e680*/  FMUL.FTZ R101, R166.reuse, R101 ;  /* 0x00000065a6657220 */ /* 0x040fe40000410000 */
[-C--:B------:R-:W-:Y:S04]  /*e690*/  HMMA.16816.F32.BF16 R60, R176, R186.reuse, R60 ;  /* 0x000000bab03c723c */ /* 0x080fe8000004183c */
[C---:B------:R-:W-:Y:S02]  /*e6a0*/  FMUL.FTZ R102, R165.reuse, R102 ;  /* 0x00000066a5667220 */ /* 0x040fe40000410000 */
[C---:B------:R-:W-:Y:S01]  /*e6b0*/  FMUL.FTZ R103, R165.reuse, R103 ;  /* 0x00000067a5677220 */ /* 0x040fe20000410000 */
[----:B------:R-:W-:Y:S01]  /*e6c0*/  MUFU.EX2 R38, R38 ;  /* 0x0000002600267308 */ /* 0x000fe20000000800 */
[C---:B------:R-:W-:Y:S01]  /*e6d0*/  HMMA.16816.F32.BF16 R64, R172.reuse, R186, R64 ;  /* 0x000000baac40723c */ /* 0x040fe20000041840 */
[----:B------:R-:W1:Y:S03]  /*e6e0*/  LDSM.16.MT88.4 R184, [R226+0x1900] ;  /* 0x00190000e2b8783b */ /* 0x000e660000004200 */
[C---:B------:R-:W-:Y:S02]  /*e6f0*/  FMUL.FTZ R112, R166.reuse, R112 ;  /* 0x00000070a6707220 */ /* 0x040fe40000410000 */
[C---:B------:R-:W-:Y:S02]  /*e700*/  FMUL.FTZ R113, R166.reuse, R113 ;  /* 0x00000071a6717220 */ /* 0x040fe40000410000 */
[C---:B------:R-:W-:Y:S01]  /*e710*/  FMUL.FTZ R114, R165.reuse, R114 ;  /* 0x00000072a5727220 */ /* 0x040fe20000410000 */
[-C--:B---3--:R-:W-:Y:S01]  /*e720*/  HMMA.16816.F32.BF16 R68, R172, R180.reuse, R68 ;  /* 0x000000b4ac44723c */ /* 0x088fe20000041844 */
[----:B------:R-:W-:Y:S02]  /*e730*/  MUFU.EX2 R39, R39 ;  /* 0x0000002700277308 */ /* 0x000fe40000000800 */
[C---:B------:R-:W-:Y:S02]  /*e740*/  FMUL.FTZ R115, R165.reuse, R115 ;  /* 0x00000073a5737220 */ /* 0x040fe40000410000 */
[C---:B------:R-:W-:Y:S02]  /*e750*/  FMUL.FTZ R116, R166.reuse, R116 ;  /* 0x00000074a6747220 */ /* 0x040fe40000410000 */
[----:B------:R-:W-:Y:S01]  /*e760*/  FMUL.FTZ R117, R166, R117 ;  /* 0x00000075a6757220 */ /* 0x000fe20000410000 */
[C---:B------:R-:W-:Y:S03]  /*e770*/  HMMA.16816.F32.BF16 R72, R176.reuse, R180, R72 ;  /* 0x000000b4b048723c */ /* 0x040fe60000041848 */
[----:B------:R-:W-:Y:S01]  /*e780*/  MUFU.EX2 R48, R48 ;  /* 0x0000003000307308 */ /* 0x000fe20000000800 */
[C---:B------:R-:W-:Y:S02]  /*e790*/  FMUL.FTZ R118, R165.reuse, R118 ;  /* 0x00000076a5767220 */ /* 0x040fe40000410000 */
[----:B------:R-:W-:Y:S02]  /*e7a0*/  FMUL.FTZ R119, R165, R119 ;  /* 0x00000077a5777220 */ /* 0x000fe40000410000 */
[-C--:B------:R-:W-:Y:S04]  /*e7b0*/  HMMA.16816.F32.BF16 R76, R176, R182.reuse, R76 ;  /* 0x000000b6b04c723c */ /* 0x080fe8000004184c */
[C---:B------:R-:W-:Y:S01]  /*e7c0*/  FMUL.FTZ R120, R164.reuse, R120 ;  /* 0x00000078a4787220 */ /* 0x040fe20000410000 */
[----:B------:R-:W-:Y:S01]  /*e7d0*/  MUFU.EX2 R50, R50 ;  /* 0x0000003200327308 */ /* 0x000fe20000000800 */
[----:B------:R-:W-:Y:S02]  /*e7e0*/  FMUL.FTZ R121, R164, R121 ;  /* 0x00000079a4797220 */ /* 0x000fe40000410000 */
[C---:B------:R-:W-:Y:S01]  /*e7f0*/  HMMA.16816.F32.BF16 R80, R172.reuse, R182, R80 ;  /* 0x000000b6ac50723c */ /* 0x040fe20000041850 */
[----:B------:R-:W2:Y:S03]  /*e800*/  LDSM.16.MT88.4 R180, [R226+0x900] ;  /* 0x00090000e2b4783b */ /* 0x000ea60000004200 */
[C---:B------:R-:W-:Y:S02]  /*e810*/  FMUL.FTZ R122, R0.reuse, R122 ;  /* 0x0000007a007a7220 */ /* 0x040fe40000410000 */
[----:B------:R-:W-:Y:S02]  /*e820*/  FMUL.FTZ R123, R0, R123 ;  /* 0x0000007b007b7220 */ /* 0x000fe40000410000 */
[-C--:B-1----:R-:W-:Y:S04]  /*e830*/  HMMA.16816.F32.BF16 R84, R172, R184.reuse, R84 ;  /* 0x000000b8ac54723c */ /* 0x082fe80000041854 */
[--C-:B------:R-:W-:Y:S02]  /*e840*/  FFMA.FTZ R28, R28, c[0x0][0x2d0], -R171.reuse ;  /* 0x0000b4001c1c7a23 */ /* 0x100fe400000108ab */
[--C-:B------:R-:W-:Y:S02]  /*e850*/  FFMA.FTZ R29, R29, c[0x0][0x2d0], -R171.reuse ;  /* 0x0000b4001d1d7a23 */ /* 0x100fe400000108ab */
[C---:B------:R-:W-:Y:S01]  /*e860*/  HMMA.16816.F32.BF16 R88, R176.reuse, R184, R88 ;  /* 0x000000b8b058723c */ /* 0x040fe20000041858 */
[----:B------:R1:W-:Y:S03]  /*e870*/  MUFU.EX2 R196, R28 ;  /* 0x0000001c00c47308 */ /* 0x0003e60000000800 */
[--C-:B------:R-:W-:Y:S02]  /*e880*/  FFMA.FTZ R30, R30, c[0x0][0x2d0], -R2.reuse ;  /* 0x0000b4001e1e7a23 */ /* 0x100fe40000010802 */
[--C-:B------:R-:W-:Y:S02]  /*e890*/  FFMA.FTZ R31, R31, c[0x0][0x2d0], -R2.reuse ;  /* 0x0000b4001f1f7a23 */ /* 0x100fe40000010802 */
[-C--:B------:R-:W-:Y:S03]  /*e8a0*/  HMMA.16816.F32.BF16 R92, R176, R186.reuse, R92 ;  /* 0x000000bab05c723c */ /* 0x080fe6000004185c */
[----:B------:R3:W2:Y:S01]  /*e8b0*/  MUFU.EX2 R195, R29 ;  /* 0x0000001d00c37308 */ /* 0x0006a20000000800 */
[C---:B------:R-:W-:Y:S02]  /*e8c0*/  FMUL.FTZ R124, R164.reuse, R124 ;  /* 0x0000007ca47c7220 */ /* 0x040fe40000410000 */
[----:B------:R-:W-:Y:S02]  /*e8d0*/  FMUL.FTZ R125, R164, R125 ;  /* 0x0000007da47d7220 */ /* 0x000fe40000410000 */
[C---:B------:R-:W-:Y:S01]  /*e8e0*/  HMMA.16816.F32.BF16 R96, R172.reuse, R186, R96 ;  /* 0x000000baac60723c */ /* 0x040fe20000041860 */
[----:B------:R-:W4:Y:S03]  /*e8f0*/  LDSM.16.MT88.4 R184, [R228+0x900] ;  /* 0x00090000e4b8783b */ /* 0x000f260000004200 */
[C---:B------:R-:W-:Y:S01]  /*e900*/  FMUL.FTZ R126, R0.reuse, R126 ;  /* 0x0000007e007e7220 */ /* 0x040fe20000410000 */
[----:B------:R2:W-:Y:S01]  /*e910*/  MUFU.EX2 R194, R30 ;  /* 0x0000001e00c27308 */ /* 0x0005e20000000800 */
[----:B------:R-:W-:Y:S02]  /*e920*/  FMUL.FTZ R127, R0, R127 ;  /* 0x0000007f007f7220 */ /* 0x000fe40000410000 */
[-C--:B------:R-:W-:Y:S04]  /*e930*/  HMMA.16816.F32.BF16 R100, R172, R20.reuse, R100 ;  /* 0x00000014ac64723c */ /* 0x080fe80000041864 */
[C---:B------:R-:W-:Y:S01]  /*e940*/  FMUL.FTZ R104, R164.reuse, R104 ;  /* 0x00000068a4687220 */ /* 0x040fe20000410000 */
[----:B-1----:R-:W-:Y:S01]  /*e950*/  F2FP.BF16.PACK_AB R28, R199, R201 ;  /* 0x000000c9c71c723e */ /* 0x002fe200000010ff */
[----:B------:R-:W-:Y:S01]  /*e960*/  FMUL.FTZ R105, R164, R105 ;  /* 0x00000069a4697220 */ /* 0x000fe20000410000 */
[----:B------:R-:W1:Y:S01]  /*e970*/  MUFU.EX2 R193, R31 ;  /* 0x0000001f00c17308 */ /* 0x000e620000000800 */
[C---:B------:R-:W-:Y:S04]  /*e980*/  FMUL.FTZ R106, R0.reuse, R106 ;  /* 0x0000006a006a7220 */ /* 0x040fe80000410000 */
[----:B------:R-:W-:Y:S01]  /*e990*/  FMUL.FTZ R107, R0, R107 ;  /* 0x0000006b006b7220 */ /* 0x000fe20000410000 */
[----:B---3--:R-:W-:Y:S01]  /*e9a0*/  F2FP.BF16.PACK_AB R29, R197, R198 ;  /* 0x000000c6c51d723e */ /* 0x008fe200000010ff */
[C---:B------:R-:W-:Y:S02]  /*e9b0*/  FMUL.FTZ R128, R166.reuse, R128 ;  /* 0x00000080a6807220 */ /* 0x040fe40000410000 */
[----:B------:R-:W-:Y:S02]  /*e9c0*/  FMUL.FTZ R129, R166, R129 ;  /* 0x00000081a6817220 */ /* 0x000fe40000410000 */
[----:B------:R-:W-:Y:S01]  /*e9d0*/  FMUL.FTZ R130, R165, R130 ;  /* 0x00000082a5827220 */ /* 0x000fe20000410000 */
[C---:B------:R-:W-:Y:S04]  /*e9e0*/  HMMA.16816.F32.BF16 R104, R176.reuse, R20, R104 ;  /* 0x00000014b068723c */ /* 0x040fe80000041868 */
[C---:B------:R-:W-:Y:S01]  /*e9f0*/  FMUL.FTZ R108, R164.reuse, R108 ;  /* 0x0000006ca46c7220 */ /* 0x040fe20000410000 */
[----:B--2---:R-:W-:Y:S01]  /*ea00*/  F2FP.BF16.PACK_AB R30, R195, R196 ;  /* 0x000000c4c31e723e */ /* 0x004fe200000010ff */
[----:B------:R-:W-:Y:S01]  /*ea10*/  FMUL.FTZ R109, R164, R109 ;  /* 0x0000006da46d7220 */ /* 0x000fe20000410000 */
[----:B------:R-:W-:Y:S01]  /*ea20*/  F2FP.BF16.PACK_AB R20, R208, R209 ;  /* 0x000000d1d014723e */ /* 0x000fe200000010ff */
[----:B------:R-:W-:Y:S01]  /*ea30*/  FMUL.FTZ R110, R0, R110 ;  /* 0x0000006e006e7220 */ /* 0x000fe20000410000 */
[----:B------:R-:W-:Y:S03]  /*ea40*/  F2FP.BF16.PACK_AB R21, R206, R207 ;  /* 0x000000cfce15723e */ /* 0x000fe600000010ff */
[----:B------:R-:W-:Y:S01]  /*ea50*/  FMUL.FTZ R111, R0, R111 ;  /* 0x0000006f006f7220 */ /* 0x000fe20000410000 */
[----:B-1----:R-:W-:Y:S01]  /*ea60*/  F2FP.BF16.PACK_AB R31, R193, R194 ;  /* 0x000000c2c11f723e */ /* 0x002fe200000010ff */
[----:B------:R-:W-:Y:S02]  /*ea70*/  FMUL.FTZ R131, R165, R131 ;  /* 0x00000083a5837220 */ /* 0x000fe40000410000 */
[--C-:B------:R-:W-:Y:S02]  /*ea80*/  FFMA.FTZ R45, R45, c[0x0][0x2d0], -R171.reuse ;  /* 0x0000b4002d2d7a23 */ /* 0x100fe400000108ab */
[--C-:B------:R-:W-:Y:S01]  /*ea90*/  FFMA.FTZ R40, R40, c[0x0][0x2d0], -R171.reuse ;  /* 0x0000b40028287a23 */ /* 0x100fe200000108ab */
[-C--:B------:R-:W-:Y:S03]  /*eaa0*/  HMMA.16816.F32.BF16 R108, R176, R22.reuse, R108 ;  /* 0x00000016b06c723c */ /* 0x080fe6000004186c */
[----:B------:R-:W-:Y:S01]  /*eab0*/  MUFU.EX2 R45, R45 ;  /* 0x0000002d002d7308 */ /* 0x000fe20000000800 */
[--C-:B------:R-:W-:Y:S02]  /*eac0*/  FFMA.FTZ R41, R41, c[0x0][0x2d0], -R171.reuse ;  /* 0x0000b40029297a23 */ /* 0x100fe400000108ab */
[--C-:B------:R-:W-:Y:S02]  /*ead0*/  FFMA.FTZ R42, R42, c[0x0][0x2d0], -R2.reuse ;  /* 0x0000b4002a2a7a23 */ /* 0x100fe40000010802 */
[C---:B------:R-:W-:Y:S04]  /*eae0*/  HMMA.16816.F32.BF16 R112, R172.reuse, R22, R112 ;  /* 0x00000016ac70723c */ /* 0x040fe80000041870 */
[--C-:B------:R-:W-:Y:S01]  /*eaf0*/  FFMA.FTZ R43, R43, c[0x0][0x2d0], -R2.reuse ;  /* 0x0000b4002b2b7a23 */ /* 0x100fe20000010802 */
[----:B------:R-:W-:Y:S01]  /*eb00*/  MUFU.EX2 R40, R40 ;  /* 0x0000002800287308 */ /* 0x000fe20000000800 */
[----:B------:R-:W-:Y:S01]  /*eb10*/  FFMA.FTZ R44, R44, c[0x0][0x2d0], -R171 ;  /* 0x0000b4002c2c7a23 */ /* 0x000fe200000108ab */
[----:B------:R-:W-:Y:S01]  /*eb20*/  F2FP.BF16.PACK_AB R22, R204, R205 ;  /* 0x000000cdcc16723e */ /* 0x000fe200000010ff */
[-C--:B------:R-:W-:Y:S04]  /*eb30*/  HMMA.16816.F32.BF16 R116, R172, R32.reuse, R116 ;  /* 0x00000020ac74723c */ /* 0x080fe80000041874 */
[----:B------:R-:W-:Y:S01]  /*eb40*/  F2FP.BF16.PACK_AB R23, R202, R203 ;  /* 0x000000cbca17723e */ /* 0x000fe200000010ff */
[--C-:B------:R-:W-:Y:S01]  /*eb50*/  FFMA.FTZ R46, R46, c[0x0][0x2d0], -R2.reuse ;  /* 0x0000b4002e2e7a23 */ /* 0x100fe20000010802 */
[----:B------:R-:W-:Y:S01]  /*eb60*/  MOV R171, R3 ;  /* 0x0000000300ab7202 */ /* 0x000fe20000000f00 */
[----:B------:R-:W-:Y:S01]  /*eb70*/  FFMA.FTZ R2, R47, c[0x0][0x2d0], -R2 ;  /* 0x0000b4002f027a23 */ /* 0x000fe20000010802 */
[C---:B------:R-:W-:Y:S01]  /*eb80*/  HMMA.16816.F32.BF16 R120, R176.reuse, R32, R120 ;  /* 0x00000020b078723c */ /* 0x040fe20000041878 */
[----:B------:R-:W1:Y:S03]  /*eb90*/  MUFU.EX2 R41, R41 ;  /* 0x0000002900297308 */ /* 0x000e660000000800 */
[----:B------:R-:W-:Y:S02]  /*eba0*/  FFMA.FTZ R0, R0, R252, R210 ;  /* 0x000000fc00007223 */ /* 0x000fe400000100d2 */
[----:B-----5:R-:W-:Y:S02]  /*ebb0*/  FFMA.FTZ R165, R165, R200, R218 ;  /* 0x000000c8a5a57223 */ /* 0x020fe400000100da */
[-C--:B------:R-:W-:Y:S03]  /*ebc0*/  HMMA.16816.F32.BF16 R124, R176, R34.reuse, R124 ;  /* 0x00000022b07c723c */ /* 0x080fe6000004187c */
[----:B------:R2:W-:Y:S01]  /*ebd0*/  MUFU.EX2 R36, R2 ;  /* 0x0000000200247308 */ /* 0x0005e20000000800 */
[----:B------:R-:W-:Y:S02]  /*ebe0*/  FADD.FTZ R0, R211, R0 ;  /* 0x00000000d3007221 */ /* 0x000fe40000010000 */
[----:B----4-:R-:W-:Y:S01]  /*ebf0*/  FFMA.FTZ R164, R164, R170, R214 ;  /* 0x000000aaa4a47223 */ /* 0x010fe200000100d6 */
[----:B------:R-:W-:Y:S01]  /*ec00*/  MOV R170, R167 ;  /* 0x000000a700aa7202 */ /* 0x000fe20000000f00 */
[----:B------:R-:W-:Y:S01]  /*ec10*/  HMMA.16816.F32.BF16 R128, R172, R34, R128 ;  /* 0x00000022ac80723c */ /* 0x000fe20000041880 */
[----:B------:R-:W3:Y:S03]  /*ec20*/  LDSM.16.MT88.4 R32, [R227+0x900] ;  /* 0x00090000e320783b */ /* 0x000ee60000004200 */
[----:B------:R-:W-:Y:S01]  /*ec30*/  FADD.FTZ R0, R212, R0 ;  /* 0x00000000d4007221 */ /* 0x000fe20000010000 */
[----:B------:R-:W-:Y:S03]  /*ec40*/  MUFU.EX2 R42, R42 ;  /* 0x0000002a002a7308 */ /* 0x000fe60000000800 */
[-C--:B------:R-:W-:Y:S01]  /*ec50*/  HMMA.16816.F32.BF16 R4, R20, R24.reuse, R4 ;  /* 0x000000181404723c */ /* 0x080fe20000041804 */
[----:B------:R-:W-:Y:S04]  /*ec60*/  LDSM.16.MT88.4 R172, [R226+0x2100] ;  /* 0x00210000e2ac783b */ /* 0x000fe80000004200 */
[----:B------:R-:W-:Y:S02]  /*ec70*/  FADD.FTZ R0, R213, R0 ;  /* 0x00000000d5007221 */ /* 0x000fe40000010000 */
[----:B------:R-:W4:Y:S01]  /*ec80*/  MUFU.EX2 R43, R43 ;  /* 0x0000002b002b7308 */ /* 0x000f220000000800 */
[C---:B------:R-:W-:Y:S04]  /*ec90*/  HMMA.16816.F32.BF16 R8, R28.reuse, R24, R8 ;  /* 0x000000181c08723c */ /* 0x040fe80000041808 */
[----:B--2---:R-:W-:Y:S04]  /*eca0*/  FADD.FTZ R2, R198, R0 ;  /* 0x00000000c6027221 */ /* 0x004fe80000010000 */
[-C--:B------:R-:W-:Y:S01]  /*ecb0*/  HMMA.16816.F32.BF16 R12, R28, R26.reuse, R12 ;  /* 0x0000001a1c0c723c */ /* 0x080fe2000004180c */
[----:B------:R-:W3:Y:S07]  /*ecc0*/  MUFU.EX2 R44, R44 ;  /* 0x0000002c002c7308 */ /* 0x000eee0000000800 */
[C---:B------:R-:W-:Y:S01]  /*ecd0*/  HMMA.16816.F32.BF16 R16, R20.reuse, R26, R16 ;  /* 0x0000001a1410723c */ /* 0x040fe20000041810 */
[----:B------:R-:W5:Y:S02]  /*ece0*/  LDSM.16.MT88.4 R24, [R225+0x2100] ;  /* 0x00210000e118783b */ /* 0x000f640000004200 */
[----:B------:R-:W1:Y:S05]  /*ecf0*/  MUFU.EX2 R46, R46 ;  /* 0x0000002e002e7308 */ /* 0x000e6a0000000800 */
[-C--:B------:R-:W-:Y:S08]  /*ed00*/  HMMA.16816.F32.BF16 R132, R20, R180.reuse, R132 ;  /* 0x000000b41484723c */ /* 0x080ff00000041884 */
[C---:B------:R-:W-:Y:S08]  /*ed10*/  HMMA.16816.F32.BF16 R136, R28.reuse, R180, R136 ;  /* 0x000000b41c88723c */ /* 0x040ff00000041888 */
[-C--:B------:R-:W-:Y:S08]  /*ed20*/  HMMA.16816.F32.BF16 R140, R28, R182.reuse, R140 ;  /* 0x000000b61c8c723c */ /* 0x080ff0000004188c */
[C---:B------:R-:W-:Y:S08]  /*ed30*/  HMMA.16816.F32.BF16 R144, R20.reuse, R182, R144 ;  /* 0x000000b61490723c */ /* 0x040ff00000041890 */
[-C--:B------:R-:W-:Y:S08]  /*ed40*/  HMMA.16816.F32.BF16 R148, R20, R184.reuse, R148 ;  /* 0x000000b81494723c */ /* 0x080ff00000041894 */
[C---:B------:R-:W-:Y:S08]  /*ed50*/  HMMA.16816.F32.BF16 R152, R28.reuse, R184, R152 ;  /* 0x000000b81c98723c */ /* 0x040ff00000041898 */
[-C--:B------:R-:W-:Y:S08]  /*ed60*/  HMMA.16816.F32.BF16 R156, R28, R186.reuse, R156 ;  /* 0x000000ba1c9c723c */ /* 0x080ff0000004189c */
[C---:B------:R-:W-:Y:S08]  /*ed70*/  HMMA.16816.F32.BF16 R160, R20.reuse, R186, R160 ;  /* 0x000000ba14a0723c */ /* 0x040ff000000418a0 */
[-C--:B---3--:R-:W-:Y:S08]  /*ed80*/  HMMA.16816.F32.BF16 R52, R20, R32.reuse, R52 ;  /* 0x000000201434723c */ /* 0x088ff00000041834 */
[C---:B------:R-:W-:Y:S08]  /*ed90*/  HMMA.16816.F32.BF16 R56, R28.reuse, R32, R56 ;  /* 0x000000201c38723c */ /* 0x040ff00000041838 */
[-C--:B------:R-:W-:Y:S08]  /*eda0*/  HMMA.16816.F32.BF16 R60, R28, R34.reuse, R60 ;  /* 0x000000221c3c723c */ /* 0x080ff0000004183c */
[C---:B------:R-:W-:Y:S01]  /*edb0*/  HMMA.16816.F32.BF16 R64, R20.reuse, R34, R64 ;  /* 0x000000221440723c */ /* 0x040fe20000041840 */
[----:B------:R-:W3:Y:S07]  /*edc0*/  LDSM.16.MT88.4 R32, [R228+0x2100] ;  /* 0x00210000e420783b */ /* 0x000eee0000004200 */
[-C--:B-----5:R-:W-:Y:S08]  /*edd0*/  HMMA.16816.F32.BF16 R68, R20, R24.reuse, R68 ;  /* 0x000000181444723c */ /* 0x0a0ff00000041844 */
[C---:B------:R-:W-:Y:S08]  /*ede0*/  HMMA.16816.F32.BF16 R72, R28.reuse, R24, R72 ;  /* 0x000000181c48723c */ /* 0x040ff00000041848 */
[-C--:B------:R-:W-:Y:S08]  /*edf0*/  HMMA.16816.F32.BF16 R76, R28, R26.reuse, R76 ;  /* 0x0000001a1c4c723c */ /* 0x080ff0000004184c */
[C---:B------:R-:W-:Y:S01]  /*ee00*/  HMMA.16816.F32.BF16 R80, R20.reuse, R26, R80 ;  /* 0x0000001a1450723c */ /* 0x040fe20000041850 */
[----:B------:R-:W5:Y:S07]  /*ee10*/  LDSM.16.MT88.4 R24, [R227+0x2100] ;  /* 0x00210000e318783b */ /* 0x000f6e0000004200 */
[-C--:B------:R-:W-:Y:S08]  /*ee20*/  HMMA.16816.F32.BF16 R84, R20, R172.reuse, R84 ;  /* 0x000000ac1454723c */ /* 0x080ff00000041854 */
[C---:B------:R-:W-:Y:S01]  /*ee30*/  HMMA.16816.F32.BF16 R88, R28.reuse, R172, R88 ;  /* 0x000000ac1c58723c */ /* 0x040fe20000041858 */
[----:B------:R-:W2:Y:S07]  /*ee40*/  LDL.LU R173, [R1+0x10] ;  /* 0x0000100001ad7983 */ /* 0x000eae0000300800 */
        /* <DEDUP_REMOVED lines=8> */
[C---:B------:R-:W-:Y:S07]  /*eed0*/  HMMA.16816.F32.BF16 R120, R28.reuse, R24, R120 ;  /* 0x000000181c78723c */ /* 0x040fee0000041878 */
[----:B-1----:R-:W-:Y:S01]  /*eee0*/  F2FP.BF16.PACK_AB R24, R41, R40 ;  /* 0x000000282918723e */ /* 0x002fe200000010ff */
[-C--:B------:R-:W-:Y:S01]  /*eef0*/  HMMA.16816.F32.BF16 R124, R28, R26.reuse, R124 ;  /* 0x0000001a1c7c723c */ /* 0x080fe2000004187c */
[----:B------:R-:W-:Y:S03]  /*ef00*/  LDSM.16.MT88.4 R28, [R228+0x2900] ;  /* 0x00290000e41c783b */ /* 0x000fe60000004200 */
[----:B----4-:R-:W-:Y:S04]  /*ef10*/  F2FP.BF16.PACK_AB R25, R43, R42 ;  /* 0x0000002a2b19723e */ /* 0x010fe800000010ff */
[----:B------:R-:W-:Y:S07]  /*ef20*/  HMMA.16816.F32.BF16 R128, R20, R26, R128 ;  /* 0x0000001a1480723c */ /* 0x000fee0000041880 */
[----:B------:R-:W-:Y:S02]  /*ef30*/  F2FP.BF16.PACK_AB R20, R37, R192 ;  /* 0x000000c02514723e */ /* 0x000fe400000010ff */
[----:B------:R-:W-:Y:S03]  /*ef40*/  F2FP.BF16.PACK_AB R21, R39, R38 ;  /* 0x000000262715723e */ /* 0x000fe600000010ff */
[----:B------:R-:W-:Y:S02]  /*ef50*/  F2FP.BF16.PACK_AB R22, R49, R48 ;  /* 0x000000303116723e */ /* 0x000fe400000010ff */
[----:B------:R-:W-:Y:S02]  /*ef60*/  F2FP.BF16.PACK_AB R23, R51, R50 ;  /* 0x000000323317723e */ /* 0x000fe400000010ff */
[----:B------:R-:W-:Y:S02]  /*ef70*/  F2FP.BF16.PACK_AB R26, R45, R44 ;  /* 0x0000002c2d1a723e */ /* 0x000fe400000010ff */
[----:B------:R-:W-:Y:S03]  /*ef80*/  F2FP.BF16.PACK_AB R27, R36, R46 ;  /* 0x0000002e241b723e */ /* 0x000fe600000010ff */
[-C--:B------:R-:W-:Y:S01]  /*ef90*/  HMMA.16816.F32.BF16 R176, R20, R188.reuse, R4 ;  /* 0x000000bc14b0723c */ /* 0x080fe20000041804 */
[----:B------:R-:W1:Y:S07]  /*efa0*/  LDSM.16.MT88.4 R4, [R228+0x1100] ;  /* 0x00110000e404783b */ /* 0x000e6e0000004200 */
[C---:B------:R-:W-:Y:S01]  /*efb0*/  HMMA.16816.F32.BF16 R180, R24.reuse, R188, R8 ;  /* 0x000000bc18b4723c */ /* 0x040fe20000041808 */
[----:B------:R-:W4:Y:S07]  /*efc0*/  LDSM.16.MT88.4 R8, [R227+0x1100] ;  /* 0x00110000e308783b */ /* 0x000f2e0000004200 */
[-C--:B------:R-:W-:Y:S01]  /*efd0*/  HMMA.16816.F32.BF16 R184, R24, R190.reuse, R12 ;  /* 0x000000be18b8723c */ /* 0x080fe2000004180c */
[----:B------:R-:W5:Y:S07]  /*efe0*/  LDSM.16.MT88.4 R12, [R225+0x2900] ;  /* 0x00290000e10c783b */ /* 0x000f6e0000004200 */
[C---:B------:R-:W-:Y:S01]  /*eff0*/  HMMA.16816.F32.BF16 R188, R20.reuse, R190, R16 ;  /* 0x000000be14bc723c */ /* 0x040fe20000041810 */
[----:B------:R-:W4:Y:S07]  /*f000*/  LDSM.16.MT88.4 R16, [R226+0x2900] ;  /* 0x00290000e210783b */ /* 0x000f2e0000004200 */
[-C--:B---3--:R-:W-:Y:S08]  /*f010*/  HMMA.16816.F32.BF16 R132, R20, R32.reuse, R132 ;  /* 0x000000201484723c */ /* 0x088ff00000041884 */
[C---:B------:R-:W-:Y:S08]  /*f020*/  HMMA.16816.F32.BF16 R136, R24.reuse, R32, R136 ;  /* 0x000000201888723c */ /* 0x040ff00000041888 */
[-C--:B------:R-:W-:Y:S08]  /*f030*/  HMMA.16816.F32.BF16 R140, R24, R34.reuse, R140 ;  /* 0x00000022188c723c */ /* 0x080ff0000004188c */
[C---:B------:R-:W-:Y:S08]  /*f040*/  HMMA.16816.F32.BF16 R144, R20.reuse, R34, R144 ;  /* 0x000000221490723c */ /* 0x040ff00000041890 */
[-C--:B-1----:R-:W-:Y:S08]  /*f050*/  HMMA.16816.F32.BF16 R148, R20, R4.reuse, R148 ;  /* 0x000000041494723c */ /* 0x082ff00000041894 */
[C---:B------:R-:W-:Y:S08]  /*f060*/  HMMA.16816.F32.BF16 R152, R24.reuse, R4, R152 ;  /* 0x000000041898723c */ /* 0x040ff00000041898 */
[-C--:B------:R-:W-:Y:S08]  /*f070*/  HMMA.16816.F32.BF16 R156, R24, R6.reuse, R156 ;  /* 0x00000006189c723c */ /* 0x080ff0000004189c */
[C---:B------:R-:W-:Y:S01]  /*f080*/  HMMA.16816.F32.BF16 R160, R20.reuse, R6, R160 ;  /* 0x0000000614a0723c */ /* 0x040fe200000418a0 */
[----:B------:R-:W1:Y:S07]  /*f090*/  LDSM.16.MT88.4 R4, [R227+0x2900] ;  /* 0x00290000e304783b */ /* 0x000e6e0000004200 */
[-C--:B----4-:R-:W-:Y:S08]  /*f0a0*/  HMMA.16816.F32.BF16 R52, R20, R8.reuse, R52 ;  /* 0x000000081434723c */ /* 0x090ff00000041834 */
[C---:B------:R-:W-:Y:S07]  /*f0b0*/  HMMA.16816.F32.BF16 R56, R24.reuse, R8, R56 ;  /* 0x000000081838723c */ /* 0x040fee0000041838 */
[----:B------:R-:W-:Y:S01]  /*f0c0*/  FADD.FTZ R8, R215, R164 ;  /* 0x000000a4d7087221 */ /* 0x000fe20000010000 */
[-C--:B------:R-:W-:Y:S04]  /*f0d0*/  HMMA.16816.F32.BF16 R60, R24, R10.reuse, R60 ;  /* 0x0000000a183c723c */ /* 0x080fe8000004183c */
[----:B------:R-:W-:Y:S01]  /*f0e0*/  FADD.FTZ R8, R216, R8 ;  /* 0x00000008d8087221 */ /* 0x000fe20000010000 */
[----:B------:R-:W-:Y:S03]  /*f0f0*/  MOV R164, R168 ;  /* 0x000000a800a47202 */ /* 0x000fe60000000f00 */
[C---:B------:R-:W-:Y:S04]  /*f100*/  HMMA.16816.F32.BF16 R64, R20.reuse, R10, R64 ;  /* 0x0000000a1440723c */ /* 0x040fe80000041840 */
[----:B------:R-:W-:Y:S03]  /*f110*/  FADD.FTZ R8, R217, R8 ;  /* 0x00000008d9087221 */ /* 0x000fe60000010000 */
[----:B------:R-:W-:Y:S01]  /*f120*/  FADD.FTZ R10, R219, R165 ;  /* 0x000000a5db0a7221 */ /* 0x000fe20000010000 */
[-C--:B-----5:R-:W-:Y:S04]  /*f130*/  HMMA.16816.F32.BF16 R68, R20, R12.reuse, R68 ;  /* 0x0000000c1444723c */ /* 0x0a0fe80000041844 */
[----:B------:R-:W-:Y:S02]  /*f140*/  FADD.FTZ R8, R201, R8 ;  /* 0x00000008c9087221 */ /* 0x000fe40000010000 */
[----:B------:R-:W-:Y:S02]  /*f150*/  FADD.FTZ R10, R246, R10 ;  /* 0x0000000af60a7221 */ /* 0x000fe40000010000 */
[C---:B------:R-:W-:Y:S04]  /*f160*/  HMMA.16816.F32.BF16 R72, R24.reuse, R12, R72 ;  /* 0x0000000c1848723c */ /* 0x040fe80000041848 */
[----:B------:R-:W-:Y:S04]  /*f170*/  FADD.FTZ R10, R223, R10 ;  /* 0x0000000adf0a7221 */ /* 0x000fe80000010000 */
[-C--:B------:R-:W-:Y:S04]  /*f180*/  HMMA.16816.F32.BF16 R76, R24, R14.reuse, R76 ;  /* 0x0000000e184c723c */ /* 0x080fe8000004184c */
[----:B------:R-:W-:Y:S04]  /*f190*/  FADD.FTZ R10, R207, R10 ;  /* 0x0000000acf0a7221 */ /* 0x000fe80000010000 */
[C---:B------:R-:W-:Y:S04]  /*f1a0*/  HMMA.16816.F32.BF16 R80, R20.reuse, R14, R80 ;  /* 0x0000000e1450723c */ /* 0x040fe80000041850 */
[----:B------:R-:W-:Y:S02]  /*f1b0*/  FADD.FTZ R11, R206, R10 ;  /* 0x0000000ace0b7221 */ /* 0x000fe40000010000 */
[----:B------:R-:W-:Y:S02]  /*f1c0*/  FADD.FTZ R10, R199, R8 ;  /* 0x00000008c70a7221 */ /* 0x000fe40000010000 */
[-C--:B------:R-:W-:Y:S08]  /*f1d0*/  HMMA.16816.F32.BF16 R84, R20, R16.reuse, R84 ;  /* 0x000000101454723c */ /* 0x080ff00000041854 */
[C---:B------:R-:W-:Y:S08]  /*f1e0*/  HMMA.16816.F32.BF16 R88, R24.reuse, R16, R88 ;  /* 0x000000101858723c */ /* 0x040ff00000041858 */
[-C--:B------:R-:W-:Y:S08]  /*f1f0*/  HMMA.16816.F32.BF16 R92, R24, R18.reuse, R92 ;  /* 0x00000012185c723c */ /* 0x080ff0000004185c */
[C---:B------:R-:W-:Y:S08]  /*f200*/  HMMA.16816.F32.BF16 R96, R20.reuse, R18, R96 ;  /* 0x000000121460723c */ /* 0x040ff00000041860 */
[-C--:B------:R-:W-:Y:S04]  /*f210*/  HMMA.16816.F32.BF16 R100, R20, R28.reuse, R100 ;  /* 0x0000001c1464723c */ /* 0x080fe80000041864 */
[----:B--2---:R-:W-:Y:S04]  /*f220*/  FFMA.FTZ R166, R166, R173, R247 ;  /* 0x000000ada6a67223 */ /* 0x004fe800000100f7 */
[C---:B------:R-:W-:Y:S04]  /*f230*/  HMMA.16816.F32.BF16 R104, R24.reuse, R28, R104 ;  /* 0x0000001c1868723c */ /* 0x040fe80000041868 */
[----:B------:R-:W-:Y:S04]  /*f240*/  FADD.FTZ R9, R249, R166 ;  /* 0x000000a6f9097221 */ /* 0x000fe80000010000 */
[----:B------:R-:W-:Y:S01]  /*f250*/  FADD.FTZ R9, R248, R9 ;  /* 0x00000009f8097221 */ /* 0x000fe20000010000 */
[-C--:B------:R-:W-:Y:S03]  /*f260*/  HMMA.16816.F32.BF16 R108, R24, R30.reuse, R108 ;  /* 0x0000001e186c723c */ /* 0x080fe6000004186c */
[----:B------:R-:W-:Y:S04]  /*f270*/  FADD.FTZ R9, R250, R9 ;  /* 0x00000009fa097221 */ /* 0x000fe80000010000 */
[----:B------:R-:W-:Y:S01]  /*f280*/  FADD.FTZ R9, R209, R9 ;  /* 0x00000009d1097221 */ /* 0x000fe20000010000 */
[C---:B------:R-:W-:Y:S04]  /*f290*/  HMMA.16816.F32.BF16 R112, R20.reuse, R30, R112 ;  /* 0x0000001e1470723c */ /* 0x040fe80000041870 */
[----:B------:R-:W-:Y:S02]  /*f2a0*/  FADD.FTZ R0, R208, R9 ;  /* 0x00000009d0007221 */ /* 0x000fe40000010000 */
[----:B------:R-:W-:Y:S02]  /*f2b0*/  FADD.FTZ R9, R197, R2 ;  /* 0x00000002c5097221 */ /* 0x000fe40000010000 */
[----:B------:R-:W-:Y:S01]  /*f2c0*/  FADD.FTZ R8, R205, R0 ;  /* 0x00000000cd087221 */ /* 0x000fe20000010000 */
[-C--:B-1----:R-:W-:Y:S03]  /*f2d0*/  HMMA.16816.F32.BF16 R116, R20, R4.reuse, R116 ;  /* 0x000000041474723c */ /* 0x082fe60000041874 */
[----:B------:R-:W-:Y:S02]  /*f2e0*/  FADD.FTZ R2, R196, R10 ;  /* 0x0000000ac4027221 */ /* 0x000fe40000010000 */
[----:B------:R-:W-:Y:S02]  /*f2f0*/  FADD.FTZ R10, R204, R8 ;  /* 0x00000008cc0a7221 */ /* 0x000fe40000010000 */
[----:B------:R-:W-:Y:S01]  /*f300*/  FADD.FTZ R0, R194, R9 ;  /* 0x00000009c2007221 */ /* 0x000fe20000010000 */
[C---:B------:R-:W-:Y:S04]  /*f310*/  HMMA.16816.F32.BF16 R120, R24.reuse, R4, R120 ;  /* 0x000000041878723c */ /* 0x040fe80000041878 */
[----:B------:R-:W-:Y:S03]  /*f320*/  FADD.FTZ R8, R193, R0 ;  /* 0x00000000c1087221 */ /* 0x000fe60000010000 */
[----:B------:R-:W-:Y:S01]  /*f330*/  FADD.FTZ R4, R203, R11 ;  /* 0x0000000bcb047221 */ /* 0x000fe20000010000 */
[-C--:B------:R-:W-:Y:S04]  /*f340*/  HMMA.16816.F32.BF16 R124, R24, R6.reuse, R124 ;  /* 0x00000006187c723c */ /* 0x080fe8000004187c */
[----:B------:R-:W-:Y:S02]  /*f350*/  FADD.FTZ R9, R202, R4 ;  /* 0x00000004ca097221 */ /* 0x000fe40000010000 */
[----:B------:R-:W-:Y:S02]  /*f360*/  FADD.FTZ R5, R195, R2 ;  /* 0x00000002c3057221 */ /* 0x000fe40000010000 */
[----:B------:R-:W-:Y:S01]  /*f370*/  FADD.FTZ R4, R192, R10 ;  /* 0x0000000ac0047221 */ /* 0x000fe20000010000 */
[----:B------:R-:W-:Y:S04]  /*f380*/  HMMA.16816.F32.BF16 R128, R20, R6, R128 ;  /* 0x000000061480723c */ /* 0x000fe80000041880 */
[----:B------:R-:W-:Y:S02]  /*f390*/  FADD.FTZ R2, R38, R9 ;  /* 0x0000000926027221 */ /* 0x000fe40000010000 */
[----:B------:R-:W-:Y:S02]  /*f3a0*/  FADD.FTZ R0, R40, R5 ;  /* 0x0000000528007221 */ /* 0x000fe40000010000 */
[----:B------:R-:W-:Y:S04]  /*f3b0*/  FADD.FTZ R5, R37, R4 ;  /* 0x0000000425057221 */ /* 0x000fe80000010000 */
[----:B------:R-:W-:Y:S02]  /*f3c0*/  FADD.FTZ R4, R39, R2 ;  /* 0x0000000227047221 */ /* 0x000fe40000010000 */
[----:B------:R-:W-:Y:S02]  /*f3d0*/  FADD.FTZ R5, R48, R5 ;  /* 0x0000000530057221 */ /* 0x000fe40000010000 */
[----:B------:R-:W-:Y:S02]  /*f3e0*/  FADD.FTZ R8, R42, R8 ;  /* 0x000000082a087221 */ /* 0x000fe40000010000 */
[----:B------:R-:W-:Y:S02]  /*f3f0*/  FADD.FTZ R2, R41, R0 ;  /* 0x0000000029027221 */ /* 0x000fe40000010000 */
[----:B------:R-:W-:Y:S02]  /*f400*/  FADD.FTZ R5, R49, R5 ;  /* 0x0000000531057221 */ /* 0x000fe40000010000 */
[----:B------:R-:W-:Y:S02]  /*f410*/  FADD.FTZ R4, R50, R4 ;  /* 0x0000000432047221 */ /* 0x000fe40000010000 */
[----:B------:R-:W-:Y:S01]  /*f420*/  FADD.FTZ R2, R44, R2 ;  /* 0x000000022c027221 */ /* 0x000fe20000010000 */
[----:B------:R-:W-:Y:S01]  /*f430*/  STL [R1+0x10], R5 ;  /* 0x0000100501007387 */ /* 0x000fe20000100800 */
[----:B------:R-:W-:Y:S02]  /*f440*/  FADD.FTZ R4, R51, R4 ;  /* 0x0000000433047221 */ /* 0x000fe40000010000 */
[----:B------:R-:W-:Y:S02]  /*f450*/  FADD.FTZ R0, R43, R8 ;  /* 0x000000082b007221 */ /* 0x000fe40000010000 */
[----:B------:R-:W-:Y:S01]  /*f460*/  FADD.FTZ R2, R45, R2 ;  /* 0x000000022d027221 */ /* 0x000fe20000010000 */
[----:B------:R-:W-:Y:S01]  /*f470*/  STL [R1+0xc], R4 ;  /* 0x00000c0401007387 */ /* 0x000fe20000100800 */
[----:B------:R-:W-:Y:S03]  /*f480*/  FADD.FTZ R0, R46, R0 ;  /* 0x000000002e007221 */ /* 0x000fe60000010000 */
[----:B------:R-:W-:Y:S01]  /*f490*/  STL [R1+0x14], R2 ;  /* 0x0000140201007387 */ /* 0x000fe20000100800 */
[----:B------:R-:W-:Y:S05]  /*f4a0*/  FADD.FTZ R0, R36, R0 ;  /* 0x0000000024007221 */ /* 0x000fea0000010000 */
[----:B------:R1:W-:Y:S02]  /*f4b0*/  STL [R1+0x18], R0 ;  /* 0x0000180001007387 */ /* 0x0003e40000100800 */
[----:B-1----:R-:W-:Y:S01]  /*f4c0*/  MOV R0, R169 ;  /* 0x000000a900007202 */ /* 0x002fe20000000f00 */
[----:B------:R-:W-:-:S05]  /*f4d0*/  @P0 BRA `(.L_x_636) ;  /* 0xffffd0c000000947 */ /* 0x000fca000383ffff */
.L_x_633:
[----:B------:R-:W-:-:S06]  /*f4e0*/  UISETP.GE.AND UP0, UPT, UR24, UR8, UPT ;  /* 0x000000081800728c */ /* 0x000fcc000bf06270 */
[----:B------:R-:W-:-:S13]  /*f4f0*/  PLOP3.LUT P0, PT, PT, PT, UP0, 0x80, 0x0 ;  /* 0x000000000000781c */ /* 0x000fda0003f0f008 */
[----:B------:R-:W-:Y:S05]  /*f500*/  @!P0 BRA `(.L_x_637) ;  /* 0x00004af000008947 */ /* 0x000fea0003800000 */
[----:B-1----:R-:W2:Y:S01]  /*f510*/  LDL.LU R2, [R1] ;  /* 0x0000000001027983 */ /* 0x002ea20000300800 */
[----:B------:R-:W-:Y:S01]  /*f520*/  IMAD.MOV.U32 R165, RZ, RZ, R168 ;  /* 0x000000ffffa57224 */ /* 0x000fe200078e00a8 */
[----:B------:R-:W-:Y:S01]  /*f530*/  MOV R170, R3 ;  /* 0x0000000300aa7202 */ /* 0x000fe20000000f00 */
[----:B------:R-:W-:Y:S01]  /*f540*/  IMAD.MOV.U32 R164, RZ, RZ, R169 ;  /* 0x000000ffffa47224 */ /* 0x000fe200078e00a9 */
[----:B------:R-:W3:Y:S01]  /*f550*/  LDL.LU R4, [R1+0x28] ;  /* 0x0000280001047983 */ /* 0x000ee20000300800 */
[----:B------:R-:W-:Y:S01]  /*f560*/  IMAD.MOV.U32 R166, RZ, RZ, R167 ;  /* 0x000000ffffa67224 */ /* 0x000fe200078e00a7 */
[----:B--2---:R-:W-:Y:S02]  /*f570*/  SHF.R.S32.HI R249, RZ, 0x1f, R2 ;  /* 0x0000001ffff97819 */ /* 0x004fe40000011402 */
[C---:B------:R-:W-:Y:S02]  /*f580*/  SHF.L.U32 R248, R2.reuse, 0x1, RZ ;  /* 0x0000000102f87819 */ /* 0x040fe400000006ff */
[----:B------:R-:W-:-:S02]  /*f590*/  SHF.L.U64.HI R249, R2, 0x1, R249 ;  /* 0x0000000102f97819 */ /* 0x000fc400000102f9 */
[----:B------:R-:W3:Y:S02]  /*f5a0*/  LDL.LU R2, [R1+0x24] ;  /* 0x0000240001027983 */ /* 0x000ee40000300800 */
[C---:B---3--:R-:W-:Y:S01]  /*f5b0*/  SHF.L.U64.HI R247, R2.reuse, 0x1, R4 ;  /* 0x0000000102f77819 */ /* 0x048fe20000010204 */
[----:B------:R-:W-:Y:S02]  /*f5c0*/  IMAD.SHL.U32 R246, R2, 0x2, RZ ;  /* 0x0000000202f67824 */ /* 0x000fe400078e00ff */
.L_x_655:
[----:B------:R-:W-:Y:S04]  /*f5d0*/  DEPBAR.LE SB0, 0x0 ;  /* 0x000080000000791a */ /* 0x000fe80000000000 */
[----:B------:R-:W-:Y:S01]  /*f5e0*/  BAR.SYNC.DEFER_BLOCKING 0x0 ;  /* 0x0000000000007b1d */ /* 0x000fe20000010000 */
[----:B-1----:R-:W-:Y:S01]  /*f5f0*/  SHF.R.S32.HI R0, RZ, 0x1f, R243 ;  /* 0x0000001fff007819 */ /* 0x002fe200000114f3 */
[C---:B------:R-:W-:Y:S01]  /*f600*/  IMAD.WIDE.U32 R2, R243.reuse, c[0x0][0x208], RZ ;  /* 0x00008200f3027a25 */ /* 0x040fe200078e00ff */
[----:B------:R-:W-:Y:S03]  /*f610*/  UISETP.GT.AND UP0, UPT, UR24, UR8, UPT ;  /* 0x000000081800728c */ /* 0x000fe6000bf04270 */
[----:B------:R-:W-:Y:S04]  /*f620*/  IMAD R0, R0, c[0x0][0x208], RZ ;  /* 0x0000820000007a24 */ /* 0x000fe800078e02ff */
[----:B------:R-:W-:Y:S04]  /*f630*/  IMAD R0, R243, c[0x0][0x20c], R0 ;  /* 0x00008300f3007a24 */ /* 0x000fe800078e0200 */
[----:B------:R-:W-:Y:S01]  /*f640*/  IMAD.IADD R3, R3, 0x1, R0 ;  /* 0x0000000103037824 */ /* 0x000fe200078e0200 */
[----:B-----5:R-:W-:Y:S03]  /*f650*/  SHF.R.S32.HI R0, RZ, 0x1f, R242 ;  /* 0x0000001fff007819 */ /* 0x020fe600000114f2 */
[----:B------:R-:W-:Y:S04]  /*f660*/  IMAD.WIDE.U32 R2, R242, c[0x0][0x218], R2 ;  /* 0x00008600f2027a25 */ /* 0x000fe800078e0002 */
[----:B------:R-:W-:Y:S01]  /*f670*/  IMAD R0, R0, c[0x0][0x218], RZ ;  /* 0x0000860000007a24 */ /* 0x000fe200078e02ff */
[----:B------:R-:W-:Y:S01]  /*f680*/  IADD3 R2, P0, R2, UR22, RZ ;  /* 0x0000001602027c10 */ /* 0x000fe2000ff1e0ff */
[----:B------:R-:W-:Y:S02]  /*f690*/  LDSM.16.M88.4 R48, [R231+0x6100] ;  /* 0x00610000e730783b */ /* 0x000fe40000000200 */
[----:B------:R-:W-:Y:S04]  /*f6a0*/  IMAD R0, R242, c[0x0][0x21c], R0 ;  /* 0x00008700f2007a24 */ /* 0x000fe800078e0200 */
[----:B------:R-:W1:Y:S01]  /*f6b0*/  LDSM.16.M88.4 R16, [R224+0x3100] ;  /* 0x00310000e010783b */ /* 0x000e620000000200 */
[----:B------:R-:W-:Y:S02]  /*f6c0*/  IADD3.X R3, R3, UR16, R0, P0, !PT ;  /* 0x0000001003037c10 */ /* 0x000fe400087fe400 */
[C---:B------:R-:W-:Y:S03]  /*f6d0*/  LEA R0, P0, R2.reuse, c[0x0][0x1f8], 0x1 ;  /* 0x00007e0002007a11 */ /* 0x040fe600078008ff */
[----:B------:R-:W-:Y:S01]  /*f6e0*/  LDSM.16.M88.4 R44, [R231+0x8100] ;  /* 0x00810000e72c783b */ /* 0x000fe20000000200 */
[----:B------:R-:W-:Y:S05]  /*f6f0*/  LEA.HI.X R2, R2, c[0x0][0x1fc], R3, 0x1, P0 ;  /* 0x00007f0002027a11 */ /* 0x000fea00000f0c03 */
[----:B------:R-:W-:Y:S06]  /*f700*/  LDSM.16.M88.4 R32, [R224+0x3900] ;  /* 0x00390000e020783b */ /* 0x000fec0000000200 */
[----:B------:R-:W2:Y:S06]  /*f710*/  SHFL.IDX PT, R3, R0, RZ, 0x181f ;  /* 0x00181fff00037589 */ /* 0x000eac00000e0000 */
[----:B------:R-:W3:Y:S06]  /*f720*/  SHFL.IDX PT, R37, R2, RZ, 0x181f ;  /* 0x00181fff02257589 */ /* 0x000eec00000e0000 */
[----:B------:R-:W-:Y:S06]  /*f730*/  SHFL.IDX PT, R39, R2, 0x1, 0x181f ;  /* 0x00381f0002277f89 */ /* 0x000fec00000e0000 */
[----:B------:R4:W-:Y:S01]  /*f740*/  SHFL.IDX PT, R42, R2, 0x2, 0x181f ;  /* 0x00581f00022a7f89 */ /* 0x0009e200000e0000 */
[-C--:B-1----:R-:W-:Y:S05]  /*f750*/  HMMA.16816.F32.BF16 R4, R48, R16.reuse, RZ ;  /* 0x000000103004723c */ /* 0x082fea00000418ff */
[----:B------:R-:W-:Y:S01]  /*f760*/  LDSM.16.M88.4 R172, [R224+0x4100] ;  /* 0x00410000e0ac783b */ /* 0x000fe20000000200 */
[C---:B--2---:R-:W-:Y:S02]  /*f770*/  IADD3 R36, P0, R3.reuse, R246, RZ ;  /* 0x000000f603247210 */ /* 0x044fe40007f1e0ff */
[C---:B------:R-:W-:Y:S03]  /*f780*/  HMMA.16816.F32.BF16 R8, R44.reuse, R16, RZ ;  /* 0x000000102c08723c */ /* 0x040fe600000418ff */
[----:B------:R-:W1:Y:S06]  /*f790*/  SHFL.IDX PT, R38, R0, 0x1, 0x181f ;  /* 0x00381f0000267f89 */ /* 0x000e6c00000e0000 */
[----:B------:R-:W-:Y:S01]  /*f7a0*/  LDSM.16.M88.4 R192, [R233+0x6100] ;  /* 0x00610000e9c0783b */ /* 0x000fe20000000200 */
[-C--:B------:R-:W-:Y:S02]  /*f7b0*/  HMMA.16816.F32.BF16 R12, R44, R18.reuse, RZ ;  /* 0x000000122c0c723c */ /* 0x080fe400000418ff */
[-C--:B----4-:R-:W-:Y:S03]  /*f7c0*/  IADD3 R2, P1, R3, R248.reuse, RZ ;  /* 0x000000f803027210 */ /* 0x090fe60007f3e0ff */
[----:B------:R-:W-:Y:S03]  /*f7d0*/  LDSM.16.M88.4 R196, [R235] ;  /* 0x00000000ebc4783b */ /* 0x000fe60000000200 */
[C---:B------:R-:W-:Y:S03]  /*f7e0*/  HMMA.16816.F32.BF16 R16, R48.reuse, R18, RZ ;  /* 0x000000123010723c */ /* 0x040fe600000418ff */
[----:B------:R-:W-:Y:S01]  /*f7f0*/  LDSM.16.M88.4 R200, [R233+0x8100] ;  /* 0x00810000e9c8783b */ /* 0x000fe20000000200 */
[C---:B---3--:R-:W-:Y:S02]  /*f800*/  IMAD.X R3, R37.reuse, 0x1, R249, P1 ;  /* 0x0000000125037824 */ /* 0x048fe400008e06f9 */
[----:B------:R-:W-:Y:S02]  /*f810*/  IMAD.X R37, R37, 0x1, R247, P0 ;  /* 0x0000000125257824 */ /* 0x000fe400000e06f7 */
[-C--:B------:R-:W-:Y:S01]  /*f820*/  HMMA.16816.F32.BF16 R20, R48, R32.reuse, RZ ;  /* 0x000000203014723c */ /* 0x080fe200000418ff */
[----:B------:R-:W-:Y:S03]  /*f830*/  LDSM.16.M88.4 R204, [R241] ;  /* 0x00000000f1cc783b */ /* 0x000fe60000000200 */
[C---:B-1----:R-:W-:Y:S03]  /*f840*/  IADD3 R40, P0, R38.reuse, R248, RZ ;  /* 0x000000f826287210 */ /* 0x042fe60007f1e0ff */
[----:B------:R-:W-:Y:S01]  /*f850*/  LDSM.16.M88.4 R208, [R240] ;  /* 0x00000000f0d0783b */ /* 0x000fe20000000200 */
[C---:B------:R-:W-:Y:S04]  /*f860*/  HMMA.16816.F32.BF16 R24, R44.reuse, R32, RZ ;  /* 0x000000202c18723c */ /* 0x040fe800000418ff */
[C---:B------:R-:W-:Y:S01]  /*f870*/  IMAD.X R41, R39.reuse, 0x1, R249, P0 ;  /* 0x0000000127297824 */ /* 0x040fe200000e06f9 */
[----:B------:R-:W-:Y:S01]  /*f880*/  @!PT LDS RZ, [RZ] ;  /* 0x00000000fffff984 */ /* 0x000fe20000000800 */
[----:B------:R-:W-:Y:S01]  /*f890*/  @!PT LDS RZ, [RZ] ;  /* 0x00000000fffff984 */ /* 0x000fe20000000800 */
[----:B------:R-:W-:Y:S01]  /*f8a0*/  @!PT LDS RZ, [RZ] ;  /* 0x00000000fffff984 */ /* 0x000fe20000000800 */
[----:B------:R1:W-:Y:S03]  /*f8b0*/  LDGSTS.E.BYPASS.LTC128B.128 [R245], [R2.64], !P6 ;  /* 0x0000000002f57fae */ /* 0x0003e6000f101d54 */
[-C--:B------:R-:W-:Y:S03]  /*f8c0*/  HMMA.16816.F32.BF16 R28, R44, R34.reuse, RZ ;  /* 0x000000222c1c723c */ /* 0x080fe600000418ff */
[----:B------:R2:W-:Y:S05]  /*f8d0*/  LDGSTS.E.BYPASS.LTC128B.128 [R245+0x1800], [R36.64], !P5 ;  /* 0x0180000024f57fae */ /* 0x0005ea000e901d54 */
[C---:B------:R-:W-:Y:S01]  /*f8e0*/  HMMA.16816.F32.BF16 R32, R48.reuse, R34, RZ ;  /* 0x000000223020723c */ /* 0x040fe200000418ff */
[----:B------:R-:W3:Y:S06]  /*f8f0*/  SHFL.IDX PT, R0, R0, 0x2, 0x181f ;  /* 0x00581f0000007f89 */ /* 0x000eec00000e0000 */
[----:B------:R4:W-:Y:S01]  /*f900*/  LDGSTS.E.BYPASS.LTC128B.128 [R245+0x800], [R40.64], !P6 ;  /* 0x0080000028f57fae */ /* 0x0009e2000f101d54 */
[----:B-1----:R-:W-:Y:S05]  /*f910*/  IADD3 R2, P2, R38, R246, RZ ;  /* 0x000000f626027210 */ /* 0x002fea0007f5e0ff */
[----:B------:R-:W-:Y:S02]  /*f920*/  IMAD.X R3, R39, 0x1, R247, P2 ;  /* 0x0000000127037824 */ /* 0x000fe400010e06f7 */
[-C--:B--2---:R-:W-:Y:S01]  /*f930*/  HMMA.16816.F32.BF16 R36, R48, R172.reuse, RZ ;  /* 0x000000ac3024723c */ /* 0x084fe200000418ff */
[C---:B---3--:R-:W-:Y:S02]  /*f940*/  IADD3 R212, P1, R0.reuse, R248, RZ ;  /* 0x000000f800d47210 */ /* 0x048fe40007f3e0ff */
[----:B------:R1:W-:Y:S01]  /*f950*/  LDGSTS.E.BYPASS.LTC128B.128 [R245+0x2000], [R2.64], !P5 ;  /* 0x0200000002f57fae */ /* 0x0003e2000e901d54 */
[----:B------:R-:W-:Y:S02]  /*f960*/  IADD3 R168, P0, R0, R246, RZ ;  /* 0x000000f600a87210 */ /* 0x000fe40007f1e0ff */
[C---:B------:R-:W-:Y:S03]  /*f970*/  IMAD.X R213, R42.reuse, 0x1, R249, P1 ;  /* 0x000000012ad57824 */ /* 0x040fe600008e06f9 */
[----:B------:R-:W-:Y:S01]  /*f980*/  IMAD.X R169, R42, 0x1, R247, P0 ;  /* 0x000000012aa97824 */ /* 0x000fe200000e06f7 */
[----:B------:R-:W-:Y:S01]  /*f990*/  PLOP3.LUT P0, PT, PT, PT, UP0, 0x80, 0x0 ;  /* 0x000000000000781c */ /* 0x000fe20003f0f008 */
[C---:B----4-:R-:W-:Y:S01]  /*f9a0*/  HMMA.16816.F32.BF16 R40, R44.reuse, R172, RZ ;  /* 0x000000ac2c28723c */ /* 0x050fe200000418ff */
[----:B------:R2:W-:Y:S06]  /*f9b0*/  LDGSTS.E.BYPASS.LTC128B.128 [R245+0x1000], [R212.64], !P6 ;  /* 0x01000000d4f57fae */ /* 0x0005ec000f101d54 */
[----:B------:R1:W-:Y:S01]  /*f9c0*/  LDGSTS.E.BYPASS.LTC128B.128 [R245+0x2800], [R168.64], !P5 ;  /* 0x02800000a8f57fae */ /* 0x0003e2000e901d54 */
[-C--:B------:R-:W-:Y:S05]  /*f9d0*/  HMMA.16816.F32.BF16 R44, R44, R174.reuse, RZ ;  /* 0x000000ae2c2c723c */ /* 0x080fea00000418ff */
[----:B------:R-:W-:Y:S03]  /*f9e0*/  LDSM.16.M88.4 R216, [R230+0x3100] ;  /* 0x00310000e6d8783b */ /* 0x000fe60000000200 */
[----:B------:R-:W-:Y:S03]  /*f9f0*/  HMMA.16816.F32.BF16 R48, R48, R174, RZ ;  /* 0x000000ae3030723c */ /* 0x000fe600000418ff */
[----:B------:R-:W0:Y:S05]  /*fa00*/  LDGDEPBAR ;  /* 0x00000000000079af */ /* 0x000e2a0000000000 */
[-C--:B------:R-:W-:Y:S01]  /*fa10*/  HMMA.16816.F32.BF16 R4, R192, R196.reuse, R4 ;  /* 0x000000c4c004723c */ /* 0x080fe20000041804 */
[----:B------:R-:W-:Y:S06]  /*fa20*/  LDSM.16.M88.4 R220, [R232+0x8100] ;  /* 0x00810000e8dc783b */ /* 0x000fec0000000200 */
[----:B--2---:R-:W2:Y:S01]  /*fa30*/  LDSM.16.M88.4 R212, [R232+0x6100] ;  /* 0x00610000e8d4783b */ /* 0x004ea20000000200 */
[C---:B------:R-:W-:Y:S05]  /*fa40*/  HMMA.16816.F32.BF16 R8, R200.reuse, R196, R8 ;  /* 0x000000c4c808723c */ /* 0x040fea0000041808 */
[----:B------:R-:W3:Y:S03]  /*fa50*/  LDSM.16.M88.4 R172, [R230+0x3900] ;  /* 0x00390000e6ac783b */ /* 0x000ee60000000200 */
[-C--:B------:R-:W-:Y:S08]  /*fa60*/  HMMA.16816.F32.BF16 R12, R200, R198.reuse, R12 ;  /* 0x000000c6c80c723c */ /* 0x080ff0000004180c */
[C---:B------:R-:W-:Y:S01]  /*fa70*/  HMMA.16816.F32.BF16 R16, R192.reuse, R198, R16 ;  /* 0x000000c6c010723c */ /* 0x040fe20000041810 */
[----:B------:R-:W4:Y:S07]  /*fa80*/  LDSM.16.M88.4 R196, [R230+0x4100] ;  /* 0x00410000e6c4783b */ /* 0x000f2e0000000200 */
        /* <DEDUP_REMOVED lines=8> */
[----:B------:R-:W-:Y:S07]  /*fb10*/  LDSM.16.M88.4 R200, [R229] ;  /* 0x00000000e5c8783b */ /* 0x000fee0000000200 */
[----:B------:R-:W-:Y:S01]  /*fb20*/  HMMA.16816.F32.BF16 R48, R192, R210, R48 ;  /* 0x000000d2c030723c */ /* 0x000fe20000041830 */
[----:B------:R-:W1:Y:S06]  /*fb30*/  LDSM.16.M88.4 R192, [R234+0x6100] ;  /* 0x00610000eac0783b */ /* 0x000e6c0000000200 */
[----:B------:R-:W-:Y:S01]  /*fb40*/  LDSM.16.M88.4 R208, [R229+0x1000] ;  /* 0x00100000e5d0783b */ /* 0x000fe20000000200 */
[-C--:B--2---:R-:W-:Y:S08]  /*fb50*/  HMMA.16816.F32.BF16 R4, R212, R216.reuse, R4 ;  /* 0x000000d8d404723c */ /* 0x084ff00000041804 */
[C---:B------:R-:W-:Y:S08]  /*fb60*/  HMMA.16816.F32.BF16 R8, R220.reuse, R216, R8 ;  /* 0x000000d8dc08723c */ /* 0x040ff00000041808 */
[-C--:B------:R-:W-:Y:S08]  /*fb70*/  HMMA.16816.F32.BF16 R12, R220, R218.reuse, R12 ;  /* 0x000000dadc0c723c */ /* 0x080ff0000004180c */
[C---:B------:R-:W-:Y:S01]  /*fb80*/  HMMA.16816.F32.BF16 R16, R212.reuse, R218, R16 ;  /* 0x000000dad410723c */ /* 0x040fe20000041810 */
[----:B------:R-:W-:Y:S07]  /*fb90*/  LDSM.16.M88.4 R216, [R231+0xc100] ;  /* 0x00c10000e7d8783b */ /* 0x000fee0000000200 */
[-C--:B---3--:R-:W-:Y:S08]  /*fba0*/  HMMA.16816.F32.BF16 R20, R212, R172.reuse, R20 ;  /* 0x000000acd414723c */ /* 0x088ff00000041814 */
        /* <DEDUP_REMOVED lines=9> */
[----:B------:R-:W-:Y:S06]  /*fc40*/  LDSM.16.M88.4 R196, [R231+0xa100] ;  /* 0x00a10000e7c4783b */ /* 0x000fec0000000200 */
[----:B------:R-:W3:Y:S01]  /*fc50*/  LDSM.16.M88.4 R212, [R224+0x4900] ;  /* 0x00490000e0d4783b */ /* 0x000ee20000000200 */
[-C--:B-1----:R-:W-:Y:S08]  /*fc60*/  HMMA.16816.F32.BF16 R4, R192, R200.reuse, R4 ;  /* 0x000000c8c004723c */ /* 0x082ff00000041804 */
[C---:B------:R-:W-:Y:S08]  /*fc70*/  HMMA.16816.F32.BF16 R8, R204.reuse, R200, R8 ;  /* 0x000000c8cc08723c */ /* 0x040ff00000041808 */
[-C--:B------:R-:W-:Y:S08]  /*fc80*/  HMMA.16816.F32.BF16 R12, R204, R202.reuse, R12 ;  /* 0x000000cacc0c723c */ /* 0x080ff0000004180c */
[C---:B------:R-:W-:Y:S01]  /*fc90*/  HMMA.16816.F32.BF16 R16, R192.reuse, R202, R16 ;  /* 0x000000cac010723c */ /* 0x040fe20000041810 */
[----:B------:R-:W1:Y:S07]  /*fca0*/  LDSM.16.M88.4 R200, [R224+0x5900] ;  /* 0x00590000e0c8783b */ /* 0x000e6e0000000200 */
[-C--:B--2---:R-:W-:Y:S08]  /*fcb0*/  HMMA.16816.F32.BF16 R20, R192, R172.reuse, R20 ;  /* 0x000000acc014723c */ /* 0x084ff00000041814 */
        /* <DEDUP_REMOVED lines=9> */
[----:B------:R-:W2:Y:S06]  /*fd50*/  LDSM.16.M88.4 R192, [R239] ;  /* 0x00000000efc0783b */ /* 0x000eac0000000200 */
[----:B------:R-:W4:Y:S01]  /*fd60*/  LDSM.16.M88.4 R208, [R238] ;  /* 0x00000000eed0783b */ /* 0x000f220000000200 */
[-C--:B---3--:R-:W-:Y:S08]  /*fd70*/  HMMA.16816.F32.BF16 R4, R196, R212.reuse, R4 ;  /* 0x000000d4c404723c */ /* 0x088ff00000041804 */
[C---:B------:R-:W-:Y:S08]  /*fd80*/  HMMA.16816.F32.BF16 R8, R216.reuse, R212, R8 ;  /* 0x000000d4d808723c */ /* 0x040ff00000041808 */
[-C--:B------:R-:W-:Y:S08]  /*fd90*/  HMMA.16816.F32.BF16 R12, R216, R214.reuse, R12 ;  /* 0x000000d6d80c723c */ /* 0x080ff0000004180c */
[C---:B------:R-:W-:Y:S01]  /*fda0*/  HMMA.16816.F32.BF16 R16, R196.reuse, R214, R16 ;  /* 0x000000d6c410723c */ /* 0x040fe20000041810 */
[----:B------:R-:W3:Y:S07]  /*fdb0*/  LDSM.16.M88.4 R212, [R237] ;  /* 0x00000000edd4783b */ /* 0x000eee0000000200 */
[-C--:B------:R-:W-:Y:S08]  /*fdc0*/  HMMA.16816.F32.BF16 R20, R196, R220.reuse, R20 ;  /* 0x000000dcc414723c */ /* 0x080ff00000041814 */
[C---:B------:R-:W-:Y:S08]  /*fdd0*/  HMMA.16816.F32.BF16 R24, R216.reuse, R220, R24 ;  /* 0x000000dcd818723c */ /* 0x040ff00000041818 */
[-C--:B------:R-:W-:Y:S08]  /*fde0*/  HMMA.16816.F32.BF16 R28, R216, R222.reuse, R28 ;  /* 0x000000ded81c723c */ /* 0x080ff0000004181c */
[C---:B------:R-:W-:Y:S01]  /*fdf0*/  HMMA.16816.F32.BF16 R32, R196.reuse, R222, R32 ;  /* 0x000000dec420723c */ /* 0x040fe20000041820 */
[----:B------:R-:W-:Y:S07]  /*fe00*/  LDSM.16.M88.4 R220, [R229+0x2000] ;  /* 0x00200000e5dc783b */ /* 0x000fee0000000200 */
[-C--:B-1----:R-:W-:Y:S08]  /*fe10*/  HMMA.16816.F32.BF16 R36, R196, R200.reuse, R36 ;  /* 0x000000c8c424723c */ /* 0x082ff00000041824 */
[C---:B------:R-:W-:Y:S08]  /*fe20*/  HMMA.16816.F32.BF16 R40, R216.reuse, R200, R40 ;  /* 0x000000c8d828723c */ /* 0x040ff00000041828 */
[-C--:B------:R-:W-:Y:S01]  /*fe30*/  HMMA.16816.F32.BF16 R44, R216, R202.reuse, R44 ;  /* 0x000000cad82c723c */ /* 0x080fe2000004182c */
[----:B------:R-:W-:Y:S07]  /*fe40*/  LDSM.16.M88.4 R216, [R232+0xc100] ;  /* 0x00c10000e8d8783b */ /* 0x000fee0000000200 */
[----:B------:R-:W-:Y:S01]  /*fe50*/  HMMA.16816.F32.BF16 R48, R196, R202, R48 ;  /* 0x000000cac430723c */ /* 0x000fe20000041830 */
[----:B------:R-:W-:Y:S06]  /*fe60*/  LDSM.16.M88.4 R196, [R232+0xa100] ;  /* 0x00a10000e8c4783b */ /* 0x000fec0000000200 */
[----:B------:R-:W1:Y:S01]  /*fe70*/  LDSM.16.M88.4 R200, [R230+0x4900] ;  /* 0x00490000e6c8783b */ /* 0x000e620000000200 */
[-C--:B--2---:R-:W-:Y:S08]  /*fe80*/  HMMA.16816.F32.BF16 R4, R172, R192.reuse, R4 ;  /* 0x000000c0ac04723c */ /* 0x084ff00000041804 */
[C---:B------:R-:W-:Y:S08]  /*fe90*/  HMMA.16816.F32.BF16 R8, R204.reuse, R192, R8 ;  /* 0x000000c0cc08723c */ /* 0x040ff00000041808 */
[-C--:B------:R-:W-:Y:S08]  /*fea0*/  HMMA.16816.F32.BF16 R12, R204, R194.reuse, R12 ;  /* 0x000000c2cc0c723c */ /* 0x080ff0000004180c */
[C---:B------:R-:W-:Y:S01]  /*feb0*/  HMMA.16816.F32.BF16 R16, R172.reuse, R194, R16 ;  /* 0x000000c2ac10723c */ /* 0x040fe20000041810 */
[----:B------:R-:W2:Y:S07]  /*fec0*/  LDSM.16.M88.4 R192, [R230+0x5100] ;  /* 0x00510000e6c0783b */ /* 0x000eae0000000200 */
[-C--:B----4-:R-:W-:Y:S08]  /*fed0*/  HMMA.16816.F32.BF16 R20, R172, R208.reuse, R20 ;  /* 0x000000d0ac14723c */ /* 0x090ff00000041814 */
[C---:B------:R-:W-:Y:S08]  /*fee0*/  HMMA.16816.F32.BF16 R24, R204.reuse, R208, R24 ;  /* 0x000000d0cc18723c */ /* 0x040ff00000041818 */
[-C--:B------:R-:W-:Y:S08]  /*fef0*/  HMMA.16816.F32.BF16 R28, R204, R210.reuse, R28 ;  /* 0x000000d2cc1c723c */ /* 0x080ff0000004181c */
[C---:B------:R-:W-:Y:S01]  /*ff00*/  HMMA.16816.F32.BF16 R32, R172.reuse, R210, R32 ;  /* 0x000000d2ac20723c */ /* 0x040fe20000041820 */
[----:B------:R-:W4:Y:S07]  /*ff10*/  LDSM.16.M88.4 R208, [R230+0x5900] ;  /* 0x00590000e6d0783b */ /* 0x000f2e0000000200 */
[-C--:B---3--:R-:W-:Y:S08]  /*ff20*/  HMMA.16816.F32.BF16 R36, R172, R212.reuse, R36 ;  /* 0x000000d4ac24723c */ /* 0x088ff00000041824 */
[C---:B------:R-:W-:Y:S08]  /*ff30*/  HMMA.16816.F32.BF16 R40, R204.reuse, R212, R40 ;  /* 0x000000d4cc28723c */ /* 0x040ff00000041828 */
[-C--:B------:R-:W-:Y:S01]  /*ff40*/  HMMA.16816.F32.BF16 R44, R204, R214.reuse, R44 ;  /* 0x000000d6cc2c723c */ /* 0x080fe2000004182c */
[----:B------:R-:W-:Y:S07]  /*ff50*/  LDSM.16.M88.4 R204, [R229+0x1800] ;  /* 0x00180000e5cc783b */ /* 0x000fee0000000200 */
[----:B------:R-:W-:Y:S01]  /*ff60*/  HMMA.16816.F32.BF16 R48, R172, R214, R48 ;  /* 0x000000d6ac30723c */ /* 0x000fe20000041830 */
[----:B------:R-:W3:Y:S06]  /*ff70*/  LDSM.16.M88.4 R172, [R234+0xa100] ;  /* 0x00a10000eaac783b */ /* 0x000eec0000000200 */
[----:B------:R-:W3:Y:S01]  /*ff80*/  LDSM.16.M88.4 R212, [R236+0xc100] ;  /* 0x00c10000ecd4783b */ /* 0x000ee20000000200 */
[-C--:B-1----:R-:W-:Y:S08]  /*ff90*/  HMMA.16816.F32.BF16 R4, R196, R200.reuse, R4 ;  /* 0x000000c8c404723c */ /* 0x082ff00000041804 */
[C---:B------:R-:W-:Y:S08]  /*ffa0*/  HMMA.16816.F32.BF16 R8, R216.reuse, R200, R8 ;  /* 0x000000c8d808723c */ /* 0x040ff00000041808 */
[-C--:B------:R-:W-:Y:S08]  /*ffb0*/  HMMA.16816.F32.BF16 R12, R216, R202.reuse, R12 ;  /* 0x000000cad80c723c */ /* 0x080ff0000004180c */
[C---:B------:R-:W-:Y:S01]  /*ffc0*/  HMMA.16816.F32.BF16 R16, R196.reuse, R202, R16 ;  /* 0x000000cac410723c */ /* 0x040fe20000041810 */
[----:B------:R-:W1:Y:S01]  /*ffd0*/  LDSM.16.M88.4 R200, [R229+0x2800] ;  /* 0x00280000e5c8783b */ /* 0x000e620000000200 */
[----:B------:R-:W-:Y:S05]  /*ffe0*/  DEPBAR.LE SB0, 0x0 ;  /* 0x000080000000791a */ /* 0x000fea0000000000 */
[----:B------:R-:W-:Y:S01]  /*fff0*/  BAR.SYNC.DEFER_BLOCKING 0x0 ;  /* 0x0000000000007b1d */ /* 0x000fe20000010000 */
[-C--:B--2---:R-:W-:Y:S08]  /*10000*/  HMMA.16816.F32.BF16 R20, R196, R192.reuse, R20 ;  /* 0x000000c0c414723c */ /* 0x084ff00000041814 */
[C---:B------:R-:W-:Y:S08]  /*10010*/  HMMA.16816.F32.BF16 R24, R216.reuse, R192, R24 ;  /* 0x000000c0d818723c */ /* 0x040ff00000041818 */
[-C--:B------:R-:W-:Y:S08]  /*10020*/  HMMA.16816.F32.BF16 R28, R216, R194.reuse, R28 ;  /* 0x000000c2d81c723c */ /* 0x080ff0000004181c */
[C---:B------:R-:W-:Y:S08]  /*10030*/  HMMA.16816.F32.BF16 R32, R196.reuse, R194, R32 ;  /* 0x000000c2c420723c */ /* 0x040ff00000041820 */
[-C--:B----4-:R-:W-:Y:S08]  /*10040*/  HMMA.16816.F32.BF16 R36, R196, R208.reuse, R36 ;  /* 0x000000d0c424723c */ /* 0x090ff00000041824 */
[C---:B------:R-:W-:Y:S08]  /*10050*/  HMMA.16816.F32.BF16 R40, R216.reuse, R208, R40 ;  /* 0x000000d0d828723c */ /* 0x040ff00000041828 */
[-C--:B------:R-:W-:Y:S08]  /*10060*/  HMMA.16816.F32.BF16 R44, R216, R210.reuse, R44 ;  /* 0x000000d2d82c723c */ /* 0x080ff0000004182c */
[----:B------:R-:W-:Y:S08]  /*10070*/  HMMA.16816.F32.BF16 R48, R196, R210, R48 ;  /* 0x000000d2c430723c */ /* 0x000ff00000041830 */
        /* <DEDUP_REMOVED lines=42> */
[----:B------:R-:W-:Y:S04]  /*10320*/  SHFL.IDX PT, R172, R2, 0x1, 0x181f ;  /* 0x00381f0002ac7f89 */ /* 0x000fe800000e0000 */
[----:B------:R2:W-:Y:S04]  /*10330*/  SHFL.IDX PT, R169, R2, 0x2, 0x181f ;  /* 0x00581f0002a97f89 */ /* 0x0005e800000e0000 */
[----:B------:R-:W3:Y:S04]  /*10340*/  SHFL.IDX PT, R168, R0, RZ, 0x181f ;  /* 0x00181fff00a87589 */ /* 0x000ee800000e0000 */
[----:B------:R-:W4:Y:S04]  /*10350*/  SHFL.IDX PT, R171, R0, 0x1, 0x181f ;  /* 0x00381f0000ab7f89 */ /* 0x000f2800000e0000 */
[----:B------:R-:W5:Y:S01]  /*10360*/  SHFL.IDX PT, R0, R0, 0x2, 0x181f ;  /* 0x00581f0000007f89 */ /* 0x000f6200000e0000 */
[C---:B-1----:R-:W-:Y:S02]  /*10370*/  IADD3 R192, P1, R167.reuse, R246, RZ ;  /* 0x000000f6a7c07210 */ /* 0x042fe40007f3e0ff */
[-C--:B--2---:R-:W-:Y:S04]  /*10380*/  IADD3 R2, P0, R167, R248.reuse, RZ ;  /* 0x000000f8a7027210 */ /* 0x084fe80007f1e0ff */
[CC--:B---3--:R-:W-:Y:S01]  /*10390*/  IADD3.X R3, R168.reuse, R249.reuse, RZ, P0, !PT ;  /* 0x000000f9a8037210 */ /* 0x0c8fe200007fe4ff */
[----:B------:R-:W-:Y:S01]  /*103a0*/  IMAD.X R193, R168, 0x1, R247, P1 ;  /* 0x00000001a8c17824 */ /* 0x000fe200008e06f7 */
[C---:B------:R-:W-:Y:S02]  /*103b0*/  IADD3 R174, P0, R172.reuse, R248, RZ ;  /* 0x000000f8acae7210 */ /* 0x040fe40007f1e0ff */
[----:B------:R-:W-:Y:S01]  /*103c0*/  IADD3 R172, P2, R172, R246, RZ ;  /* 0x000000f6acac7210 */ /* 0x000fe20007f5e0ff */
[----:B------:R1:W-:Y:S01]  /*103d0*/  LDGSTS.E.BYPASS.LTC128B.128 [R244+0x3100], [R2.64], !P6 ;  /* 0x0310000002f47fae */ /* 0x0003e2000f101d54 */
[----:B------:R-:W-:Y:S01]  /*103e0*/  IADD3 R168, P1, R169, R248, RZ ;  /* 0x000000f8a9a87210 */ /* 0x000fe20007f3e0ff */
[C---:B----4-:R-:W-:Y:S02]  /*103f0*/  IMAD.X R175, R171.reuse, 0x1, R249, P0 ;  /* 0x00000001abaf7824 */ /* 0x050fe400000e06f9 */
[----:B------:R2:W-:Y:S01]  /*10400*/  LDGSTS.E.BYPASS.LTC128B.128 [R244+0x4900], [R192.64], !P5 ;  /* 0x04900000c0f47fae */ /* 0x0005e2000e901d54 */
[--C-:B------:R-:W-:Y:S03]  /*10410*/  IMAD.X R173, R171, 0x1, R247.reuse, P2 ;  /* 0x00000001abad7824 */ /* 0x100fe600010e06f7 */
[----:B------:R2:W-:Y:S04]  /*10420*/  LDGSTS.E.BYPASS.LTC128B.128 [R244+0x3900], [R174.64], !P6 ;  /* 0x03900000aef47fae */ /* 0x0005e8000f101d54 */
[----:B------:R2:W-:Y:S01]  /*10430*/  LDGSTS.E.BYPASS.LTC128B.128 [R244+0x5100], [R172.64], !P5 ;  /* 0x05100000acf47fae */ /* 0x0005e2000e901d54 */
[----:B-1----:R-:W-:Y:S02]  /*10440*/  IADD3 R2, P0, R169, R246, RZ ;  /* 0x000000f6a9027210 */ /* 0x002fe40007f1e0ff */
[C---:B-----5:R-:W-:Y:S03]  /*10450*/  IADD3.X R169, R0.reuse, R249, RZ, P1, !PT ;  /* 0x000000f900a97210 */ /* 0x060fe60000ffe4ff */
[----:B------:R-:W-:Y:S02]  /*10460*/  IMAD.X R3, R0, 0x1, R247, P0 ;  /* 0x0000000100037824 */ /* 0x000fe400000e06f7 */
[----:B------:R2:W-:Y:S04]  /*10470*/  LDGSTS.E.BYPASS.LTC128B.128 [R244+0x4100], [R168.64], !P6 ;  /* 0x04100000a8f47fae */ /* 0x0005e8000f101d54 */
[----:B------:R2:W-:Y:S02]  /*10480*/  LDGSTS.E.BYPASS.LTC128B.128 [R244+0x5900], [R2.64], !P5 ;  /* 0x0590000002f47fae */ /* 0x0005e4000e901d54 */
.L_x_638:
[----:B--2---:R-:W2:Y:S01]  /*10490*/  LDL R3, [R1+0x1c] ;  /* 0x00001c0001037983 */ /* 0x004ea20000100800 */
[----:B------:R-:W-:Y:S01]  /*104a0*/  UISETP.NE.AND UP1, UPT, UR13, URZ, UPT ;  /* 0x0000003f0d00728c */ /* 0x000fe2000bf25270 */
[----:B------:R-:W-:Y:S01]  /*104b0*/  IMAD.U32 R172, RZ, RZ, UR9 ;  /* 0x00000009ffac7e24 */ /* 0x000fe2000f8e00ff */
[----:B------:R-:W-:Y:S01]  /*104c0*/  UIMAD UR28, UR24, -0x30, URZ ;  /* 0xffffffd0181c78a4 */ /* 0x000fe2000f8e023f */
[----:B------:R-:W3:Y:S01]  /*104d0*/  LDL R2, [R1+0x8] ;  /* 0x0000080001027983 */ /* 0x000ee20000100800 */
[----:B------:R-:W-:Y:S02]  /*104e0*/  UISETP.NE.AND UP0, UPT, UR12, URZ, UPT ;  /* 0x0000003f0c00728c */ /* 0x000fe4000bf05270 */
[----:B------:R-:W-:Y:S01]  /*104f0*/  PLOP3.LUT P1, PT, PT, PT, UP1, 0x80, 0x0 ;  /* 0x000000000000781c */ /* 0x000fe20003f2f018 */
[----:B------:R-:W0:Y:S01]  /*10500*/  LDGDEPBAR ;  /* 0x00000000000079af */ /* 0x000e220000000000 */
[----:B------:R-:W-:Y:S02]  /*10510*/  PLOP3.LUT P0, PT, PT, PT, UP1, 0x80, 0x0 ;  /* 0x000000000000781c */ /* 0x000fe40003f0f018 */
[C---:B---3--:R-:W-:Y:S09]  /*10520*/  IADD3 R173, -R2.reuse, UR28, RZ ;  /* 0x0000001c02ad7c10 */ /* 0x048ff2000fffe1ff */
[----:B--2---:R-:W-:Y:S04]  /*10530*/  @P1 IMAD.HI.U32 R0, R3, c[0x0][0x2c8], RZ ;  /* 0x0000b20003001a27 */ /* 0x004fe800078e00ff */
[----:B------:R-:W-:Y:S01]  /*10540*/  IMAD.MOV.U32 R169, RZ, RZ, R3 ;  /* 0x000000ffffa97224 */ /* 0x000fe200078e0003 */
[----:B------:R-:W-:Y:S01]  /*10550*/  @P0 SHF.R.U32.HI R169, RZ, c[0x0][0x2cc], R0 ;  /* 0x0000b300ffa90a19 */ /* 0x000fe20000011600 */
[----:B------:R-:W-:Y:S01]  /*10560*/  IMAD.U32 R0, RZ, RZ, UR28 ;  /* 0x0000001cff007e24 */ /* 0x000fe2000f8e00ff */
[----:B------:R-:W-:Y:S03]  /*10570*/  PLOP3.LUT P0, PT, PT, PT, UP0, 0x40, 0x0 ;  /* 0x000000000000781c */ /* 0x000fe60003f0e808 */
[----:B------:R-:W1:Y:S01]  /*10580*/  SHFL.IDX PT, R3, R169, RZ, 0x1c1f ;  /* 0x001c1fffa9037589 */ /* 0x000e6200000e0000 */
[----:B------:R-:W-:Y:S04]  /*10590*/  IADD3 R0, -R2, 0x1, R0 ;  /* 0x0000000102007810 */ /* 0x000fe80007ffe100 */
[----:B------:R-:W-:Y:S04]  /*105a0*/  IADD3 R172, R0, -c[0x0][0x168], R172 ;  /* 0x80005a0000ac7a10 */ /* 0x000fe80007ffe0ac */
        /* <DEDUP_REMOVED lines=20> */
.L_x_641:
[----:B------:R-:W-:Y:S04]  /*106f0*/  MOV R167, c[0x0][0x32c] ;  /* 0x0000cb0000a77a02 */ /* 0x000fe80000000f00 */
[----:B------:R-:W-:Y:S11]  /*10700*/  ISETP.NE.AND P0, PT, R167, 0x1, PT ;  /* 0x00000001a700780c */ /* 0x000ff60003f05270 */
[----:B------:R-:W-:Y:S02]  /*10710*/  @!UPT UIADD3 URZ, URZ, URZ, URZ ;  /* 0x0000003f3f3ff290 */ /* 0x000fe4000fffe03f */
[----:B------:R-:W-:Y:S05]  /*10720*/  @P0 IMAD.HI.U32 R167, R3, c[0x0][0x330], RZ ;  /* 0x0000cc0003a70a27 */ /* 0x000fea00078e00ff */
[----:B------:R-:W-:Y:S02]  /*10730*/  @P0 SHF.R.U32.HI R3, RZ, c[0x0][0x334], R167 ;  /* 0x0000cd00ff030a19 */ /* 0x000fe400000116a7 */
.L_x_642:
[----:B------:R-:W-:Y:S05]  /*10740*/  BSYNC B0 ;  /* 0x0000000000007941 */ /* 0x000fea0003800000 */
.L_x_640:
[----:B------:R-:W-:Y:S05]  /*10750*/  IMAD R3, R3, c[0x0][0x32c], R173 ;  /* 0x0000cb0003037a24 */ /* 0x000fea00078e02ad */
[----:B------:R-:W-:Y:S02]  /*10760*/  IADD3 R167, R3, c[0x0][0x32c], RZ ;  /* 0x0000cb0003a77a10 */ /* 0x000fe40007ffe0ff */
[----:B------:R-:W-:Y:S02]  /*10770*/  IMNMX R0, R0, R3, !PT ;  /* 0x0000000300007217 */ /* 0x000fe40007800200 */
[----:B------:R-:W-:Y:S02]  /*10780*/  IMNMX R2, R2, R167, PT ;  /* 0x000000a702027217 */ /* 0x000fe40003800200 */
.L_x_639:
        /* <DEDUP_REMOVED lines=21> */
.L_x_645:
[----:B------:R-:W-:Y:S04]  /*108e0*/  MOV R174, 0x1 ;  /* 0x0000000100ae7802 */ /* 0x000fe80000000f00 */
[----:B------:R-:W-:Y:S11]  /*108f0*/  ISETP.NE.AND P0, PT, R174, c[0x0][0x32c], PT ;  /* 0x0000cb00ae007a0c */ /* 0x000ff60003f05270 */
[----:B------:R-:W-:Y:S02]  /*10900*/  @!UPT UIADD3 URZ, URZ, URZ, URZ ;  /* 0x0000003f3f3ff290 */ /* 0x000fe4000fffe03f */
[----:B------:R-:W-:Y:S05]  /*10910*/  @P0 IMAD.HI.U32 R174, R168, c[0x0][0x330], RZ ;  /* 0x0000cc00a8ae0a27 */ /* 0x000fea00078e00ff */
[----:B------:R-:W-:Y:S02]  /*10920*/  @P0 SHF.R.U32.HI R168, RZ, c[0x0][0x334], R174 ;  /* 0x0000cd00ffa80a19 */ /* 0x000fe400000116ae */
.L_x_646:
[----:B------:R-:W-:Y:S05]  /*10930*/  BSYNC B0 ;  /* 0x0000000000007941 */ /* 0x000fea0003800000 */
.L_x_644:
[----:B------:R-:W-:Y:S05]  /*10940*/  IMAD R168, R168, c[0x0][0x32c], R173 ;  /* 0x0000cb00a8a87a24 */ /* 0x000fea00078e02ad */
[----:B------:R-:W-:Y:S02]  /*10950*/  IADD3 R174, R168, c[0x0][0x32c], RZ ;  /* 0x0000cb00a8ae7a10 */ /* 0x000fe40007ffe0ff */
[----:B------:R-:W-:Y:S02]  /*10960*/  IMNMX R3, R3, R168, !PT ;  /* 0x000000a803037217 */ /* 0x000fe40007800200 */
[----:B------:R-:W-:Y:S02]  /*10970*/  IMNMX R167, R167, R174, PT ;  /* 0x000000aea7a77217 */ /* 0x000fe40003800200 */
.L_x_643:
[----:B------:R-:W-:Y:S02]  /*10980*/  UISETP.GE.AND UP2, UPT, UR28, 0x1, UPT ;  /* 0x000000011c00788c */ /* 0x000fe4000bf46270 */
[----:B------:R-:W-:Y:S02]  /*10990*/  UISETP.GE.AND UP1, UPT, UR28, 0x2, UPT ;  /* 0x000000021c00788c */ /* 0x000fe4000bf26270 */
[----:B------:R-:W-:Y:S02]  /*109a0*/  UISETP.GE.AND UP0, UPT, UR28, 0x9, UPT ;  /* 0x000000091c00788c */ /* 0x000fe4000bf06270 */
[----:B------:R-:W-:Y:S01]  /*109b0*/  PLOP3.LUT P0, PT, PT, PT, UP2, 0x40, 0x0 ;  /* 0x000000000000781c */ /* 0x000fe20003f0e828 */
[----:B------:R-:W-:Y:S01]  /*109c0*/  UP2UR UR26, UPR, URZ, 0x2 ;  /* 0x000000023f1a7883 */ /* 0x000fe20008000000 */
[----:B------:R-:W-:Y:S01]  /*109d0*/  PLOP3.LUT P2, PT, PT, PT, UP1, 0x40, 0x0 ;  /* 0x000000000000781c */ /* 0x000fe20003f4e818 */
[----:B------:R-:W-:Y:S01]  /*109e0*/  UISETP.GE.AND UP1, UPT, UR28, 0xa, UPT ;  /* 0x0000000a1c00788c */ /* 0x000fe2000bf26270 */
[----:B------:R-:W-:Y:S01]  /*109f0*/  ISETP.GT.AND P0, PT, R0, RZ, P0 ;  /* 0x000000ff0000720c */ /* 0x000fe20000704270 */
[----:B------:R-:W-:Y:S01]  /*10a00*/  UISETP.GE.AND UP5, UPT, UR28, 0x19, UPT ;  /* 0x000000191c00788c */ /* 0x000fe2000bfa6270 */
[----:B------:R-:W-:Y:S01]  /*10a10*/  PLOP3.LUT P1, PT, PT, PT, UP0, 0x40, 0x0 ;  /* 0x000000000000781c */ /* 0x000fe20003f2e808 */
[----:B------:R-:W-:Y:S01]  /*10a20*/  UP2UR UR25, UPR, URZ, 0x1 ;  /* 0x000000013f197883 */ /* 0x000fe20008000000 */
[----:B------:R-:W-:Y:S01]  /*10a30*/  ISETP.LT.OR P0, PT, R2, 0x1, P0 ;  /* 0x000000010200780c */ /* 0x000fe20000701670 */
        /* <DEDUP_REMOVED lines=12> */
[----:B------:R-:W1:Y:S01]  /*10b00*/  SHFL.IDX PT, R4, R169, 0x2, 0x1c1f ;  /* 0x005c1f00a9047f89 */ /* 0x000e6200000e0000 */
[C---:B------:R-:W-:Y:S01]  /*10b10*/  ISETP.LT.OR P0, PT, R2.reuse, 0xa, P0 ;  /* 0x0000000a0200780c */ /* 0x040fe20000701670 */
[----:B------:R-:W-:Y:S01]  /*10b20*/  UP2UR UR29, UPR, URZ, 0x40 ;  /* 0x000000403f1d7883 */ /* 0x000fe20008000000 */
[----:B------:R-:W-:Y:S01]  /*10b30*/  ISETP.LT.OR P1, PT, R2, 0x9, P1 ;  /* 0x000000090200780c */ /* 0x000fe20000f21670 */
[----:B------:R-:W-:Y:S01]  /*10b40*/  UP2UR UR5, UPR, URZ, 0x2 ;  /* 0x000000023f057883 */ /* 0x000fe20008000000 */
[----:B------:R-:W-:Y:S01]  /*10b50*/  FSEL R193, R17, -INF , !P0 ;  /* 0xff80000011c17808 */ /* 0x000fe20004000000 */
[----:B------:R-:W-:Y:S01]  /*10b60*/  UP2UR UR4, UPR, URZ, 0x1 ;  /* 0x000000013f047883 */ /* 0x000fe20008000000 */
[----:B------:R-:W-:Y:S01]  /*10b70*/  PLOP3.LUT P0, PT, PT, PT, UP5, 0x40, 0x0 ;  /* 0x000000000000781c */ /* 0x000fe20003f0e858 */
[----:B------:R-:W-:Y:S01]  /*10b80*/  UISETP.GE.AND UP1, UPT, UR28, 0x29, UPT ;  /* 0x000000291c00788c */ /* 0x000fe2000bf26270 */
[----:B------:R-:W-:Y:S02]  /*10b90*/  FSEL R175, R5, -INF , !P2 ;  /* 0xff80000005af7808 */ /* 0x000fe40005000000 */
[----:B------:R-:W-:Y:S01]  /*10ba0*/  PLOP3.LUT P2, PT, PT, PT, UP0, 0x40, 0x0 ;  /* 0x000000000000781c */ /* 0x000fe20003f4e808 */
[----:B------:R-:W-:Y:S01]  /*10bb0*/  UISETP.GE.AND UP0, UPT, UR28, 0x2a, UPT ;  /* 0x0000002a1c00788c */ /* 0x000fe2000bf06270 */
        /* <DEDUP_REMOVED lines=52> */
.L_x_649:
[----:B------:R-:W-:Y:S04]  /*10f00*/  MOV R5, c[0x0][0x32c] ;  /* 0x0000cb0000057a02 */ /* 0x000fe80000000f00 */
[----:B------:R-:W-:Y:S11]  /*10f10*/  ISETP.NE.AND P0, PT, R5, 0x1, PT ;  /* 0x000000010500780c */ /* 0x000ff60003f05270 */
[----:B------:R-:W-:Y:S02]  /*10f20*/  @!UPT UIADD3 URZ, URZ, URZ, URZ ;  /* 0x0000003f3f3ff290 */ /* 0x000fe4000fffe03f */
[----:B------:R-:W-:Y:S05]  /*10f30*/  @P0 IMAD.HI.U32 R5, R4, c[0x0][0x330], RZ ;  /* 0x0000cc0004050a27 */ /* 0x000fea00078e00ff */
[----:B------:R-:W-:Y:S02]  /*10f40*/  @P0 SHF.R.U32.HI R4, RZ, c[0x0][0x334], R5 ;  /* 0x0000cd00ff040a19 */ /* 0x000fe40000011605 */
.L_x_650:
[----:B------:R-:W-:Y:S05]  /*10f50*/  BSYNC B0 ;  /* 0x0000000000007941 */ /* 0x000fea0003800000 */
.L_x_648:
[----:B------:R-:W-:Y:S05]  /*10f60*/  IMAD R4, R4, c[0x0][0x32c], R173 ;  /* 0x0000cb0004047a24 */ /* 0x000fea00078e02ad */
[----:B------:R-:W-:Y:S02]  /*10f70*/  IADD3 R5, R4, c[0x0][0x32c], RZ ;  /* 0x0000cb0004057a10 */ /* 0x000fe40007ffe0ff */
[----:B------:R-:W-:Y:S02]  /*10f80*/  IMNMX R0, R0, R4, !PT ;  /* 0x0000000400007217 */ /* 0x000fe40007800200 */
[----:B------:R-:W-:Y:S02]  /*10f90*/  IMNMX R2, R2, R5, PT ;  /* 0x0000000502027217 */ /* 0x000fe40003800200 */
.L_x_647:
[----:B------:R-:W-:Y:S02]  /*10fa0*/  UP2UR UR31, UPR, URZ, 0x8 ;  /* 0x000000083f1f7883 */ /* 0x000fe40008000000 */
[----:B------:R-:W-:Y:S02]  /*10fb0*/  UISETP.NE.AND UP3, UPT, UR26, URZ, UPT ;  /* 0x0000003f1a00728c */ /* 0x000fe4000bf65270 */
[----:B------:R-:W-:Y:S02]  /*10fc0*/  UP2UR UR32, UPR, URZ, 0x10 ;  /* 0x000000103f207883 */ /* 0x000fe40008000000 */
[----:B------:R-:W-:Y:S02]  /*10fd0*/  UISETP.NE.AND UP4, UPT, UR27, URZ, UPT ;  /* 0x0000003f1b00728c */ /* 0x000fe4000bf85270 */
[----:B------:R-:W-:Y:S01]  /*10fe0*/  PLOP3.LUT P0, PT, PT, PT, UP3, 0x40, 0x0 ;  /* 0x000000000000781c */ /* 0x000fe20003f0e838 */
[----:B------:R-:W-:Y:S02]  /*10ff0*/  UP2UR UR30, UPR, URZ, 0x4 ;  /* 0x000000043f1e7883 */ /* 0x000fe40008000000 */
[----:B------:R-:W-:Y:S01]  /*11000*/  UISETP.NE.AND UP2, UPT, UR25, URZ, UPT ;  /* 0x0000003f1900728c */ /* 0x000fe2000bf45270 */
[----:B------:R-:W-:Y:S01]  /*11010*/  ISETP.GT.AND P0, PT, R3, 0x1, P0 ;  /* 0x000000010300780c */ /* 0x000fe20000704270 */
[----:B------:R-:W-:Y:S01]  /*11020*/  UP2UR UR28, UPR, URZ, 0x1 ;  /* 0x000000013f1c7883 */ /* 0x000fe20008000000 */
[----:B------:R-:W-:Y:S01]  /*11030*/  PLOP3.LUT P2, PT, PT, PT, UP4, 0x40, 0x0 ;  /* 0x000000000000781c */ /* 0x000fe20003f4e848 */
[----:B------:R-:W-:Y:S01]  /*11040*/  UISETP.NE.AND UP0, UPT, UR4, URZ, UPT ;  /* 0x0000003f0400728c */ /* 0x000fe2000bf05270 */
[----:B------:R-:W-:Y:S01]  /*11050*/  ISETP.LT.OR P0, PT, R167, 0x2, P0 ;  /* 0x00000002a700780c */ /* 0x000fe20000701670 */
[----:B------:R-:W-:Y:S01]  /*11060*/  UP2UR UR29, UPR, URZ, 0x2 ;  /* 0x000000023f1d7883 */ /* 0x000fe20008000000 */
[----:B------:R-:W-:Y:S01]  /*11070*/  ISETP.GT.AND P2, PT, R3, RZ, P2 ;  /* 0x000000ff0300720c */ /* 0x000fe20001744270 */
[----:B------:R-:W-:Y:S01]  /*11080*/  UISETP.NE.AND UP1, UPT, UR5, URZ, UPT ;  /* 0x0000003f0500728c */ /* 0x000fe2000bf25270 */
[----:B------:R-:W-:Y:S01]  /*11090*/  PLOP3.LUT P1, PT, PT, PT, UP2, 0x40, 0x0 ;  /* 0x000000000000781c */ /* 0x000fe20003f2e828 */
[----:B------:R-:W-:Y:S01]  /*110a0*/  UISETP.NE.AND UP4, UPT, UR32, URZ, UPT ;  /* 0x0000003f2000728c */ /* 0x000fe2000bf85270 */
[----:B------:R-:W-:Y:S01]  /*110b0*/  FSEL R17, R7, -INF , !P0 ;  /* 0xff80000007117808 */ /* 0x000fe20004000000 */
[----:B------:R-:W-:Y:S01]  /*110c0*/  UISETP.NE.AND UP3, UPT, UR31, URZ, UPT ;  /* 0x0000003f1f00728c */ /* 0x000fe2000bf65270 */
[----:B------:R-:W-:Y:S01]  /*110d0*/  PLOP3.LUT P0, PT, PT, PT, UP0, 0x40, 0x0 ;  /* 0x000000000000781c */ /* 0x000fe20003f0e808 */
[----:B------:R-:W-:Y:S01]  /*110e0*/  UISETP.NE.AND UP0, UPT, UR28, URZ, UPT ;  /* 0x0000003f1c00728c */ /* 0x000fe2000bf05270 */
[----:B------:R-:W-:Y:S01]  /*110f0*/  ISETP.LT.OR P2, PT, R167, 0x1, P2 ;  /* 0x00000001a700780c */ /* 0x000fe20001741670 */
[----:B------:R-:W-:Y:S01]  /*11100*/  UP2UR UR28, UPR, URZ, 0x40 ;  /* 0x000000403f1c7883 */ /* 0x000fe20008000000 */
[C---:B------:R-:W-:Y:S01]  /*11110*/  ISETP.GT.AND P1, PT, R3.reuse, 0x8, P1 ;  /* 0x000000080300780c */ /* 0x040fe20000f24270 */
[----:B------:R-:W-:Y:S01]  /*11120*/  UISETP.NE.AND UP2, UPT, UR30, URZ, UPT ;  /* 0x0000003f1e00728c */ /* 0x000fe2000bf45270 */
[----:B------:R-:W-:Y:S02]  /*11130*/  ISETP.GT.AND P0, PT, R3, 0x10, P0 ;  /* 0x000000100300780c */ /* 0x000fe40000704270 */
[----:B------:R-:W-:Y:S02]  /*11140*/  FSEL R6, R6, -INF , !P2 ;  /* 0xff80000006067808 */ /* 0x000fe40005000000 */
[----:B------:R-:W-:Y:S01]  /*11150*/  PLOP3.LUT P2, PT, PT, PT, UP1, 0x40, 0x0 ;  /* 0x000000000000781c */ /* 0x000fe20003f4e818 */
[----:B------:R-:W-:Y:S01]  /*11160*/  UISETP.NE.AND UP1, UPT, UR29, URZ, UPT ;  /* 0x0000003f1d00728c */ /* 0x000fe2000bf25270 */
[C---:B------:R-:W-:Y:S02]  /*11170*/  ISETP.LT.OR P1, PT, R167.reuse, 0x9, P1 ;  /* 0x00000009a700780c */ /* 0x040fe40000f21670 */
[----:B------:R-:W-:Y:S02]  /*11180*/  ISETP.LT.OR P0, PT, R167, 0x11, P0 ;  /* 0x00000011a700780c */ /* 0x000fe40000701670 */
[----:B------:R-:W-:Y:S02]  /*11190*/  ISETP.GT.AND P2, PT, R3, 0x9, P2 ;  /* 0x000000090300780c */ /* 0x000fe40001744270 */
[----:B------:R-:W-:Y:S02]  /*111a0*/  FSEL R18, R18, -INF , !P1 ;  /* 0xff80000012127808 */ /* 0x000fe40004800000 */
[----:B------:R-:W-:Y:S01]  /*111b0*/  PLOP3.LUT P1, PT, PT, PT, UP6, 0x40, 0x0 ;  /* 0x000000000000781c */ /* 0x000fe20003f2e868 */
[----:B------:R-:W-:Y:S01]  /*111c0*/  UISETP.NE.AND UP6, UPT, UR4, URZ, UPT ;  /* 0x0000003f0400728c */ /* 0x000fe2000bfc5270 */
[----:B------:R-:W-:Y:S02]  /*111d0*/  FSEL R195, R22, -INF , !P0 ;  /* 0xff80000016c37808 */ /* 0x000fe40004000000 */
[----:B------:R-:W-:Y:S01]  /*111e0*/  PLOP3.LUT P0, PT, PT, PT, UP4, 0x40, 0x0 ;  /* 0x000000000000781c */ /* 0x000fe20003f0e848 */
[----:B------:R-:W-:Y:S01]  /*111f0*/  UP2UR UR29, UPR, URZ, 0x40 ;  /* 0x000000403f1d7883 */ /* 0x000fe20008000000 */
[----:B------:R-:W-:Y:S01]  /*11200*/  ISETP.LT.OR P2, PT, R167, 0xa, P2 ;  /* 0x0000000aa700780c */ /* 0x000fe20001741670 */
[----:B------:R-:W-:Y:S01]  /*11210*/  UISETP.NE.AND UP6, UPT, UR5, URZ, UPT ;  /* 0x0000003f0500728c */ /* 0x000fe2000bfc5270 */
[C---:B------:R-:W-:Y:S02]  /*11220*/  ISETP.GT.AND P1, PT, R3.reuse, 0x11, P1 ;  /* 0x000000110300780c */ /* 0x040fe40000f24270 */
[----:B------:R-:W-:Y:S01]  /*11230*/  ISETP.GT.AND P0, PT, R3, 0x19, P0 ;  /* 0x000000190300780c */ /* 0x000fe20000704270 */
[----:B------:R-:W-:Y:S01]  /*11240*/  UP2UR UR30, UPR, URZ, 0x40 ;  /* 0x000000403f1e7883 */ /* 0x000fe20008000000 */
[----:B------:R-:W-:Y:S01]  /*11250*/  FSEL R19, R19, -INF , !P2 ;  /* 0xff80000013137808 */ /* 0x000fe20005000000 */
[----:B------:R-:W-:Y:S01]  /*11260*/  UISETP.NE.AND UP6, UPT, UR25, URZ, UPT ;  /* 0x0000003f1900728c */ /* 0x000fe2000bfc5270 */
[----:B------:R-:W-:Y:S02]  /*11270*/  PLOP3.LUT P2, PT, PT, PT, UP5, 0x40, 0x0 ;  /* 0x000000000000781c */ /* 0x000fe40003f4e858 */
[C---:B------:R-:W-:Y:S01]  /*11280*/  ISETP.LT.OR P1, PT, R167.reuse, 0x12, P1 ;  /* 0x00000012a700780c */ /* 0x040fe20000f21670 */
[----:B------:R-:W-:Y:S01]  /*11290*/  UP2UR UR31, UPR, URZ, 0x40 ;  /* 0x000000403f1f7883 */ /* 0x000fe20008000000 */
[----:B------:R-:W-:Y:S01]  /*112a0*/  ISETP.LT.OR P0, PT, R167, 0x1a, P0 ;  /* 0x0000001aa700780c */ /* 0x000fe20000701670 */
[----:B------:R-:W-:Y:S01]  /*112b0*/  UISETP.NE.AND UP6, UPT, UR26, URZ, UPT ;  /* 0x0000003f1a00728c */ /* 0x000fe2000bfc5270 */
[----:B------:R-:W-:Y:S02]  /*112c0*/  ISETP.GT.AND P2, PT, R3, 0x18, P2 ;  /* 0x000000180300780c */ /* 0x000fe40001744270 */
[----:B------:R-:W-:Y:S01]  /*112d0*/  FSEL R197, R23, -INF , !P1 ;  /* 0xff80000017c57808 */ /* 0x000fe20004800000 */
[----:B------:R-:W-:Y:S01]  /*112e0*/  UP2UR UR32, UPR, URZ, 0x40 ;  /* 0x000000403f207883 */ /* 0x000fe20008000000 */
[----:B------:R-:W-:Y:S01]  /*112f0*/  PLOP3.LUT P1, PT, PT, PT, UP3, 0x40, 0x0 ;  /* 0x000000000000781c */ /* 0x000fe20003f2e838 */
[----:B------:R-:W-:Y:S01]  /*11300*/  UISETP.NE.AND UP6, UPT, UR27, URZ, UPT ;  /* 0x0000003f1b00728c */ /* 0x000fe2000bfc5270 */
[----:B------:R-:W-:Y:S02]  /*11310*/  FSEL R200, R35, -INF , !P0 ;  /* 0xff80000023c87808 */ /* 0x000fe40004000000 */
[----:B------:R-:W-:Y:S02]  /*11320*/  PLOP3.LUT P0, PT, PT, PT, UP2, 0x40, 0x0 ;  /* 0x000000000000781c */ /* 0x000fe40003f0e828 */
[----:B------:R-:W-:Y:S02]  /*11330*/  ISETP.LT.OR P2, PT, R167, 0x19, P2 ;  /* 0x00000019a700780c */ /* 0x000fe40001741670 */
[C---:B------:R-:W-:Y:S02]  /*11340*/  ISETP.GT.AND P1, PT, R3.reuse, 0x20, P1 ;  /* 0x000000200300780c */ /* 0x040fe40000f24270 */
[----:B------:R-:W-:Y:S02]  /*11350*/  ISETP.GT.AND P0, PT, R3, 0x21, P0 ;  /* 0x000000210300780c */ /* 0x000fe40000704270 */
[----:B------:R-:W-:Y:S02]  /*11360*/  FSEL R198, R34, -INF , !P2 ;  /* 0xff80000022c67808 */ /* 0x000fe40005000000 */
[----:B------:R-:W-:Y:S02]  /*11370*/  PLOP3.LUT P2, PT, PT, PT, UP1, 0x40, 0x0 ;  /* 0x000000000000781c */ /* 0x000fe40003f4e818 */
[C---:B------:R-:W-:Y:S02]  /*11380*/  ISETP.LT.OR P1, PT, R167.reuse, 0x21, P1 ;  /* 0x00000021a700780c */ /* 0x040fe40000f21670 */
        /* <DEDUP_REMOVED lines=9> */
[----:B------:R-:W-:Y:S01]  /*11420*/  FSEL R210, R50, -INF , !P2 ;  /* 0xff80000032d27808 */ /* 0x000fe20005000000 */
[----:B------:R-:W1:Y:S01]  /*11430*/  SHFL.IDX PT, R3, R169, 0x3, 0x1c1f ;  /* 0x007c1f00a9037f89 */ /* 0x000e6200000e0000 */
        /* <DEDUP_REMOVED lines=75> */
.L_x_653:
[----:B------:R-:W-:Y:S04]  /*118f0*/  MOV R4, c[0x0][0x32c] ;  /* 0x0000cb0000047a02 */ /* 0x000fe80000000f00 */
[----:B------:R-:W-:Y:S11]  /*11900*/  ISETP.NE.AND P0, PT, R4, 0x1, PT ;  /* 0x000000010400780c */ /* 0x000ff60003f05270 */
[----:B------:R-:W-:Y:S02]  /*11910*/  @!UPT UIADD3 URZ, URZ, URZ, URZ ;  /* 0x0000003f3f3ff290 */ /* 0x000fe4000fffe03f */
[----:B------:R-:W-:Y:S05]  /*11920*/  @P0 IMAD.HI.U32 R4, R3, c[0x0][0x330], RZ ;  /* 0x0000cc0003040a27 */ /* 0x000fea00078e00ff */
[----:B------:R-:W-:Y:S02]  /*11930*/  @P0 SHF.R.U32.HI R3, RZ, c[0x0][0x334], R4 ;  /* 0x0000cd00ff030a19 */ /* 0x000fe40000011604 */
.L_x_654:
[----:B------:R-:W-:Y:S05]  /*11940*/  BSYNC B0 ;  /* 0x0000000000007941 */ /* 0x000fea0003800000 */
.L_x_652:
[----:B------:R-:W-:Y:S05]  /*11950*/  IMAD R173, R3, c[0x0][0x32c], R173 ;  /* 0x0000cb0003ad7a24 */ /* 0x000fea00078e02ad */
[----:B------:R-:W-:Y:S02]  /*11960*/  IADD3 R3, R173, c[0x0][0x32c], RZ ;  /* 0x0000cb00ad037a10 */ /* 0x000fe40007ffe0ff */
[----:B------:R-:W-:Y:S02]  /*11970*/  IMNMX R0, R0, R173, !PT ;  /* 0x000000ad00007217 */ /* 0x000fe40007800200 */
[----:B------:R-:W-:Y:S02]  /*11980*/  IMNMX R2, R2, R3, PT ;  /* 0x0000000302027217 */ /* 0x000fe40003800200 */
.L_x_651:
        /* <DEDUP_REMOVED lines=33> */
[----:B------:R-:W-:Y:S01]  /*11ba0*/  UISETP.NE.AND UP3, UPT, UR27, URZ, UPT ;  /* 0x0000003f1b00728c */ /* 0x000fe2000bf65270 */
[----:B------:R-:W-:Y:S02]  /*11bb0*/  FMNMX.FTZ R169, R217, R169, !PT ;  /* 0x000000a9d9a97209 */ /* 0x000fe40007810000 */
[----:B------:R-:W-:Y:S02]  /*11bc0*/  FMNMX.FTZ R3, R210, R3, !PT ;  /* 0x00000003d2037209 */ /* 0x000fe40007810000 */
[----:B------:R-:W-:Y:S01]  /*11bd0*/  FMNMX.FTZ R4, R8, R166, !PT ;  /* 0x000000a608047209 */ /* 0x000fe20007810000 */
[----:B------:R-:W1:Y:S01]  /*11be0*/  SHFL.BFLY PT, R5, R169, 0x2, 0x1f ;  /* 0x0c401f00a9057f89 */ /* 0x000e6200000e0000 */
[----:B------:R-:W-:Y:S02]  /*11bf0*/  ISETP.GT.AND P2, PT, R0, 0x1, P2 ;  /* 0x000000010000780c */ /* 0x000fe40001744270 */
[----:B------:R-:W-:Y:S02]  /*11c00*/  FMNMX.FTZ R3, R214, R3, !PT ;  /* 0x00000003d6037209 */ /* 0x000fe40007810000 */
[----:B------:R-:W-:Y:S02]  /*11c10*/  FMNMX.FTZ R4, R16, R4, !PT ;  /* 0x0000000410047209 */ /* 0x000fe40007810000 */
[----:B------:R-:W-:Y:S01]  /*11c20*/  ISETP.LT.OR P2, PT, R2, 0x2, P2 ;  /* 0x000000020200780c */ /* 0x000fe20001741670 */
[----:B------:R-:W2:Y:S01]  /*11c30*/  SHFL.BFLY PT, R168, R3, 0x2, 0x1f ;  /* 0x0c401f0003a87f89 */ /* 0x000ea200000e0000 */
        /* <DEDUP_REMOVED lines=13> */
[----:B------:R-:W-:Y:S02]  /*11d10*/  FMNMX.FTZ R4, R204, R4, !PT ;  /* 0x00000004cc047209 */ /* 0x000fe40007810000 */
[----:B-1----:R-:W-:Y:S02]  /*11d20*/  FMNMX.FTZ R169, R169, R5, !PT ;  /* 0x00000005a9a97209 */ /* 0x002fe40007810000 */
[----:B--2---:R-:W-:Y:S02]  /*11d30*/  FMNMX.FTZ R168, R3, R168, !PT ;  /* 0x000000a803a87209 */ /* 0x004fe40007810000 */
[----:B------:R-:W-:Y:S01]  /*11d40*/  FMNMX.FTZ R3, R211, R4, !PT ;  /* 0x00000004d3037209 */ /* 0x000fe20007810000 */
[----:B------:R-:W1:Y:S01]  /*11d50*/  SHFL.BFLY PT, R5, R169, 0x1, 0x1f ;  /* 0x0c201f00a9057f89 */ /* 0x000e6200000e0000 */
[----:B------:R-:W-:Y:S02]  /*11d60*/  ISETP.GT.AND P0, PT, R0, 0x8, P0 ;  /* 0x000000080000780c */ /* 0x000fe40000704270 */
[----:B------:R-:W-:Y:S02]  /*11d70*/  FMNMX.FTZ R3, R212, R3, !PT ;  /* 0x00000003d4037209 */ /* 0x000fe40007810000 */
[----:B------:R-:W-:Y:S02]  /*11d80*/  ISETP.LT.OR P0, PT, R2, 0x9, P0 ;  /* 0x000000090200780c */ /* 0x000fe40000701670 */
[----:B------:R-:W-:Y:S01]  /*11d90*/  FMNMX.FTZ R3, R213, R3, !PT ;  /* 0x00000003d5037209 */ /* 0x000fe20007810000 */
[----:B------:R-:W-:Y:S01]  /*11da0*/  SHFL.BFLY PT, R9, R168, 0x1, 0x1f ;  /* 0x0c201f00a8097f89 */ /* 0x000fe200000e0000 */
[----:B------:R-:W-:Y:S02]  /*11db0*/  FSEL R14, R14, -INF , !P0 ;  /* 0xff8000000e0e7808 */ /* 0x000fe40004000000 */
[----:B------:R-:W-:Y:S02]  /*11dc0*/  PLOP3.LUT P0, PT, PT, PT, UP6, 0x40, 0x0 ;  /* 0x000000000000781c */ /* 0x000fe40003f0e868 */
[----:B------:R-:W-:Y:S02]  /*11dd0*/  FMNMX.FTZ R3, R216, R3, !PT ;  /* 0x00000003d8037209 */ /* 0x000fe40007810000 */
[----:B------:R-:W-:Y:S01]  /*11de0*/  PLOP3.LUT P1, PT, PT, PT, UP4, 0x40, 0x0 ;  /* 0x000000000000781c */ /* 0x000fe20003f2e848 */
[----:B------:R-:W-:Y:S01]  /*11df0*/  UISETP.NE.AND UP4, UPT, UR28, URZ, UPT ;  /* 0x0000003f1c00728c */ /* 0x000fe2000bf85270 */
[C---:B------:R-:W-:Y:S01]  /*11e00*/  ISETP.GT.AND P0, PT, R0.reuse, 0x11, P0 ;  /* 0x000000110000780c */ /* 0x040fe20000704270 */
[----:B------:R-:W2:Y:S01]  /*11e10*/  SHFL.BFLY PT, R7, R3, 0x2, 0x1f ;  /* 0x0c401f0003077f89 */ /* 0x000ea200000e0000 */
[----:B------:R-:W-:Y:S02]  /*11e20*/  ISETP.GT.AND P1, PT, R0, RZ, P1 ;  /* 0x000000ff0000720c */ /* 0x000fe40000f24270 */
[C---:B------:R-:W-:Y:S02]  /*11e30*/  ISETP.LT.OR P0, PT, R2.reuse, 0x12, P0 ;  /* 0x000000120200780c */ /* 0x040fe40000701670 */
[----:B------:R-:W-:Y:S02]  /*11e40*/  ISETP.LT.OR P1, PT, R2, 0x1, P1 ;  /* 0x000000010200780c */ /* 0x000fe40000f21670 */
[----:B-1----:R-:W-:Y:S02]  /*11e50*/  FMNMX.FTZ R169, R169, R5, !PT ;  /* 0x00000005a9a97209 */ /* 0x002fe40007810000 */
[----:B------:R-:W-:Y:S02]  /*11e60*/  FSEL R44, R27, -INF , !P0 ;  /* 0xff8000001b2c7808 */ /* 0x000fe40004000000 */
[C---:B------:R-:W-:Y:S01]  /*11e70*/  FSETP.NEU.FTZ.AND P2, PT, R169.reuse, -INF , PT ;  /* 0xff800000a900780b */ /* 0x040fe20003f5d000 */
[----:B------:R-:W-:Y:S01]  /*11e80*/  FMUL.FTZ R23, R169, c[0x0][0x2d0] ;  /* 0x0000b400a9177a20 */ /* 0x000fe20000410000 */
[----:B------:R-:W-:Y:S02]  /*11e90*/  PLOP3.LUT P0, PT, PT, PT, UP4, 0x40, 0x0 ;  /* 0x000000000000781c */ /* 0x000fe40003f0e848 */
[----:B------:R-:W-:Y:S02]  /*11ea0*/  FSEL R10, R10, -INF , !P1 ;  /* 0xff8000000a0a7808 */ /* 0x000fe40004800000 */
[----:B------:R-:W-:Y:S02]  /*11eb0*/  FSEL R23, R23, RZ, P2 ;  /* 0x000000ff17177208 */ /* 0x000fe40001000000 */
[----:B------:R-:W-:Y:S01]  /*11ec0*/  PLOP3.LUT P1, PT, PT, PT, UP1, 0x40, 0x0 ;  /* 0x000000000000781c */ /* 0x000fe20003f2e818 */
[----:B------:R-:W-:Y:S01]  /*11ed0*/  UISETP.NE.AND UP1, UPT, UR25, URZ, UPT ;  /* 0x0000003f1900728c */ /* 0x000fe2000bf25270 */
[----:B------:R-:W-:Y:S01]  /*11ee0*/  ISETP.GT.AND P0, PT, R0, 0x19, P0 ;  /* 0x000000190000780c */ /* 0x000fe20000704270 */
[--C-:B------:R-:W-:Y:S01]  /*11ef0*/  FFMA.FTZ R4, R174, c[0x0][0x2d0], -R23.reuse ;  /* 0x0000b400ae047a23 */ /* 0x100fe20000010817 */
[----:B------:R-:W-:Y:S01]  /*11f00*/  ISETP.GT.AND P1, PT, R0, 0x9, P1 ;  /* 0x000000090000780c */ /* 0x000fe20000f24270 */
[--C-:B------:R-:W-:Y:S01]  /*11f10*/  FFMA.FTZ R40, R196, c[0x0][0x2d0], -R23.reuse ;  /* 0x0000b400c4287a23 */ /* 0x100fe20000010817 */
[C---:B------:R-:W-:Y:S01]  /*11f20*/  ISETP.LT.OR P0, PT, R2.reuse, 0x1a, P0 ;  /* 0x0000001a0200780c */ /* 0x040fe20000701670 */
[----:B------:R1:W-:Y:S01]  /*11f30*/  MUFU.EX2 R32, R4 ;  /* 0x0000000400207308 */ /* 0x0003e20000000800 */
[----:B------:R-:W-:Y:S02]  /*11f40*/  ISETP.LT.OR P1, PT, R2, 0xa, P1 ;  /* 0x0000000a0200780c */ /* 0x000fe40000f21670 */
[----:B------:R-:W-:Y:S02]  /*11f50*/  FSEL R171, R31, -INF , !P0 ;  /* 0xff8000001fab7808 */ /* 0x000fe40004000000 */
[----:B------:R-:W-:Y:S02]  /*11f60*/  PLOP3.LUT P0, PT, PT, PT, UP3, 0x40, 0x0 ;  /* 0x000000000000781c */ /* 0x000fe40003f0e838 */
[----:B------:R-:W-:Y:S02]  /*11f70*/  FSEL R15, R15, -INF , !P1 ;  /* 0xff8000000f0f7808 */ /* 0x000fe40004800000 */
[----:B------:R-:W-:Y:S01]  /*11f80*/  PLOP3.LUT P1, PT, PT, PT, UP5, 0x40, 0x0 ;  /* 0x000000000000781c */ /* 0x000fe20003f2e858 */
[----:B------:R-:W-:Y:S01]  /*11f90*/  MUFU.EX2 R251, R40 ;  /* 0x0000002800fb7308 */ /* 0x000fe20000000800 */
[C---:B------:R-:W-:Y:S02]  /*11fa0*/  ISETP.GT.AND P0, PT, R0.reuse, 0x20, P0 ;  /* 0x000000200000780c */ /* 0x040fe40000704270 */
[----:B------:R-:W-:Y:S02]  /*11fb0*/  ISETP.GT.AND P1, PT, R0, 0x18, P1 ;  /* 0x000000180000780c */ /* 0x000fe40000f24270 */
[----:B--2---:R-:W-:Y:S02]  /*11fc0*/  FMNMX.FTZ R3, R3, R7, !PT ;  /* 0x0000000703037209 */ /* 0x004fe40007810000 */
[C---:B------:R-:W-:Y:S02]  /*11fd0*/  ISETP.LT.OR P0, PT, R2.reuse, 0x21, P0 ;  /* 0x000000210200780c */ /* 0x040fe40000701670 */
[----:B------:R-:W-:Y:S01]  /*11fe0*/  ISETP.LT.OR P1, PT, R2, 0x19, P1 ;  /* 0x000000190200780c */ /* 0x000fe20000f21670 */
[----:B------:R-:W2:Y:S01]  /*11ff0*/  SHFL.BFLY PT, R167, R3, 0x1, 0x1f ;  /* 0x0c201f0003a77f89 */ /* 0x000ea200000e0000 */
[----:B------:R-:W-:Y:S02]  /*12000*/  FSEL R172, R42, -INF , !P0 ;  /* 0xff8000002aac7808 */ /* 0x000fe40004000000 */
[----:B------:R-:W-:Y:S01]  /*12010*/  FMNMX.FTZ R5, R10, R170, !PT ;  /* 0x000000aa0a057209 */ /* 0x000fe20007810000 */
[--C-:B-1----:R-:W-:Y:S01]  /*12020*/  FFMA.FTZ R4, R175, c[0x0][0x2d0], -R23.reuse ;  /* 0x0000b400af047a23 */ /* 0x102fe20000010817 */
[----:B------:R-:W-:Y:S02]  /*12030*/  FSEL R45, R30, -INF , !P1 ;  /* 0xff8000001e2d7808 */ /* 0x000fe40004800000 */
[----:B------:R-:W-:Y:S01]  /*12040*/  PLOP3.LUT P1, PT, PT, PT, UP2, 0x40, 0x0 ;  /* 0x000000000000781c */ /* 0x000fe20003f2e828 */
[----:B------:R1:W-:Y:S01]  /*12050*/  MUFU.EX2 R24, R4 ;  /* 0x0000000400187308 */ /* 0x0003e20000000800 */
[----:B------:R-:W-:Y:S01]  /*12060*/  FMNMX.FTZ R5, R11, R5, !PT ;  /* 0x000000050b057209 */ /* 0x000fe20007810000 */
[----:B------:R-:W-:Y:S01]  /*12070*/  LDSM.16.MT88.4 R28, [R225+0x100] ;  /* 0x00010000e11c783b */ /* 0x000fe20000004200 */
[----:B------:R-:W-:Y:S02]  /*12080*/  ISETP.GT.AND P1, PT, R0, 0x21, P1 ;  /* 0x000000210000780c */ /* 0x000fe40000f24270 */
[----:B------:R-:W-:Y:S02]  /*12090*/  PLOP3.LUT P0, PT, PT, PT, UP1, 0x40, 0x0 ;  /* 0x000000000000781c */ /* 0x000fe40003f0e818 */
[----:B------:R-:W-:Y:S02]  /*120a0*/  FMNMX.FTZ R168, R168, R9, !PT ;  /* 0x00000009a8a87209 */ /* 0x000fe40007810000 */
[----:B------:R-:W-:Y:S02]  /*120b0*/  FMNMX.FTZ R5, R14, R5, !PT ;  /* 0x000000050e057209 */ /* 0x000fe40007810000 */
[----:B------:R-:W-:Y:S01]  /*120c0*/  ISETP.LT.OR P1, PT, R2, 0x22, P1 ;  /* 0x000000220200780c */ /* 0x000fe20000f21670 */
[----:B------:R-:W-:Y:S01]  /*120d0*/  FMUL.FTZ R48, R168, c[0x0][0x2d0] ;  /* 0x0000b400a8307a20 */ /* 0x000fe20000410000 */
[----:B------:R-:W-:Y:S02]  /*120e0*/  ISETP.GT.AND P0, PT, R0, 0x28, P0 ;  /* 0x000000280000780c */ /* 0x000fe40000704270 */
[----:B------:R-:W-:Y:S02]  /*120f0*/  FMNMX.FTZ R5, R15, R5, !PT ;  /* 0x000000050f057209 */ /* 0x000fe40007810000 */
[----:B------:R-:W-:Y:S02]  /*12100*/  FSEL R174, R43, -INF , !P1 ;  /* 0xff8000002bae7808 */ /* 0x000fe40004800000 */
[----:B------:R-:W-:Y:S02]  /*12110*/  FSETP.NEU.FTZ.AND P1, PT, R168, -INF , PT ;  /* 0xff800000a800780b */ /* 0x000fe40003f3d000 */
[----:B------:R-:W-:Y:S02]  /*12120*/  ISETP.LT.OR P0, PT, R2, 0x29, P0 ;  /* 0x000000290200780c */ /* 0x000fe40000701670 */
[----:B------:R-:W-:Y:S01]  /*12130*/  FMNMX.FTZ R5, R41, R5, !PT ;  /* 0x0000000529057209 */ /* 0x000fe20007810000 */
[--C-:B-1----:R-:W-:Y:S01]  /*12140*/  FFMA.FTZ R4, R192, c[0x0][0x2d0], -R23.reuse ;  /* 0x0000b400c0047a23 */ /* 0x102fe20000010817 */
[----:B------:R-:W-:Y:S02]  /*12150*/  FSEL R48, R48, RZ, P1 ;  /* 0x000000ff30307208 */ /* 0x000fe40000800000 */
[----:B------:R-:W-:Y:S01]  /*12160*/  FSEL R173, R46, -INF , !P0 ;  /* 0xff8000002ead7808 */ /* 0x000fe20004000000 */
[----:B------:R1:W3:Y:S01]  /*12170*/  MUFU.EX2 R21, R4 ;  /* 0x0000000400157308 */ /* 0x0002e20000000800 */
[----:B------:R-:W-:Y:S01]  /*12180*/  PLOP3.LUT P0, PT, PT, PT, UP0, 0x40, 0x0 ;  /* 0x000000000000781c */ /* 0x000fe20003f0e808 */
[--C-:B------:R-:W-:Y:S01]  /*12190*/  FFMA.FTZ R40, R195, c[0x0][0x2d0], -R48.reuse ;  /* 0x0000b400c3287a23 */ /* 0x100fe20000010830 */
[----:B------:R-:W-:Y:S01]  /*121a0*/  FMNMX.FTZ R5, R44, R5, !PT ;  /* 0x000000052c057209 */ /* 0x000fe20007810000 */
[----:B------:R-:W-:Y:S01]  /*121b0*/  UISETP.GT.AND UP0, UPT, UR24, UR8, UPT ;  /* 0x000000081800728c */ /* 0x000fe2000bf04270 */
[----:B------:R-:W-:Y:S01]  /*121c0*/  ISETP.GT.AND P0, PT, R0, 0x29, P0 ;  /* 0x000000290000780c */ /* 0x000fe20000704270 */
[----:B------:R-:W-:Y:S01]  /*121d0*/  UIADD3 UR24, UR24, -0x1, URZ ;  /* 0xffffffff18187890 */ /* 0x000fe2000fffe03f */
[----:B--2---:R-:W-:Y:S01]  /*121e0*/  FMNMX.FTZ R167, R3, R167, !PT ;  /* 0x000000a703a77209 */ /* 0x004fe20007810000 */
[--C-:B------:R-:W-:Y:S01]  /*121f0*/  FFMA.FTZ R3, R19, c[0x0][0x2d0], -R48.reuse ;  /* 0x0000b40013037a23 */ /* 0x100fe20000010830 */
[----:B------:R-:W-:Y:S01]  /*12200*/  ISETP.LT.OR P0, PT, R2, 0x2a, P0 ;  /* 0x0000002a0200780c */ /* 0x000fe20000701670 */
[--C-:B------:R-:W-:Y:S01]  /*12210*/  FFMA.FTZ R2, R17, c[0x0][0x2d0], -R48.reuse ;  /* 0x0000b40011027a23 */ /* 0x100fe20000010830 */
[----:B------:R2:W-:Y:S01]  /*12220*/  MUFU.EX2 R250, R40 ;  /* 0x0000002800fa7308 */ /* 0x0005e20000000800 */
[----:B------:R-:W-:Y:S01]  /*12230*/  FMUL.FTZ R49, R167, c[0x0][0x2d0] ;  /* 0x0000b400a7317a20 */ /* 0x000fe20000410000 */
[----:B------:R-:W-:Y:S02]  /*12240*/  FSEL R22, R47, -INF , !P0 ;  /* 0xff8000002f167808 */ /* 0x000fe40004000000 */
[----:B------:R-:W-:Y:S04]  /*12250*/  FSETP.NEU.FTZ.AND P0, PT, R167, -INF , PT ;  /* 0xff800000a700780b */ /* 0x000fe80003f1d000 */
[----:B------:R-:W-:Y:S02]  /*12260*/  FSEL R49, R49, RZ, P0 ;  /* 0x000000ff31317208 */ /* 0x000fe40000000000 */
[----:B------:R4:W-:Y:S01]  /*12270*/  MUFU.EX2 R7, R3 ;  /* 0x0000000300077308 */ /* 0x0009e20000000800 */
[--C-:B-1----:R-:W-:Y:S01]  /*12280*/  FFMA.FTZ R4, R193, c[0x0][0x2d0], -R23.reuse ;  /* 0x0000b400c1047a23 */ /* 0x102fe20000010817 */
[----:B---3--:R-:W-:Y:S08]  /*12290*/  MOV R47, R21 ;  /* 0x00000015002f7202 */ /* 0x008ff00000000f00 */
[----:B------:R1:W3:Y:S01]  /*122a0*/  MUFU.EX2 R42, R4 ;  /* 0x00000004002a7308 */ /* 0x0002e20000000800 */
[----:B--2---:R-:W-:Y:S09]  /*122b0*/  FFMA.FTZ R40, R201, c[0x0][0x2d0], -R23 ;  /* 0x0000b400c9287a23 */ /* 0x004ff20000010817 */
[----:B------:R2:W-:Y:S01]  /*122c0*/  MUFU.EX2 R221, R40 ;  /* 0x0000002800dd7308 */ /* 0x0005e20000000800 */
[--C-:B----4-:R-:W-:Y:S09]  /*122d0*/  FFMA.FTZ R3, R8, c[0x0][0x2d0], -R49.reuse ;  /* 0x0000b40008037a23 */ /* 0x110ff20000010831 */
[----:B------:R4:W-:Y:S01]  /*122e0*/  MUFU.EX2 R17, R3 ;  /* 0x0000000300117308 */ /* 0x0009e20000000800 */
[----:B-1----:R-:W-:Y:S01]  /*122f0*/  FMNMX.FTZ R4, R45, R5, !PT ;  /* 0x000000052d047209 */ /* 0x002fe20007810000 */
[--C-:B------:R-:W-:Y:S01]  /*12300*/  FFMA.FTZ R5, R6, c[0x0][0x2d0], -R48.reuse ;  /* 0x0000b40006057a23 */ /* 0x100fe20000010830 */
[----:B---3--:R-:W-:Y:S02]  /*12310*/  F2FP.BF16.PACK_AB R26, R42, R47 ;  /* 0x0000002f2a1a723e */ /* 0x008fe400000010ff */
[----:B------:R-:W-:Y:S05]  /*12320*/  FMNMX.FTZ R4, R171, R4, !PT ;  /* 0x00000004ab047209 */ /* 0x000fea0007810000 */
[----:B------:R-:W-:Y:S01]  /*12330*/  MUFU.EX2 R20, R5 ;  /* 0x0000000500147308 */ /* 0x000fe20000000800 */
[----:B------:R-:W-:Y:S01]  /*12340*/  FMNMX.FTZ R0, R172, R4, !PT ;  /* 0x00000004ac007209 */ /* 0x000fe20007810000 */
[--C-:B------:R-:W-:Y:S02]  /*12350*/  FFMA.FTZ R4, R12, c[0x0][0x2d0], -R49.reuse ;  /* 0x0000b4000c047a23 */ /* 0x100fe40000010831 */
[--C-:B--2---:R-:W-:Y:S01]  /*12360*/  FFMA.FTZ R40, R198, c[0x0][0x2d0], -R48.reuse ;  /* 0x0000b400c6287a23 */ /* 0x104fe20000010830 */
[----:B------:R-:W-:Y:S05]  /*12370*/  FMNMX.FTZ R0, R174, R0, !PT ;  /* 0x00000000ae007209 */ /* 0x000fea0007810000 */
[----:B------:R1:W-:Y:S01]  /*12380*/  MUFU.EX2 R5, R2 ;  /* 0x0000000200057308 */ /* 0x0003e20000000800 */
[----:B------:R-:W-:Y:S01]  /*12390*/  FMNMX.FTZ R0, R173, R0, !PT ;  /* 0x00000000ad007209 */ /* 0x000fe20007810000 */
[--C-:B----4-:R-:W-:Y:S03]  /*123a0*/  FFMA.FTZ R3, R16, c[0x0][0x2d0], -R49.reuse ;  /* 0x0000b40010037a23 */ /* 0x110fe60000010831 */
[----:B------:R-:W-:Y:S05]  /*123b0*/  FMNMX.FTZ R0, R22, R0, !PT ;  /* 0x0000000016007209 */ /* 0x000fea0007810000 */
[----:B------:R-:W-:Y:S10]  /*123c0*/  MUFU.EX2 R6, R3 ;  /* 0x0000000300067308 */ /* 0x000ff40000000800 */
[----:B------:R-:W-:Y:S01]  /*123d0*/  MUFU.EX2 R43, R4 ;  /* 0x00000004002b7308 */ /* 0x000fe20000000800 */
[----:B-1----:R-:W-:Y:S09]  /*123e0*/  FFMA.FTZ R2, R18, c[0x0][0x2d0], -R48 ;  /* 0x0000b40012027a23 */ /* 0x002ff20000010830 */
[----:B------:R1:W2:Y:S10]  /*123f0*/  MUFU.EX2 R46, R2 ;  /* 0x00000002002e7308 */ /* 0x0002b40000000800 */
[----:B------:R3:W-:Y:S01]  /*12400*/  MUFU.EX2 R220, R40 ;  /* 0x0000002800dc7308 */ /* 0x0007e20000000800 */
[----:B-1----:R-:W1:Y:S01]  /*12410*/  SHFL.BFLY PT, R2, R0, 0x2, 0x1f ;  /* 0x0c401f0000027f89 */ /* 0x002e6200000e0000 */
[----:B--2---:R-:W-:Y:S01]  /*12420*/  F2FP.BF16.PACK_AB R27, R7, R46 ;  /* 0x0000002e071b723e */ /* 0x004fe200000010ff */
[--C-:B---3--:R-:W-:Y:S07]  /*12430*/  FFMA.FTZ R40, R202, c[0x0][0x2d0], -R49.reuse ;  /* 0x0000b400ca287a23 */ /* 0x108fee0000010831 */
[----:B------:R2:W-:Y:S01]  /*12440*/  MUFU.EX2 R202, R40 ;  /* 0x0000002800ca7308 */ /* 0x0005e20000000800 */
[----:B-1----:R-:W-:Y:S01]  /*12450*/  FMNMX.FTZ R3, R0, R2, !PT ;  /* 0x0000000200037209 */ /* 0x002fe20007810000 */
[--C-:B------:R-:W-:Y:S01]  /*12460*/  FFMA.FTZ R2, R13, c[0x0][0x2d0], -R49.reuse ;  /* 0x0000b4000d027a23 */ /* 0x100fe20000010831 */
[----:B------:R-:W-:Y:S07]  /*12470*/  FSEL R0, R169, RZ, P2 ;  /* 0x000000ffa9007208 */ /* 0x000fee0001000000 */
[----:B------:R1:W-:Y:S01]  /*12480*/  MUFU.EX2 R9, R2 ;  /* 0x0000000200097308 */ /* 0x0003e20000000800 */
[----:B------:R-:W3:Y:S01]  /*12490*/  SHFL.BFLY PT, R4, R3, 0x1, 0x1f ;  /* 0x0c201f0003047f89 */ /* 0x000ee200000e0000 */
[----:B------:R-:W-:Y:S01]  /*124a0*/  FADD.FTZ R0, -R0, R164 ;  /* 0x000000a400007221 */ /* 0x000fe20000010100 */
[----:B------:R-:W-:Y:S03]  /*124b0*/  MOV R164, R20 ;  /* 0x0000001400a47202 */ /* 0x000fe60000000f00 */
[----:B------:R-:W-:Y:S02]  /*124c0*/  FMUL.FTZ R0, R0, c[0x0][0x2d0] ;  /* 0x0000b40000007a20 */ /* 0x000fe40000410000 */
[----:B--2---:R-:W-:Y:S02]  /*124d0*/  FFMA.FTZ R40, R203, c[0x0][0x2d0], -R49 ;  /* 0x0000b400cb287a23 */ /* 0x004fe40000010831 */
[----:B------:R2:W4:Y:S10]  /*124e0*/  MUFU.EX2 R21, R0 ;  /* 0x0000000000157308 */ /* 0x0005340000000800 */
[----:B------:R-:W-:Y:S01]  /*124f0*/  MUFU.EX2 R201, R40 ;  /* 0x0000002800c97308 */ /* 0x000fe20000000800 */
[----:B-1----:R-:W-:Y:S02]  /*12500*/  FSEL R2, R168, RZ, P1 ;  /* 0x000000ffa8027208 */ /* 0x002fe40000800000 */
[----:B---3--:R-:W-:Y:S03]  /*12510*/  FMNMX.FTZ R3, R4, R3, !PT ;  /* 0x0000000304037209 */ /* 0x008fe60007810000 */
[----:B------:R-:W-:Y:S01]  /*12520*/  FADD.FTZ R2, -R2, R165 ;  /* 0x000000a502027221 */ /* 0x000fe20000010100 */
[----:B------:R-:W-:Y:S01]  /*12530*/  MOV R165, R6 ;  /* 0x0000000600a57202 */ /* 0x000fe20000000f00 */
[----:B------:R-:W-:Y:S02]  /*12540*/  FMUL.FTZ R50, R3, c[0x0][0x2d0] ;  /* 0x0000b40003327a20 */ /* 0x000fe40000410000 */
[----:B------:R-:W-:Y:S01]  /*12550*/  FMUL.FTZ R2, R2, c[0x0][0x2d0] ;  /* 0x0000b40002027a20 */ /* 0x000fe20000410000 */
[----:B--2---:R-:W-:Y:S01]  /*12560*/  FSEL R0, R167, RZ, P0 ;  /* 0x000000ffa7007208 */ /* 0x004fe20000000000 */
        /* <DEDUP_REMOVED lines=9> */
[--C-:B------:R-:W-:Y:S01]  /*12600*/  FFMA.FTZ R4, R14, c[0x0][0x2d0], -R50.reuse ;  /* 0x0000b4000e047a23 */ /* 0x100fe20000010832 */
[----:B------:R-:W-:Y:S01]  /*12610*/  F2FP.BF16.PACK_AB R25, R166, R164 ;  /* 0x000000a4a619723e */ /* 0x000fe200000010ff */
[----:B------:R2:W3:Y:S01]  /*12620*/  MUFU.EX2 R2, R0 ;  /* 0x0000000000027308 */ /* 0x0004e20000000800 */
[C---:B------:R-:W-:Y:S01]  /*12630*/  FMUL.FTZ R5, R21.reuse, R177 ;  /* 0x000000b115057220 */ /* 0x040fe20000410000 */
[----:B------:R-:W-:Y:S01]  /*12640*/  MOV R177, R7 ;  /* 0x0000000700b17202 */ /* 0x000fe20000000f00 */
[C---:B------:R-:W-:Y:S02]  /*12650*/  FMUL.FTZ R144, R21.reuse, R144 ;  /* 0x0000009015907220 */ /* 0x040fe40000410000 */
[C---:B------:R-:W-:Y:S02]  /*12660*/  FMUL.FTZ R145, R21.reuse, R145 ;  /* 0x0000009115917220 */ /* 0x040fe40000410000 */
[C---:B------:R-:W-:Y:S02]  /*12670*/  FMUL.FTZ R148, R21.reuse, R148 ;  /* 0x0000009415947220 */ /* 0x040fe40000410000 */
[C---:B------:R-:W-:Y:S01]  /*12680*/  FMUL.FTZ R149, R21.reuse, R149 ;  /* 0x0000009515957220 */ /* 0x040fe20000410000 */
[----:B------:R4:W-:Y:S01]  /*12690*/  MUFU.EX2 R193, R4 ;  /* 0x0000000400c17308 */ /* 0x0009e20000000800 */
[C---:B------:R-:W-:Y:S02]  /*126a0*/  FMUL.FTZ R160, R21.reuse, R160 ;  /* 0x000000a015a07220 */ /* 0x040fe40000410000 */
[C---:B-1----:R-:W-:Y:S01]  /*126b0*/  FMUL.FTZ R6, R20.reuse, R178 ;  /* 0x000000b214067220 */ /* 0x042fe20000410000 */
[----:B------:R-:W-:Y:S01]  /*126c0*/  MOV R178, R17 ;  /* 0x0000001100b27202 */ /* 0x000fe20000000f00 */
[C---:B------:R-:W-:Y:S01]  /*126d0*/  FMUL.FTZ R7, R20.reuse, R179 ;  /* 0x000000b314077220 */ /* 0x040fe20000410000 */
[----:B------:R-:W-:Y:S01]  /*126e0*/  MOV R179, R9 ;  /* 0x0000000900b37202 */ /* 0x000fe20000000f00 */
[----:B------:R-:W-:Y:S02]  /*126f0*/  FMUL.FTZ R17, R21, R189 ;  /* 0x000000bd15117220 */ /* 0x000fe40000410000 */
[C---:B------:R-:W-:Y:S01]  /*12700*/  FMUL.FTZ R18, R20.reuse, R190 ;  /* 0x000000be14127220 */ /* 0x040fe20000410000 */
[----:B------:R-:W-:Y:S01]  /*12710*/  F2FP.BF16.PACK_AB R34, R179, R43 ;  /* 0x0000002bb322723e */ /* 0x000fe200000010ff */
[C---:B------:R-:W-:Y:S01]  /*12720*/  FMUL.FTZ R19, R20.reuse, R191 ;  /* 0x000000bf14137220 */ /* 0x040fe20000410000 */
[----:B------:R-:W-:Y:S01]  /*12730*/  MOV R203, R179 ;  /* 0x000000b300cb7202 */ /* 0x000fe20000000f00 */
[----:B------:R-:W-:Y:S01]  /*12740*/  FMUL.FTZ R134, R20, R134 ;  /* 0x0000008614867220 */ /* 0x000fe20000410000 */
[----:B------:R-:W-:Y:S01]  /*12750*/  MOV R179, R166 ;  /* 0x000000a600b37202 */ /* 0x000fe20000000f00 */
[--C-:B--2---:R-:W-:Y:S01]  /*12760*/  FFMA.FTZ R0, R10, c[0x0][0x2d0], -R50.reuse ;  /* 0x0000b4000a007a23 */ /* 0x104fe20000010832 */
[----:B------:R-:W-:Y:S01]  /*12770*/  LDSM.16.MT88.4 R188, [R225+0x1100] ;  /* 0x00110000e1bc783b */ /* 0x000fe20000004200 */
[C---:B---3--:R-:W-:Y:S01]  /*12780*/  FMUL.FTZ R8, R2.reuse, R180 ;  /* 0x000000b402087220 */ /* 0x048fe20000410000 */
[----:B------:R-:W-:Y:S01]  /*12790*/  MOV R180, R165 ;  /* 0x000000a500b47202 */ /* 0x000fe20000000f00 */
[----:B------:R1:W-:Y:S01]  /*127a0*/  MUFU.EX2 R175, R0 ;  /* 0x0000000000af7308 */ /* 0x0003e20000000800 */
[C---:B------:R-:W-:Y:S01]  /*127b0*/  FMUL.FTZ R9, R2.reuse, R181 ;  /* 0x000000b502097220 */ /* 0x040fe20000410000 */
[----:B------:R-:W-:Y:S01]  /*127c0*/  MOV R181, R47 ;  /* 0x0000002f00b57202 */ /* 0x000fe20000000f00 */
[C---:B------:R-:W-:Y:S01]  /*127d0*/  FMUL.FTZ R12, R2.reuse, R184 ;  /* 0x000000b8020c7220 */ /* 0x040fe20000410000 */
[----:B------:R-:W-:Y:S01]  /*127e0*/  MOV R184, R42 ;  /* 0x0000002a00b87202 */ /* 0x000fe20000000f00 */
[--C-:B----4-:R-:W-:Y:S02]  /*127f0*/  FFMA.FTZ R4, R15, c[0x0][0x2d0], -R50.reuse ;  /* 0x0000b4000f047a23 */ /* 0x110fe40000010832 */
[----:B------:R-:W-:Y:S02]  /*12800*/  FMUL.FTZ R13, R2, R185 ;  /* 0x000000b9020d7220 */ /* 0x000fe40000410000 */
[----:B------:R-:W-:Y:S01]  /*12810*/  FMUL.FTZ R135, R20, R135 ;  /* 0x0000008714877220 */ /* 0x000fe20000410000 */
[----:B------:R2:W3:Y:S01]  /*12820*/  MUFU.EX2 R207, R4 ;  /* 0x0000000400cf7308 */ /* 0x0004e20000000800 */
[C---:B------:R-:W-:Y:S02]  /*12830*/  FMUL.FTZ R136, R2.reuse, R136 ;  /* 0x0000008802887220 */ /* 0x040fe40000410000 */
[C---:B------:R-:W-:Y:S02]  /*12840*/  FMUL.FTZ R137, R2.reuse, R137 ;  /* 0x0000008902897220 */ /* 0x040fe40000410000 */
[C---:B------:R-:W-:Y:S02]  /*12850*/  FMUL.FTZ R140, R2.reuse, R140 ;  /* 0x0000008c028c7220 */ /* 0x040fe40000410000 */
[----:B------:R-:W-:Y:S02]  /*12860*/  FMUL.FTZ R141, R2, R141 ;  /* 0x0000008d028d7220 */ /* 0x000fe40000410000 */
[C---:B------:R-:W-:Y:S02]  /*12870*/  FMUL.FTZ R146, R20.reuse, R146 ;  /* 0x0000009214927220 */ /* 0x040fe40000410000 */
[C---:B------:R-:W-:Y:S02]  /*12880*/  FMUL.FTZ R147, R20.reuse, R147 ;  /* 0x0000009314937220 */ /* 0x040fe40000410000 */
[C---:B------:R-:W-:Y:S02]  /*12890*/  FMUL.FTZ R150, R20.reuse, R150 ;  /* 0x0000009614967220 */ /* 0x040fe40000410000 */
[----:B-1----:R-:W-:Y:S02]  /*128a0*/  FFMA.FTZ R0, R11, c[0x0][0x2d0], -R50 ;  /* 0x0000b4000b007a23 */ /* 0x002fe40000010832 */
[----:B------:R-:W-:Y:S02]  /*128b0*/  FMUL.FTZ R151, R20, R151 ;  /* 0x0000009714977220 */ /* 0x000fe40000410000 */
[----:B------:R1:W4:Y:S01]  /*128c0*/  MUFU.EX2 R192, R0 ;  /* 0x0000000000c07308 */ /* 0x0003220000000800 */
[C---:B------:R-:W-:Y:S02]  /*128d0*/  FMUL.FTZ R152, R2.reuse, R152 ;  /* 0x0000009802987220 */ /* 0x040fe40000410000 */
[C---:B------:R-:W-:Y:S02]  /*128e0*/  FMUL.FTZ R153, R2.reuse, R153 ;  /* 0x0000009902997220 */ /* 0x040fe40000410000 */
[----:B--2---:R-:W-:Y:S01]  /*128f0*/  FMUL.FTZ R4, R21, R176 ;  /* 0x000000b015047220 */ /* 0x004fe20000410000 */
[----:B------:R-:W-:Y:S01]  /*12900*/  MOV R176, R32 ;  /* 0x0000002000b07202 */ /* 0x000fe20000000f00 */
[C---:B------:R-:W-:Y:S01]  /*12910*/  FMUL.FTZ R156, R2.reuse, R156 ;  /* 0x0000009c029c7220 */ /* 0x040fe20000410000 */
[----:B---3--:R-:W-:Y:S01]  /*12920*/  F2FP.BF16.PACK_AB R35, R207, R193 ;  /* 0x000000c1cf23723e */ /* 0x008fe200000010ff */
[----:B------:R-:W-:Y:S02]  /*12930*/  FMUL.FTZ R157, R2, R157 ;  /* 0x0000009d029d7220 */ /* 0x000fe40000410000 */
[C---:B------:R-:W-:Y:S02]  /*12940*/  FMUL.FTZ R161, R21.reuse, R161 ;  /* 0x000000a115a17220 */ /* 0x040fe40000410000 */
[C---:B------:R-:W-:Y:S02]  /*12950*/  FMUL.FTZ R162, R20.reuse, R162 ;  /* 0x000000a214a27220 */ /* 0x040fe40000410000 */
[C---:B------:R-:W-:Y:S02]  /*12960*/  FMUL.FTZ R163, R20.reuse, R163 ;  /* 0x000000a314a37220 */ /* 0x040fe40000410000 */
[C---:B------:R-:W-:Y:S02]  /*12970*/  FMUL.FTZ R52, R21.reuse, R52 ;  /* 0x0000003415347220 */ /* 0x040fe40000410000 */
[----:B------:R-:W-:Y:S02]  /*12980*/  FMUL.FTZ R53, R21, R53 ;  /* 0x0000003515357220 */ /* 0x000fe40000410000 */
[C---:B------:R-:W-:Y:S02]  /*12990*/  FMUL.FTZ R54, R20.reuse, R54 ;  /* 0x0000003614367220 */ /* 0x040fe40000410000 */
[----:B------:R-:W-:Y:S01]  /*129a0*/  FMUL.FTZ R55, R20, R55 ;  /* 0x0000003714377220 */ /* 0x000fe20000410000 */
[----:B-1----:R-:W-:Y:S01]  /*129b0*/  FSEL R0, R3, RZ, P0 ;  /* 0x000000ff03007208 */ /* 0x002fe20000000000 */
[----:B------:R-:W-:Y:S01]  /*129c0*/  FMUL.FTZ R56, R2, R56 ;  /* 0x0000003802387220 */ /* 0x000fe20000410000 */
[----:B----4-:R-:W-:Y:S01]  /*129d0*/  F2FP.BF16.PACK_AB R33, R192, R175 ;  /* 0x000000afc021723e */ /* 0x010fe200000010ff */
[----:B------:R-:W-:Y:S01]  /*129e0*/  FMUL.FTZ R57, R2, R57 ;  /* 0x0000003902397220 */ /* 0x000fe20000410000 */
[----:B------:R-:W-:Y:S01]  /*129f0*/  PLOP3.LUT P0, PT, PT, PT, UP0, 0x80, 0x0 ;  /* 0x000000000000781c */ /* 0x000fe20003f0f008 */
[----:B------:R-:W-:Y:S01]  /*12a00*/  FADD.FTZ R0, -R0, R170 ;  /* 0x000000aa00007221 */ /* 0x000fe20000010100 */
[----:B------:R-:W-:Y:S01]  /*12a10*/  MOV R170, R24 ;  /* 0x0000001800aa7202 */ /* 0x000fe20000000f00 */
[----:B------:R-:W-:Y:S02]  /*12a20*/  FMUL.FTZ R60, R2, R60 ;  /* 0x0000003c023c7220 */ /* 0x000fe40000410000 */
[----:B------:R-:W-:Y:S01]  /*12a30*/  FMUL.FTZ R0, R0, c[0x0][0x2d0] ;  /* 0x0000b40000007a20 */ /* 0x000fe20000410000 */
[----:B------:R-:W-:Y:S01]  /*12a40*/  F2FP.BF16.PACK_AB R24, R170, R32 ;  /* 0x00000020aa18723e */ /* 0x000fe200000010ff */
[----:B------:R-:W-:Y:S01]  /*12a50*/  FFMA.FTZ R40, R45, c[0x0][0x2d0], -R50 ;  /* 0x0000b4002d287a23 */ /* 0x000fe20000010832 */
[----:B------:R-:W-:Y:S01]  /*12a60*/  F2FP.BF16.PACK_AB R32, R165, R178 ;  /* 0x000000b2a520723e */ /* 0x000fe200000010ff */
[----:B------:R-:W-:Y:S02]  /*12a70*/  FMUL.FTZ R61, R2, R61 ;  /* 0x0000003d023d7220 */ /* 0x000fe40000410000 */
[----:B------:R-:W1:Y:S01]  /*12a80*/  MUFU.EX2 R0, R0 ;  /* 0x0000000000007308 */ /* 0x000e620000000800 */
[C---:B------:R-:W-:Y:S01]  /*12a90*/  FMUL.FTZ R64, R21.reuse, R64 ;  /* 0x0000004015407220 */ /* 0x040fe20000410000 */
[-C--:B------:R-:W-:Y:S05]  /*12aa0*/  HMMA.16816.F32.BF16 R4, R24, R28.reuse, R4 ;  /* 0x0000001c1804723c */ /* 0x080fea0000041804 */
[C---:B------:R-:W-:Y:S02]  /*12ab0*/  FMUL.FTZ R65, R21.reuse, R65 ;  /* 0x0000004115417220 */ /* 0x040fe40000410000 */
[C---:B------:R-:W-:Y:S02]  /*12ac0*/  FMUL.FTZ R66, R20.reuse, R66 ;  /* 0x0000004214427220 */ /* 0x040fe40000410000 */
[C---:B------:R-:W-:Y:S03]  /*12ad0*/  FMUL.FTZ R67, R20.reuse, R67 ;  /* 0x0000004314437220 */ /* 0x040fe60000410000 */
[C---:B------:R-:W-:Y:S02]  /*12ae0*/  FMUL.FTZ R68, R21.reuse, R68 ;  /* 0x0000004415447220 */ /* 0x040fe40000410000 */
[C---:B------:R-:W-:Y:S02]  /*12af0*/  FMUL.FTZ R69, R21.reuse, R69 ;  /* 0x0000004515457220 */ /* 0x040fe40000410000 */
[C---:B------:R-:W-:Y:S02]  /*12b00*/  FMUL.FTZ R70, R20.reuse, R70 ;  /* 0x0000004614467220 */ /* 0x040fe40000410000 */
[----:B------:R-:W-:Y:S02]  /*12b10*/  FMUL.FTZ R71, R20, R71 ;  /* 0x0000004714477220 */ /* 0x000fe40000410000 */
[----:B------:R-:W-:Y:S02]  /*12b20*/  FMUL.FTZ R72, R2, R72 ;  /* 0x0000004802487220 */ /* 0x000fe40000410000 */
[C---:B-1----:R-:W-:Y:S01]  /*12b30*/  FMUL.FTZ R10, R0.reuse, R182 ;  /* 0x000000b6000a7220 */ /* 0x042fe20000410000 */
[----:B------:R-:W-:Y:S01]  /*12b40*/  MOV R182, R46 ;  /* 0x0000002e00b67202 */ /* 0x000fe20000000f00 */
[C---:B------:R-:W-:Y:S01]  /*12b50*/  FMUL.FTZ R11, R0.reuse, R183 ;  /* 0x000000b7000b7220 */ /* 0x040fe20000410000 */
[----:B------:R-:W-:Y:S01]  /*12b60*/  MOV R183, R43 ;  /* 0x0000002b00b77202 */ /* 0x000fe20000000f00 */
[C---:B------:R-:W-:Y:S02]  /*12b70*/  FMUL.FTZ R14, R0.reuse, R186 ;  /* 0x000000ba000e7220 */ /* 0x040fe40000410000 */
[C---:B------:R-:W-:Y:S02]  /*12b80*/  FMUL.FTZ R15, R0.reuse, R187 ;  /* 0x000000bb000f7220 */ /* 0x040fe40000410000 */
[C---:B------:R-:W-:Y:S01]  /*12b90*/  FMUL.FTZ R138, R0.reuse, R138 ;  /* 0x0000008a008a7220 */ /* 0x040fe20000410000 */
[C---:B------:R-:W-:Y:S04]  /*12ba0*/  HMMA.16816.F32.BF16 R8, R32.reuse, R28, R8 ;  /* 0x0000001c2008723c */ /* 0x040fe80000041808 */
[C---:B------:R-:W-:Y:S02]  /*12bb0*/  FMUL.FTZ R139, R0.reuse, R139 ;  /* 0x0000008b008b7220 */ /* 0x040fe40000410000 */
[C---:B------:R-:W-:Y:S02]  /*12bc0*/  FMUL.FTZ R142, R0.reuse, R142 ;  /* 0x0000008e008e7220 */ /* 0x040fe40000410000 */
[-C--:B------:R-:W-:Y:S04]  /*12bd0*/  HMMA.16816.F32.BF16 R12, R32, R30.reuse, R12 ;  /* 0x0000001e200c723c */ /* 0x080fe8000004180c */
[C---:B------:R-:W-:Y:S02]  /*12be0*/  FMUL.FTZ R143, R0.reuse, R143 ;  /* 0x0000008f008f7220 */ /* 0x040fe40000410000 */
[C---:B------:R-:W-:Y:S02]  /*12bf0*/  FMUL.FTZ R154, R0.reuse, R154 ;  /* 0x0000009a009a7220 */ /* 0x040fe40000410000 */
[C---:B------:R-:W-:Y:S01]  /*12c00*/  HMMA.16816.F32.BF16 R16, R24.reuse, R30, R16 ;  /* 0x0000001e1810723c */ /* 0x040fe20000041810 */
[----:B------:R-:W1:Y:S03]  /*12c10*/  LDSM.16.MT88.4 R28, [R228+0x100] ;  /* 0x00010000e41c783b */ /* 0x000e660000004200 */
[C---:B------:R-:W-:Y:S02]  /*12c20*/  FMUL.FTZ R155, R0.reuse, R155 ;  /* 0x0000009b009b7220 */ /* 0x040fe40000410000 */
[C---:B------:R-:W-:Y:S02]  /*12c30*/  FMUL.FTZ R158, R0.reuse, R158 ;  /* 0x0000009e009e7220 */ /* 0x040fe40000410000 */
[-C--:B------:R-:W-:Y:S04]  /*12c40*/  HMMA.16816.F32.BF16 R132, R24, R36.reuse, R132 ;  /* 0x000000241884723c */ /* 0x080fe80000041884 */
[C---:B------:R-:W-:Y:S02]  /*12c50*/  FMUL.FTZ R159, R0.reuse, R159 ;  /* 0x0000009f009f7220 */ /* 0x040fe40000410000 */
[C---:B------:R-:W-:Y:S02]  /*12c60*/  FMUL.FTZ R58, R0.reuse, R58 ;  /* 0x0000003a003a7220 */ /* 0x040fe40000410000 */
[C---:B------:R-:W-:Y:S04]  /*12c70*/  HMMA.16816.F32.BF16 R136, R32.reuse, R36, R136 ;  /* 0x000000242088723c */ /* 0x040fe80000041888 */
[C---:B------:R-:W-:Y:S02]  /*12c80*/  FMUL.FTZ R59, R0.reuse, R59 ;  /* 0x0000003b003b7220 */ /* 0x040fe40000410000 */
[C---:B------:R-:W-:Y:S02]  /*12c90*/  FMUL.FTZ R62, R0.reuse, R62 ;  /* 0x0000003e003e7220 */ /* 0x040fe40000410000 */
[-C--:B------:R-:W-:Y:S04]  /*12ca0*/  HMMA.16816.F32.BF16 R140, R32, R38.reuse, R140 ;  /* 0x00000026208c723c */ /* 0x080fe8000004188c */
[----:B------:R-:W-:Y:S02]  /*12cb0*/  FMUL.FTZ R63, R0, R63 ;  /* 0x0000003f003f7220 */ /* 0x000fe40000410000 */
[----:B------:R-:W-:Y:S02]  /*12cc0*/  FMUL.FTZ R73, R2, R73 ;  /* 0x0000004902497220 */ /* 0x000fe40000410000 */
[C---:B------:R-:W-:Y:S01]  /*12cd0*/  HMMA.16816.F32.BF16 R144, R24.reuse, R38, R144 ;  /* 0x000000261890723c */ /* 0x040fe20000041890 */
[----:B------:R-:W2:Y:S03]  /*12ce0*/  LDSM.16.MT88.4 R36, [R227+0x100] ;  /* 0x00010000e324783b */ /* 0x000ea60000004200 */
[C---:B------:R-:W-:Y:S02]  /*12cf0*/  FMUL.FTZ R74, R0.reuse, R74 ;  /* 0x0000004a004a7220 */ /* 0x040fe40000410000 */
[----:B------:R-:W-:Y:S02]  /*12d00*/  FMUL.FTZ R75, R0, R75 ;  /* 0x0000004b004b7220 */ /* 0x000fe40000410000 */
[C---:B------:R-:W-:Y:S01]  /*12d10*/  FMUL.FTZ R76, R2.reuse, R76 ;  /* 0x0000004c024c7220 */ /* 0x040fe20000410000 */
[-C--:B-1----:R-:W-:Y:S03]  /*12d20*/  HMMA.16816.F32.BF16 R148, R24, R28.reuse, R148 ;  /* 0x0000001c1894723c */ /* 0x082fe60000041894 */
[----:B------:R-:W-:Y:S02]  /*12d30*/  FMUL.FTZ R77, R2, R77 ;  /* 0x0000004d024d7220 */ /* 0x000fe40000410000 */
[C---:B------:R-:W-:Y:S02]  /*12d40*/  FMUL.FTZ R78, R0.reuse, R78 ;  /* 0x0000004e004e7220 */ /* 0x040fe40000410000 */
[----:B------:R-:W-:Y:S01]  /*12d50*/  FMUL.FTZ R79, R0, R79 ;  /* 0x0000004f004f7220 */ /* 0x000fe20000410000 */
        /* <DEDUP_REMOVED lines=10> */
[-C--:B--2---:R-:W-:Y:S04]  /*12e00*/  HMMA.16816.F32.BF16 R52, R24, R36.reuse, R52 ;  /* 0x000000241834723c */ /* 0x084fe80000041834 */
[C---:B------:R-:W-:Y:S02]  /*12e10*/  FMUL.FTZ R86, R20.reuse, R86 ;  /* 0x0000005614567220 */ /* 0x040fe40000410000 */
[----:B------:R-:W-:Y:S02]  /*12e20*/  FMUL.FTZ R87, R20, R87 ;  /* 0x0000005714577220 */ /* 0x000fe40000410000 */
[C---:B------:R-:W-:Y:S04]  /*12e30*/  HMMA.16816.F32.BF16 R56, R32.reuse, R36, R56 ;  /* 0x000000242038723c */ /* 0x040fe80000041838 */
[C---:B------:R-:W-:Y:S02]  /*12e40*/  FMUL.FTZ R88, R2.reuse, R88 ;  /* 0x0000005802587220 */ /* 0x040fe40000410000 */
[----:B------:R-:W-:Y:S02]  /*12e50*/  FMUL.FTZ R89, R2, R89 ;  /* 0x0000005902597220 */ /* 0x000fe40000410000 */
[-C--:B------:R-:W-:Y:S04]  /*12e60*/  HMMA.16816.F32.BF16 R60, R32, R38.reuse, R60 ;  /* 0x00000026203c723c */ /* 0x080fe8000004183c */
[--C-:B------:R-:W-:Y:S02]  /*12e70*/  FFMA.FTZ R36, R194, c[0x0][0x2d0], -R23.reuse ;  /* 0x0000b400c2247a23 */ /* 0x100fe40000010817 */
[C---:B------:R-:W-:Y:S02]  /*12e80*/  FMUL.FTZ R90, R0.reuse, R90 ;  /* 0x0000005a005a7220 */ /* 0x040fe40000410000 */
[C---:B------:R-:W-:Y:S01]  /*12e90*/  HMMA.16816.F32.BF16 R64, R24.reuse, R38, R64 ;  /* 0x000000261840723c */ /* 0x040fe20000041840 */
[----:B------:R2:W-:Y:S03]  /*12ea0*/  MUFU.EX2 R252, R36 ;  /* 0x0000002400fc7308 */ /* 0x0005e60000000800 */
[----:B------:R-:W-:Y:S02]  /*12eb0*/  FMUL.FTZ R91, R0, R91 ;  /* 0x0000005b005b7220 */ /* 0x000fe40000410000 */
[C---:B------:R-:W-:Y:S02]  /*12ec0*/  FMUL.FTZ R92, R2.reuse, R92 ;  /* 0x0000005c025c7220 */ /* 0x040fe40000410000 */
[----:B------:R-:W-:Y:S01]  /*12ed0*/  FMUL.FTZ R93, R2, R93 ;  /* 0x0000005d025d7220 */ /* 0x000fe20000410000 */
[-C--:B-1----:R-:W-:Y:S03]  /*12ee0*/  HMMA.16816.F32.BF16 R68, R24, R28.reuse, R68 ;  /* 0x0000001c1844723c */ /* 0x082fe60000041844 */
[C---:B------:R-:W-:Y:S02]  /*12ef0*/  FMUL.FTZ R94, R0.reuse, R94 ;  /* 0x0000005e005e7220 */ /* 0x040fe40000410000 */
[----:B------:R-:W-:Y:S02]  /*12f00*/  FMUL.FTZ R95, R0, R95 ;  /* 0x0000005f005f7220 */ /* 0x000fe40000410000 */
[C---:B------:R-:W-:Y:S01]  /*12f10*/  FMUL.FTZ R96, R21.reuse, R96 ;  /* 0x0000006015607220 */ /* 0x040fe20000410000 */
[C---:B------:R-:W-:Y:S04]  /*12f20*/  HMMA.16816.F32.BF16 R72, R32.reuse, R28, R72 ;  /* 0x0000001c2048723c */ /* 0x040fe80000041848 */
[----:B------:R-:W-:Y:S02]  /*12f30*/  FMUL.FTZ R97, R21, R97 ;  /* 0x0000006115617220 */ /* 0x000fe40000410000 */
[C---:B------:R-:W-:Y:S02]  /*12f40*/  FMUL.FTZ R98, R20.reuse, R98 ;  /* 0x0000006214627220 */ /* 0x040fe40000410000 */
[-C--:B------:R-:W-:Y:S01]  /*12f50*/  HMMA.16816.F32.BF16 R76, R32, R30.reuse, R76 ;  /* 0x0000001e204c723c */ /* 0x080fe2000004184c */
[----:B--2---:R-:W1:Y:S03]  /*12f60*/  LDSM.16.MT88.4 R36, [R226+0x1900] ;  /* 0x00190000e224783b */ /* 0x004e660000004200 */
[--C-:B------:R-:W-:Y:S02]  /*12f70*/  FFMA.FTZ R28, R197, c[0x0][0x2d0], -R48.reuse ;  /* 0x0000b400c51c7a23 */ /* 0x100fe40000010830 */
[C---:B------:R-:W-:Y:S02]  /*12f80*/  FMUL.FTZ R99, R20.reuse, R99 ;  /* 0x0000006314637220 */ /* 0x040fe40000410000 */
[C---:B------:R-:W-:Y:S01]  /*12f90*/  HMMA.16816.F32.BF16 R80, R24.reuse, R30, R80 ;  /* 0x0000001e1850723c */ /* 0x040fe20000041850 */
[----:B------:R2:W-:Y:S03]  /*12fa0*/  MUFU.EX2 R223, R28 ;  /* 0x0000001c00df7308 */ /* 0x0005e60000000800 */
[C---:B------:R-:W-:Y:S02]  /*12fb0*/  FMUL.FTZ R100, R21.reuse, R100 ;  /* 0x0000006415647220 */ /* 0x040fe40000410000 */
[----:B------:R-:W-:Y:S02]  /*12fc0*/  FMUL.FTZ R101, R21, R101 ;  /* 0x0000006515657220 */ /* 0x000fe40000410000 */
[C---:B------:R-:W-:Y:S04]  /*12fd0*/  FMUL.FTZ R102, R20.reuse, R102 ;  /* 0x0000006614667220 */ /* 0x040fe80000410000 */
[----:B------:R-:W-:Y:S02]  /*12fe0*/  FMUL.FTZ R103, R20, R103 ;  /* 0x0000006714677220 */ /* 0x000fe40000410000 */
[C---:B------:R-:W-:Y:S02]  /*12ff0*/  FMUL.FTZ R104, R2.reuse, R104 ;  /* 0x0000006802687220 */ /* 0x040fe40000410000 */
[----:B------:R-:W-:Y:S02]  /*13000*/  FMUL.FTZ R105, R2, R105 ;  /* 0x0000006902697220 */ /* 0x000fe40000410000 */
[C---:B------:R-:W-:Y:S02]  /*13010*/  FMUL.FTZ R106, R0.reuse, R106 ;  /* 0x0000006a006a7220 */ /* 0x040fe40000410000 */
[----:B------:R-:W-:Y:S02]  /*13020*/  FMUL.FTZ R107, R0, R107 ;  /* 0x0000006b006b7220 */ /* 0x000fe40000410000 */
[C---:B------:R-:W-:Y:S02]  /*13030*/  FMUL.FTZ R108, R2.reuse, R108 ;  /* 0x0000006c026c7220 */ /* 0x040fe40000410000 */
[----:B------:R-:W-:Y:S02]  /*13040*/  FMUL.FTZ R109, R2, R109 ;  /* 0x0000006d026d7220 */ /* 0x000fe40000410000 */
[----:B--2---:R-:W-:Y:S02]  /*13050*/  FFMA.FTZ R28, R199, c[0x0][0x2d0], -R23 ;  /* 0x0000b400c71c7a23 */ /* 0x004fe40000010817 */
[C---:B------:R-:W-:Y:S02]  /*13060*/  FMUL.FTZ R110, R0.reuse, R110 ;  /* 0x0000006e006e7220 */ /* 0x040fe40000410000 */
[----:B------:R2:W-:Y:S01]  /*13070*/  MUFU.EX2 R222, R28 ;  /* 0x0000001c00de7308 */ /* 0x0005e20000000800 */
[----:B------:R-:W-:Y:S01]  /*13080*/  FMUL.FTZ R111, R0, R111 ;  /* 0x0000006f006f7220 */ /* 0x000fe20000410000 */
[-C--:B-1----:R-:W-:Y:S03]  /*13090*/  HMMA.16816.F32.BF16 R84, R24, R36.reuse, R84 ;  /* 0x000000241854723c */ /* 0x082fe60000041854 */
[C---:B------:R-:W-:Y:S02]  /*130a0*/  FMUL.FTZ R112, R21.reuse, R112 ;  /* 0x0000007015707220 */ /* 0x040fe40000410000 */
[C---:B------:R-:W-:Y:S02]  /*130b0*/  FMUL.FTZ R113, R21.reuse, R113 ;  /* 0x0000007115717220 */ /* 0x040fe40000410000 */
[C---:B------:R-:W-:Y:S01]  /*130c0*/  FMUL.FTZ R114, R20.reuse, R114 ;  /* 0x0000007214727220 */ /* 0x040fe20000410000 */
[C---:B------:R-:W-:Y:S04]  /*130d0*/  HMMA.16816.F32.BF16 R88, R32.reuse, R36, R88 ;  /* 0x000000242058723c */ /* 0x040fe80000041858 */
[----:B------:R-:W-:Y:S02]  /*130e0*/  FMUL.FTZ R115, R20, R115 ;  /* 0x0000007314737220 */ /* 0x000fe40000410000 */
[C---:B------:R-:W-:Y:S02]  /*130f0*/  FMUL.FTZ R116, R21.reuse, R116 ;  /* 0x0000007415747220 */ /* 0x040fe40000410000 */
[-C--:B------:R-:W-:Y:S04]  /*13100*/  HMMA.16816.F32.BF16 R92, R32, R38.reuse, R92 ;  /* 0x00000026205c723c */ /* 0x080fe8000004185c */
[----:B------:R-:W-:Y:S01]  /*13110*/  FFMA.FTZ R36, R200, c[0x0][0x2d0], -R48 ;  /* 0x0000b400c8247a23 */ /* 0x000fe20000010830 */
[----:B--2---:R-:W1:Y:S01]  /*13120*/  LDSM.16.MT88.4 R28, [R228+0x1900] ;  /* 0x00190000e41c783b */ /* 0x004e620000004200 */
[----:B------:R-:W-:Y:S02]  /*13130*/  FMUL.FTZ R117, R21, R117 ;  /* 0x0000007515757220 */ /* 0x000fe40000410000 */
        /* <DEDUP_REMOVED lines=12> */
[--C-:B--2---:R-:W-:Y:S02]  /*13200*/  FFMA.FTZ R36, R51, c[0x0][0x2d0], -R49.reuse ;  /* 0x0000b40033247a23 */ /* 0x104fe40000010831 */
[C---:B------:R-:W-:Y:S02]  /*13210*/  FMUL.FTZ R128, R21.reuse, R128 ;  /* 0x0000008015807220 */ /* 0x040fe40000410000 */
[----:B------:R2:W3:Y:S01]  /*13220*/  MUFU.EX2 R218, R36 ;  /* 0x0000002400da7308 */ /* 0x0004e20000000800 */
[----:B------:R-:W-:Y:S02]  /*13230*/  FMUL.FTZ R129, R21, R129 ;  /* 0x0000008115817220 */ /* 0x000fe40000410000 */
[C---:B------:R-:W-:Y:S02]  /*13240*/  FMUL.FTZ R130, R20.reuse, R130 ;  /* 0x0000008214827220 */ /* 0x040fe40000410000 */
[----:B------:R-:W-:Y:S01]  /*13250*/  FMUL.FTZ R131, R20, R131 ;  /* 0x0000008314837220 */ /* 0x000fe20000410000 */
[-C--:B-1----:R-:W-:Y:S08]  /*13260*/  HMMA.16816.F32.BF16 R100, R24, R28.reuse, R100 ;  /* 0x0000001c1864723c */ /* 0x082ff00000041864 */
[C---:B------:R-:W-:Y:S07]  /*13270*/  HMMA.16816.F32.BF16 R104, R32.reuse, R28, R104 ;  /* 0x0000001c2068723c */ /* 0x040fee0000041868 */
[----:B------:R-:W-:Y:S01]  /*13280*/  FFMA.FTZ R28, R204, c[0x0][0x2d0], -R49 ;  /* 0x0000b400cc1c7a23 */ /* 0x000fe20000010831 */
[-C--:B------:R-:W-:Y:S01]  /*13290*/  HMMA.16816.F32.BF16 R108, R32, R30.reuse, R108 ;  /* 0x0000001e206c723c */ /* 0x080fe2000004186c */
[----:B--2---:R-:W1:Y:S02]  /*132a0*/  LDSM.16.MT88.4 R36, [R227+0x1900] ;  /* 0x00190000e324783b */ /* 0x004e640000004200 */
[----:B------:R2:W4:Y:S01]  /*132b0*/  MUFU.EX2 R200, R28 ;  /* 0x0000001c00c87308 */ /* 0x0005220000000800 */
[----:B------:R-:W-:Y:S02]  /*132c0*/  MOV R204, R177 ;  /* 0x000000b100cc7202 */ /* 0x000fe40000000f00 */
[----:B------:R-:W-:Y:S02]  /*132d0*/  MOV R177, R164 ;  /* 0x000000a400b17202 */ /* 0x000fe40000000f00 */
[C---:B------:R-:W-:Y:S05]  /*132e0*/  HMMA.16816.F32.BF16 R112, R24.reuse, R30, R112 ;  /* 0x0000001e1870723c */ /* 0x040fea0000041870 */
[----:B------:R5:W-:Y:S01]  /*132f0*/  MUFU.EX2 R164, R40 ;  /* 0x0000002800a47308 */ /* 0x000be20000000800 */
[--C-:B--2---:R-:W-:Y:S09]  /*13300*/  FFMA.FTZ R28, R41, c[0x0][0x2d0], -R50.reuse ;  /* 0x0000b400291c7a23 */ /* 0x104ff20000010832 */
[----:B------:R2:W-:Y:S01]  /*13310*/  MUFU.EX2 R166, R28 ;  /* 0x0000001c00a67308 */ /* 0x0005e20000000800 */
[----:B-----5:R-:W-:Y:S01]  /*13320*/  LDSM.16.MT88.4 R40, [R226+0x900] ;  /* 0x00090000e228783b */ /* 0x020fe20000004200 */
[-C--:B-1----:R-:W-:Y:S08]  /*13330*/  HMMA.16816.F32.BF16 R116, R24, R36.reuse, R116 ;  /* 0x000000241874723c */ /* 0x082ff00000041874 */
[C---:B------:R-:W-:Y:S04]  /*13340*/  HMMA.16816.F32.BF16 R120, R32.reuse, R36, R120 ;  /* 0x000000242078723c */ /* 0x040fe80000041878 */
[--C-:B--2---:R-:W-:Y:S04]  /*13350*/  FFMA.FTZ R28, R44, c[0x0][0x2d0], -R50.reuse ;  /* 0x0000b4002c1c7a23 */ /* 0x104fe80000010832 */
[-C--:B------:R-:W-:Y:S01]  /*13360*/  HMMA.16816.F32.BF16 R124, R32, R38.reuse, R124 ;  /* 0x00000026207c723c */ /* 0x080fe2000004187c */
[----:B------:R-:W-:Y:S01]  /*13370*/  LDSM.16.MT88.4 R44, [R228+0x900] ;  /* 0x00090000e42c783b */ /* 0x000fe20000004200 */
[----:B------:R1:W2:Y:S02]  /*13380*/  MUFU.EX2 R165, R28 ;  /* 0x0000001c00a57308 */ /* 0x0002a40000000800 */
[----:B------:R-:W-:Y:S03]  /*13390*/  FFMA.FTZ R36, R171, c[0x0][0x2d0], -R50 ;  /* 0x0000b400ab247a23 */ /* 0x000fe60000010832 */
[----:B---3--:R-:W-:Y:S01]  /*133a0*/  F2FP.BF16.PACK_AB R32, R202, R218 ;  /* 0x000000daca20723e */ /* 0x008fe200000010ff */
[----:B------:R-:W-:Y:S04]  /*133b0*/  HMMA.16816.F32.BF16 R128, R24, R38, R128 ;  /* 0x000000261880723c */ /* 0x000fe80000041880 */
[----:B------:R3:W5:Y:S01]  /*133c0*/  MUFU.EX2 R51, R36 ;  /* 0x0000002400337308 */ /* 0x0007620000000800 */
[----:B----4-:R-:W-:Y:S02]  /*133d0*/  F2FP.BF16.PACK_AB R34, R200, R201 ;  /* 0x000000c9c822723e */ /* 0x010fe400000010ff */
[----:B------:R-:W-:Y:S02]  /*133e0*/  F2FP.BF16.PACK_AB R24, R251, R252 ;  /* 0x000000fcfb18723e */ /* 0x000fe400000010ff */
[----:B------:R-:W-:Y:S03]  /*133f0*/  F2FP.BF16.PACK_AB R25, R223, R250 ;  /* 0x000000fadf19723e */ /* 0x000fe600000010ff */
[----:B------:R-:W-:Y:S02]  /*13400*/  F2FP.BF16.PACK_AB R26, R221, R222 ;  /* 0x000000dedd1a723e */ /* 0x000fe400000010ff */
[----:B------:R-:W-:Y:S01]  /*13410*/  F2FP.BF16.PACK_AB R27, R219, R220 ;  /* 0x000000dcdb1b723e */ /* 0x000fe200000010ff */
[----:B-1----:R-:W1:Y:S01]  /*13420*/  LDSM.16.MT88.4 R28, [R225+0x900] ;  /* 0x00090000e11c783b */ /* 0x002e620000004200 */
[----:B--2---:R-:W-:Y:S07]  /*13430*/  F2FP.BF16.PACK_AB R33, R165, R166 ;  /* 0x000000a6a521723e */ /* 0x004fee00000010ff */
[----:B---3--:R-:W2:Y:S01]  /*13440*/  LDSM.16.MT88.4 R36, [R227+0x900] ;  /* 0x00090000e324783b */ /* 0x008ea20000004200 */
[----:B-----5:R-:W-:Y:S01]  /*13450*/  F2FP.BF16.PACK_AB R35, R51, R164 ;  /* 0x000000a43323723e */ /* 0x020fe200000010ff */
[-C--:B-1----:R-:W-:Y:S08]  /*13460*/  HMMA.16816.F32.BF16 R4, R24, R28.reuse, R4 ;  /* 0x0000001c1804723c */ /* 0x082ff00000041804 */
        /* <DEDUP_REMOVED lines=8> */
[----:B------:R3:W-:Y:S01]  /*134f0*/  MUFU.EX2 R198, R40 ;  /* 0x0000002800c67308 */ /* 0x0007e20000000800 */
[----:B------:R-:W-:Y:S04]  /*13500*/  MOV R208, R184 ;  /* 0x000000b800d07202 */ /* 0x000fe80000000f00 */
[C---:B------:R-:W-:Y:S08]  /*13510*/  HMMA.16816.F32.BF16 R144, R24.reuse, R42, R144 ;  /* 0x0000002a1890723c */ /* 0x040ff00000041890 */
[-C--:B------:R-:W-:Y:S08]  /*13520*/  HMMA.16816.F32.BF16 R148, R24, R44.reuse, R148 ;  /* 0x0000002c1894723c */ /* 0x080ff00000041894 */
[C---:B------:R-:W-:Y:S04]  /*13530*/  HMMA.16816.F32.BF16 R152, R32.reuse, R44, R152 ;  /* 0x0000002c2098723c */ /* 0x040fe80000041898 */
[--C-:B---3--:R-:W-:Y:S02]  /*13540*/  FFMA.FTZ R40, R209, c[0x0][0x2d0], -R23.reuse ;  /* 0x0000b400d1287a23 */ /* 0x108fe40000010817 */
[----:B------:R-:W3:Y:S02]  /*13550*/  LDL.LU R209, [R1+0x18] ;  /* 0x0000180001d17983 */ /* 0x000ee40000300800 */
[-C--:B------:R-:W-:Y:S01]  /*13560*/  HMMA.16816.F32.BF16 R156, R32, R46.reuse, R156 ;  /* 0x0000002e209c723c */ /* 0x080fe2000004189c */
[----:B------:R4:W-:Y:S07]  /*13570*/  MUFU.EX2 R199, R40 ;  /* 0x0000002800c77308 */ /* 0x0009ee0000000800 */
[C---:B------:R-:W-:Y:S08]  /*13580*/  HMMA.16816.F32.BF16 R160, R24.reuse, R46, R160 ;  /* 0x0000002e18a0723c */ /* 0x040ff000000418a0 */
[-C--:B--2---:R-:W-:Y:S08]  /*13590*/  HMMA.16816.F32.BF16 R52, R24, R36.reuse, R52 ;  /* 0x000000241834723c */ /* 0x084ff00000041834 */
[C---:B------:R-:W-:Y:S01]  /*135a0*/  HMMA.16816.F32.BF16 R56, R32.reuse, R36, R56 ;  /* 0x000000242038723c */ /* 0x040fe20000041838 */
[----:B----4-:R-:W2:Y:S06]  /*135b0*/  LDSM.16.MT88.4 R40, [R226+0x2100] ;  /* 0x00210000e228783b */ /* 0x010eac0000004200 */
[--C-:B------:R-:W-:Y:S01]  /*135c0*/  FFMA.FTZ R36, R205, c[0x0][0x2d0], -R48.reuse ;  /* 0x0000b400cd247a23 */ /* 0x100fe20000010830 */
[-C--:B------:R-:W-:Y:S03]  /*135d0*/  HMMA.16816.F32.BF16 R60, R32, R38.reuse, R60 ;  /* 0x00000026203c723c */ /* 0x080fe6000004183c */
[----:B------:R4:W-:Y:S01]  /*135e0*/  MUFU.EX2 R197, R36 ;  /* 0x0000002400c57308 */ /* 0x0009e20000000800 */
[----:B------:R-:W-:Y:S04]  /*135f0*/  MOV R205, R183 ;  /* 0x000000b700cd7202 */ /* 0x000fe80000000f00 */
[C---:B------:R-:W-:Y:S08]  /*13600*/  HMMA.16816.F32.BF16 R64, R24.reuse, R38, R64 ;  /* 0x000000261840723c */ /* 0x040ff00000041840 */
[-C--:B-1----:R-:W-:Y:S08]  /*13610*/  HMMA.16816.F32.BF16 R68, R24, R28.reuse, R68 ;  /* 0x0000001c1844723c */ /* 0x082ff00000041844 */
[C---:B------:R-:W-:Y:S04]  /*13620*/  HMMA.16816.F32.BF16 R72, R32.reuse, R28, R72 ;  /* 0x0000001c2048723c */ /* 0x040fe80000041848 */
[--C-:B----4-:R-:W-:Y:S01]  /*13630*/  FFMA.FTZ R36, R206, c[0x0][0x2d0], -R48.reuse ;  /* 0x0000b400ce247a23 */ /* 0x110fe20000010830 */
[----:B------:R-:W-:Y:S03]  /*13640*/  MOV R206, R182 ;  /* 0x000000b600ce7202 */ /* 0x000fe60000000f00 */
[-C--:B------:R-:W-:Y:S01]  /*13650*/  HMMA.16816.F32.BF16 R76, R32, R30.reuse, R76 ;  /* 0x0000001e204c723c */ /* 0x080fe2000004184c */
[----:B------:R1:W-:Y:S07]  /*13660*/  MUFU.EX2 R196, R36 ;  /* 0x0000002400c47308 */ /* 0x0003ee0000000800 */
[C---:B------:R-:W-:Y:S01]  /*13670*/  HMMA.16816.F32.BF16 R80, R24.reuse, R30, R80 ;  /* 0x0000001e1850723c */ /* 0x040fe20000041850 */
[----:B------:R-:W-:Y:S07]  /*13680*/  LDSM.16.MT88.4 R28, [R227+0x2100] ;  /* 0x00210000e31c783b */ /* 0x000fee0000004200 */
[-C--:B--2---:R-:W-:Y:S08]  /*13690*/  HMMA.16816.F32.BF16 R84, R24, R40.reuse, R84 ;  /* 0x000000281854723c */ /* 0x084ff00000041854 */
[C---:B------:R-:W-:Y:S04]  /*136a0*/  HMMA.16816.F32.BF16 R88, R32.reuse, R40, R88 ;  /* 0x000000282058723c */ /* 0x040fe80000041858 */
[--C-:B-1----:R-:W-:Y:S01]  /*136b0*/  FFMA.FTZ R36, R215, c[0x0][0x2d0], -R23.reuse ;  /* 0x0000b400d7247a23 */ /* 0x102fe20000010817 */
[----:B------:R-:W-:Y:S01]  /*136c0*/  MOV R215, R181 ;  /* 0x000000b500d77202 */ /* 0x000fe20000000f00 */
[----:B------:R-:W-:Y:S01]  /*136d0*/  FFMA.FTZ R23, R217, c[0x0][0x2d0], -R23 ;  /* 0x0000b400d9177a23 */ /* 0x000fe20000010817 */
[----:B------:R-:W-:Y:S01]  /*136e0*/  MOV R217, R180 ;  /* 0x000000b400d97202 */ /* 0x000fe20000000f00 */
[-C--:B------:R-:W-:Y:S01]  /*136f0*/  HMMA.16816.F32.BF16 R92, R32, R42.reuse, R92 ;  /* 0x0000002a205c723c */ /* 0x080fe2000004185c */
[----:B------:R1:W-:Y:S07]  /*13700*/  MUFU.EX2 R195, R36 ;  /* 0x0000002400c37308 */ /* 0x0003ee0000000800 */
[C---:B------:R-:W-:Y:S01]  /*13710*/  HMMA.16816.F32.BF16 R96, R24.reuse, R42, R96 ;  /* 0x0000002a1860723c */ /* 0x040fe20000041860 */
[----:B------:R-:W-:Y:S02]  /*13720*/  LDSM.16.MT88.4 R40, [R227+0x1100] ;  /* 0x00110000e328783b */ /* 0x000fe40000004200 */
[----:B------:R2:W-:Y:S06]  /*13730*/  MUFU.EX2 R194, R23 ;  /* 0x0000001700c27308 */ /* 0x0005ec0000000800 */
[----:B-1----:R-:W1:Y:S03]  /*13740*/  LDSM.16.MT88.4 R36, [R228+0x2100] ;  /* 0x00210000e424783b */ /* 0x002e660000004200 */
[--C-:B--2---:R-:W-:Y:S01]  /*13750*/  FFMA.FTZ R23, R210, c[0x0][0x2d0], -R48.reuse ;  /* 0x0000b400d2177a23 */ /* 0x104fe20000010830 */
[----:B------:R-:W-:Y:S01]  /*13760*/  MOV R210, R179 ;  /* 0x000000b300d27202 */ /* 0x000fe20000000f00 */
[----:B------:R-:W-:Y:S01]  /*13770*/  FFMA.FTZ R48, R214, c[0x0][0x2d0], -R48 ;  /* 0x0000b400d6307a23 */ /* 0x000fe20000010830 */
[----:B------:R-:W-:Y:S01]  /*13780*/  MOV R214, R170 ;  /* 0x000000aa00d67202 */ /* 0x000fe20000000f00 */
[----:B------:R2:W-:Y:S10]  /*13790*/  MUFU.EX2 R171, R23 ;  /* 0x0000001700ab7308 */ /* 0x0005f40000000800 */
[----:B------:R-:W-:Y:S01]  /*137a0*/  MUFU.EX2 R170, R48 ;  /* 0x0000003000aa7308 */ /* 0x000fe20000000800 */
[--C-:B--2---:R-:W-:Y:S01]  /*137b0*/  FFMA.FTZ R23, R211, c[0x0][0x2d0], -R49.reuse ;  /* 0x0000b400d3177a23 */ /* 0x104fe20000010831 */
[-C--:B-1----:R-:W-:Y:S01]  /*137c0*/  HMMA.16816.F32.BF16 R100, R24, R36.reuse, R100 ;  /* 0x000000241864723c */ /* 0x082fe20000041864 */
[----:B------:R-:W2:Y:S07]  /*137d0*/  LDL.LU R211, [R1+0x14] ;  /* 0x0000140001d37983 */ /* 0x000eae0000300800 */
[----:B------:R1:W-:Y:S01]  /*137e0*/  MUFU.EX2 R48, R23 ;  /* 0x0000001700307308 */ /* 0x0003e20000000800 */
[C---:B------:R-:W-:Y:S08]  /*137f0*/  HMMA.16816.F32.BF16 R104, R32.reuse, R36, R104 ;  /* 0x000000242068723c */ /* 0x040ff00000041868 */
[-C--:B------:R-:W-:Y:S08]  /*13800*/  HMMA.16816.F32.BF16 R108, R32, R38.reuse, R108 ;  /* 0x00000026206c723c */ /* 0x080ff0000004186c */
[C---:B------:R-:W-:Y:S01]  /*13810*/  HMMA.16816.F32.BF16 R112, R24.reuse, R38, R112 ;  /* 0x000000261870723c */ /* 0x040fe20000041870 */
[----:B------:R-:W-:Y:S03]  /*13820*/  LDSM.16.MT88.4 R36, [R228+0x1100] ;  /* 0x00110000e424783b */ /* 0x000fe60000004200 */
[--C-:B-1----:R-:W-:Y:S01]  /*13830*/  FFMA.FTZ R23, R212, c[0x0][0x2d0], -R49.reuse ;  /* 0x0000b400d4177a23 */ /* 0x102fe20000010831 */
[----:B------:R-:W-:Y:S03]  /*13840*/  MOV R212, R178 ;  /* 0x000000b200d47202 */ /* 0x000fe60000000f00 */
[-C--:B------:R-:W-:Y:S01]  /*13850*/  HMMA.16816.F32.BF16 R116, R24, R28.reuse, R116 ;  /* 0x0000001c1874723c */ /* 0x080fe20000041874 */
[----:B------:R1:W4:Y:S07]  /*13860*/  MUFU.EX2 R47, R23 ;  /* 0x00000017002f7308 */ /* 0x00032e0000000800 */
[C---:B------:R-:W-:Y:S08]  /*13870*/  HMMA.16816.F32.BF16 R120, R32.reuse, R28, R120 ;  /* 0x0000001c2078723c */ /* 0x040ff00000041878 */
[-C--:B------:R-:W-:Y:S01]  /*13880*/  HMMA.16816.F32.BF16 R124, R32, R30.reuse, R124 ;  /* 0x0000001e207c723c */ /* 0x080fe2000004187c */
[----:B------:R-:W5:Y:S07]  /*13890*/  LDSM.16.MT88.4 R32, [R226+0x1100] ;  /* 0x00110000e220783b */ /* 0x000f6e0000004200 */
[----:B------:R-:W-:Y:S04]  /*138a0*/  HMMA.16816.F32.BF16 R128, R24, R30, R128 ;  /* 0x0000001e1880723c */ /* 0x000fe80000041880 */
[--C-:B-1----:R-:W-:Y:S01]  /*138b0*/  FFMA.FTZ R23, R213, c[0x0][0x2d0], -R49.reuse ;  /* 0x0000b400d5177a23 */ /* 0x102fe20000010831 */
[----:B----4-:R-:W-:Y:S01]  /*138c0*/  F2FP.BF16.PACK_AB R28, R47, R48 ;  /* 0x000000302f1c723e */ /* 0x010fe200000010ff */
[----:B------:R-:W4:Y:S01]  /*138d0*/  LDL.LU R213, [R1+0xc] ;  /* 0x00000c0001d57983 */ /* 0x000f220000300800 */
[----:B------:R-:W-:Y:S01]  /*138e0*/  FFMA.FTZ R49, R216, c[0x0][0x2d0], -R49 ;  /* 0x0000b400d8317a23 */ /* 0x000fe20000010831 */
[----:B------:R1:W-:Y:S01]  /*138f0*/  MUFU.EX2 R46, R23 ;  /* 0x00000017002e7308 */ /* 0x0003e20000000800 */
[----:B------:R-:W-:Y:S03]  /*13900*/  F2FP.BF16.PACK_AB R24, R199, R198 ;  /* 0x000000c6c718723e */ /* 0x000fe600000010ff */
[----:B------:R-:W-:Y:S02]  /*13910*/  F2FP.BF16.PACK_AB R25, R196, R197 ;  /* 0x000000c5c419723e */ /* 0x000fe400000010ff */
[----:B------:R-:W-:Y:S02]  /*13920*/  F2FP.BF16.PACK_AB R26, R194, R195 ;  /* 0x000000c3c21a723e */ /* 0x000fe400000010ff */
[----:B------:R-:W-:Y:S02]  /*13930*/  F2FP.BF16.PACK_AB R27, R170, R171 ;  /* 0x000000abaa1b723e */ /* 0x000fe400000010ff */
[----:B------:R-:W5:Y:S01]  /*13940*/  MUFU.EX2 R49, R49 ;  /* 0x0000003100317308 */ /* 0x000f620000000800 */
[----:B------:R-:W-:Y:S01]  /*13950*/  MOV R216, R177 ;  /* 0x000000b100d87202 */ /* 0x000fe20000000f00 */
[--C-:B-1----:R-:W-:Y:S02]  /*13960*/  FFMA.FTZ R23, R172, c[0x0][0x2d0], -R50.reuse ;  /* 0x0000b400ac177a23 */ /* 0x102fe40000010832 */
[----:B------:R-:W4:Y:S06]  /*13970*/  LDL.LU R172, [R1+0x10] ;  /* 0x0000100001ac7983 */ /* 0x000f2c0000300800 */
[----:B------:R1:W-:Y:S01]  /*13980*/  MUFU.EX2 R44, R23 ;  /* 0x00000017002c7308 */ /* 0x0003e20000000800 */
[----:B-----5:R-:W-:Y:S01]  /*13990*/  F2FP.BF16.PACK_AB R30, R49, R46 ;  /* 0x0000002e311e723e */ /* 0x020fe200000010ff */
[--C-:B-1----:R-:W-:Y:S01]  /*139a0*/  FFMA.FTZ R23, R174, c[0x0][0x2d0], -R50.reuse ;  /* 0x0000b400ae177a23 */ /* 0x102fe20000010832 */
[----:B------:R-:W-:Y:S02]  /*139b0*/  MOV R174, R176 ;  /* 0x000000b000ae7202 */ /* 0x000fe40000000f00 */
[-C--:B------:R-:W-:Y:S05]  /*139c0*/  HMMA.16816.F32.BF16 R176, R24, R188.reuse, R4 ;  /* 0x000000bc18b0723c */ /* 0x080fea0000041804 */
[----:B------:R1:W5:Y:S01]  /*139d0*/  MUFU.EX2 R45, R23 ;  /* 0x00000017002d7308 */ /* 0x0003620000000800 */
[----:B------:R-:W2:Y:S01]  /*139e0*/  LDSM.16.MT88.4 R4, [R225+0x2900] ;  /* 0x00290000e104783b */ /* 0x000ea20000004200 */
[--C-:B-1----:R-:W-:Y:S01]  /*139f0*/  FFMA.FTZ R23, R173, c[0x0][0x2d0], -R50.reuse ;  /* 0x0000b400ad177a23 */ /* 0x102fe20000010832 */
[----:B-----5:R-:W-:Y:S01]  /*13a00*/  F2FP.BF16.PACK_AB R29, R45, R44 ;  /* 0x0000002c2d1d723e */ /* 0x020fe200000010ff */
[----:B------:R-:W-:Y:S06]  /*13a10*/  FFMA.FTZ R50, R22, c[0x0][0x2d0], -R50 ;  /* 0x0000b40016327a23 */ /* 0x000fec0000010832 */
[----:B------:R-:W-:Y:S10]  /*13a20*/  MUFU.EX2 R23, R23 ;  /* 0x0000001700177308 */ /* 0x000ff40000000800 */
[----:B------:R-:W1:Y:S02]  /*13a30*/  MUFU.EX2 R50, R50 ;  /* 0x0000003200327308 */ /* 0x000e640000000800 */
[----:B-1----:R-:W-:Y:S07]  /*13a40*/  F2FP.BF16.PACK_AB R31, R50, R23 ;  /* 0x00000017321f723e */ /* 0x002fee00000010ff */
[C---:B------:R-:W-:Y:S01]  /*13a50*/  HMMA.16816.F32.BF16 R180, R28.reuse, R188, R8 ;  /* 0x000000bc1cb4723c */ /* 0x040fe20000041808 */
[----:B------:R-:W1:Y:S07]  /*13a60*/  LDSM.16.MT88.4 R8, [R226+0x2900] ;  /* 0x00290000e208783b */ /* 0x000e6e0000004200 */
[-C--:B------:R-:W-:Y:S01]  /*13a70*/  HMMA.16816.F32.BF16 R184, R28, R190.reuse, R12 ;  /* 0x000000be1cb8723c */ /* 0x080fe2000004180c */
[----:B------:R-:W5:Y:S07]  /*13a80*/  LDSM.16.MT88.4 R12, [R228+0x2900] ;  /* 0x00290000e40c783b */ /* 0x000f6e0000004200 */
[C---:B------:R-:W-:Y:S01]  /*13a90*/  HMMA.16816.F32.BF16 R188, R24.reuse, R190, R16 ;  /* 0x000000be18bc723c */ /* 0x040fe20000041810 */
[----:B------:R-:W1:Y:S07]  /*13aa0*/  LDSM.16.MT88.4 R16, [R227+0x2900] ;  /* 0x00290000e310783b */ /* 0x000e6e0000004200 */
        /* <DEDUP_REMOVED lines=12> */
[-C--:B--2---:R-:W-:Y:S08]  /*13b70*/  HMMA.16816.F32.BF16 R68, R24, R4.reuse, R68 ;  /* 0x000000041844723c */ /* 0x084ff00000041844 */
[C---:B------:R-:W-:Y:S07]  /*13b80*/  HMMA.16816.F32.BF16 R72, R28.reuse, R4, R72 ;  /* 0x000000041c48723c */ /* 0x040fee0000041848 */
[----:B------:R-:W-:Y:S01]  /*13b90*/  FFMA.FTZ R4, R2, R211, R212 ;  /* 0x000000d302047223 */ /* 0x000fe200000100d4 */
[-C--:B------:R-:W-:Y:S04]  /*13ba0*/  HMMA.16816.F32.BF16 R76, R28, R6.reuse, R76 ;  /* 0x000000061c4c723c */ /* 0x080fe8000004184c */
[----:B------:R-:W-:Y:S04]  /*13bb0*/  FADD.FTZ R4, R217, R4 ;  /* 0x00000004d9047221 */ /* 0x000fe80000010000 */
[C---:B------:R-:W-:Y:S04]  /*13bc0*/  HMMA.16816.F32.BF16 R80, R24.reuse, R6, R80 ;  /* 0x000000061850723c */ /* 0x040fe80000041850 */
[----:B------:R-:W-:Y:S02]  /*13bd0*/  FADD.FTZ R5, R205, R4 ;  /* 0x00000004cd057221 */ /* 0x000fe40000010000 */
[----:B---3--:R-:W-:Y:S02]  /*13be0*/  FFMA.FTZ R4, R0, R209, R175 ;  /* 0x000000d100047223 */ /* 0x008fe400000100af */
[-C--:B-1----:R-:W-:Y:S04]  /*13bf0*/  HMMA.16816.F32.BF16 R84, R24, R8.reuse, R84 ;  /* 0x000000081854723c */ /* 0x082fe80000041854 */
[----:B------:R-:W-:Y:S02]  /*13c00*/  FADD.FTZ R0, R203, R5 ;  /* 0x00000005cb007221 */ /* 0x000fe40000010000 */
[----:B------:R-:W-:Y:S02]  /*13c10*/  FADD.FTZ R4, R192, R4 ;  /* 0x00000004c0047221 */ /* 0x000fe40000010000 */
[C---:B------:R-:W-:Y:S04]  /*13c20*/  HMMA.16816.F32.BF16 R88, R28.reuse, R8, R88 ;  /* 0x000000081c58723c */ /* 0x040fe80000041858 */
[----:B------:R-:W-:Y:S02]  /*13c30*/  FADD.FTZ R4, R193, R4 ;  /* 0x00000004c1047221 */ /* 0x000fe40000010000 */
[----:B------:R-:W-:Y:S02]  /*13c40*/  FADD.FTZ R5, R218, R0 ;  /* 0x00000000da057221 */ /* 0x000fe40000010000 */
[-C--:B------:R-:W-:Y:S04]  /*13c50*/  HMMA.16816.F32.BF16 R92, R28, R10.reuse, R92 ;  /* 0x0000000a1c5c723c */ /* 0x080fe8000004185c */
[----:B----4-:R-:W-:Y:S02]  /*13c60*/  FFMA.FTZ R20, R20, R213, R216 ;  /* 0x000000d514147223 */ /* 0x010fe400000100d8 */
[----:B------:R-:W-:Y:S02]  /*13c70*/  FADD.FTZ R4, R207, R4 ;  /* 0x00000004cf047221 */ /* 0x000fe40000010000 */
[----:B------:R-:W-:Y:S01]  /*13c80*/  FADD.FTZ R20, R210, R20 ;  /* 0x00000014d2147221 */ /* 0x000fe20000010000 */
[C---:B------:R-:W-:Y:S04]  /*13c90*/  HMMA.16816.F32.BF16 R96, R24.reuse, R10, R96 ;  /* 0x0000000a1860723c */ /* 0x040fe80000041860 */
[----:B------:R-:W-:Y:S02]  /*13ca0*/  FADD.FTZ R20, R206, R20 ;  /* 0x00000014ce147221 */ /* 0x000fe40000010000 */
[----:B------:R-:W-:Y:S01]  /*13cb0*/  FADD.FTZ R4, R166, R4 ;  /* 0x00000004a6047221 */ /* 0x000fe20000010000 */
[----:B------:R-:W-:Y:S01]  /*13cc0*/  MOV R166, R167 ;  /* 0x000000a700a67202 */ /* 0x000fe20000000f00 */
[----:B------:R-:W-:Y:S01]  /*13cd0*/  FADD.FTZ R5, R202, R5 ;  /* 0x00000005ca057221 */ /* 0x000fe20000010000 */
[-C--:B-----5:R-:W-:Y:S03]  /*13ce0*/  HMMA.16816.F32.BF16 R100, R24, R12.reuse, R100 ;  /* 0x0000000c1864723c */ /* 0x0a0fe60000041864 */
[----:B------:R-:W-:Y:S01]  /*13cf0*/  FADD.FTZ R4, R165, R4 ;  /* 0x00000004a5047221 */ /* 0x000fe20000010000 */
[----:B------:R-:W-:Y:S03]  /*13d00*/  MOV R165, R168 ;  /* 0x000000a800a57202 */ /* 0x000fe60000000f00 */
[----:B------:R-:W-:Y:S01]  /*13d10*/  FADD.FTZ R4, R164, R4 ;  /* 0x00000004a4047221 */ /* 0x000fe20000010000 */
[C---:B------:R-:W-:Y:S04]  /*13d20*/  HMMA.16816.F32.BF16 R104, R28.reuse, R12, R104 ;  /* 0x0000000c1c68723c */ /* 0x040fe80000041868 */
[----:B------:R-:W-:Y:S01]  /*13d30*/  FADD.FTZ R4, R51, R4 ;  /* 0x0000000433047221 */ /* 0x000fe20000010000 */
[----:B------:R-:W-:Y:S01]  /*13d40*/  MOV R164, R169 ;  /* 0x000000a900a47202 */ /* 0x000fe20000000f00 */
[----:B------:R-:W-:Y:S02]  /*13d50*/  FFMA.FTZ R21, R21, R172, R174 ;  /* 0x000000ac15157223 */ /* 0x000fe400000100ae */
        /* <DEDUP_REMOVED lines=8> */
[-C--:B------:R-:W-:Y:S03]  /*13de0*/  HMMA.16816.F32.BF16 R116, R24, R16.reuse, R116 ;  /* 0x000000101874723c */ /* 0x080fe60000041874 */
[----:B------:R-:W-:Y:S02]  /*13df0*/  FADD.FTZ R7, R250, R2 ;  /* 0x00000002fa077221 */ /* 0x000fe40000010000 */
[----:B------:R-:W-:Y:S02]  /*13e00*/  FADD.FTZ R2, R251, R6 ;  /* 0x00000006fb027221 */ /* 0x000fe40000010000 */
        /* <DEDUP_REMOVED lines=20> */
[----:B------:R1:W-:Y:S01]  /*13f50*/  STL [R1+0x10], R5 ;  /* 0x0000100501007387 */ /* 0x0003e20000100800 */
[----:B------:R-:W-:Y:S02]  /*13f60*/  FADD.FTZ R2, R46, R2 ;  /* 0x000000022e027221 */ /* 0x000fe40000010000 */
[----:B------:R-:W-:Y:S01]  /*13f70*/  FADD.FTZ R4, R170, R4 ;  /* 0x00000004aa047221 */ /* 0x000fe20000010000 */
[----:B------:R-:W-:Y:S01]  /*13f80*/  MOV R170, R3 ;  /* 0x0000000300aa7202 */ /* 0x000fe20000000f00 */
[----:B------:R-:W-:Y:S02]  /*13f90*/  FADD.FTZ R2, R49, R2 ;  /* 0x0000000231027221 */ /* 0x000fe40000010000 */
[----:B------:R-:W-:Y:S01]  /*13fa0*/  FADD.FTZ R0, R23, R0 ;  /* 0x0000000017007221 */ /* 0x000fe20000010000 */
[----:B------:R1:W-:Y:S03]  /*13fb0*/  STL [R1+0xc], R4 ;  /* 0x00000c0401007387 */ /* 0x0003e60000100800 */
[----:B------:R-:W-:Y:S01]  /*13fc0*/  FADD.FTZ R0, R50, R0 ;  /* 0x0000000032007221 */ /* 0x000fe20000010000 */
[----:B------:R1:W-:Y:S04]  /*13fd0*/  STL [R1+0x14], R2 ;  /* 0x0000140201007387 */ /* 0x0003e80000100800 */
[----:B------:R1:W-:Y:S01]  /*13fe0*/  STL [R1+0x18], R0 ;  /* 0x0000180001007387 */ /* 0x0003e20000100800 */
[----:B------:R-:W-:-:S05]  /*13ff0*/  @P0 BRA `(.L_x_655) ;  /* 0xffffb5d000000947 */ /* 0x000fca000383ffff */
.L_x_637:
[----:B-1----:R-:W2:Y:S04]  /*14000*/  LDL.LU R0, [R1+0x10] ;  /* 0x0000100001007983 */ /* 0x002ea80000300800 */
[----:B------:R-:W3:Y:S04]  /*14010*/  LDL.LU R4, [R1+0xc] ;  /* 0x00000c0001047983 */ /* 0x000ee80000300800 */
[----:B------:R-:W4:Y:S04]  /*14020*/  LDL.LU R5, [R1+0x14] ;  /* 0x0000140001057983 */ /* 0x000f280000300800 */
[----:B------:R-:W4:Y:S01]  /*14030*/  LDL.LU R2, [R1+0x18] ;  /* 0x0000180001027983 */ /* 0x000f220000300800 */
[----:B------:R-:W-:-:S02]  /*14040*/  MOV R18, 0xff800000 ;  /* 0xff80000000127802 */ /* 0x000fc40000000f00 */
[----:B------:R-:W-:Y:S02]  /*14050*/  MOV R19, 0xff800000 ;  /* 0xff80000000137802 */ /* 0x000fe40000000f00 */
[----:B------:R-:W-:Y:S02]  /*14060*/  MOV R20, 0xff800000 ;  /* 0xff80000000147802 */ /* 0x000fe40000000f00 */
[----:B------:R-:W-:Y:S02]  /*14070*/  MOV R21, 0xff800000 ;  /* 0xff80000000157802 */ /* 0x000fe40000000f00 */
[----:B------:R-:W-:Y:S01]  /*14080*/  PLOP3.LUT P4, PT, PT, PT, PT, 0x8, 0x0 ;  /* 0x000000000000781c */ /* 0x000fe20003f8e170 */
[----:B--2---:R-:W1:Y:S04]  /*14090*/  SHFL.BFLY PT, R11, R0, 0x2, 0x1f ;  /* 0x0c401f00000b7f89 */ /* 0x004e6800000e0000 */
[----:B---3--:R-:W2:Y:S04]  /*140a0*/  SHFL.BFLY PT, R9, R4, 0x2, 0x1f ;  /* 0x0c401f0004097f89 */ /* 0x008ea800000e0000 */
[----:B----4-:R-:W3:Y:S04]  /*140b0*/  SHFL.BFLY PT, R7, R5, 0x2, 0x1f ;  /* 0x0c401f0005077f89 */ /* 0x010ee800000e0000 */
[----:B------:R-:W4:Y:S01]  /*140c0*/  SHFL.BFLY PT, R6, R2, 0x2, 0x1f ;  /* 0x0c401f0002067f89 */ /* 0x000f2200000e0000 */
[----:B-1----:R-:W-:-:S02]  /*140d0*/  FADD.FTZ R11, R11, R0 ;  /* 0x000000000b0b7221 */ /* 0x002fc40000010000 */
[----:B--2---:R-:W-:-:S03]  /*140e0*/  FADD.FTZ R9, R9, R4 ;  /* 0x0000000409097221 */ /* 0x004fc60000010000 */
[----:B------:R-:W1:Y:S01]  /*140f0*/  SHFL.BFLY PT, R0, R11, 0x1, 0x1f ;  /* 0x0c201f000b007f89 */ /* 0x000e6200000e0000 */
[----:B---3--:R-:W-:-:S03]  /*14100*/  FADD.FTZ R7, R7, R5 ;  /* 0x0000000507077221 */ /* 0x008fc60000010000 */
[----:B------:R-:W2:Y:S01]  /*14110*/  SHFL.BFLY PT, R4, R9, 0x1, 0x1f ;  /* 0x0c201f0009047f89 */ /* 0x000ea200000e0000 */
[----:B----4-:R-:W-:-:S03]  /*14120*/  FADD.FTZ R6, R6, R2 ;  /* 0x0000000206067221 */ /* 0x010fc60000010000 */
[----:B------:R-:W3:Y:S04]  /*14130*/  SHFL.BFLY PT, R2, R7, 0x1, 0x1f ;  /* 0x0c201f0007027f89 */ /* 0x000ee800000e0000 */
[----:B------:R-:W4:Y:S01]  /*14140*/  SHFL.BFLY PT, R5, R6, 0x1, 0x1f ;  /* 0x0c201f0006057f89 */ /* 0x000f2200000e0000 */
[----:B-1----:R-:W-:Y:S01]  /*14150*/  FADD.FTZ R11, R11, R0 ;  /* 0x000000000b0b7221 */ /* 0x002fe20000010000 */
[----:B------:R-:W-:Y:S01]  /*14160*/  MOV R0, RZ ;  /* 0x000000ff00007202 */ /* 0x000fe20000000f00 */
[----:B--2---:R-:W-:-:S03]  /*14170*/  FADD.FTZ R9, R9, R4 ;  /* 0x0000000409097221 */ /* 0x004fc60000010000 */
[----:B------:R-:W-:Y:S02]  /*14180*/  FSETP.NE.FTZ.AND P3, PT, R11, RZ, PT ;  /* 0x000000ff0b00720b */ /* 0x000fe40003f75000 */
[----:B------:R-:W-:Y:S01]  /*14190*/  MOV R4, RZ ;  /* 0x000000ff00047202 */ /* 0x000fe20000000f00 */
[----:B---3--:R-:W-:Y:S01]  /*141a0*/  FADD.FTZ R7, R7, R2 ;  /* 0x0000000207077221 */ /* 0x008fe20000010000 */
[----:B------:R-:W-:Y:S02]  /*141b0*/  FSETP.NE.FTZ.AND P2, PT, R9, RZ, PT ;  /* 0x000000ff0900720b */ /* 0x000fe40003f55000 */
[----:B------:R-:W-:Y:S01]  /*141c0*/  MOV R2, RZ ;  /* 0x000000ff00027202 */ /* 0x000fe20000000f00 */
[----:B----4-:R-:W-:Y:S01]  /*141d0*/  FADD.FTZ R6, R5, R6 ;  /* 0x0000000605067221 */ /* 0x010fe20000010000 */
[----:B------:R-:W-:-:S05]  /*141e0*/  FSETP.NE.FTZ.AND P1, PT, R7, RZ, PT ;  /* 0x000000ff0700720b */ /* 0x000fca0003f35000 */
[----:B------:R-:W1:Y:S01]  /*141f0*/  @P3 MUFU.RCP R0, R11 ;  /* 0x0000000b00003308 */ /* 0x000e620000001000 */
[----:B------:R-:W-:-:S07]  /*14200*/  FSETP.NE.FTZ.AND P0, PT, R6, RZ, PT ;  /* 0x000000ff0600720b */ /* 0x000fce0003f15000 */
[----:B------:R-:W-:Y:S06]  /*14210*/  @P2 MUFU.RCP R4, R9 ;  /* 0x0000000900042308 */ /* 0x000fec0000001000 */
[----:B------:R-:W-:Y:S01]  /*14220*/  @P0 MOV R8, 0x3f317218 ;  /* 0x3f31721800080802 */ /* 0x000fe20000000f00 */
[C---:B-1----:R-:W-:Y:S01]  /*14230*/  FMUL.FTZ R176, R0.reuse, R176 ;  /* 0x000000b000b07220 */ /* 0x042fe20000410000 */
[----:B------:R-:W1:Y:S01]  /*14240*/  @P1 MUFU.RCP R2, R7 ;  /* 0x0000000700021308 */ /* 0x000e620000001000 */
[C---:B------:R-:W-:Y:S02]  /*14250*/  FMUL.FTZ R177, R0.reuse, R177 ;  /* 0x000000b100b17220 */ /* 0x040fe40000410000 */
[----:B------:R-:W-:-:S02]  /*14260*/  FMUL.FTZ R188, R0, R188 ;  /* 0x000000bc00bc7220 */ /* 0x000fc40000410000 */
[C---:B------:R-:W-:Y:S02]  /*14270*/  FMUL.FTZ R189, R0.reuse, R189 ;  /* 0x000000bd00bd7220 */ /* 0x040fe40000410000 */
[C---:B------:R-:W-:Y:S01]  /*14280*/  FMUL.FTZ R132, R0.reuse, R132 ;  /* 0x0000008400847220 */ /* 0x040fe20000410000 */
[----:B------:R-:W-:Y:S01]  /*14290*/  @P3 MUFU.LG2 R11, R11 ;  /* 0x0000000b000b3308 */ /* 0x000fe20000000c00 */
[C---:B------:R-:W-:Y:S02]  /*142a0*/  FMUL.FTZ R133, R0.reuse, R133 ;  /* 0x0000008500857220 */ /* 0x040fe40000410000 */
[C---:B------:R-:W-:Y:S02]  /*142b0*/  FMUL.FTZ R144, R0.reuse, R144 ;  /* 0x0000009000907220 */ /* 0x040fe40000410000 */
[C---:B------:R-:W-:Y:S02]  /*142c0*/  FMUL.FTZ R145, R0.reuse, R145 ;  /* 0x0000009100917220 */ /* 0x040fe40000410000 */
[C---:B------:R-:W-:Y:S01]  /*142d0*/  FMUL.FTZ R148, R0.reuse, R148 ;  /* 0x0000009400947220 */ /* 0x040fe20000410000 */
[----:B------:R-:W-:Y:S01]  /*142e0*/  @P2 MUFU.LG2 R9, R9 ;  /* 0x0000000900092308 */ /* 0x000fe20000000c00 */
[----:B------:R-:W-:-:S02]  /*142f0*/  FMUL.FTZ R149, R0, R149 ;  /* 0x0000009500957220 */ /* 0x000fc40000410000 */
[C---:B------:R-:W-:Y:S02]  /*14300*/  FMUL.FTZ R160, R0.reuse, R160 ;  /* 0x000000a000a07220 */ /* 0x040fe40000410000 */
[C---:B------:R-:W-:Y:S02]  /*14310*/  FMUL.FTZ R161, R0.reuse, R161 ;  /* 0x000000a100a17220 */ /* 0x040fe40000410000 */
[C---:B------:R-:W-:Y:S01]  /*14320*/  FMUL.FTZ R52, R0.reuse, R52 ;  /* 0x0000003400347220 */ /* 0x040fe20000410000 */
[----:B------:R-:W-:Y:S01]  /*14330*/  @P1 MUFU.LG2 R7, R7 ;  /* 0x0000000700071308 */ /* 0x000fe20000000c00 */
        /* <DEDUP_REMOVED lines=19> */
[----:B------:R-:W-:Y:S01]  /*14470*/  MOV R0, RZ ;  /* 0x000000ff00007202 */ /* 0x000fe20000000f00 */
[C---:B-1----:R-:W-:Y:S02]  /*14480*/  FMUL.FTZ R180, R2.reuse, R180 ;  /* 0x000000b402b47220 */ /* 0x042fe40000410000 */
[----:B------:R-:W-:-:S02]  /*14490*/  FMUL.FTZ R181, R2, R181 ;  /* 0x000000b502b57220 */ /* 0x000fc40000410000 */
[C---:B------:R-:W-:Y:S01]  /*144a0*/  FMUL.FTZ R184, R2.reuse, R184 ;  /* 0x000000b802b87220 */ /* 0x040fe20000410000 */
[----:B------:R-:W1:Y:S01]  /*144b0*/  @P0 MUFU.RCP R0, R6 ;  /* 0x0000000600000308 */ /* 0x000e620000001000 */
[C---:B------:R-:W-:Y:S02]  /*144c0*/  FMUL.FTZ R185, R2.reuse, R185 ;  /* 0x000000b902b97220 */ /* 0x040fe40000410000 */
[C---:B------:R-:W-:Y:S02]  /*144d0*/  FMUL.FTZ R136, R2.reuse, R136 ;  /* 0x0000008802887220 */ /* 0x040fe40000410000 */
[C---:B------:R-:W-:Y:S02]  /*144e0*/  FMUL.FTZ R137, R2.reuse, R137 ;  /* 0x0000008902897220 */ /* 0x040fe40000410000 */
[C---:B------:R-:W-:Y:S01]  /*144f0*/  FMUL.FTZ R140, R2.reuse, R140 ;  /* 0x0000008c028c7220 */ /* 0x040fe20000410000 */
[----:B------:R-:W2:Y:S01]  /*14500*/  @P0 MUFU.LG2 R6, R6 ;  /* 0x0000000600060308 */ /* 0x000ea20000000c00 */
        /* <DEDUP_REMOVED lines=25> */
[----:B------:R-:W-:Y:S01]  /*146a0*/  @P2 MOV R2, 0x3f317218 ;  /* 0x3f31721800022802 */ /* 0x000fe20000000f00 */
        /* <DEDUP_REMOVED lines=32> */
[----:B------:R-:W-:Y:S01]  /*148b0*/  @P3 MOV R4, 0x3f317218 ;  /* 0x3f31721800043802 */ /* 0x000fe20000000f00 */
[C---:B-1----:R-:W-:Y:S02]  /*148c0*/  FMUL.FTZ R182, R0.reuse, R182 ;  /* 0x000000b600b67220 */ /* 0x042fe40000410000 */
        /* <DEDUP_REMOVED lines=31> */
[----:B------:R-:W-:Y:S01]  /*14ac0*/  @P1 MOV R0, 0x3f317218 ;  /* 0x3f31721800001802 */ /* 0x000fe20000000f00 */
[----:B------:R-:W-:Y:S02]  /*14ad0*/  @P2 FMUL.FTZ R5, R2, c[0x0][0x2d0] ;  /* 0x0000b40002052a20 */ /* 0x000fe40000410000 */
[----:B------:R-:W-:Y:S02]  /*14ae0*/  @P3 FMUL.FTZ R10, R4, c[0x0][0x2d0] ;  /* 0x0000b400040a3a20 */ /* 0x000fe40000410000 */
[----:B------:R-:W-:-:S02]  /*14af0*/  @P1 FMUL.FTZ R2, R0, c[0x0][0x2d0] ;  /* 0x0000b40000021a20 */ /* 0x000fc40000410000 */
[----:B------:R-:W-:Y:S02]  /*14b00*/  @P3 FMUL.FTZ R11, R11, 0.69314718246459960938 ;  /* 0x3f3172180b0b3820 */ /* 0x000fe40000410000 */
[----:B------:R-:W-:Y:S02]  /*14b10*/  @P2 FMUL.FTZ R9, R9, 0.69314718246459960938 ;  /* 0x3f31721809092820 */ /* 0x000fe40000410000 */
[----:B------:R-:W-:Y:S02]  /*14b20*/  @P1 FMUL.FTZ R7, R7, 0.69314718246459960938 ;  /* 0x3f31721807071820 */ /* 0x000fe40000410000 */
[----:B--2---:R-:W-:Y:S02]  /*14b30*/  @P0 FMUL.FTZ R4, R6, 0.69314718246459960938 ;  /* 0x3f31721806040820 */ /* 0x004fe40000410000 */
[----:B------:R-:W-:Y:S02]  /*14b40*/  @P0 FMUL.FTZ R0, R8, c[0x0][0x2d0] ;  /* 0x0000b40008000a20 */ /* 0x000fe40000410000 */
[----:B------:R-:W-:-:S02]  /*14b50*/  @P3 FFMA.FTZ R18, R10, R169, R11 ;  /* 0x000000a90a123223 */ /* 0x000fc4000001000b */
[----:B------:R-:W-:Y:S02]  /*14b60*/  @P2 FFMA.FTZ R19, R5, R168, R9 ;  /* 0x000000a805132223 */ /* 0x000fe40000010009 */
[----:B------:R-:W-:Y:S02]  /*14b70*/  @P1 FFMA.FTZ R20, R2, R167, R7 ;  /* 0x000000a702141223 */ /* 0x000fe40000010007 */
[----:B------:R-:W-:Y:S02]  /*14b80*/  @P0 FFMA.FTZ R21, R0, R3, R4 ;  /* 0x0000000300150223 */ /* 0x000fe40000010004 */
.L_x_575:
[----:B------:R-:W-:Y:S05]  /*14b90*/  @P4 BRA `(.L_x_656) ;  /* 0x0000209000004947 */ /* 0x000fea0003800000 */
[----:B------:R-:W3:Y:S01]  /*14ba0*/  S2R R16, SR_TID.X ;  /* 0x0000000000107919 */ /* 0x000ee20000002100 */
[----:B------:R-:W-:Y:S01]  /*14bb0*/  ULDC.64 UR4, c[0x0][0x4d0] ;  /* 0x0001340000047ab9 */ /* 0x000fe20000000a00 */
[----:B------:R-:W-:Y:S01]  /*14bc0*/  IMAD R4, RZ, RZ, -UR11 ;  /* 0x8000000bff047e24 */ /* 0x000fe2000f8e02ff */
[----:B------:R-:W-:Y:S01]  /*14bd0*/  UIMAD.WIDE.U32 UR8, UR11, UR4, URZ ;  /* 0x000000040b0872a5 */ /* 0x000fe2000f8e003f */
[----:B------:R-:W4:Y:S01]  /*14be0*/  S2R R11, SR_CTAID.Y ;  /* 0x00000000000b7919 */ /* 0x000f220000002600 */
[----:B------:R-:W-:Y:S01]  /*14bf0*/  USHF.R.S32.HI UR6, URZ, 0x1f, UR11 ;  /* 0x0000001f3f067899 */ /* 0x000fe2000801140b */
[----:B------:R-:W-:Y:S01]  /*14c00*/  MOV R24, c[0x0][0x4e8] ;  /* 0x00013a0000187a02 */ /* 0x000fe20000000f00 */
[----:B------:R-:W-:Y:S01]  /*14c10*/  BSSY B0, `(.L_x_657) ;  /* 0x00000db000007945 */ /* 0x000fe20003800000 */
[----:B------:R-:W1:Y:S01]  /*14c20*/  S2R R9, SR_CTAID.Z ;  /* 0x0000000000097919 */ /* 0x000e620000002700 */
[----:B------:R-:W-:Y:S01]  /*14c30*/  IMAD.U32 R3, RZ, RZ, UR9 ;  /* 0x00000009ff037e24 */ /* 0x000fe2000f8e00ff */
[----:B------:R-:W-:Y:S01]  /*14c40*/  UIMAD UR7, UR6, UR4, URZ ;  /* 0x00000004060772a4 */ /* 0x000fe2000f8e023f */
[----:B-1----:R-:W-:Y:S01]  /*14c50*/  IMAD.U32 R2, RZ, RZ, UR8 ;  /* 0x00000008ff027e24 */ /* 0x002fe2000f8e00ff */
[----:B------:R-:W1:Y:S04]  /*14c60*/  S2R R15, SR_CTAID.X ;  /* 0x00000000000f7919 */ /* 0x000e680000002500 */
[----:B------:R-:W-:Y:S01]  /*14c70*/  BAR.SYNC.DEFER_BLOCKING 0x1, 0x80 ;  /* 0x0042000000007b1d */ /* 0x000fe20000010000 */
[----:B------:R-:W-:Y:S01]  /*14c80*/  UIMAD UR5, UR11, UR5, UR7 ;  /* 0x000000050b0572a4 */ /* 0x000fe2000f8e0207 */
[C---:B------:R-:W-:Y:S01]  /*14c90*/  ISETP.NE.AND P0, PT, R24.reuse, 0x1, PT ;  /* 0x000000011800780c */ /* 0x040fe20003f05270 */
[----:B------:R-:W-:-:S02]  /*14ca0*/  IMAD R24, R24, c[0x0][0x388], RZ ;  /* 0x0000e20018187a24 */ /* 0x000fc400078e02ff */
[----:B------:R-:W-:Y:S01]  /*14cb0*/  UIADD3 UR5, UR9, UR5, URZ ;  /* 0x0000000509057290 */ /* 0x000fe2000fffe03f */
[----:B---3--:R-:W-:-:S05]  /*14cc0*/  SHF.R.S32.HI R6, RZ, 0x1f, R16 ;  /* 0x0000001fff067819 */ /* 0x008fca0000011410 */
[----:B------:R-:W-:Y:S01]  /*14cd0*/  IMAD.U32 R5, RZ, RZ, UR5 ;  /* 0x00000005ff057e24 */ /* 0x000fe2000f8e00ff */
[-C--:B------:R-:W-:Y:S01]  /*14ce0*/  LEA.HI R0, R6, R16.reuse, RZ, 0x2 ;  /* 0x0000001006007211 */ /* 0x080fe200078f10ff */
[----:B----4-:R-:W-:Y:S01]  /*14cf0*/  IMAD R12, R4, c[0x0][0x550], R11 ;  /* 0x00015400040c7a24 */ /* 0x010fe200078e020b */
[-C--:B------:R-:W-:Y:S01]  /*14d00*/  LEA.HI R6, R6, R16.reuse, RZ, 0x5 ;  /* 0x0000001006067211 */ /* 0x080fe200078f28ff */
[----:B------:R-:W-:Y:S01]  /*14d10*/  IMAD.MOV.U32 R4, RZ, RZ, R2 ;  /* 0x000000ffff047224 */ /* 0x000fe200078e0002 */
[----:B------:R-:W-:Y:S01]  /*14d20*/  LOP3.LUT R0, R0, 0xfffffffc, RZ, 0xc0, !PT ;  /* 0xfffffffc00007812 */ /* 0x000fe200078ec0ff */
[----:B------:R-:W-:Y:S01]  /*14d30*/  ULDC.64 UR4, c[0x0][0x438] ;  /* 0x00010e0000047ab9 */ /* 0x000fe20000000a00 */
[----:B------:R-:W-:Y:S01]  /*14d40*/  LOP3.LUT R7, R6, 0xffffffe0, RZ, 0xc0, !PT ;  /* 0xffffffe006077812 */ /* 0x000fe200078ec0ff */
[----:B------:R-:W-:Y:S01]  /*14d50*/  UIMAD UR6, UR6, UR4, URZ ;  /* 0x00000004060672a4 */ /* 0x000fe2000f8e023f */
[----:B------:R-:W-:Y:S01]  /*14d60*/  IADD3 R0, -R0, R16, RZ ;  /* 0x0000001000007210 */ /* 0x000fe20007ffe1ff */
[----:B------:R-:W-:Y:S01]  /*14d70*/  UIMAD.WIDE.U32 UR8, UR11, UR4, URZ ;  /* 0x000000040b0872a5 */ /* 0x000fe2000f8e003f */
[--C-:B------:R-:W-:Y:S01]  /*14d80*/  SHF.R.S32.HI R8, RZ, 0x5, R6.reuse ;  /* 0x00000005ff087819 */ /* 0x100fe20000011406 */
[----:B------:R-:W-:Y:S01]  /*14d90*/  IMAD.IADD R16, R16, 0x1, -R7 ;  /* 0x0000000110107824 */ /* 0x000fe200078e0a07 */
[----:B------:R-:W-:Y:S01]  /*14da0*/  LEA.HI R3, R0, R0, RZ, 0x1 ;  /* 0x0000000000037211 */ /* 0x000fe200078f08ff */
[----:B------:R-:W-:Y:S01]  /*14db0*/  UIMAD UR4, UR11, UR5, UR6 ;  /* 0x000000050b0472a4 */ /* 0x000fe2000f8e0206 */
[----:B------:R-:W-:Y:S01]  /*14dc0*/  SHF.R.S32.HI R2, RZ, 0x1f, R6 ;  /* 0x0000001fff027819 */ /* 0x000fe20000011406 */
[----:B------:R-:W-:Y:S01]  /*14dd0*/  IMAD.WIDE.U32 R4, R9, c[0x0][0x4d8], R4 ;  /* 0x0001360009047a25 */ /* 0x000fe200078e0004 */
[----:B------:R-:W-:Y:S01]  /*14de0*/  LOP3.LUT R7, R3, 0x1ffffffe, RZ, 0xc0, !PT ;  /* 0x1ffffffe03077812 */ /* 0x000fe200078ec0ff */
[----:B------:R-:W-:Y:S01]  /*14df0*/  UIADD3 UR4, UR9, UR4, URZ ;  /* 0x0000000409047290 */ /* 0x000fe2000fffe03f */
[----:B------:R-:W-:-:S02]  /*14e00*/  LEA.HI R2, R2, R8, RZ, 0x2 ;  /* 0x0000000802027211 */ /* 0x000fc400078f10ff */
[----:B------:R-:W-:Y:S01]  /*14e10*/  IADD3 R7, R0, -R7, RZ ;  /* 0x8000000700077210 */ /* 0x000fe20007ffe0ff */
[----:B------:R-:W-:Y:S01]  /*14e20*/  IMAD.SHL.U32 R0, R3, 0x20, RZ ;  /* 0x0000002003007824 */ /* 0x000fe200078e00ff */
[----:B------:R-:W-:Y:S02]  /*14e30*/  SHF.R.S32.HI R3, RZ, 0x1f, R16 ;  /* 0x0000001fff037819 */ /* 0x000fe40000011410 */
[----:B------:R-:W-:Y:S02]  /*14e40*/  LOP3.LUT R2, R2, 0xffffffc, RZ, 0xc0, !PT ;  /* 0x0ffffffc02027812 */ /* 0x000fe400078ec0ff */
[----:B------:R-:W-:Y:S01]  /*14e50*/  LEA.HI R17, R3, R16, RZ, 0x2 ;  /* 0x0000001003117211 */ /* 0x000fe200078f10ff */
[----:B------:R-:W-:Y:S01]  /*14e60*/  IMAD.U32 R3, RZ, RZ, UR9 ;  /* 0x00000009ff037e24 */ /* 0x000fe2000f8e00ff */
[----:B------:R-:W-:Y:S01]  /*14e70*/  LOP3.LUT R0, R0, 0xffffffc0, RZ, 0xc0, !PT ;  /* 0xffffffc000007812 */ /* 0x000fe200078ec0ff */
[----:B------:R-:W-:Y:S01]  /*14e80*/  IMAD.IADD R8, R8, 0x1, -R2 ;  /* 0x0000000108087824 */ /* 0x000fe200078e0a02 */
[----:B------:R-:W-:Y:S01]  /*14e90*/  SHF.R.S32.HI R6, RZ, 0x2, R17 ;  /* 0x00000002ff067819 */ /* 0x000fe20000011411 */
[----:B------:R-:W-:Y:S01]  /*14ea0*/  IMAD.U32 R2, RZ, RZ, UR8 ;  /* 0x00000008ff027e24 */ /* 0x000fe2000f8e00ff */
[----:B------:R-:W-:Y:S01]  /*14eb0*/  SHF.R.S32.HI R10, RZ, 0x1f, R9 ;  /* 0x0000001fff0a7819 */ /* 0x000fe20000011409 */
[----:B------:R-:W-:Y:S01]  /*14ec0*/  IMAD R7, R7, 0x8, R0 ;  /* 0x0000000807077824 */ /* 0x000fe200078e0200 */
[----:B------:R-:W-:Y:S01]  /*14ed0*/  MOV R3, UR4 ;  /* 0x0000000400037c02 */ /* 0x000fe20008000f00 */
[----:B------:R-:W-:Y:S01]  /*14ee0*/  IMAD R14, R8, 0x10, R6 ;  /* 0x00000010080e7824 */ /* 0x000fe200078e0206 */
[----:B------:R-:W-:Y:S01]  /*14ef0*/  LOP3.LUT P1, RZ, R16, 0x3, RZ, 0xc0, !PT ;  /* 0x0000000310ff7812 */ /* 0x000fe2000782c0ff */
[----:B------:R-:W-:-:S02]  /*14f00*/  IMAD R0, R10, c[0x0][0x4d8], RZ ;  /* 0x000136000a007a24 */ /* 0x000fc400078e02ff */
[----:B------:R-:W-:Y:S01]  /*14f10*/  IMAD R6, R10, c[0x0][0x440], RZ ;  /* 0x000110000a067a24 */ /* 0x000fe200078e02ff */
[----:B------:R-:W-:Y:S01]  /*14f20*/  IADD3 R8, R14, R7, RZ ;  /* 0x000000070e087210 */ /* 0x000fe20007ffe0ff */
[C---:B------:R-:W-:Y:S02]  /*14f30*/  IMAD R0, R9.reuse, c[0x0][0x4dc], R0 ;  /* 0x0001370009007a24 */ /* 0x040fe400078e0200 */
[----:B------:R-:W-:Y:S02]  /*14f40*/  IMAD R6, R9, c[0x0][0x444], R6 ;  /* 0x0001110009067a24 */ /* 0x000fe400078e0206 */
[----:B-1----:R-:W-:Y:S02]  /*14f50*/  IMAD R8, R15, 0x80, R8 ;  /* 0x000000800f087824 */ /* 0x002fe400078e0208 */
[----:B------:R-:W-:-:S04]  /*14f60*/  IMAD.WIDE.U32 R2, R9, c[0x0][0x440], R2 ;  /* 0x0001100009027a25 */ /* 0x000fc800078e0002 */
[----:B------:R-:W-:-:S04]  /*14f70*/  @P0 IMAD.HI.U32 R11, R8, c[0x0][0x4ec], RZ ;  /* 0x00013b00080b0a27 */ /* 0x000fc800078e00ff */
[----:B------:R-:W-:Y:S01]  /*14f80*/  IMAD.IADD R5, R5, 0x1, R0 ;  /* 0x0000000105057824 */ /* 0x000fe200078e0200 */
[----:B------:R-:W-:Y:S01]  /*14f90*/  SHF.R.S32.HI R0, RZ, 0x1f, R12 ;  /* 0x0000001fff007819 */ /* 0x000fe2000001140c */
[----:B------:R-:W-:Y:S01]  /*14fa0*/  IMAD.IADD R3, R3, 0x1, R6 ;  /* 0x0000000103037824 */ /* 0x000fe200078e0206 */
[----:B------:R-:W-:Y:S01]  /*14fb0*/  MOV R6, R8 ;  /* 0x0000000800067202 */ /* 0x000fe20000000f00 */
[----:B------:R-:W-:Y:S01]  /*14fc0*/  @P0 IMAD.HI.U32 R10, R8, c[0x0][0x4ec], RZ ;  /* 0x00013b00080a0a27 */ /* 0x000fe200078e00ff */
[----:B------:R-:W-:-:S03]  /*14fd0*/  @P0 SHF.R.U32.HI R6, RZ, c[0x0][0x4f0], R11 ;  /* 0x00013c00ff060a19 */ /* 0x000fc6000001160b */
[----:B------:R-:W-:Y:S01]  /*14fe0*/  IMAD.MOV.U32 R7, RZ, RZ, R8 ;  /* 0x000000ffff077224 */ /* 0x000fe200078e0008 */
[----:B------:R-:W-:Y:S01]  /*14ff0*/  @P0 SHF.R.U32.HI R7, RZ, c[0x0][0x4f0], R10 ;  /* 0x00013c00ff070a19 */ /* 0x000fe2000001160a */
[C---:B------:R-:W-:Y:S02]  /*15000*/  IMAD R9, R0.reuse, c[0x0][0x448], RZ ;  /* 0x0001120000097a24 */ /* 0x040fe400078e02ff */
[----:B------:R-:W-:Y:S02]  /*15010*/  IMAD R0, R0, c[0x0][0x4e0], RZ ;  /* 0x0001380000007a24 */ /* 0x000fe400078e02ff */
[----:B------:R-:W-:Y:S02]  /*15020*/  IMAD.MOV R10, RZ, RZ, -R6 ;  /* 0x000000ffff0a7224 */ /* 0x000fe400078e0a06 */
[C---:B------:R-:W-:Y:S01]  /*15030*/  IMAD R11, R12.reuse, c[0x0][0x44c], R9 ;  /* 0x000113000c0b7a24 */ /* 0x040fe200078e0209 */
[----:B------:R-:W-:Y:S01]  /*15040*/  SHF.R.S32.HI R9, RZ, 0x1f, R7 ;  /* 0x0000001fff097819 */ /* 0x000fe20000011407 */
[----:B------:R-:W-:-:S02]  /*15050*/  IMAD R13, R12, c[0x0][0x4e4], R0 ;  /* 0x000139000c0d7a24 */ /* 0x000fc400078e0200 */
[----:B------:R-:W-:-:S04]  /*15060*/  IMAD.WIDE.U32 R4, R12, c[0x0][0x4e0], R4 ;  /* 0x000138000c047a25 */ /* 0x000fc800078e0004 */
[----:B------:R-:W-:Y:S01]  /*15070*/  IMAD R0, R10, c[0x0][0x4e8], R8 ;  /* 0x00013a000a007a24 */ /* 0x000fe200078e0208 */
[----:B------:R-:W-:Y:S01]  /*15080*/  SHF.R.S32.HI R10, RZ, 0x1f, R6 ;  /* 0x0000001fff0a7819 */ /* 0x000fe20000011406 */
[----:B------:R-:W-:Y:S01]  /*15090*/  IMAD R9, R9, c[0x0][0x430], RZ ;  /* 0x00010c0009097a24 */ /* 0x000fe200078e02ff */
[----:B------:R-:W-:Y:S01]  /*150a0*/  IADD3 R4, P0, R6, R4, RZ ;  /* 0x0000000406047210 */ /* 0x000fe20007f1e0ff */
[----:B------:R-:W-:Y:S01]  /*150b0*/  IMAD.WIDE.U32 R2, R12, c[0x0][0x448], R2 ;  /* 0x000112000c027a25 */ /* 0x000fe200078e0002 */
[----:B------:R-:W-:Y:S02]  /*150c0*/  SHF.R.S32.HI R6, RZ, 0x1f, R0 ;  /* 0x0000001fff067819 */ /* 0x000fe40000011400 */
[----:B------:R-:W-:Y:S01]  /*150d0*/  IADD3.X R5, R10, R5, R13, P0, !PT ;  /* 0x000000050a057210 */ /* 0x000fe200007fe40d */
[----:B------:R-:W-:Y:S01]  /*150e0*/  IMAD R10, R7, c[0x0][0x434], R9 ;  /* 0x00010d00070a7a24 */ /* 0x000fe200078e0209 */
[----:B------:R-:W-:Y:S01]  /*150f0*/  IADD3 R3, R3, R11, RZ ;  /* 0x0000000b03037210 */ /* 0x000fe20007ffe0ff */
[----:B------:R-:W-:-:S02]  /*15100*/  IMAD R9, R6, c[0x0][0x4c8], RZ ;  /* 0x0001320006097a24 */ /* 0x000fc400078e02ff */
[----:B------:R-:W-:Y:S02]  /*15110*/  IMAD.MOV R6, RZ, RZ, -R7 ;  /* 0x000000ffff067224 */ /* 0x000fe400078e0a07 */
[----:B------:R-:W-:-:S04]  /*15120*/  IMAD.WIDE.U32 R4, R0, c[0x0][0x4c8], R4 ;  /* 0x0001320000047a25 */ /* 0x000fc800078e0004 */
[----:B------:R-:W-:Y:S02]  /*15130*/  IMAD R0, R0, c[0x0][0x4cc], R9 ;  /* 0x0001330000007a24 */ /* 0x000fe400078e0209 */
[----:B------:R-:W-:Y:S01]  /*15140*/  IMAD R13, R6, c[0x0][0x4e8], R8 ;  /* 0x00013a00060d7a24 */ /* 0x000fe200078e0208 */
[C---:B------:R-:W-:Y:S01]  /*15150*/  LEA R6, P0, R4.reuse, c[0x0][0x4a8], 0x2 ;  /* 0x00012a0004067a11 */ /* 0x040fe200078010ff */
[----:B------:R-:W-:Y:S01]  /*15160*/  IMAD.WIDE.U32 R2, R7, c[0x0][0x430], R2 ;  /* 0x00010c0007027a25 */ /* 0x000fe200078e0002 */
[----:B------:R-:W-:Y:S02]  /*15170*/  IADD3 R0, R5, R0, RZ ;  /* 0x0000000005007210 */ /* 0x000fe40007ffe0ff */
[----:B------:R-:W-:Y:S01]  /*15180*/  SHF.R.S32.HI R7, RZ, 0x1f, R13 ;  /* 0x0000001fff077819 */ /* 0x000fe2000001140d */
[----:B------:R-:W-:Y:S01]  /*15190*/  IMAD.IADD R3, R3, 0x1, R10 ;  /* 0x0000000103037824 */ /* 0x000fe200078e020a */
[----:B------:R-:W-:Y:S01]  /*151a0*/  LEA.HI.X R0, R4, c[0x0][0x4ac], R0, 0x2, P0 ;  /* 0x00012b0004007a11 */ /* 0x000fe200000f1400 */
[----:B------:R-:W-:Y:S01]  /*151b0*/  IMAD R12, R15, 0x80, R14 ;  /* 0x000000800f0c7824 */ /* 0x000fe200078e020e */
[----:B------:R-:W-:Y:S01]  /*151c0*/  SHFL.IDX PT, R4, R6, RZ, 0x1c1f ;  /* 0x001c1fff06047589 */ /* 0x000fe200000e0000 */
[----:B------:R-:W-:-:S02]  /*151d0*/  IMAD R7, R7, c[0x0][0x428], RZ ;  /* 0x00010a0007077a24 */ /* 0x000fc400078e02ff */
[C---:B------:R-:W-:Y:S01]  /*151e0*/  IMAD.WIDE.U32 R2, R13.reuse, c[0x0][0x428], R2 ;  /* 0x00010a000d027a25 */ /* 0x040fe200078e0002 */
[----:B------:R-:W1:Y:S01]  /*151f0*/  SHFL.IDX PT, R5, R0, RZ, 0x1c1f ;  /* 0x001c1fff00057589 */ /* 0x000e6200000e0000 */
[C---:B------:R-:W-:Y:S02]  /*15200*/  IADD3 R14, R12.reuse, 0x40, RZ ;  /* 0x000000400c0e7810 */ /* 0x040fe40007ffe0ff */
[----:B------:R-:W-:Y:S01]  /*15210*/  IMAD R15, R13, c[0x0][0x42c], R7 ;  /* 0x00010b000d0f7a24 */ /* 0x000fe200078e0207 */
[----:B------:R-:W-:Y:S01]  /*15220*/  SHFL.IDX PT, R10, R6, 0x1, 0x1c1f ;  /* 0x003c1f00060a7f89 */ /* 0x000fe200000e0000 */
[C---:B------:R-:W-:Y:S02]  /*15230*/  IADD3 R13, R12.reuse, 0x48, RZ ;  /* 0x000000480c0d7810 */ /* 0x040fe40007ffe0ff */
[-C--:B------:R-:W-:Y:S01]  /*15240*/  ISETP.GE.OR P4, PT, R12, R24.reuse, P1 ;  /* 0x000000180c00720c */ /* 0x080fe20000f86670 */
[----:B------:R-:W3:Y:S01]  /*15250*/  SHFL.IDX PT, R11, R0, 0x1, 0x1c1f ;  /* 0x003c1f00000b7f89 */ /* 0x000ee200000e0000 */
[-C--:B------:R-:W-:Y:S01]  /*15260*/  ISETP.GE.OR P2, PT, R14, R24.reuse, P1 ;  /* 0x000000180e00720c */ /* 0x080fe20000f46670 */
[----:B------:R-:W-:Y:S01]  /*15270*/  IMAD.IADD R3, R3, 0x1, R15 ;  /* 0x0000000103037824 */ /* 0x000fe200078e020f */
[----:B------:R-:W-:Y:S01]  /*15280*/  LEA R23, P0, R2, c[0x0][0x400], 0x2 ;  /* 0x0001000002177a11 */ /* 0x000fe200078010ff */
[----:B------:R-:W-:Y:S01]  /*15290*/  SHFL.IDX PT, R8, R6, 0x2, 0x1c1f ;  /* 0x005c1f0006087f89 */ /* 0x000fe200000e0000 */
[----:B------:R-:W-:-:S02]  /*152a0*/  ISETP.GE.AND P5, PT, R14, R24, PT ;  /* 0x000000180e00720c */ /* 0x000fc40003fa6270 */
[----:B------:R-:W-:Y:S01]  /*152b0*/  LEA.HI.X R22, R2, c[0x0][0x404], R3, 0x2, P0 ;  /* 0x0001010002167a11 */ /* 0x000fe200000f1403 */
[----:B------:R-:W4:Y:S01]  /*152c0*/  SHFL.IDX PT, R9, R0, 0x2, 0x1c1f ;  /* 0x005c1f0000097f89 */ /* 0x000f2200000e0000 */
[----:B------:R-:W-:-:S03]  /*152d0*/  ISETP.GE.AND P6, PT, R13, R24, PT ;  /* 0x000000180d00720c */ /* 0x000fc60003fc6270 */
[----:B------:R-:W-:Y:S04]  /*152e0*/  SHFL.IDX PT, R6, R6, 0x3, 0x1c1f ;  /* 0x007c1f0006067f89 */ /* 0x000fe800000e0000 */
[----:B------:R2:W3:Y:S04]  /*152f0*/  SHFL.IDX PT, R7, R0, 0x3, 0x1c1f ;  /* 0x007c1f0000077f89 */ /* 0x0004e800000e0000 */
[----:B-1----:R1:W-:Y:S04]  /*15300*/  @!P4 ST.E [R4.64], R18 ;  /* 0x000000120400c985 */ /* 0x0023e8000c101914 */
[----:B------:R1:W1:Y:S04]  /*15310*/  SHFL.IDX PT, R2, R23, RZ, 0x1c1f ;  /* 0x001c1fff17027589 */ /* 0x00026800000e0000 */
[----:B------:R1:W1:Y:S01]  /*15320*/  SHFL.IDX PT, R3, R22, RZ, 0x1c1f ;  /* 0x001c1fff16037589 */ /* 0x00026200000e0000 */
[----:B--2---:R-:W-:-:S04]  /*15330*/  IADD3 R0, R12, 0x8, RZ ;  /* 0x000000080c007810 */ /* 0x004fc80007ffe0ff */
[CC--:B------:R-:W-:Y:S02]  /*15340*/  ISETP.GE.OR P3, PT, R0.reuse, R24.reuse, P1 ;  /* 0x000000180000720c */ /* 0x0c0fe40000f66670 */
[-C--:B------:R-:W-:Y:S02]  /*15350*/  ISETP.GE.OR P1, PT, R13, R24.reuse, P1 ;  /* 0x000000180d00720c */ /* 0x080fe40000f26670 */
[----:B------:R-:W-:Y:S02]  /*15360*/  ISETP.GE.AND P0, PT, R0, R24, PT ;  /* 0x000000180000720c */ /* 0x000fe40003f06270 */
[----:B------:R-:W-:-:S04]  /*15370*/  LOP3.LUT R0, R17, 0x7ffffffc, RZ, 0xc0, !PT ;  /* 0x7ffffffc11007812 */ /* 0x000fc800078ec0ff */
[----:B------:R-:W-:-:S03]  /*15380*/  IADD3 R0, R16, -R0, RZ ;  /* 0x8000000010007210 */ /* 0x000fc60007ffe0ff */
[----:B---3--:R2:W-:Y:S02]  /*15390*/  @!P3 ST.E [R10.64], R19 ;  /* 0x000000130a00b985 */ /* 0x0085e4000c101914 */
[----:B------:R-:W-:Y:S02]  /*153a0*/  IMAD.SHL.U32 R0, R0, 0x2, RZ ;  /* 0x0000000200007824 */ /* 0x000fe400078e00ff */
[----:B----4-:R2:W-:Y:S04]  /*153b0*/  @!P2 ST.E [R8.64], R20 ;  /* 0x000000140800a985 */ /* 0x0105e8000c101914 */
[----:B------:R2:W-:Y:S01]  /*153c0*/  @!P1 ST.E [R6.64], R21 ;  /* 0x0000001506009985 */ /* 0x0005e2000c101914 */
[----:B------:R-:W-:-:S13]  /*153d0*/  ISETP.GE.AND P1, PT, R12, R24, PT ;  /* 0x000000180c00720c */ /* 0x000fda0003f26270 */
[----:B------:R-:W-:Y:S05]  /*153e0*/  @P1 BRA `(.L_x_658) ;  /* 0x000005d000001947 */ /* 0x000fea0003800000 */
[C---:B-1----:R-:W-:Y:S02]  /*153f0*/  IADD3 R4, R0.reuse, 0x8, RZ ;  /* 0x0000000800047810 */ /* 0x042fe40007ffe0ff */
[----:B------:R-:W-:Y:S02]  /*15400*/  IADD3 R5, R0, 0x10, RZ ;  /* 0x0000001000057810 */ /* 0x000fe40007ffe0ff */
[----:B------:R-:W-:Y:S02]  /*15410*/  ISETP.GE.AND P3, PT, R4, c[0x0][0x3c8], PT ;  /* 0x0000f20004007a0c */ /* 0x000fe40003f66270 */
[----:B------:R-:W-:Y:S02]  /*15420*/  ISETP.GE.AND P2, PT, R5, c[0x0][0x3c8], PT ;  /* 0x0000f20005007a0c */ /* 0x000fe40003f46270 */
[C---:B------:R-:W-:Y:S02]  /*15430*/  ISETP.GE.AND P4, PT, R0.reuse, c[0x0][0x3c8], PT ;  /* 0x0000f20000007a0c */ /* 0x040fe40003f86270 */
[----:B--2---:R-:W-:-:S02]  /*15440*/  IADD3 R8, R0, 0x18, RZ ;  /* 0x0000001800087810 */ /* 0x004fc40007ffe0ff */
[----:B------:R-:W-:Y:S02]  /*15450*/  IADD3 R10, R0, 0x38, RZ ;  /* 0x00000038000a7810 */ /* 0x000fe40007ffe0ff */
[----:B------:R-:W-:-:S03]  /*15460*/  ISETP.GE.AND P1, PT, R8, c[0x0][0x3c8], PT ;  /* 0x0000f20008007a0c */ /* 0x000fc60003f26270 */
[----:B------:R-:W-:Y:S02]  /*15470*/  @!P3 LEA.HI R4, R4, R4, RZ, 0x1 ;  /* 0x000000040404b211 */ /* 0x000fe400078f08ff */
[----:B------:R-:W-:Y:S02]  /*15480*/  @!P2 LEA.HI R9, R5, R5, RZ, 0x1 ;  /* 0x000000050509a211 */ /* 0x000fe400078f08ff */
[----:B------:R-:W-:Y:S01]  /*15490*/  @!P3 LOP3.LUT R4, R4, 0xfffffffe, RZ, 0xc0, !PT ;  /* 0xfffffffe0404b812 */ /* 0x000fe200078ec0ff */
[----:B------:R-:W-:Y:S01]  /*154a0*/  @!P4 IMAD.WIDE R6, R0, 0x4, R2 ;  /* 0x000000040006c825 */ /* 0x000fe200078e0202 */
[----:B------:R-:W-:-:S03]  /*154b0*/  @!P2 LOP3.LUT R9, R9, 0xfffffffe, RZ, 0xc0, !PT ;  /* 0xfffffffe0909a812 */ /* 0x000fc600078ec0ff */
[----:B------:R-:W-:Y:S01]  /*154c0*/  @!P3 IMAD.WIDE R4, R4, 0x4, R2 ;  /* 0x000000040404b825 */ /* 0x000fe200078e0202 */
[----:B------:R1:W-:Y:S01]  /*154d0*/  @!P4 ST.E.64 [R6.64], R176 ;  /* 0x000000b00600c985 */ /* 0x0003e2000c101b14 */
[----:B------:R-:W-:-:S03]  /*154e0*/  @!P1 LEA.HI R8, R8, R8, RZ, 0x1 ;  /* 0x0000000808089211 */ /* 0x000fc600078f08ff */
[----:B------:R2:W-:Y:S01]  /*154f0*/  @!P3 ST.E.64 [R4.64], R188 ;  /* 0x000000bc0400b985 */ /* 0x0005e2000c101b14 */
[----:B------:R-:W-:Y:S02]  /*15500*/  @!P1 LOP3.LUT R8, R8, 0xfffffffe, RZ, 0xc0, !PT ;  /* 0xfffffffe08089812 */ /* 0x000fe400078ec0ff */
[C---:B-1----:R-:W-:Y:S02]  /*15510*/  IADD3 R7, R0.reuse, 0x20, RZ ;  /* 0x0000002000077810 */ /* 0x042fe40007ffe0ff */
[C---:B------:R-:W-:Y:S01]  /*15520*/  IADD3 R6, R0.reuse, 0x28, RZ ;  /* 0x0000002800067810 */ /* 0x040fe20007ffe0ff */
[----:B--2---:R-:W-:Y:S01]  /*15530*/  @!P2 IMAD.WIDE R4, R9, 0x4, R2 ;  /* 0x000000040904a825 */ /* 0x004fe200078e0202 */
[----:B------:R-:W-:Y:S02]  /*15540*/  IADD3 R9, R0, 0x30, RZ ;  /* 0x0000003000097810 */ /* 0x000fe40007ffe0ff */
[----:B------:R-:W-:Y:S02]  /*15550*/  ISETP.GE.AND P4, PT, R7, c[0x0][0x3c8], PT ;  /* 0x0000f20007007a0c */ /* 0x000fe40003f86270 */
[----:B------:R1:W-:Y:S01]  /*15560*/  @!P2 ST.E.64 [R4.64], R132 ;  /* 0x000000840400a985 */ /* 0x0003e2000c101b14 */
[----:B------:R-:W-:-:S02]  /*15570*/  ISETP.GE.AND P3, PT, R6, c[0x0][0x3c8], PT ;  /* 0x0000f20006007a0c */ /* 0x000fc40003f66270 */
[----:B------:R-:W-:Y:S01]  /*15580*/  ISETP.GE.AND P2, PT, R9, c[0x0][0x3c8], PT ;  /* 0x0000f20009007a0c */ /* 0x000fe20003f46270 */
[----:B-1----:R-:W-:-:S07]  /*15590*/  @!P1 IMAD.WIDE R4, R8, 0x4, R2 ;  /* 0x0000000408049825 */ /* 0x002fce00078e0202 */
[----:B------:R-:W-:Y:S01]  /*155a0*/  @!P4 LEA.HI R8, R7, R7, RZ, 0x1 ;  /* 0x000000070708c211 */ /* 0x000fe200078f08ff */
[----:B------:R1:W-:Y:S01]  /*155b0*/  @!P1 ST.E.64 [R4.64], R144 ;  /* 0x0000009004009985 */ /* 0x0003e2000c101b14 */
[----:B------:R-:W-:Y:S02]  /*155c0*/  ISETP.GE.AND P1, PT, R10, c[0x0][0x3c8], PT ;  /* 0x0000f2000a007a0c */ /* 0x000fe40003f26270 */
[----:B------:R-:W-:-:S11]  /*155d0*/  @!P4 LOP3.LUT R8, R8, 0xfffffffe, RZ, 0xc0, !PT ;  /* 0xfffffffe0808c812 */ /* 0x000fd600078ec0ff */
[----:B------:R-:W-:Y:S02]  /*155e0*/  @!P1 LEA.HI R10, R10, R10, RZ, 0x1 ;  /* 0x0000000a0a0a9211 */ /* 0x000fe400078f08ff */
[----:B-1----:R-:W-:Y:S02]  /*155f0*/  @!P3 LEA.HI R5, R6, R6, RZ, 0x1 ;  /* 0x000000060605b211 */ /* 0x002fe400078f08ff */
[----:B------:R-:W-:Y:S01]  /*15600*/  @!P2 LEA.HI R4, R9, R9, RZ, 0x1 ;  /* 0x000000090904a211 */ /* 0x000fe200078f08ff */
[--C-:B------:R-:W-:Y:S01]  /*15610*/  @!P4 IMAD.WIDE R8, R8, 0x4, R2.reuse ;  /* 0x000000040808c825 */ /* 0x100fe200078e0202 */
[----:B------:R-:W-:Y:S02]  /*15620*/  @!P3 LOP3.LUT R5, R5, 0xfffffffe, RZ, 0xc0, !PT ;  /* 0xfffffffe0505b812 */ /* 0x000fe400078ec0ff */
[----:B------:R-:W-:Y:S02]  /*15630*/  @!P2 LOP3.LUT R4, R4, 0xfffffffe, RZ, 0xc0, !PT ;  /* 0xfffffffe0404a812 */ /* 0x000fe400078ec0ff */
[----:B------:R1:W-:Y:S01]  /*15640*/  @!P4 ST.E.64 [R8.64], R148 ;  /* 0x000000940800c985 */ /* 0x0003e2000c101b14 */
[----:B------:R-:W-:-:S04]  /*15650*/  @!P3 IMAD.WIDE R6, R5, 0x4, R2 ;  /* 0x000000040506b825 */ /* 0x000fc800078e0202 */
[----:B------:R-:W-:Y:S01]  /*15660*/  @!P2 IMAD.WIDE R4, R4, 0x4, R2 ;  /* 0x000000040404a825 */ /* 0x000fe200078e0202 */
[----:B------:R2:W-:Y:S04]  /*15670*/  @!P3 ST.E.64 [R6.64], R160 ;  /* 0x000000a00600b985 */ /* 0x0005e8000c101b14 */
[----:B------:R3:W-:Y:S01]  /*15680*/  @!P2 ST.E.64 [R4.64], R52 ;  /* 0x000000340400a985 */ /* 0x0007e2000c101b14 */
[----:B-1----:R-:W-:Y:S02]  /*15690*/  @!P1 LOP3.LUT R8, R10, 0xfffffffe, RZ, 0xc0, !PT ;  /* 0xfffffffe0a089812 */ /* 0x002fe400078ec0ff */
[----:B------:R-:W-:-:S03]  /*156a0*/  IADD3 R9, R0, 0x40, RZ ;  /* 0x0000004000097810 */ /* 0x000fc60007ffe0ff */
[----:B--2---:R-:W-:Y:S01]  /*156b0*/  @!P1 IMAD.WIDE R6, R8, 0x4, R2 ;  /* 0x0000000408069825 */ /* 0x004fe200078e0202 */
[----:B------:R-:W-:Y:S02]  /*156c0*/  ISETP.GE.AND P4, PT, R9, c[0x0][0x3c8], PT ;  /* 0x0000f20009007a0c */ /* 0x000fe40003f86270 */
[C---:B------:R-:W-:Y:S02]  /*156d0*/  IADD3 R8, R0.reuse, 0x58, RZ ;  /* 0x0000005800087810 */ /* 0x040fe40007ffe0ff */
[C---:B---3--:R-:W-:Y:S01]  /*156e0*/  IADD3 R5, R0.reuse, 0x48, RZ ;  /* 0x0000004800057810 */ /* 0x048fe20007ffe0ff */
[----:B------:R1:W-:Y:S01]  /*156f0*/  @!P1 ST.E.64 [R6.64], R64 ;  /* 0x0000004006009985 */ /* 0x0003e2000c101b14 */
[----:B------:R-:W-:Y:S02]  /*15700*/  IADD3 R4, R0, 0x50, RZ ;  /* 0x0000005000047810 */ /* 0x000fe40007ffe0ff */
[----:B------:R-:W-:Y:S02]  /*15710*/  ISETP.GE.AND P3, PT, R5, c[0x0][0x3c8], PT ;  /* 0x0000f20005007a0c */ /* 0x000fe40003f66270 */
[----:B------:R-:W-:-:S02]  /*15720*/  ISETP.GE.AND P2, PT, R4, c[0x0][0x3c8], PT ;  /* 0x0000f20004007a0c */ /* 0x000fc40003f46270 */
[----:B------:R-:W-:Y:S02]  /*15730*/  ISETP.GE.AND P1, PT, R8, c[0x0][0x3c8], PT ;  /* 0x0000f20008007a0c */ /* 0x000fe40003f26270 */
[----:B------:R-:W-:-:S09]  /*15740*/  @!P4 LEA.HI R9, R9, R9, RZ, 0x1 ;  /* 0x000000090909c211 */ /* 0x000fd200078f08ff */
[----:B------:R-:W-:Y:S02]  /*15750*/  @!P2 LEA.HI R4, R4, R4, RZ, 0x1 ;  /* 0x000000040404a211 */ /* 0x000fe400078f08ff */
[----:B------:R-:W-:-:S04]  /*15760*/  @!P1 LEA.HI R8, R8, R8, RZ, 0x1 ;  /* 0x0000000808089211 */ /* 0x000fc800078f08ff */
[----:B------:R-:W-:Y:S02]  /*15770*/  @!P1 LOP3.LUT R10, R8, 0xfffffffe, RZ, 0xc0, !PT ;  /* 0xfffffffe080a9812 */ /* 0x000fe400078ec0ff */
[----:B-1----:R-:W-:Y:S02]  /*15780*/  @!P3 LEA.HI R6, R5, R5, RZ, 0x1 ;  /* 0x000000050506b211 */ /* 0x002fe400078f08ff */
[----:B------:R-:W-:Y:S02]  /*15790*/  @!P4 LOP3.LUT R5, R9, 0xfffffffe, RZ, 0xc0, !PT ;  /* 0xfffffffe0905c812 */ /* 0x000fe400078ec0ff */
[----:B------:R-:W-:Y:S02]  /*157a0*/  @!P3 LOP3.LUT R9, R6, 0xfffffffe, RZ, 0xc0, !PT ;  /* 0xfffffffe0609b812 */ /* 0x000fe400078ec0ff */
[----:B------:R-:W-:Y:S01]  /*157b0*/  @!P2 LOP3.LUT R6, R4, 0xfffffffe, RZ, 0xc0, !PT ;  /* 0xfffffffe0406a812 */ /* 0x000fe200078ec0ff */
[----:B------:R-:W-:-:S04]  /*157c0*/  @!P4 IMAD.WIDE R4, R5, 0x4, R2 ;  /* 0x000000040504c825 */ /* 0x000fc800078e0202 */
[--C-:B------:R-:W-:Y:S01]  /*157d0*/  @!P3 IMAD.WIDE R8, R9, 0x4, R2.reuse ;  /* 0x000000040908b825 */ /* 0x100fe200078e0202 */
[----:B------:R1:W-:Y:S03]  /*157e0*/  @!P4 ST.E.64 [R4.64], R68 ;  /* 0x000000440400c985 */ /* 0x0003e6000c101b14 */
[--C-:B------:R-:W-:Y:S01]  /*157f0*/  @!P2 IMAD.WIDE R6, R6, 0x4, R2.reuse ;  /* 0x000000040606a825 */ /* 0x100fe200078e0202 */
[----:B------:R2:W-:Y:S04]  /*15800*/  @!P3 ST.E.64 [R8.64], R80 ;  /* 0x000000500800b985 */ /* 0x0005e8000c101b14 */
[----:B------:R3:W-:Y:S01]  /*15810*/  @!P2 ST.E.64 [R6.64], R84 ;  /* 0x000000540600a985 */ /* 0x0007e2000c101b14 */
[----:B-1----:R-:W-:Y:S01]  /*15820*/  @!P1 IMAD.WIDE R4, R10, 0x4, R2 ;  /* 0x000000040a049825 */ /* 0x002fe200078e0202 */
[----:B--2---:R-:W-:-:S04]  /*15830*/  IADD3 R8, R0, 0x60, RZ ;  /* 0x0000006000087810 */ /* 0x004fc80007ffe0ff */
[----:B------:R1:W-:Y:S01]  /*15840*/  @!P1 ST.E.64 [R4.64], R96 ;  /* 0x0000006004009985 */ /* 0x0003e2000c101b14 */
[----:B---3--:R-:W-:Y:S02]  /*15850*/  IADD3 R6, R0, 0x68, RZ ;  /* 0x0000006800067810 */ /* 0x008fe40007ffe0ff */
[----:B------:R-:W-:Y:S02]  /*15860*/  ISETP.GE.AND P4, PT, R8, c[0x0][0x3c8], PT ;  /* 0x0000f20008007a0c */ /* 0x000fe40003f86270 */
[----:B------:R-:W-:-:S11]  /*15870*/  ISETP.GE.AND P3, PT, R6, c[0x0][0x3c8], PT ;  /* 0x0000f20006007a0c */ /* 0x000fd60003f66270 */
[----:B------:R-:W-:Y:S02]  /*15880*/  @!P4 LEA.HI R8, R8, R8, RZ, 0x1 ;  /* 0x000000080808c211 */ /* 0x000fe400078f08ff */
[----:B------:R-:W-:-:S04]  /*15890*/  @!P3 LEA.HI R7, R6, R6, RZ, 0x1 ;  /* 0x000000060607b211 */ /* 0x000fc800078f08ff */
[----:B------:R-:W-:Y:S02]  /*158a0*/  @!P3 LOP3.LUT R7, R7, 0xfffffffe, RZ, 0xc0, !PT ;  /* 0xfffffffe0707b812 */ /* 0x000fe400078ec0ff */
[C---:B-1----:R-:W-:Y:S02]  /*158b0*/  IADD3 R5, R0.reuse, 0x70, RZ ;  /* 0x0000007000057810 */ /* 0x042fe40007ffe0ff */
[----:B------:R-:W-:Y:S02]  /*158c0*/  IADD3 R4, R0, 0x78, RZ ;  /* 0x0000007800047810 */ /* 0x000fe40007ffe0ff */
[----:B------:R-:W-:Y:S02]  /*158d0*/  ISETP.GE.AND P2, PT, R5, c[0x0][0x3c8], PT ;  /* 0x0000f20005007a0c */ /* 0x000fe40003f46270 */
[----:B------:R-:W-:-:S11]  /*158e0*/  ISETP.GE.AND P1, PT, R4, c[0x0][0x3c8], PT ;  /* 0x0000f20004007a0c */ /* 0x000fd60003f26270 */
[----:B------:R-:W-:Y:S02]  /*158f0*/  @!P2 LEA.HI R6, R5, R5, RZ, 0x1 ;  /* 0x000000050506a211 */ /* 0x000fe400078f08ff */
[----:B------:R-:W-:Y:S02]  /*15900*/  @!P1 LEA.HI R4, R4, R4, RZ, 0x1 ;  /* 0x0000000404049211 */ /* 0x000fe400078f08ff */
[----:B------:R-:W-:Y:S02]  /*15910*/  @!P4 LOP3.LUT R5, R8, 0xfffffffe, RZ, 0xc0, !PT ;  /* 0xfffffffe0805c812 */ /* 0x000fe400078ec0ff */
[----:B------:R-:W-:Y:S01]  /*15920*/  @!P2 LOP3.LUT R10, R6, 0xfffffffe, RZ, 0xc0, !PT ;  /* 0xfffffffe060aa812 */ /* 0x000fe200078ec0ff */
[----:B------:R-:W-:Y:S01]  /*15930*/  @!P3 IMAD.WIDE R6, R7, 0x4, R2 ;  /* 0x000000040706b825 */ /* 0x000fe200078e0202 */
[----:B------:R-:W-:-:S03]  /*15940*/  @!P1 LOP3.LUT R11, R4, 0xfffffffe, RZ, 0xc0, !PT ;  /* 0xfffffffe040b9812 */ /* 0x000fc600078ec0ff */
[----:B------:R-:W-:-:S04]  /*15950*/  @!P4 IMAD.WIDE R8, R5, 0x4, R2 ;  /* 0x000000040508c825 */ /* 0x000fc800078e0202 */
[--C-:B------:R-:W-:Y:S01]  /*15960*/  @!P2 IMAD.WIDE R4, R10, 0x4, R2.reuse ;  /* 0x000000040a04a825 */ /* 0x100fe200078e0202 */
[----:B------:R1:W-:Y:S03]  /*15970*/  @!P4 ST.E.64 [R8.64], R100 ;  /* 0x000000640800c985 */ /* 0x0003e6000c101b14 */
[----:B------:R-:W-:Y:S01]  /*15980*/  @!P1 IMAD.WIDE R2, R11, 0x4, R2 ;  /* 0x000000040b029825 */ /* 0x000fe200078e0202 */
[----:B------:R1:W-:Y:S04]  /*15990*/  @!P3 ST.E.64 [R6.64], R112 ;  /* 0x000000700600b985 */ /* 0x0003e8000c101b14 */
[----:B------:R1:W-:Y:S04]  /*159a0*/  @!P2 ST.E.64 [R4.64], R116 ;  /* 0x000000740400a985 */ /* 0x0003e8000c101b14 */
[----:B------:R1:W-:Y:S02]  /*159b0*/  @!P1 ST.E.64 [R2.64], R128 ;  /* 0x0000008002009985 */ /* 0x0003e4000c101b14 */
.L_x_658:
[----:B-1----:R-:W-:Y:S05]  /*159c0*/  BSYNC B0 ;  /* 0x0000000000007941 */ /* 0x002fea0003800000 */
.L_x_657:
[----:B------:R1:W3:Y:S01]  /*159d0*/  SHFL.IDX PT, R3, R22, 0x1, 0x1c1f ;  /* 0x003c1f0016037f89 */ /* 0x0002e200000e0000 */
[----:B------:R-:W-:Y:S03]  /*159e0*/  BSSY B0, `(.L_x_659) ;  /* 0x0000060000007945 */ /* 0x000fe60003800000 */
[----:B------:R1:W4:Y:S01]  /*159f0*/  SHFL.IDX PT, R2, R23, 0x1, 0x1c1f ;  /* 0x003c1f0017027f89 */ /* 0x00032200000e0000 */
[----:B------:R-:W-:Y:S05]  /*15a00*/  @P0 BRA `(.L_x_660) ;  /* 0x000005d000000947 */ /* 0x000fea0003800000 */
[C---:B--2---:R-:W-:Y:S02]  /*15a10*/  IADD3 R6, R0.reuse, 0x8, RZ ;  /* 0x0000000800067810 */ /* 0x044fe40007ffe0ff */
[----:B------:R-:W-:-:S02]  /*15a20*/  IADD3 R5, R0, 0x10, RZ ;  /* 0x0000001000057810 */ /* 0x000fc40007ffe0ff */
[C---:B------:R-:W-:Y:S02]  /*15a30*/  ISETP.GE.AND P0, PT, R0.reuse, c[0x0][0x3c8], PT ;  /* 0x0000f20000007a0c */ /* 0x040fe40003f06270 */
[----:B------:R-:W-:Y:S02]  /*15a40*/  IADD3 R4, R0, 0x18, RZ ;  /* 0x0000001800047810 */ /* 0x000fe40007ffe0ff */
[----:B------:R-:W-:Y:S02]  /*15a50*/  ISETP.GE.AND P4, PT, R6, c[0x0][0x3c8], PT ;  /* 0x0000f20006007a0c */ /* 0x000fe40003f86270 */
[----:B------:R-:W-:Y:S02]  /*15a60*/  ISETP.GE.AND P3, PT, R5, c[0x0][0x3c8], PT ;  /* 0x0000f20005007a0c */ /* 0x000fe40003f66270 */
[----:B------:R-:W-:Y:S02]  /*15a70*/  ISETP.GE.AND P2, PT, R4, c[0x0][0x3c8], PT ;  /* 0x0000f20004007a0c */ /* 0x000fe40003f46270 */
[----:B------:R-:W-:-:S02]  /*15a80*/  IADD3 R10, R0, 0x20, RZ ;  /* 0x00000020000a7810 */ /* 0x000fc40007ffe0ff */
[C---:B------:R-:W-:Y:S01]  /*15a90*/  IADD3 R11, R0.reuse, 0x28, RZ ;  /* 0x00000028000b7810 */ /* 0x040fe20007ffe0ff */
[----:B---34-:R-:W-:Y:S01]  /*15aa0*/  @!P0 IMAD.WIDE R8, R0, 0x4, R2 ;  /* 0x0000000400088825 */ /* 0x018fe200078e0202 */
[----:B------:R-:W-:Y:S02]  /*15ab0*/  ISETP.GE.AND P1, PT, R10, c[0x0][0x3c8], PT ;  /* 0x0000f2000a007a0c */ /* 0x000fe40003f26270 */
[----:B------:R-:W-:Y:S02]  /*15ac0*/  IADD3 R12, R0, 0x50, RZ ;  /* 0x00000050000c7810 */ /* 0x000fe40007ffe0ff */
[----:B------:R-:W-:Y:S01]  /*15ad0*/  @!P4 LEA.HI R7, R6, R6, RZ, 0x1 ;  /* 0x000000060607c211 */ /* 0x000fe200078f08ff */
[----:B------:R2:W-:Y:S01]  /*15ae0*/  @!P0 ST.E.64 [R8.64], R178 ;  /* 0x000000b208008985 */ /* 0x0005e2000c101b14 */
[----:B------:R-:W-:Y:S02]  /*15af0*/  @!P3 LEA.HI R6, R5, R5, RZ, 0x1 ;  /* 0x000000050506b211 */ /* 0x000fe400078f08ff */
[----:B------:R-:W-:-:S02]  /*15b00*/  @!P2 LEA.HI R4, R4, R4, RZ, 0x1 ;  /* 0x000000040404a211 */ /* 0x000fc400078f08ff */
[----:B------:R-:W-:Y:S02]  /*15b10*/  @!P4 LOP3.LUT R5, R7, 0xfffffffe, RZ, 0xc0, !PT ;  /* 0xfffffffe0705c812 */ /* 0x000fe400078ec0ff */
[----:B------:R-:W-:Y:S02]  /*15b20*/  @!P3 LOP3.LUT R6, R6, 0xfffffffe, RZ, 0xc0, !PT ;  /* 0xfffffffe0606b812 */ /* 0x000fe400078ec0ff */
[----:B------:R-:W-:Y:S02]  /*15b30*/  ISETP.GE.AND P0, PT, R11, c[0x0][0x3c8], PT ;  /* 0x0000f2000b007a0c */ /* 0x000fe40003f06270 */
[----:B------:R-:W-:Y:S01]  /*15b40*/  @!P2 LOP3.LUT R4, R4, 0xfffffffe, RZ, 0xc0, !PT ;  /* 0xfffffffe0404a812 */ /* 0x000fe200078ec0ff */
[----:B------:R-:W-:-:S04]  /*15b50*/  @!P3 IMAD.WIDE R6, R6, 0x4, R2 ;  /* 0x000000040606b825 */ /* 0x000fc800078e0202 */
[----:B--2---:R-:W-:-:S04]  /*15b60*/  @!P4 IMAD.WIDE R8, R5, 0x4, R2 ;  /* 0x000000040508c825 */ /* 0x004fc800078e0202 */
[----:B------:R-:W-:Y:S01]  /*15b70*/  @!P2 IMAD.WIDE R4, R4, 0x4, R2 ;  /* 0x000000040404a825 */ /* 0x000fe200078e0202 */
[----:B------:R2:W-:Y:S04]  /*15b80*/  @!P4 ST.E.64 [R8.64], R190 ;  /* 0x000000be0800c985 */ /* 0x0005e8000c101b14 */
[----:B------:R3:W-:Y:S04]  /*15b90*/  @!P3 ST.E.64 [R6.64], R134 ;  /* 0x000000860600b985 */ /* 0x0007e8000c101b14 */
[----:B------:R4:W-:Y:S01]  /*15ba0*/  @!P2 ST.E.64 [R4.64], R146 ;  /* 0x000000920400a985 */ /* 0x0009e2000c101b14 */
[----:B--2---:R-:W-:-:S02]  /*15bb0*/  IADD3 R8, R0, 0x30, RZ ;  /* 0x0000003000087810 */ /* 0x004fc40007ffe0ff */
[----:B------:R-:W-:Y:S02]  /*15bc0*/  IADD3 R9, R0, 0x40, RZ ;  /* 0x0000004000097810 */ /* 0x000fe40007ffe0ff */
[----:B---3--:R-:W-:Y:S02]  /*15bd0*/  @!P1 LEA.HI R6, R10, R10, RZ, 0x1 ;  /* 0x0000000a0a069211 */ /* 0x008fe400078f08ff */
[----:B------:R-:W-:Y:S02]  /*15be0*/  IADD3 R10, R0, 0x38, RZ ;  /* 0x00000038000a7810 */ /* 0x000fe40007ffe0ff */
[----:B----4-:R-:W-:Y:S02]  /*15bf0*/  @!P0 LEA.HI R4, R11, R11, RZ, 0x1 ;  /* 0x0000000b0b048211 */ /* 0x010fe400078f08ff */
[----:B------:R-:W-:Y:S02]  /*15c00*/  @!P1 LOP3.LUT R6, R6, 0xfffffffe, RZ, 0xc0, !PT ;  /* 0xfffffffe06069812 */ /* 0x000fe400078ec0ff */
[----:B------:R-:W-:-:S02]  /*15c10*/  @!P0 LOP3.LUT R4, R4, 0xfffffffe, RZ, 0xc0, !PT ;  /* 0xfffffffe04048812 */ /* 0x000fc400078ec0ff */
[----:B------:R-:W-:Y:S01]  /*15c20*/  IADD3 R11, R0, 0x48, RZ ;  /* 0x00000048000b7810 */ /* 0x000fe20007ffe0ff */
[--C-:B------:R-:W-:Y:S01]  /*15c30*/  @!P1 IMAD.WIDE R6, R6, 0x4, R2.reuse ;  /* 0x0000000406069825 */ /* 0x100fe200078e0202 */
[----:B------:R-:W-:Y:S02]  /*15c40*/  ISETP.GE.AND P4, PT, R8, c[0x0][0x3c8], PT ;  /* 0x0000f20008007a0c */ /* 0x000fe40003f86270 */
[----:B------:R-:W-:Y:S01]  /*15c50*/  ISETP.GE.AND P3, PT, R10, c[0x0][0x3c8], PT ;  /* 0x0000f2000a007a0c */ /* 0x000fe20003f66270 */
[----:B------:R-:W-:Y:S01]  /*15c60*/  @!P0 IMAD.WIDE R4, R4, 0x4, R2 ;  /* 0x0000000404048825 */ /* 0x000fe200078e0202 */
[----:B------:R-:W-:Y:S01]  /*15c70*/  ISETP.GE.AND P2, PT, R9, c[0x0][0x3c8], PT ;  /* 0x0000f20009007a0c */ /* 0x000fe20003f46270 */
[----:B------:R2:W-:Y:S01]  /*15c80*/  @!P1 ST.E.64 [R6.64], R150 ;  /* 0x0000009606009985 */ /* 0x0005e2000c101b14 */
[----:B------:R-:W-:-:S03]  /*15c90*/  ISETP.GE.AND P1, PT, R11, c[0x0][0x3c8], PT ;  /* 0x0000f2000b007a0c */ /* 0x000fc60003f26270 */
[----:B------:R3:W-:Y:S01]  /*15ca0*/  @!P0 ST.E.64 [R4.64], R162 ;  /* 0x000000a204008985 */ /* 0x0007e2000c101b14 */
[----:B------:R-:W-:-:S13]  /*15cb0*/  ISETP.GE.AND P0, PT, R12, c[0x0][0x3c8], PT ;  /* 0x0000f2000c007a0c */ /* 0x000fda0003f06270 */
[----:B------:R-:W-:-:S04]  /*15cc0*/  @!P0 LEA.HI R12, R12, R12, RZ, 0x1 ;  /* 0x0000000c0c0c8211 */ /* 0x000fc800078f08ff */
[----:B------:R-:W-:Y:S02]  /*15cd0*/  @!P0 LOP3.LUT R12, R12, 0xfffffffe, RZ, 0xc0, !PT ;  /* 0xfffffffe0c0c8812 */ /* 0x000fe400078ec0ff */
[----:B--2---:R-:W-:Y:S02]  /*15ce0*/  @!P3 LEA.HI R6, R10, R10, RZ, 0x1 ;  /* 0x0000000a0a06b211 */ /* 0x004fe400078f08ff */
[----:B------:R-:W-:Y:S02]  /*15cf0*/  @!P1 LEA.HI R7, R11, R11, RZ, 0x1 ;  /* 0x0000000b0b079211 */ /* 0x000fe400078f08ff */
[----:B---3--:R-:W-:Y:S02]  /*15d00*/  @!P4 LEA.HI R4, R8, R8, RZ, 0x1 ;  /* 0x000000080804c211 */ /* 0x008fe400078f08ff */
[----:B------:R-:W-:Y:S02]  /*15d10*/  @!P2 LEA.HI R5, R9, R9, RZ, 0x1 ;  /* 0x000000090905a211 */ /* 0x000fe400078f08ff */
[----:B------:R-:W-:-:S02]  /*15d20*/  @!P4 LOP3.LUT R4, R4, 0xfffffffe, RZ, 0xc0, !PT ;  /* 0xfffffffe0404c812 */ /* 0x000fc400078ec0ff */
        /* <DEDUP_REMOVED lines=8> */
[--C-:B------:R-:W-:Y:S01]  /*15db0*/  @!P1 IMAD.WIDE R6, R7, 0x4, R2.reuse ;  /* 0x0000000407069825 */ /* 0x100fe200078e0202 */
[----:B------:R-:W-:Y:S04]  /*15dc0*/  @!P2 ST.E.64 [R10.64], R70 ;  /* 0x000000460a00a985 */ /* 0x000fe8000c101b14 */
[----:B------:R4:W-:Y:S01]  /*15dd0*/  @!P1 ST.E.64 [R6.64], R82 ;  /* 0x0000005206009985 */ /* 0x0009e2000c101b14 */
[----:B--2---:R-:W-:Y:S01]  /*15de0*/  @!P0 IMAD.WIDE R4, R12, 0x4, R2 ;  /* 0x000000040c048825 */ /* 0x004fe200078e0202 */
[----:B---3--:R-:W-:-:S04]  /*15df0*/  IADD3 R8, R0, 0x58, RZ ;  /* 0x0000005800087810 */ /* 0x008fc80007ffe0ff */
[----:B------:R2:W-:Y:S01]  /*15e00*/  @!P0 ST.E.64 [R4.64], R86 ;  /* 0x0000005604008985 */ /* 0x0005e2000c101b14 */
[----:B------:R-:W-:Y:S02]  /*15e10*/  ISETP.GE.AND P4, PT, R8, c[0x0][0x3c8], PT ;  /* 0x0000f20008007a0c */ /* 0x000fe40003f86270 */
[C---:B----4-:R-:W-:Y:S02]  /*15e20*/  IADD3 R7, R0.reuse, 0x60, RZ ;  /* 0x0000006000077810 */ /* 0x050fe40007ffe0ff */
[----:B------:R-:W-:Y:S02]  /*15e30*/  IADD3 R6, R0, 0x68, RZ ;  /* 0x0000006800067810 */ /* 0x000fe40007ffe0ff */
[----:B------:R-:W-:Y:S02]  /*15e40*/  ISETP.GE.AND P3, PT, R7, c[0x0][0x3c8], PT ;  /* 0x0000f20007007a0c */ /* 0x000fe40003f66270 */
[----:B------:R-:W-:-:S05]  /*15e50*/  ISETP.GE.AND P2, PT, R6, c[0x0][0x3c8], PT ;  /* 0x0000f20006007a0c */ /* 0x000fca0003f46270 */
[----:B------:R-:W-:-:S06]  /*15e60*/  @!P4 LEA.HI R9, R8, R8, RZ, 0x1 ;  /* 0x000000080809c211 */ /* 0x000fcc00078f08ff */
[----:B------:R-:W-:Y:S02]  /*15e70*/  @!P3 LEA.HI R8, R7, R7, RZ, 0x1 ;  /* 0x000000070708b211 */ /* 0x000fe400078f08ff */
[----:B------:R-:W-:Y:S02]  /*15e80*/  @!P2 LEA.HI R7, R6, R6, RZ, 0x1 ;  /* 0x000000060607a211 */ /* 0x000fe400078f08ff */
[----:B------:R-:W-:Y:S02]  /*15e90*/  @!P3 LOP3.LUT R8, R8, 0xfffffffe, RZ, 0xc0, !PT ;  /* 0xfffffffe0808b812 */ /* 0x000fe400078ec0ff */
[C---:B--2---:R-:W-:Y:S02]  /*15ea0*/  IADD3 R5, R0.reuse, 0x70, RZ ;  /* 0x0000007000057810 */ /* 0x044fe40007ffe0ff */
[----:B------:R-:W-:Y:S02]  /*15eb0*/  IADD3 R4, R0, 0x78, RZ ;  /* 0x0000007800047810 */ /* 0x000fe40007ffe0ff */
[----:B------:R-:W-:-:S02]  /*15ec0*/  ISETP.GE.AND P1, PT, R5, c[0x0][0x3c8], PT ;  /* 0x0000f20005007a0c */ /* 0x000fc40003f26270 */
[----:B------:R-:W-:Y:S02]  /*15ed0*/  ISETP.GE.AND P0, PT, R4, c[0x0][0x3c8], PT ;  /* 0x0000f20004007a0c */ /* 0x000fe40003f06270 */
[----:B------:R-:W-:-:S09]  /*15ee0*/  @!P2 LOP3.LUT R7, R7, 0xfffffffe, RZ, 0xc0, !PT ;  /* 0xfffffffe0707a812 */ /* 0x000fd200078ec0ff */
[----:B------:R-:W-:Y:S02]  /*15ef0*/  @!P1 LEA.HI R6, R5, R5, RZ, 0x1 ;  /* 0x0000000505069211 */ /* 0x000fe400078f08ff */
[----:B------:R-:W-:Y:S02]  /*15f00*/  @!P0 LEA.HI R4, R4, R4, RZ, 0x1 ;  /* 0x0000000404048211 */ /* 0x000fe400078f08ff */
[----:B------:R-:W-:Y:S01]  /*15f10*/  @!P4 LOP3.LUT R5, R9, 0xfffffffe, RZ, 0xc0, !PT ;  /* 0xfffffffe0905c812 */ /* 0x000fe200078ec0ff */
[--C-:B------:R-:W-:Y:S01]  /*15f20*/  @!P3 IMAD.WIDE R8, R8, 0x4, R2.reuse ;  /* 0x000000040808b825 */ /* 0x100fe200078e0202 */
[----:B------:R-:W-:Y:S02]  /*15f30*/  @!P1 LOP3.LUT R12, R6, 0xfffffffe, RZ, 0xc0, !PT ;  /* 0xfffffffe060c9812 */ /* 0x000fe400078ec0ff */
[----:B------:R-:W-:Y:S01]  /*15f40*/  @!P0 LOP3.LUT R13, R4, 0xfffffffe, RZ, 0xc0, !PT ;  /* 0xfffffffe040d8812 */ /* 0x000fe200078ec0ff */
[----:B------:R-:W-:-:S04]  /*15f50*/  @!P4 IMAD.WIDE R10, R5, 0x4, R2 ;  /* 0x00000004050ac825 */ /* 0x000fc800078e0202 */
[--C-:B------:R-:W-:Y:S01]  /*15f60*/  @!P2 IMAD.WIDE R6, R7, 0x4, R2.reuse ;  /* 0x000000040706a825 */ /* 0x100fe200078e0202 */
[----:B------:R2:W-:Y:S03]  /*15f70*/  @!P4 ST.E.64 [R10.64], R98 ;  /* 0x000000620a00c985 */ /* 0x0005e6000c101b14 */
[--C-:B------:R-:W-:Y:S01]  /*15f80*/  @!P1 IMAD.WIDE R4, R12, 0x4, R2.reuse ;  /* 0x000000040c049825 */ /* 0x100fe200078e0202 */
[----:B------:R2:W-:Y:S03]  /*15f90*/  @!P3 ST.E.64 [R8.64], R102 ;  /* 0x000000660800b985 */ /* 0x0005e6000c101b14 */
[----:B------:R-:W-:Y:S01]  /*15fa0*/  @!P0 IMAD.WIDE R2, R13, 0x4, R2 ;  /* 0x000000040d028825 */ /* 0x000fe200078e0202 */
[----:B------:R2:W-:Y:S04]  /*15fb0*/  @!P2 ST.E.64 [R6.64], R114 ;  /* 0x000000720600a985 */ /* 0x0005e8000c101b14 */
[----:B------:R2:W-:Y:S04]  /*15fc0*/  @!P1 ST.E.64 [R4.64], R118 ;  /* 0x0000007604009985 */ /* 0x0005e8000c101b14 */
[----:B------:R2:W-:Y:S02]  /*15fd0*/  @!P0 ST.E.64 [R2.64], R130 ;  /* 0x0000008202008985 */ /* 0x0005e4000c101b14 */
.L_x_660:
[----:B------:R-:W-:Y:S05]  /*15fe0*/  BSYNC B0 ;  /* 0x0000000000007941 */ /* 0x000fea0003800000 */
.L_x_659:
[----:B--23--:R2:W3:Y:S01]  /*15ff0*/  SHFL.IDX PT, R3, R22, 0x2, 0x1c1f ;  /* 0x005c1f0016037f89 */ /* 0x00c4e200000e0000 */
[----:B------:R-:W-:Y:S03]  /*16000*/  BSSY B0, `(.L_x_661) ;  /* 0x0000060000007945 */ /* 0x000fe60003800000 */
[----:B----4-:R2:W4:Y:S01]  /*16010*/  SHFL.IDX PT, R2, R23, 0x2, 0x1c1f ;  /* 0x005c1f0017027f89 */ /* 0x01052200000e0000 */
[----:B------:R-:W-:Y:S05]  /*16020*/  @P5 BRA `(.L_x_662) ;  /* 0x000005d000005947 */ /* 0x000fea0003800000 */
[C---:B------:R-:W-:Y:S02]  /*16030*/  IADD3 R5, R0.reuse, 0x8, RZ ;  /* 0x0000000800057810 */ /* 0x040fe40007ffe0ff */
[----:B------:R-:W-:-:S02]  /*16040*/  IADD3 R4, R0, 0x10, RZ ;  /* 0x0000001000047810 */ /* 0x000fc40007ffe0ff */
[----:B------:R-:W-:Y:S02]  /*16050*/  ISETP.GE.AND P2, PT, R5, c[0x0][0x3c8], PT ;  /* 0x0000f20005007a0c */ /* 0x000fe40003f46270 */
[----:B------:R-:W-:Y:S02]  /*16060*/  ISETP.GE.AND P1, PT, R4, c[0x0][0x3c8], PT ;  /* 0x0000f20004007a0c */ /* 0x000fe40003f26270 */
[C---:B------:R-:W-:Y:S02]  /*16070*/  ISETP.GE.AND P3, PT, R0.reuse, c[0x0][0x3c8], PT ;  /* 0x0000f20000007a0c */ /* 0x040fe40003f66270 */
[C---:B------:R-:W-:Y:S02]  /*16080*/  IADD3 R10, R0.reuse, 0x18, RZ ;  /* 0x00000018000a7810 */ /* 0x040fe40007ffe0ff */
[----:B------:R-:W-:Y:S02]  /*16090*/  IADD3 R11, R0, 0x20, RZ ;  /* 0x00000020000b7810 */ /* 0x000fe40007ffe0ff */
[----:B------:R-:W-:-:S02]  /*160a0*/  ISETP.GE.AND P0, PT, R10, c[0x0][0x3c8], PT ;  /* 0x0000f2000a007a0c */ /* 0x000fc40003f06270 */
[----:B------:R-:W-:Y:S02]  /*160b0*/  ISETP.GE.AND P5, PT, R11, c[0x0][0x3c8], PT ;  /* 0x0000f2000b007a0c */ /* 0x000fe40003fa6270 */
[----:B------:R-:W-:Y:S02]  /*160c0*/  @!P2 LEA.HI R5, R5, R5, RZ, 0x1 ;  /* 0x000000050505a211 */ /* 0x000fe400078f08ff */
[----:B------:R-:W-:Y:S01]  /*160d0*/  @!P1 LEA.HI R4, R4, R4, RZ, 0x1 ;  /* 0x0000000404049211 */ /* 0x000fe200078f08ff */
[--C-:B---34-:R-:W-:Y:S01]  /*160e0*/  @!P3 IMAD.WIDE R6, R0, 0x4, R2.reuse ;  /* 0x000000040006b825 */ /* 0x118fe200078e0202 */
[----:B------:R-:W-:Y:S02]  /*160f0*/  @!P2 LOP3.LUT R5, R5, 0xfffffffe, RZ, 0xc0, !PT ;  /* 0xfffffffe0505a812 */ /* 0x000fe400078ec0ff */
[----:B------:R-:W-:Y:S02]  /*16100*/  @!P1 LOP3.LUT R8, R4, 0xfffffffe, RZ, 0xc0, !PT ;  /* 0xfffffffe04089812 */ /* 0x000fe400078ec0ff */
[----:B------:R3:W-:Y:S01]  /*16110*/  @!P3 ST.E.64 [R6.64], R180 ;  /* 0x000000b40600b985 */ /* 0x0007e2000c101b14 */
[----:B------:R-:W-:Y:S01]  /*16120*/  @!P2 IMAD.WIDE R4, R5, 0x4, R2 ;  /* 0x000000040504a825 */ /* 0x000fe200078e0202 */
[----:B------:R-:W-:-:S03]  /*16130*/  IADD3 R12, R0, 0x48, RZ ;  /* 0x00000048000c7810 */ /* 0x000fc60007ffe0ff */
[----:B------:R-:W-:Y:S01]  /*16140*/  @!P1 IMAD.WIDE R8, R8, 0x4, R2 ;  /* 0x0000000408089825 */ /* 0x000fe200078e0202 */
[----:B------:R4:W-:Y:S04]  /*16150*/  @!P2 ST.E.64 [R4.64], R184 ;  /* 0x000000b80400a985 */ /* 0x0009e8000c101b14 */
[----:B------:R1:W-:Y:S01]  /*16160*/  @!P1 ST.E.64 [R8.64], R136 ;  /* 0x0000008808009985 */ /* 0x0003e2000c101b14 */
[----:B---3--:R-:W-:Y:S02]  /*16170*/  IADD3 R7, R0, 0x28, RZ ;  /* 0x0000002800077810 */ /* 0x008fe40007ffe0ff */
[----:B------:R-:W-:Y:S02]  /*16180*/  @!P5 LEA.HI R6, R11, R11, RZ, 0x1 ;  /* 0x0000000b0b06d211 */ /* 0x000fe400078f08ff */
[----:B------:R-:W-:-:S02]  /*16190*/  ISETP.GE.AND P4, PT, R7, c[0x0][0x3c8], PT ;  /* 0x0000f20007007a0c */ /* 0x000fc40003f86270 */
[----:B----4-:R-:W-:Y:S02]  /*161a0*/  @!P0 LEA.HI R4, R10, R10, RZ, 0x1 ;  /* 0x0000000a0a048211 */ /* 0x010fe400078f08ff */
[----:B------:R-:W-:Y:S02]  /*161b0*/  IADD3 R10, R0, 0x40, RZ ;  /* 0x00000040000a7810 */ /* 0x000fe40007ffe0ff */
[----:B------:R-:W-:Y:S02]  /*161c0*/  @!P0 LOP3.LUT R4, R4, 0xfffffffe, RZ, 0xc0, !PT ;  /* 0xfffffffe04048812 */ /* 0x000fe400078ec0ff */
[C---:B-1----:R-:W-:Y:S02]  /*161d0*/  IADD3 R8, R0.reuse, 0x30, RZ ;  /* 0x0000003000087810 */ /* 0x042fe40007ffe0ff */
[----:B------:R-:W-:Y:S01]  /*161e0*/  IADD3 R9, R0, 0x38, RZ ;  /* 0x0000003800097810 */ /* 0x000fe20007ffe0ff */
[----:B------:R-:W-:Y:S01]  /*161f0*/  @!P0 IMAD.WIDE R4, R4, 0x4, R2 ;  /* 0x0000000404048825 */ /* 0x000fe200078e0202 */
[----:B------:R-:W-:-:S02]  /*16200*/  ISETP.GE.AND P3, PT, R8, c[0x0][0x3c8], PT ;  /* 0x0000f20008007a0c */ /* 0x000fc40003f66270 */
[----:B------:R-:W-:Y:S02]  /*16210*/  ISETP.GE.AND P2, PT, R9, c[0x0][0x3c8], PT ;  /* 0x0000f20009007a0c */ /* 0x000fe40003f46270 */
[----:B------:R-:W-:Y:S01]  /*16220*/  @!P5 LOP3.LUT R6, R6, 0xfffffffe, RZ, 0xc0, !PT ;  /* 0xfffffffe0606d812 */ /* 0x000fe200078ec0ff */
[----:B------:R1:W-:Y:S01]  /*16230*/  @!P0 ST.E.64 [R4.64], R140 ;  /* 0x0000008c04008985 */ /* 0x0003e2000c101b14 */
[----:B------:R-:W-:Y:S02]  /*16240*/  ISETP.GE.AND P1, PT, R10, c[0x0][0x3c8], PT ;  /* 0x0000f2000a007a0c */ /* 0x000fe40003f26270 */
[----:B------:R-:W-:-:S13]  /*16250*/  ISETP.GE.AND P0, PT, R12, c[0x0][0x3c8], PT ;  /* 0x0000f2000c007a0c */ /* 0x000fda0003f06270 */
[----:B------:R-:W-:-:S04]  /*16260*/  @!P0 LEA.HI R12, R12, R12, RZ, 0x1 ;  /* 0x0000000c0c0c8211 */ /* 0x000fc800078f08ff */
[----:B------:R-:W-:Y:S01]  /*16270*/  @!P0 LOP3.LUT R12, R12, 0xfffffffe, RZ, 0xc0, !PT ;  /* 0xfffffffe0c0c8812 */ /* 0x000fe200078ec0ff */
[----:B-1----:R-:W-:Y:S01]  /*16280*/  @!P5 IMAD.WIDE R4, R6, 0x4, R2 ;  /* 0x000000040604d825 */ /* 0x002fe200078e0202 */
[----:B------:R-:W-:Y:S02]  /*16290*/  @!P4 LEA.HI R6, R7, R7, RZ, 0x1 ;  /* 0x000000070706c211 */ /* 0x000fe400078f08ff */
[----:B------:R-:W-:Y:S02]  /*162a0*/  @!P1 LEA.HI R7, R10, R10, RZ, 0x1 ;  /* 0x0000000a0a079211 */ /* 0x000fe400078f08ff */
[----:B------:R1:W-:Y:S01]  /*162b0*/  @!P5 ST.E.64 [R4.64], R152 ;  /* 0x000000980400d985 */ /* 0x0003e2000c101b14 */
[----:B------:R-:W-:Y:S02]  /*162c0*/  @!P4 LOP3.LUT R6, R6, 0xfffffffe, RZ, 0xc0, !PT ;  /* 0xfffffffe0606c812 */ /* 0x000fe400078ec0ff */
[----:B------:R-:W-:Y:S02]  /*162d0*/  @!P1 LOP3.LUT R7, R7, 0xfffffffe, RZ, 0xc0, !PT ;  /* 0xfffffffe07079812 */ /* 0x000fe400078ec0ff */
[----:B-1----:R-:W-:-:S02]  /*162e0*/  @!P3 LEA.HI R5, R8, R8, RZ, 0x1 ;  /* 0x000000080805b211 */ /* 0x002fc400078f08ff */
[----:B------:R-:W-:Y:S02]  /*162f0*/  @!P2 LEA.HI R4, R9, R9, RZ, 0x1 ;  /* 0x000000090904a211 */ /* 0x000fe400078f08ff */
[----:B------:R-:W-:Y:S02]  /*16300*/  @!P3 LOP3.LUT R8, R5, 0xfffffffe, RZ, 0xc0, !PT ;  /* 0xfffffffe0508b812 */ /* 0x000fe400078ec0ff */
[----:B------:R-:W-:Y:S01]  /*16310*/  @!P2 LOP3.LUT R10, R4, 0xfffffffe, RZ, 0xc0, !PT ;  /* 0xfffffffe040aa812 */ /* 0x000fe200078ec0ff */
[----:B------:R-:W-:-:S04]  /*16320*/  @!P4 IMAD.WIDE R4, R6, 0x4, R2 ;  /* 0x000000040604c825 */ /* 0x000fc800078e0202 */
[--C-:B------:R-:W-:Y:S01]  /*16330*/  @!P3 IMAD.WIDE R8, R8, 0x4, R2.reuse ;  /* 0x000000040808b825 */ /* 0x100fe200078e0202 */
[----:B------:R1:W-:Y:S03]  /*16340*/  @!P4 ST.E.64 [R4.64], R156 ;  /* 0x0000009c0400c985 */ /* 0x0003e6000c101b14 */
[--C-:B------:R-:W-:Y:S01]  /*16350*/  @!P2 IMAD.WIDE R10, R10, 0x4, R2.reuse ;  /* 0x000000040a0aa825 */ /* 0x100fe200078e0202 */
[----:B------:R3:W-:Y:S03]  /*16360*/  @!P3 ST.E.64 [R8.64], R56 ;  /* 0x000000380800b985 */ /* 0x0007e6000c101b14 */
[--C-:B------:R-:W-:Y:S01]  /*16370*/  @!P1 IMAD.WIDE R6, R7, 0x4, R2.reuse ;  /* 0x0000000407069825 */ /* 0x100fe200078e0202 */
[----:B------:R-:W-:Y:S04]  /*16380*/  @!P2 ST.E.64 [R10.64], R60 ;  /* 0x0000003c0a00a985 */ /* 0x000fe8000c101b14 */
[----:B------:R4:W-:Y:S01]  /*16390*/  @!P1 ST.E.64 [R6.64], R72 ;  /* 0x0000004806009985 */ /* 0x0009e2000c101b14 */
[----:B-1----:R-:W-:Y:S01]  /*163a0*/  @!P0 IMAD.WIDE R4, R12, 0x4, R2 ;  /* 0x000000040c048825 */ /* 0x002fe200078e0202 */
[----:B---3--:R-:W-:-:S04]  /*163b0*/  IADD3 R9, R0, 0x50, RZ ;  /* 0x0000005000097810 */ /* 0x008fc80007ffe0ff */
[----:B------:R1:W-:Y:S01]  /*163c0*/  @!P0 ST.E.64 [R4.64], R76 ;  /* 0x0000004c04008985 */ /* 0x0003e2000c101b14 */
[----:B------:R-:W-:Y:S02]  /*163d0*/  IADD3 R8, R0, 0x58, RZ ;  /* 0x0000005800087810 */ /* 0x000fe40007ffe0ff */
[----:B------:R-:W-:Y:S02]  /*163e0*/  ISETP.GE.AND P5, PT, R9, c[0x0][0x3c8], PT ;  /* 0x0000f20009007a0c */ /* 0x000fe40003fa6270 */
[----:B------:R-:W-:Y:S02]  /*163f0*/  ISETP.GE.AND P4, PT, R8, c[0x0][0x3c8], PT ;  /* 0x0000f20008007a0c */ /* 0x000fe40003f86270 */
[C---:B----4-:R-:W-:Y:S02]  /*16400*/  IADD3 R7, R0.reuse, 0x60, RZ ;  /* 0x0000006000077810 */ /* 0x050fe40007ffe0ff */
[----:B------:R-:W-:Y:S02]  /*16410*/  IADD3 R6, R0, 0x68, RZ ;  /* 0x0000006800067810 */ /* 0x000fe40007ffe0ff */
[----:B------:R-:W-:-:S02]  /*16420*/  ISETP.GE.AND P3, PT, R7, c[0x0][0x3c8], PT ;  /* 0x0000f20007007a0c */ /* 0x000fc40003f66270 */
[----:B------:R-:W-:-:S03]  /*16430*/  ISETP.GE.AND P2, PT, R6, c[0x0][0x3c8], PT ;  /* 0x0000f20006007a0c */ /* 0x000fc60003f46270 */
[----:B------:R-:W-:Y:S02]  /*16440*/  @!P5 LEA.HI R9, R9, R9, RZ, 0x1 ;  /* 0x000000090909d211 */ /* 0x000fe400078f08ff */
[----:B------:R-:W-:-:S04]  /*16450*/  @!P4 LEA.HI R10, R8, R8, RZ, 0x1 ;  /* 0x00000008080ac211 */ /* 0x000fc800078f08ff */
[----:B------:R-:W-:Y:S02]  /*16460*/  @!P4 LOP3.LUT R10, R10, 0xfffffffe, RZ, 0xc0, !PT ;  /* 0xfffffffe0a0ac812 */ /* 0x000fe400078ec0ff */
[----:B------:R-:W-:Y:S02]  /*16470*/  @!P3 LEA.HI R8, R7, R7, RZ, 0x1 ;  /* 0x000000070708b211 */ /* 0x000fe400078f08ff */
[----:B------:R-:W-:Y:S01]  /*16480*/  @!P2 LEA.HI R7, R6, R6, RZ, 0x1 ;  /* 0x000000060607a211 */ /* 0x000fe200078f08ff */
[----:B------:R-:W-:Y:S01]  /*16490*/  @!P4 IMAD.WIDE R10, R10, 0x4, R2 ;  /* 0x000000040a0ac825 */ /* 0x000fe200078e0202 */
[----:B------:R-:W-:Y:S02]  /*164a0*/  @!P3 LOP3.LUT R8, R8, 0xfffffffe, RZ, 0xc0, !PT ;  /* 0xfffffffe0808b812 */ /* 0x000fe400078ec0ff */
[C---:B-1----:R-:W-:Y:S02]  /*164b0*/  IADD3 R5, R0.reuse, 0x70, RZ ;  /* 0x0000007000057810 */ /* 0x042fe40007ffe0ff */
[----:B------:R-:W-:-:S02]  /*164c0*/  IADD3 R4, R0, 0x78, RZ ;  /* 0x0000007800047810 */ /* 0x000fc40007ffe0ff */
[----:B------:R-:W-:Y:S02]  /*164d0*/  ISETP.GE.AND P1, PT, R5, c[0x0][0x3c8], PT ;  /* 0x0000f20005007a0c */ /* 0x000fe40003f26270 */
[----:B------:R-:W-:Y:S02]  /*164e0*/  ISETP.GE.AND P0, PT, R4, c[0x0][0x3c8], PT ;  /* 0x0000f20004007a0c */ /* 0x000fe40003f06270 */
[----:B------:R-:W-:-:S09]  /*164f0*/  @!P2 LOP3.LUT R7, R7, 0xfffffffe, RZ, 0xc0, !PT ;  /* 0xfffffffe0707a812 */ /* 0x000fd200078ec0ff */
[----:B------:R-:W-:Y:S02]  /*16500*/  @!P1 LEA.HI R6, R5, R5, RZ, 0x1 ;  /* 0x0000000505069211 */ /* 0x000fe400078f08ff */
[----:B------:R-:W-:Y:S01]  /*16510*/  @!P5 LOP3.LUT R5, R9, 0xfffffffe, RZ, 0xc0, !PT ;  /* 0xfffffffe0905d812 */ /* 0x000fe200078ec0ff */
[--C-:B------:R-:W-:Y:S01]  /*16520*/  @!P3 IMAD.WIDE R8, R8, 0x4, R2.reuse ;  /* 0x000000040808b825 */ /* 0x100fe200078e0202 */
[----:B------:R-:W-:Y:S02]  /*16530*/  @!P0 LEA.HI R4, R4, R4, RZ, 0x1 ;  /* 0x0000000404048211 */ /* 0x000fe400078f08ff */
        /* <DEDUP_REMOVED lines=12> */
.L_x_662:
[----:B------:R-:W-:Y:S05]  /*16600*/  BSYNC B0 ;  /* 0x0000000000007941 */ /* 0x000fea0003800000 */
.L_x_661:
[----:B-1-3--:R1:W3:Y:S04]  /*16610*/  SHFL.IDX PT, R3, R22, 0x3, 0x1c1f ;  /* 0x007c1f0016037f89 */ /* 0x00a2e800000e0000 */
[----:B----4-:R1:W4:Y:S01]  /*16620*/  SHFL.IDX PT, R2, R23, 0x3, 0x1c1f ;  /* 0x007c1f0017027f89 */ /* 0x01032200000e0000 */
[----:B------:R-:W-:Y:S05]  /*16630*/  @P6 EXIT ;  /* 0x000000000000694d */ /* 0x000fea0003800000 */
[C---:B------:R-:W-:Y:S02]  /*16640*/  ISETP.GE.AND P0, PT, R0.reuse, c[0x0][0x3c8], PT ;  /* 0x0000f20000007a0c */ /* 0x040fe40003f06270 */
[----:B------:R-:W-:-:S02]  /*16650*/  IADD3 R5, R0, 0x8, RZ ;  /* 0x0000000800057810 */ /* 0x000fc40007ffe0ff */
[----:B------:R-:W-:Y:S02]  /*16660*/  IADD3 R4, R0, 0x10, RZ ;  /* 0x0000001000047810 */ /* 0x000fe40007ffe0ff */
[----:B------:R-:W-:Y:S02]  /*16670*/  ISETP.GE.AND P6, PT, R5, c[0x0][0x3c8], PT ;  /* 0x0000f20005007a0c */ /* 0x000fe40003fc6270 */
[----:B------:R-:W-:Y:S02]  /*16680*/  ISETP.GE.AND P5, PT, R4, c[0x0][0x3c8], PT ;  /* 0x0000f20004007a0c */ /* 0x000fe40003fa6270 */
[C---:B------:R-:W-:Y:S02]  /*16690*/  IADD3 R8, R0.reuse, 0x18, RZ ;  /* 0x0000001800087810 */ /* 0x040fe40007ffe0ff */
[C---:B------:R-:W-:Y:S01]  /*166a0*/  IADD3 R9, R0.reuse, 0x20, RZ ;  /* 0x0000002000097810 */ /* 0x040fe20007ffe0ff */
[C---:B---34-:R-:W-:Y:S01]  /*166b0*/  @!P0 IMAD.WIDE R6, R0.reuse, 0x4, R2 ;  /* 0x0000000400068825 */ /* 0x058fe200078e0202 */
[----:B------:R-:W-:-:S02]  /*166c0*/  IADD3 R10, R0, 0x28, RZ ;  /* 0x00000028000a7810 */ /* 0x000fc40007ffe0ff */
[C---:B------:R-:W-:Y:S02]  /*166d0*/  IADD3 R11, R0.reuse, 0x30, RZ ;  /* 0x00000030000b7810 */ /* 0x040fe40007ffe0ff */
[----:B------:R3:W-:Y:S01]  /*166e0*/  @!P0 ST.E.64 [R6.64], R182 ;  /* 0x000000b606008985 */ /* 0x0007e2000c101b14 */
[----:B------:R-:W-:Y:S02]  /*166f0*/  IADD3 R12, R0, 0x38, RZ ;  /* 0x00000038000c7810 */ /* 0x000fe40007ffe0ff */
[----:B------:R-:W-:Y:S02]  /*16700*/  @!P5 LEA.HI R4, R4, R4, RZ, 0x1 ;  /* 0x000000040404d211 */ /* 0x000fe400078f08ff */
[----:B------:R-:W-:Y:S02]  /*16710*/  ISETP.GE.AND P4, PT, R8, c[0x0][0x3c8], PT ;  /* 0x0000f20008007a0c */ /* 0x000fe40003f86270 */
[----:B------:R-:W-:Y:S02]  /*16720*/  ISETP.GE.AND P3, PT, R9, c[0x0][0x3c8], PT ;  /* 0x0000f20009007a0c */ /* 0x000fe40003f66270 */
[----:B------:R-:W-:-:S02]  /*16730*/  @!P5 LOP3.LUT R4, R4, 0xfffffffe, RZ, 0xc0, !PT ;  /* 0xfffffffe0404d812 */ /* 0x000fc400078ec0ff */
[----:B------:R-:W-:Y:S02]  /*16740*/  ISETP.GE.AND P2, PT, R10, c[0x0][0x3c8], PT ;  /* 0x0000f2000a007a0c */ /* 0x000fe40003f46270 */
[----:B------:R-:W-:Y:S02]  /*16750*/  ISETP.GE.AND P1, PT, R11, c[0x0][0x3c8], PT ;  /* 0x0000f2000b007a0c */ /* 0x000fe40003f26270 */
[----:B------:R-:W-:Y:S02]  /*16760*/  ISETP.GE.AND P0, PT, R12, c[0x0][0x3c8], PT ;  /* 0x0000f2000c007a0c */ /* 0x000fe40003f06270 */
[C---:B------:R-:W-:Y:S02]  /*16770*/  IADD3 R14, R0.reuse, 0x40, RZ ;  /* 0x00000040000e7810 */ /* 0x040fe40007ffe0ff */
[----:B------:R-:W-:Y:S02]  /*16780*/  IADD3 R15, R0, 0x48, RZ ;  /* 0x00000048000f7810 */ /* 0x000fe40007ffe0ff */
[----:B---3--:R-:W-:Y:S01]  /*16790*/  @!P6 LEA.HI R6, R5, R5, RZ, 0x1 ;  /* 0x000000050506e211 */ /* 0x008fe200078f08ff */
[----:B------:R-:W-:-:S03]  /*167a0*/  @!P5 IMAD.WIDE R4, R4, 0x4, R2 ;  /* 0x000000040404d825 */ /* 0x000fc600078e0202 */
[----:B------:R-:W-:-:S05]  /*167b0*/  @!P6 LOP3.LUT R6, R6, 0xfffffffe, RZ, 0xc0, !PT ;  /* 0xfffffffe0606e812 */ /* 0x000fca00078ec0ff */
[----:B------:R-:W-:-:S05]  /*167c0*/  @!P6 IMAD.WIDE R6, R6, 0x4, R2 ;  /* 0x000000040606e825 */ /* 0x000fca00078e0202 */
[----:B------:R3:W-:Y:S01]  /*167d0*/  @!P6 ST.E.64 [R6.64], R186 ;  /* 0x000000ba0600e985 */ /* 0x0007e2000c101b14 */
[----:B------:R-:W-:-:S03]  /*167e0*/  ISETP.GE.AND P6, PT, R14, c[0x0][0x3c8], PT ;  /* 0x0000f2000e007a0c */ /* 0x000fc60003fc6270 */
[----:B------:R4:W-:Y:S01]  /*167f0*/  @!P5 ST.E.64 [R4.64], R138 ;  /* 0x0000008a0400d985 */ /* 0x0009e2000c101b14 */
[----:B------:R-:W-:Y:S02]  /*16800*/  ISETP.GE.AND P5, PT, R15, c[0x0][0x3c8], PT ;  /* 0x0000f2000f007a0c */ /* 0x000fe40003fa6270 */
[----:B---3--:R-:W-:Y:S02]  /*16810*/  @!P2 LEA.HI R7, R10, R10, RZ, 0x1 ;  /* 0x0000000a0a07a211 */ /* 0x008fe400078f08ff */
[----:B------:R-:W-:Y:S02]  /*16820*/  @!P1 LEA.HI R6, R11, R11, RZ, 0x1 ;  /* 0x0000000b0b069211 */ /* 0x000fe400078f08ff */
[----:B----4-:R-:W-:Y:S02]  /*16830*/  @!P4 LEA.HI R4, R8, R8, RZ, 0x1 ;  /* 0x000000080804c211 */ /* 0x010fe400078f08ff */
[----:B------:R-:W-:Y:S02]  /*16840*/  @!P3 LEA.HI R8, R9, R9, RZ, 0x1 ;  /* 0x000000090908b211 */ /* 0x000fe400078f08ff */
[----:B------:R-:W-:-:S02]  /*16850*/  @!P0 LEA.HI R5, R12, R12, RZ, 0x1 ;  /* 0x0000000c0c058211 */ /* 0x000fc400078f08ff */
[----:B------:R-:W-:Y:S02]  /*16860*/  @!P4 LOP3.LUT R4, R4, 0xfffffffe, RZ, 0xc0, !PT ;  /* 0xfffffffe0404c812 */ /* 0x000fe400078ec0ff */
[----:B------:R-:W-:Y:S02]  /*16870*/  @!P3 LOP3.LUT R8, R8, 0xfffffffe, RZ, 0xc0, !PT ;  /* 0xfffffffe0808b812 */ /* 0x000fe400078ec0ff */
[----:B------:R-:W-:Y:S01]  /*16880*/  @!P2 LOP3.LUT R7, R7, 0xfffffffe, RZ, 0xc0, !PT ;  /* 0xfffffffe0707a812 */ /* 0x000fe200078ec0ff */
[--C-:B------:R-:W-:Y:S01]  /*16890*/  @!P4 IMAD.WIDE R12, R4, 0x4, R2.reuse ;  /* 0x00000004040cc825 */ /* 0x100fe200078e0202 */
[----:B------:R-:W-:Y:S02]  /*168a0*/  @!P1 LOP3.LUT R6, R6, 0xfffffffe, RZ, 0xc0, !PT ;  /* 0xfffffffe06069812 */ /* 0x000fe400078ec0ff */
[----:B------:R-:W-:Y:S01]  /*168b0*/  @!P0 LOP3.LUT R5, R5, 0xfffffffe, RZ, 0xc0, !PT ;  /* 0xfffffffe05058812 */ /* 0x000fe200078ec0ff */
[--C-:B------:R-:W-:Y:S01]  /*168c0*/  @!P3 IMAD.WIDE R10, R8, 0x4, R2.reuse ;  /* 0x00000004080ab825 */ /* 0x100fe200078e0202 */
[----:B------:R3:W-:Y:S03]  /*168d0*/  @!P4 ST.E.64 [R12.64], R142 ;  /* 0x0000008e0c00c985 */ /* 0x0007e6000c101b14 */
[--C-:B------:R-:W-:Y:S01]  /*168e0*/  @!P2 IMAD.WIDE R8, R7, 0x4, R2.reuse ;  /* 0x000000040708a825 */ /* 0x100fe200078e0202 */
[----:B------:R4:W-:Y:S03]  /*168f0*/  @!P3 ST.E.64 [R10.64], R154 ;  /* 0x0000009a0a00b985 */ /* 0x0009e6000c101b14 */
[--C-:B------:R-:W-:Y:S01]  /*16900*/  @!P1 IMAD.WIDE R6, R6, 0x4, R2.reuse ;  /* 0x0000000406069825 */ /* 0x100fe200078e0202 */
[----:B------:R1:W-:Y:S03]  /*16910*/  @!P2 ST.E.64 [R8.64], R158 ;  /* 0x0000009e0800a985 */ /* 0x0003e6000c101b14 */
[----:B------:R-:W-:Y:S01]  /*16920*/  @!P0 IMAD.WIDE R4, R5, 0x4, R2 ;  /* 0x0000000405048825 */ /* 0x000fe200078e0202 */
[----:B------:R-:W-:Y:S04]  /*16930*/  @!P1 ST.E.64 [R6.64], R58 ;  /* 0x0000003a06009985 */ /* 0x000fe8000c101b14 */
[----:B------:R2:W-:Y:S01]  /*16940*/  @!P0 ST.E.64 [R4.64], R62 ;  /* 0x0000003e04008985 */ /* 0x0005e2000c101b14 */
[----:B---3--:R-:W-:-:S02]  /*16950*/  IADD3 R12, R0, 0x70, RZ ;  /* 0x00000070000c7810 */ /* 0x008fc40007ffe0ff */
[C---:B----4-:R-:W-:Y:S02]  /*16960*/  IADD3 R10, R0.reuse, 0x60, RZ ;  /* 0x00000060000a7810 */ /* 0x050fe40007ffe0ff */
[C---:B------:R-:W-:Y:S02]  /*16970*/  IADD3 R11, R0.reuse, 0x68, RZ ;  /* 0x00000068000b7810 */ /* 0x040fe40007ffe0ff */
[C---:B-1----:R-:W-:Y:S02]  /*16980*/  IADD3 R8, R0.reuse, 0x50, RZ ;  /* 0x0000005000087810 */ /* 0x042fe40007ffe0ff */
[----:B------:R-:W-:Y:S02]  /*16990*/  IADD3 R9, R0, 0x58, RZ ;  /* 0x0000005800097810 */ /* 0x000fe40007ffe0ff */
[----:B------:R-:W-:Y:S02]  /*169a0*/  ISETP.GE.AND P4, PT, R8, c[0x0][0x3c8], PT ;  /* 0x0000f20008007a0c */ /* 0x000fe40003f86270 */
[----:B------:R-:W-:-:S02]  /*169b0*/  ISETP.GE.AND P3, PT, R9, c[0x0][0x3c8], PT ;  /* 0x0000f20009007a0c */ /* 0x000fc40003f66270 */
[----:B--2---:R-:W-:Y:S02]  /*169c0*/  @!P6 LEA.HI R4, R14, R14, RZ, 0x1 ;  /* 0x0000000e0e04e211 */ /* 0x004fe400078f08ff */
[----:B------:R-:W-:Y:S02]  /*169d0*/  @!P5 LEA.HI R5, R15, R15, RZ, 0x1 ;  /* 0x0000000f0f05d211 */ /* 0x000fe400078f08ff */
[----:B------:R-:W-:Y:S02]  /*169e0*/  @!P6 LOP3.LUT R4, R4, 0xfffffffe, RZ, 0xc0, !PT ;  /* 0xfffffffe0404e812 */ /* 0x000fe400078ec0ff */
[----:B------:R-:W-:Y:S02]  /*169f0*/  ISETP.GE.AND P2, PT, R10, c[0x0][0x3c8], PT ;  /* 0x0000f2000a007a0c */ /* 0x000fe40003f46270 */
[----:B------:R-:W-:Y:S01]  /*16a00*/  @!P5 LOP3.LUT R5, R5, 0xfffffffe, RZ, 0xc0, !PT ;  /* 0xfffffffe0505d812 */ /* 0x000fe200078ec0ff */
[----:B------:R-:W-:Y:S01]  /*16a10*/  @!P6 IMAD.WIDE R6, R4, 0x4, R2 ;  /* 0x000000040406e825 */ /* 0x000fe200078e0202 */
[----:B------:R-:W-:-:S02]  /*16a20*/  ISETP.GE.AND P1, PT, R11, c[0x0][0x3c8], PT ;  /* 0x0000f2000b007a0c */ /* 0x000fc40003f26270 */
[----:B------:R-:W-:Y:S01]  /*16a30*/  ISETP.GE.AND P0, PT, R12, c[0x0][0x3c8], PT ;  /* 0x0000f2000c007a0c */ /* 0x000fe20003f06270 */
[----:B------:R-:W-:Y:S01]  /*16a40*/  @!P5 IMAD.WIDE R4, R5, 0x4, R2 ;  /* 0x000000040504d825 */ /* 0x000fe200078e0202 */
[----:B------:R1:W-:Y:S01]  /*16a50*/  @!P6 ST.E.64 [R6.64], R74 ;  /* 0x0000004a0600e985 */ /* 0x0003e2000c101b14 */
[----:B------:R-:W-:-:S03]  /*16a60*/  IADD3 R0, R0, 0x78, RZ ;  /* 0x0000007800007810 */ /* 0x000fc60007ffe0ff */
[----:B------:R2:W-:Y:S01]  /*16a70*/  @!P5 ST.E.64 [R4.64], R78 ;  /* 0x0000004e0400d985 */ /* 0x0005e2000c101b14 */
[----:B-1----:R-:W-:-:S04]  /*16a80*/  @!P2 LEA.HI R7, R10, R10, RZ, 0x1 ;  /* 0x0000000a0a07a211 */ /* 0x002fc800078f08ff */
[----:B------:R-:W-:Y:S02]  /*16a90*/  @!P1 LEA.HI R6, R11, R11, RZ, 0x1 ;  /* 0x0000000b0b069211 */ /* 0x000fe400078f08ff */
[----:B--2---:R-:W-:Y:S02]  /*16aa0*/  @!P4 LEA.HI R4, R8, R8, RZ, 0x1 ;  /* 0x000000080804c211 */ /* 0x004fe400078f08ff */
[----:B------:R-:W-:Y:S02]  /*16ab0*/  @!P3 LEA.HI R8, R9, R9, RZ, 0x1 ;  /* 0x000000090908b211 */ /* 0x000fe400078f08ff */
[----:B------:R-:W-:Y:S02]  /*16ac0*/  @!P0 LEA.HI R5, R12, R12, RZ, 0x1 ;  /* 0x0000000c0c058211 */ /* 0x000fe400078f08ff */
[----:B------:R-:W-:Y:S02]  /*16ad0*/  @!P4 LOP3.LUT R4, R4, 0xfffffffe, RZ, 0xc0, !PT ;  /* 0xfffffffe0404c812 */ /* 0x000fe400078ec0ff */
[----:B------:R-:W-:-:S02]  /*16ae0*/  @!P3 LOP3.LUT R8, R8, 0xfffffffe, RZ, 0xc0, !PT ;  /* 0xfffffffe0808b812 */ /* 0x000fc400078ec0ff */
        /* <DEDUP_REMOVED lines=20> */
.L_x_656:
[----:B------:R-:W3:Y:S02]  /*16c30*/  S2R R0, SR_TID.X ;  /* 0x0000000000007919 */ /* 0x000ee40000002100 */
[----:B---3--:R-:W-:-:S13]  /*16c40*/  ISETP.GT.AND P0, PT, R0, 0x7f, PT ;  /* 0x0000007f0000780c */ /* 0x008fda0003f04270 */
[----:B------:R-:W-:Y:S05]  /*16c50*/  @P0 EXIT ;  /* 0x000000000000094d */ /* 0x000fea0003800000 */
[----:B------:R-:W3:Y:S01]  /*16c60*/  S2R R8, SR_CTAID.X ;  /* 0x0000000000087919 */ /* 0x000ee20000002500 */
[----:B------:R-:W-:-:S05]  /*16c70*/  MOV R3, c[0x0][0x4e8] ;  /* 0x00013a0000037a02 */ /* 0x000fca0000000f00 */
[----:B-1----:R-:W-:Y:S01]  /*16c80*/  IMAD R2, R3, c[0x0][0x388], RZ ;  /* 0x0000e20003027a24 */ /* 0x002fe200078e02ff */
[----:B---3--:R-:W-:-:S04]  /*16c90*/  LEA R8, R8, R0, 0x7 ;  /* 0x0000000008087211 */ /* 0x008fc800078e38ff */
        /* <DEDUP_REMOVED lines=25> */
[----:B------:R-:W-:Y:S02]  /*16e30*/  IMAD.IADD R3, R5, 0x1, R3 ;  /* 0x0000000105037824 */ /* 0x000fe400078e0203 */
[----:B------:R-:W-:Y:S01]  /*16e40*/  IMAD R5, R7, c[0x0][0x4e8], R8 ;  /* 0x00013a0007057a24 */ /* 0x000fe200078e0208 */
[----:B------:R-:W-:Y:S01]  /*16e50*/  SHF.R.S32.HI R7, RZ, 0x1f, R0 ;  /* 0x0000001fff077819 */ /* 0x000fe20000011400 */
[----:B------:R-:W-:-:S02]  /*16e60*/  IMAD R6, R6, c[0x0][0x4e0], RZ ;  /* 0x0001380006067a24 */ /* 0x000fc400078e02ff */
        /* <DEDUP_REMOVED lines=14> */
.L_x_663:
        /* <DEDUP_REMOVED lines=11> */
.L_x_1800:


//--------------------- .text._ZN7cutlass13device_kernelIN5flash19enable_sm80_to_sm89INS1_16FlashAttnFwdSm80INS1_25CollectiveMainloopFwdSm80ILi8ELi1ELb1EN4cute5tupleIJNS5_1CILi128EEENS7_ILi96EEES8_EEELi128ENS_10bfloat16_tEfNS_4arch4Sm80ELb0ELb1ELb0ELb1ELb1ELb0ELb1ELb1EEENS1_21CollectiveEpilogueFwdINS6_IJS8_S8_S9_EEENS6_IJNS7_ILi1EEESH_SH_EEESB_SD_Li256ELb1ELb1ELb1ELb0EEENS1_36VarlenDynamicPersistentTileSchedulerILi128ELi96ELi256ELi256ELb1ELb1ELb0ELb1ELb0ELb1EEEEEEEEEvNT_6ParamsE --------------------------
	.section	.text._ZN7cutlass13device_kernelIN5flash19enable_sm80_to_sm89INS1_16FlashAttnFwdSm80INS1_25CollectiveMainloopFwdSm80ILi8ELi1ELb1EN4cute5tupleIJNS5_1CILi128EEENS7_ILi96EEES8_EEELi128ENS_10bfloat16_tEfNS_4arch4Sm80ELb0ELb1ELb0ELb1ELb1ELb0ELb1ELb1EEENS1_21CollectiveEpilogueFwdINS6_IJS8_S8_S9_EEENS6_IJNS7_ILi1EEESH_SH_EEESB_SD_Li256ELb1ELb1ELb1ELb0EEENS1_36VarlenDynamicPersistentTileSchedulerILi128ELi96ELi256ELi256ELb1ELb1ELb0ELb1ELb0ELb1EEEEEEEEEvNT_6ParamsE,"ax",@progbits
	.sectioninfo	@"SHI_REGISTERS=255"
	.align	128
.text._ZN7cutlass13device_kernelIN5flash19enable_sm80_to_sm89INS1_16FlashAttnFwdSm80INS1_25CollectiveMainloopFwdSm80ILi8ELi1ELb1EN4cute5tupleIJNS5_1CILi128EEENS7_ILi96EEES8_EEELi128ENS_10bfloat16_tEfNS_4arch4Sm80ELb0ELb1ELb0ELb1ELb1ELb0ELb1ELb1EEENS1_21CollectiveEpilogueFwdINS6_IJS8_S8_S9_EEENS6_IJNS7_ILi1EEESH_SH_EEESB_SD_Li256ELb1ELb1ELb1ELb0EEENS1_36VarlenDynamicPersistentTileSchedulerILi128ELi96ELi256ELi256ELb1ELb1ELb0ELb1ELb0ELb1EEEEEEEEEvNT_6ParamsE:
        .type           _ZN7cutlass13device_kernelIN5flash19enable_sm80_to_sm89INS1_16FlashAttnFwdSm80INS1_25CollectiveMainloopFwdSm80ILi8ELi1ELb1EN4cute5tupleIJNS5_1CILi128EEENS7_ILi96EEES8_EEELi128ENS_10bfloat16_tEfNS_4arch4Sm80ELb0ELb1ELb0ELb1ELb1ELb0ELb1ELb1EEENS1_21CollectiveEpilogueFwdINS6_IJS8_S8_S9_EEENS6_IJNS7_ILi1EEESH_SH_EEESB_SD_Li256ELb1ELb1ELb1ELb0EEENS1_36VarlenDynamicPersistentTileSchedulerILi128ELi96ELi256ELi256ELb1ELb1ELb0ELb1ELb0ELb1EEEEEEEEEvNT_6ParamsE,@function
        .size           _ZN7cutlass13device_kernelIN5flash19enable_sm80_to_sm89INS1_16FlashAttnFwdSm80INS1_25CollectiveMainloopFwdSm80ILi8ELi1ELb1EN4cute5tupleIJNS5_1CILi128EEENS7_ILi96EEES8_EEELi128ENS_10bfloat16_tEfNS_4arch4Sm80ELb0ELb1ELb0ELb1ELb1ELb0ELb1ELb1EEENS1_21CollectiveEpilogueFwdINS6_IJS8_S8_S9_EEENS6_IJNS7_ILi1EEESH_SH_EEESB_SD_Li256ELb1ELb1ELb1ELb0EEENS1_36VarlenDynamicPersistentTileSchedulerILi128ELi96ELi256ELi256ELb1ELb1ELb0ELb1ELb0ELb1EEEEEEEEEvNT_6ParamsE,(.L_x_1801 - _ZN7cutlass13device_kernelIN5flash19enable_sm80_to_sm89INS1_16FlashAttnFwdSm80INS1_25CollectiveMainloopFwdSm80ILi8ELi1ELb1EN4cute5tupleIJNS5_1CILi128EEENS7_ILi96EEES8_EEELi128ENS_10bfloat16_tEfNS_4arch4Sm80ELb0ELb1ELb0ELb1ELb1ELb0ELb1ELb1EEENS1_21CollectiveEpilogueFwdINS6_IJS8_S8_S9_EEENS6_IJNS7_ILi1EEESH_SH_EEESB_SD_Li256ELb1ELb1ELb1ELb0EEENS1_36VarlenDynamicPersistentTileSchedulerILi128ELi96ELi256ELi256ELb1ELb1ELb0ELb1ELb0ELb1EEEEEEEEEvNT_6ParamsE)
        .other          _ZN7cutlass13device_kernelIN5flash19enable_sm80_to_sm89INS1_16FlashAttnFwdSm80INS1_25CollectiveMainloopFwdSm80ILi8ELi1ELb1EN4cute5tupleIJNS5_1CILi128EEENS7_ILi96EEES8_EEELi128ENS_10bfloat16_tEfNS_4arch4Sm80ELb0ELb1ELb0ELb1ELb1ELb0ELb1ELb1EEENS1_21CollectiveEpilogueFwdINS6_IJS8_S8_S9_EEENS6_IJNS7_ILi1EEESH_SH_EEESB_SD_Li256ELb1ELb1ELb1ELb0EEENS1_36VarlenDynamicPersistentTileSchedulerILi128ELi96ELi256ELi256ELb1ELb1ELb0ELb1ELb0ELb1EEEEEEEEEvNT_6ParamsE,@"STO_CUDA_ENTRY STV_DEFAULT"
_ZN7cutlass13device_kernelIN5flash19enable_sm80_to_sm89INS1_16FlashAttnFwdSm80INS1_25CollectiveMainloopFwdSm80ILi8ELi1ELb1EN4cute5tupleIJNS5_1CILi128EEENS7_ILi96EEES8_EEELi128ENS_10bfloat16_tEfNS_4arch4Sm80ELb0ELb1ELb0ELb1ELb1ELb0ELb1ELb1EEENS1_21CollectiveEpilogueFwdINS6_IJS8_S8_S9_EEENS6_IJNS7_ILi1EEESH_SH_EEESB_SD_Li256ELb1ELb1ELb1ELb0EEENS1_36VarlenDynamicPersistentTileSchedulerILi128ELi96ELi256ELi256ELb1ELb1ELb0ELb1ELb0ELb1EEEEEEEEEvNT_6ParamsE:
[----:B------:R-:W-:-:S03]  /*0000*/  MOV R1, c[0x0][0x28] ;  /* 0x00000a0000017a02 */ /* 0x000fc60000000f00 */
[----:B------:R-:W1:Y:S01]  /*0010*/  S2R R2, SR_TID.X ;  /* 0x0000000000027919 */ /* 0x000e620000002100 */
[----:B------:R-:W-:Y:S01]  /*0020*/  IADD3 R1, R1, -0x28, RZ ;  /* 0xffffffd801017810 */ /* 0x000fe20007ffe0ff */
[----:B------:R-:W-:Y:S01]  /*0030*/  ULDC.64 UR6, c[0x0][0x118] ;  /* 0x0000460000067ab9 */ /* 0x000fe20000000a00 */
[----:B-1----:R-:W-:-:S05]  /*0040*/  SHF.R.U32.HI R0, RZ, 0x5, R2 ;  /* 0x00000005ff007819 */ /* 0x002fca0000011602 */
[----:B------:R-:W1:Y:S02]  /*0050*/  SHFL.IDX PT, R3, R0, RZ, 0x1f ;  /* 0x00001fff00037589 */ /* 0x000e6400000e0000 */
[----:B-1----:R-:W-:Y:S02]  /*0060*/  ISETP.NE.AND P0, PT, R3, RZ, PT ;  /* 0x000000ff0300720c */ /* 0x002fe40003f05270 */
[----:B------:R1:W-:Y:S11]  /*0070*/  STL [R1+0x20], R3 ;  /* 0x0000200301007387 */ /* 0x0003f60000100800 */
[----:B------:R-:W-:Y:S06]  /*0080*/  @P0 BAR.SYNC.DEFER_BLOCKING 0x5, 0x100 ;  /* 0x0144000000000b1d */ /* 0x000fec0000010000 */
[----:B------:R-:W2:Y:S04]  /*0090*/  @P0 LDS.128 R248, [0xe100] ;  /* 0x00e10000fff80984 */ /* 0x000ea80000000c00 */
[----:B------:R-:W-:Y:S06]  /*00a0*/  @P0 BAR.ARV 0x4, 0x100 ;  /* 0x0104000000000b1d */ /* 0x000fec0000002000 */
[----:B------:R-:W-:Y:S05]  /*00b0*/  @P0 BRA `(.L_x_664) ;  /* 0x00000f1000000947 */ /* 0x000fea0003800000 */
[----:B-1----:R-:W-:Y:S01]  /*00c0*/  LOP3.LUT R13, R2, 0x1f, RZ, 0xc0, !PT ;  /* 0x0000001f020d7812 */ /* 0x002fe200078ec0ff */
[----:B------:R-:W-:-:S03]  /*00d0*/  CS2R R8, SRZ ;  /* 0x0000000000087805 */ /* 0x000fc6000001ff00 */
[----:B------:R-:W-:-:S04]  /*00e0*/  ISETP.NE.AND P6, PT, R13, 0x1f, PT ;  /* 0x0000001f0d00780c */ /* 0x000fc80003fc5270 */
[----:B------:R-:W-:-:S13]  /*00f0*/  ISETP.GE.OR P0, PT, R13, c[0x0][0x53c], !P6 ;  /* 0x00014f000d007a0c */ /* 0x000fda0007706670 */
[----:B------:R-:W-:Y:S02]  /*0100*/  @!P0 IMAD.MOV.U32 R4, RZ, RZ, 0x4 ;  /* 0x00000004ff048424 */ /* 0x000fe400078e00ff */
[----:B------:R-:W-:Y:S02]  /*0110*/  @!P0 IMAD.MOV.U32 R2, RZ, RZ, 0x4 ;  /* 0x00000004ff028424 */ /* 0x000fe400078e00ff */
[----:B------:R-:W-:-:S04]  /*0120*/  @!P0 IMAD.WIDE.U32 R4, R13, R4, c[0x0][0x580] ;  /* 0x000160000d048625 */ /* 0x000fc800078e0004 */
[C---:B------:R-:W-:Y:S01]  /*0130*/  @!P0 IMAD.WIDE.U32 R2, R13.reuse, R2, c[0x0][0x578] ;  /* 0x00015e000d028625 */ /* 0x040fe200078e0002 */
[----:B------:R-:W3:Y:S04]  /*0140*/  @!P0 LDG.E R9, [R4.64] ;  /* 0x0000000604098981 */ /* 0x000ee8000c1e1900 */
[----:B------:R-:W3:Y:S01]  /*0150*/  @!P0 LDG.E R8, [R2.64] ;  /* 0x0000000602088981 */ /* 0x000ee2000c1e1900 */
[C---:B------:R-:W-:Y:S01]  /*0160*/  ISETP.NE.AND P5, PT, R13.reuse, RZ, PT ;  /* 0x000000ff0d00720c */ /* 0x040fe20003fa5270 */
[----:B------:R-:W1:Y:S01]  /*0170*/  S2UR UR4, SR_CTAID.X ;  /* 0x00000000000479c3 */ /* 0x000e620000002500 */
[C---:B------:R-:W-:Y:S01]  /*0180*/  ISETP.GE.U32.AND P4, PT, R13.reuse, 0x2, PT ;  /* 0x000000020d00780c */ /* 0x040fe20003f86070 */
[----:B------:R-:W-:Y:S01]  /*0190*/  IMAD.MOV.U32 R7, RZ, RZ, RZ ;  /* 0x000000ffff077224 */ /* 0x000fe200078e00ff */
[----:B------:R-:W-:-:S02]  /*01a0*/  ISETP.GE.U32.AND P3, PT, R13, 0x4, PT ;  /* 0x000000040d00780c */ /* 0x000fc40003f66070 */
[C---:B------:R-:W-:Y:S02]  /*01b0*/  ISETP.GE.U32.AND P2, PT, R13.reuse, 0x8, PT ;  /* 0x000000080d00780c */ /* 0x040fe40003f46070 */
[----:B------:R-:W-:Y:S01]  /*01c0*/  ISETP.GE.U32.AND P1, PT, R13, 0x10, PT ;  /* 0x000000100d00780c */ /* 0x000fe20003f26070 */
[----:B---3--:R-:W-:-:S05]  /*01d0*/  IMAD R4, R9, R8, RZ ;  /* 0x0000000809047224 */ /* 0x008fca00078e02ff */
[----:B------:R-:W3:Y:S02]  /*01e0*/  SHFL.UP PT, R0, R4, 0x1, RZ ;  /* 0x0420000004007989 */ /* 0x000ee400000e00ff */
[----:B---3--:R-:W-:-:S05]  /*01f0*/  SEL R0, R0, RZ, P5 ;  /* 0x000000ff00007207 */ /* 0x008fca0002800000 */
[----:B------:R-:W-:-:S05]  /*0200*/  IMAD.IADD R4, R4, 0x1, R0 ;  /* 0x0000000104047824 */ /* 0x000fca00078e0200 */
        /* <DEDUP_REMOVED lines=12> */
[----:B------:R-:W3:Y:S02]  /*02d0*/  SHFL.IDX PT, R6, R4, 0x1f, 0x1f ;  /* 0x03e01f0004067f89 */ /* 0x000ee400000e0000 */
[----:B---3--:R-:W-:-:S04]  /*02e0*/  IMAD R6, R6, c[0x0][0x538], RZ ;  /* 0x00014e0006067a24 */ /* 0x008fc800078e02ff */
[----:B------:R-:W-:Y:S01]  /*02f0*/  IMAD.MOV.U32 R0, RZ, RZ, R6 ;  /* 0x000000ffff007224 */ /* 0x000fe200078e0006 */
[----:B-1----:R-:W-:-:S13]  /*0300*/  ISETP.GT.AND P0, PT, R6, UR4, PT ;  /* 0x0000000406007c0c */ /* 0x002fda000bf04270 */
[----:B------:R-:W-:Y:S05]  /*0310*/  @P0 BRA `(.L_x_665) ;  /* 0x0000026000000947 */ /* 0x000fea0003800000 */
[----:B------:R-:W-:Y:S02]  /*0320*/  MOV R6, R0 ;  /* 0x0000000000067202 */ /* 0x000fe40000000f00 */
[----:B------:R-:W-:-:S04]  /*0330*/  MOV R7, RZ ;  /* 0x000000ff00077202 */ /* 0x000fc80000000f00 */
.L_x_669:
        /* <DEDUP_REMOVED lines=9> */
[----:B------:R-:W-:-:S04]  /*03d0*/  @!P0 IMAD.WIDE R4, R0, R2, c[0x0][0x580] ;  /* 0x0001600000048625 */ /* 0x000fc800078e0202 */
[----:B------:R-:W-:Y:S01]  /*03e0*/  @!P0 IMAD.WIDE R2, R0, R3, c[0x0][0x578] ;  /* 0x00015e0000028625 */ /* 0x000fe200078e0203 */
[----:B------:R-:W3:Y:S04]  /*03f0*/  @!P0 LDG.E R9, [R4.64] ;  /* 0x0000000604098981 */ /* 0x000ee8000c1e1900 */
[----:B------:R-:W3:Y:S02]  /*0400*/  @!P0 LDG.E R8, [R2.64] ;  /* 0x0000000602088981 */ /* 0x000ee4000c1e1900 */
[----:B---3--:R-:W-:Y:S01]  /*0410*/  IMAD R5, R9, R8, RZ ;  /* 0x0000000809057224 */ /* 0x008fe200078e02ff */
[----:B------:R-:W-:Y:S05]  /*0420*/  BRA.DIV ~URZ, `(.L_x_667) ;  /* 0x000162227f007947 */ /* 0x000fea000b800000 */
[----:B------:R1:W3:Y:S02]  /*0430*/  SHFL.UP PT, R0, R5, 0x1, RZ ;  /* 0x0420000005007989 */ /* 0x0002e400000e00ff */
.L_x_833:
        /* <DEDUP_REMOVED lines=16> */
.L_x_834:
[----:B---3--:R-:W-:-:S05]  /*0540*/  IMAD R0, R0, c[0x0][0x538], RZ ;  /* 0x00014e0000007a24 */ /* 0x008fca00078e02ff */
[----:B------:R-:W-:-:S04]  /*0550*/  IADD3 R6, R0, R6, RZ ;  /* 0x0000000600067210 */ /* 0x000fc80007ffe0ff */
[----:B------:R-:W-:-:S13]  /*0560*/  ISETP.GT.AND P0, PT, R6, UR4, PT ;  /* 0x0000000406007c0c */ /* 0x000fda000bf04270 */
[----:B-12---:R-:W-:Y:S05]  /*0570*/  @!P0 BRA `(.L_x_669) ;  /* 0xfffffdc000008947 */ /* 0x006fea000383ffff */
.L_x_665:
[----:B------:R-:W-:-:S05]  /*0580*/  IADD3 R10, -R0, R6, RZ ;  /* 0x00000006000a7210 */ /* 0x000fca0007ffe1ff */
[----:B------:R-:W-:-:S05]  /*0590*/  IMAD R0, R4, c[0x0][0x538], R10 ;  /* 0x00014e0004007a24 */ /* 0x000fca00078e020a */
[----:B------:R-:W-:Y:S01]  /*05a0*/  ISETP.GT.AND P0, PT, R0, UR4, PT ;  /* 0x0000000400007c0c */ /* 0x000fe2000bf04270 */
[----:B------:R-:W-:-:S12]  /*05b0*/  BRA.DIV ~URZ, `(.L_x_670) ;  /* 0x000162b27f007947 */ /* 0x000fd8000b800000 */
[----:B------:R-:W-:-:S04]  /*05c0*/  VOTE.ANY R6, PT, !P0 ;  /* 0x0000000000067806 */ /* 0x000fc800040e0100 */
.L_x_835:
[----:B------:R-:W1:Y:S02]  /*05d0*/  POPC R0, R6 ;  /* 0x0000000600007309 */ /* 0x000e640000000000 */
[----:B-12---:R-:W-:Y:S01]  /*05e0*/  IADD3 R251, R0, R7, RZ ;  /* 0x0000000700fb7210 */ /* 0x006fe20007ffe0ff */
[----:B------:R-:W-:Y:S05]  /*05f0*/  BRA.DIV ~URZ, `(.L_x_671) ;  /* 0x000162c27f007947 */ /* 0x000fea000b800000 */
[----:B------:R1:W2:Y:S01]  /*0600*/  SHFL.IDX PT, R12, R9, R0, 0x1f ;  /* 0x00001f00090c7589 */ /* 0x0002a200000e0000 */
[----:B------:R-:W-:-:S03]  /*0610*/  MOV R5, RZ ;  /* 0x000000ff00057202 */ /* 0x000fc60000000f00 */
[----:B------:R1:W3:Y:S04]  /*0620*/  SHFL.IDX PT, R9, R8, R0, 0x1f ;  /* 0x00001f0008097589 */ /* 0x0002e800000e0000 */
.L_x_836:
[----:B------:R-:W-:Y:S01]  /*0630*/  ISETP.NE.AND P0, PT, R6, RZ, PT ;  /* 0x000000ff0600720c */ /* 0x000fe20003f05270 */
[----:B------:R-:W-:-:S12]  /*0640*/  BSSY B0, `(.L_x_672) ;  /* 0x0000005000007945 */ /* 0x000fd80003800000 */
[----:B------:R-:W-:Y:S05]  /*0650*/  @!P0 BRA `(.L_x_673) ;  /* 0x0000003000008947 */ /* 0x000fea0003800000 */
[----:B-1----:R-:W-:Y:S01]  /*0660*/  IADD3 R0, R0, -0x1, RZ ;  /* 0xffffffff00007810 */ /* 0x002fe20007ffe0ff */
[----:B------:R-:W-:Y:S05]  /*0670*/  BRA.DIV ~URZ, `(.L_x_674) ;  /* 0x000163227f007947 */ /* 0x000fea000b800000 */
[----:B------:R1:W4:Y:S02]  /*0680*/  SHFL.IDX PT, R5, R4, R0, 0x1f ;  /* 0x00001f0004057589 */ /* 0x00032400000e0000 */
.L_x_673:
[----:B------:R-:W-:Y:S05]  /*0690*/  BSYNC B0 ;  /* 0x0000000000007941 */ /* 0x000fea0003800000 */
.L_x_672:
[----:B---3--:R-:W-:Y:S01]  /*06a0*/  ISETP.NE.AND P0, PT, R9, 0x1, PT ;  /* 0x000000010900780c */ /* 0x008fe20003f05270 */
[----:B----4-:R-:W-:Y:S01]  /*06b0*/  IMAD R248, R5, c[0x0][0x538], R10 ;  /* 0x00014e0005f87a24 */ /* 0x010fe200078e020a */
[----:B------:R-:W-:Y:S04]  /*06c0*/  BSSY B0, `(.L_x_675) ;  /* 0x0000085000007945 */ /* 0x000fe80003800000 */
[----:B------:R-:W-:-:S07]  /*06d0*/  IADD3 R11, -R248, UR4, RZ ;  /* 0x00000004f80b7c10 */ /* 0x000fce000fffe1ff */
[----:B------:R-:W-:Y:S05]  /*06e0*/  @!P0 BRA `(.L_x_676) ;  /* 0x000003e000008947 */ /* 0x000fea0003800000 */
[-C--:B-12---:R-:W-:Y:S02]  /*06f0*/  IABS R0, R12.reuse ;  /* 0x0000000c00007213 */ /* 0x086fe40000000000 */
[----:B------:R-:W-:-:S03]  /*0700*/  IABS R6, R12 ;  /* 0x0000000c00067213 */ /* 0x000fc60000000000 */
[----:B------:R-:W-:Y:S01]  /*0710*/  IMAD.MOV.U32 R5, RZ, RZ, R0 ;  /* 0x000000ffff057224 */ /* 0x000fe200078e0000 */
[----:B------:R-:W-:-:S03]  /*0720*/  IABS R0, R9 ;  /* 0x0000000900007213 */ /* 0x000fc60000000000 */
[----:B------:R-:W1:Y:S02]  /*0730*/  I2F.RP R2, R5 ;  /* 0x0000000500027306 */ /* 0x000e640000209400 */
[----:B------:R-:W-:Y:S01]  /*0740*/  IMAD.MOV.U32 R8, RZ, RZ, R0 ;  /* 0x000000ffff087224 */ /* 0x000fe200078e0000 */
[----:B------:R-:W-:-:S05]  /*0750*/  IABS R0, R11 ;  /* 0x0000000b00007213 */ /* 0x000fca0000000000 */
[----:B------:R-:W-:Y:S08]  /*0760*/  I2F.RP R7, R8 ;  /* 0x0000000800077306 */ /* 0x000ff00000209400 */
[----:B-1----:R-:W1:Y:S02]  /*0770*/  MUFU.RCP R2, R2 ;  /* 0x0000000200027308 */ /* 0x002e640000001000 */
[----:B-1----:R-:W-:-:S06]  /*0780*/  IADD3 R2, R2, 0xffffffe, RZ ;  /* 0x0ffffffe02027810 */ /* 0x002fcc0007ffe0ff */
[----:B------:R-:W1:Y:S02]  /*0790*/  F2I.FTZ.U32.TRUNC.NTZ R3, R2 ;  /* 0x0000000200037305 */ /* 0x000e64000021f000 */
[----:B-1----:R-:W-:-:S04]  /*07a0*/  IMAD.MOV R2, RZ, RZ, -R3 ;  /* 0x000000ffff027224 */ /* 0x002fc800078e0a03 */
[----:B------:R-:W-:Y:S02]  /*07b0*/  IMAD R4, R2, R5, RZ ;  /* 0x0000000502047224 */ /* 0x000fe400078e02ff */
[----:B------:R-:W-:-:S04]  /*07c0*/  IMAD.MOV.U32 R2, RZ, RZ, RZ ;  /* 0x000000ffff027224 */ /* 0x000fc800078e00ff */
[----:B------:R-:W-:Y:S01]  /*07d0*/  IMAD.HI.U32 R2, R3, R4, R2 ;  /* 0x0000000403027227 */ /* 0x000fe200078e0002 */
[----:B------:R-:W-:-:S03]  /*07e0*/  MOV R3, R0 ;  /* 0x0000000000037202 */ /* 0x000fc60000000f00 */
[----:B------:R-:W-:Y:S02]  /*07f0*/  IMAD.MOV R0, RZ, RZ, -R6 ;  /* 0x000000ffff007224 */ /* 0x000fe400078e0a06 */
        /* <DEDUP_REMOVED lines=28> */
[----:B------:R-:W-:-:S03]  /*09c0*/  IMAD.MOV R5, RZ, RZ, -R4 ;  /* 0x000000ffff057224 */ /* 0x000fc600078e0a04 */
        /* <DEDUP_REMOVED lines=10> */
[----:B------:R-:W-:-:S04]  /*0a70*/  IMAD.MOV R2, RZ, RZ, -R0 ;  /* 0x000000ffff027224 */ /* 0x000fc800078e0a00 */
[C---:B------:R-:W-:Y:S01]  /*0a80*/  IMAD R3, R9.reuse, R2, R4 ;  /* 0x0000000209037224 */ /* 0x040fe200078e0204 */
[----:B------:R-:W-:Y:S01]  /*0a90*/  LEA R2, R9, R0, 0x18 ;  /* 0x0000000009027211 */ /* 0x000fe200078ec0ff */
[----:B------:R-:W-:-:S04]  /*0aa0*/  IMAD R0, R12, R5, R11 ;  /* 0x000000050c007224 */ /* 0x000fc800078e020b */
[----:B------:R-:W-:Y:S01]  /*0ab0*/  IMAD R250, R3, 0x10000, R2 ;  /* 0x0001000003fa7824 */ /* 0x000fe200078e0202 */
[----:B------:R-:W-:Y:S05]  /*0ac0*/  BRA `(.L_x_677) ;  /* 0x0000044000007947 */ /* 0x000fea0003800000 */
.L_x_676:
[----:B------:R-:W-:-:S04]  /*0ad0*/  IMAD.MOV.U32 R2, RZ, RZ, 0x4 ;  /* 0x00000004ff027424 */ /* 0x000fc800078e00ff */
[----:B------:R-:W-:-:S05]  /*0ae0*/  IMAD.WIDE R2, R251, R2, c[0x0][0x590] ;  /* 0x00016400fb027625 */ /* 0x000fca00078e0202 */
[----:B------:R-:W3:Y:S02]  /*0af0*/  LDG.E R7, [R2.64] ;  /* 0x0000000602077981 */ /* 0x000ee4000c1e1900 */
[----:B-123--:R-:W-:-:S05]  /*0b00*/  IMAD R9, R7, R12, RZ ;  /* 0x0000000c07097224 */ /* 0x00efca00078e02ff */
[-C--:B------:R-:W-:Y:S02]  /*0b10*/  IABS R0, R9.reuse ;  /* 0x0000000900007213 */ /* 0x080fe40000000000 */
[----:B------:R-:W-:-:S03]  /*0b20*/  IABS R8, R9 ;  /* 0x0000000900087213 */ /* 0x000fc60000000000 */
[----:B------:R-:W-:-:S04]  /*0b30*/  IMAD.MOV.U32 R6, RZ, RZ, R0 ;  /* 0x000000ffff067224 */ /* 0x000fc800078e0000 */
[----:B------:R-:W1:Y:S08]  /*0b40*/  I2F.RP R2, R6 ;  /* 0x0000000600027306 */ /* 0x000e700000209400 */
[----:B-1----:R-:W1:Y:S02]  /*0b50*/  MUFU.RCP R2, R2 ;  /* 0x0000000200027308 */ /* 0x002e640000001000 */
[----:B-1----:R-:W-:-:S06]  /*0b60*/  IADD3 R2, R2, 0xffffffe, RZ ;  /* 0x0ffffffe02027810 */ /* 0x002fcc0007ffe0ff */
[----:B------:R-:W1:Y:S02]  /*0b70*/  F2I.FTZ.U32.TRUNC.NTZ R3, R2 ;  /* 0x0000000200037305 */ /* 0x000e64000021f000 */
[----:B-1----:R-:W-:-:S04]  /*0b80*/  IMAD.MOV R0, RZ, RZ, -R3 ;  /* 0x000000ffff007224 */ /* 0x002fc800078e0a03 */
[----:B------:R-:W-:Y:S01]  /*0b90*/  IMAD.MOV.U32 R2, RZ, RZ, R0 ;  /* 0x000000ffff027224 */ /* 0x000fe200078e0000 */
[----:B------:R-:W-:-:S03]  /*0ba0*/  IABS R0, R11 ;  /* 0x0000000b00007213 */ /* 0x000fc60000000000 */
[----:B------:R-:W-:Y:S01]  /*0bb0*/  IMAD R4, R2, R6, RZ ;  /* 0x0000000602047224 */ /* 0x000fe200078e02ff */
[----:B------:R-:W-:Y:S01]  /*0bc0*/  MOV R5, R0 ;  /* 0x0000000000057202 */ /* 0x000fe20000000f00 */
[----:B------:R-:W-:-:S04]  /*0bd0*/  IMAD.MOV.U32 R2, RZ, RZ, RZ ;  /* 0x000000ffff027224 */ /* 0x000fc800078e00ff */
[----:B------:R-:W-:-:S04]  /*0be0*/  IMAD.HI.U32 R0, R3, R4, R2 ;  /* 0x0000000403007227 */ /* 0x000fc800078e0002 */
[----:B------:R-:W-:Y:S02]  /*0bf0*/  IMAD.MOV R2, RZ, RZ, -R8 ;  /* 0x000000ffff027224 */ /* 0x000fe400078e0a08 */
        /* <DEDUP_REMOVED lines=9> */
[----:B------:R-:W-:-:S04]  /*0c90*/  @P2 IADD3 R0, R0, 0x1, RZ ;  /* 0x0000000100002810 */ /* 0x000fc80007ffe0ff */
[----:B------:R-:W-:-:S05]  /*0ca0*/  MOV R4, R0 ;  /* 0x0000000000047202 */ /* 0x000fca0000000f00 */
[----:B------:R-:W-:Y:S01]  /*0cb0*/  @!P1 IMAD.MOV R4, RZ, RZ, -R4 ;  /* 0x000000ffff049224 */ /* 0x000fe200078e0a04 */
[----:B------:R-:W-:-:S05]  /*0cc0*/  @!P0 LOP3.LUT R4, RZ, R9, RZ, 0x33, !PT ;  /* 0x00000009ff048212 */ /* 0x000fca00078e33ff */
[----:B------:R-:W-:-:S05]  /*0cd0*/  IMAD R10, R7, R4, RZ ;  /* 0x00000004070a7224 */ /* 0x000fca00078e02ff */
[----:B------:R-:W-:-:S04]  /*0ce0*/  IADD3 R0, -R10, c[0x0][0x538], RZ ;  /* 0x00014e000a007a10 */ /* 0x000fc80007ffe1ff */
[----:B------:R-:W-:-:S04]  /*0cf0*/  IMNMX R6, R7, R0, PT ;  /* 0x0000000007067217 */ /* 0x000fc80003800200 */
[----:B------:R-:W-:-:S05]  /*0d00*/  IABS R0, R6 ;  /* 0x0000000600007213 */ /* 0x000fca0000000000 */
[----:B------:R-:W-:-:S04]  /*0d10*/  IMAD.MOV.U32 R5, RZ, RZ, R0 ;  /* 0x000000ffff057224 */ /* 0x000fc800078e0000 */
[----:B------:R-:W1:Y:S08]  /*0d20*/  I2F.RP R2, R5 ;  /* 0x0000000500027306 */ /* 0x000e700000209400 */
[----:B-1----:R-:W1:Y:S02]  /*0d30*/  MUFU.RCP R2, R2 ;  /* 0x0000000200027308 */ /* 0x002e640000001000 */
[----:B-1----:R-:W-:-:S06]  /*0d40*/  IADD3 R2, R2, 0xffffffe, RZ ;  /* 0x0ffffffe02027810 */ /* 0x002fcc0007ffe0ff */
[----:B------:R1:W2:Y:S02]  /*0d50*/  F2I.FTZ.U32.TRUNC.NTZ R3, R2 ;  /* 0x0000000200037305 */ /* 0x0002a4000021f000 */
[----:B-1----:R-:W-:Y:S01]  /*0d60*/  IMAD.MOV R2, RZ, RZ, -R4 ;  /* 0x000000ffff027224 */ /* 0x002fe200078e0a04 */
[----:B--2---:R-:W-:-:S03]  /*0d70*/  IADD3 R0, RZ, -R3, RZ ;  /* 0x80000003ff007210 */ /* 0x004fc60007ffe0ff */
[----:B------:R-:W-:Y:S01]  /*0d80*/  IMAD R8, R9, R2, R11 ;  /* 0x0000000209087224 */ /* 0x000fe200078e020b */
[----:B------:R-:W-:Y:S01]  /*0d90*/  IABS R9, R6 ;  /* 0x0000000600097213 */ /* 0x000fe20000000000 */
[----:B------:R-:W-:-:S03]  /*0da0*/  IMAD.MOV.U32 R2, RZ, RZ, R0 ;  /* 0x000000ffff027224 */ /* 0x000fc600078e0000 */
[----:B------:R-:W-:Y:S01]  /*0db0*/  IABS R0, R8 ;  /* 0x0000000800007213 */ /* 0x000fe20000000000 */
[----:B------:R-:W-:Y:S02]  /*0dc0*/  IMAD R7, R2, R5, RZ ;  /* 0x0000000502077224 */ /* 0x000fe400078e02ff */
[----:B------:R-:W-:Y:S02]  /*0dd0*/  IMAD.MOV.U32 R2, RZ, RZ, RZ ;  /* 0x000000ffff027224 */ /* 0x000fe400078e00ff */
[----:B------:R-:W-:Y:S01]  /*0de0*/  IMAD.MOV.U32 R4, RZ, RZ, R0 ;  /* 0x000000ffff047224 */ /* 0x000fe200078e0000 */
[----:B------:R-:W-:Y:S01]  /*0df0*/  IADD3 R0, RZ, -R9, RZ ;  /* 0x80000009ff007210 */ /* 0x000fe20007ffe0ff */
[----:B------:R-:W-:-:S04]  /*0e00*/  IMAD.HI.U32 R3, R3, R7, R2 ;  /* 0x0000000703037227 */ /* 0x000fc800078e0002 */
[----:B------:R-:W-:Y:S02]  /*0e10*/  IMAD.MOV.U32 R2, RZ, RZ, R0 ;  /* 0x000000ffff027224 */ /* 0x000fe400078e0000 */
[----:B------:R-:W-:Y:S01]  /*0e20*/  IMAD.HI.U32 R0, R3, R4, RZ ;  /* 0x0000000403007227 */ /* 0x000fe200078e00ff */
[----:B------:R-:W-:-:S03]  /*0e30*/  IADD3 R3, R10, 0x1000000, R8 ;  /* 0x010000000a037810 */ /* 0x000fc60007ffe008 */
[----:B------:R-:W-:-:S05]  /*0e40*/  IMAD R2, R0, R2, R4 ;  /* 0x0000000200027224 */ /* 0x000fca00078e0204 */
[----:B------:R-:W-:-:S13]  /*0e50*/  ISETP.GT.U32.AND P0, PT, R5, R2, PT ;  /* 0x000000020500720c */ /* 0x000fda0003f04070 */
[----:B------:R-:W-:Y:S01]  /*0e60*/  @!P0 IMAD.IADD R2, R2, 0x1, -R5 ;  /* 0x0000000102028824 */ /* 0x000fe200078e0a05 */
[----:B------:R-:W-:Y:S02]  /*0e70*/  @!P0 IADD3 R0, R0, 0x1, RZ ;  /* 0x0000000100008810 */ /* 0x000fe40007ffe0ff */
[----:B------:R-:W-:Y:S02]  /*0e80*/  ISETP.NE.AND P0, PT, R6, RZ, PT ;  /* 0x000000ff0600720c */ /* 0x000fe40003f05270 */
[----:B------:R-:W-:Y:S02]  /*0e90*/  ISETP.GE.U32.AND P2, PT, R2, R5, PT ;  /* 0x000000050200720c */ /* 0x000fe40003f46070 */
[----:B------:R-:W-:-:S04]  /*0ea0*/  LOP3.LUT R2, R8, R6, RZ, 0x3c, !PT ;  /* 0x0000000608027212 */ /* 0x000fc800078e3cff */
[----:B------:R-:W-:Y:S01]  /*0eb0*/  ISETP.GE.AND P1, PT, R2, RZ, PT ;  /* 0x000000ff0200720c */ /* 0x000fe20003f26270 */
[----:B------:R-:W-:-:S06]  /*0ec0*/  IMAD.MOV R2, RZ, RZ, -R6 ;  /* 0x000000ffff027224 */ /* 0x000fcc00078e0a06 */
[----:B------:R-:W-:-:S06]  /*0ed0*/  @P2 IADD3 R0, R0, 0x1, RZ ;  /* 0x0000000100002810 */ /* 0x000fcc0007ffe0ff */
[----:B------:R-:W-:Y:S02]  /*0ee0*/  @!P1 IADD3 R0, -R0, RZ, RZ ;  /* 0x000000ff00009210 */ /* 0x000fe40007ffe1ff */
[----:B------:R-:W-:-:S05]  /*0ef0*/  @!P0 LOP3.LUT R0, RZ, R6, RZ, 0x33, !PT ;  /* 0x00000006ff008212 */ /* 0x000fca00078e33ff */
[----:B------:R-:W-:Y:S02]  /*0f00*/  IMAD R250, R0, R2, R3 ;  /* 0x0000000200fa7224 */ /* 0x000fe400078e0203 */
.L_x_677:
[----:B------:R-:W-:Y:S05]  /*0f10*/  BSYNC B0 ;  /* 0x0000000000007941 */ /* 0x000fea0003800000 */
.L_x_675:
[----:B------:R-:W-:-:S04]  /*0f20*/  LOP3.LUT R0, RZ, R0, RZ, 0x33, !PT ;  /* 0x00000000ff007212 */ /* 0x000fc800078e33ff */
[----:B------:R-:W-:Y:S01]  /*0f30*/  IADD3 R249, R0, R12, RZ ;  /* 0x0000000c00f97210 */ /* 0x000fe20007ffe0ff */
[----:B------:R-:W-:Y:S05]  /*0f40*/  BRA `(.L_x_678) ;  /* 0x0000004000007947 */ /* 0x000fea0003800000 */
.L_x_666:
[----:B--2---:R-:W-:Y:S01]  /*0f50*/  IMAD.MOV.U32 R249, RZ, RZ, RZ ;  /* 0x000000fffff97224 */ /* 0x004fe200078e00ff */
[----:B------:R-:W-:Y:S01]  /*0f60*/  MOV R250, RZ ;  /* 0x000000ff00fa7202 */ /* 0x000fe20000000f00 */
[----:B------:R-:W-:Y:S01]  /*0f70*/  IMAD.U32 R248, RZ, RZ, UR4 ;  /* 0x00000004fff87e24 */ /* 0x000fe2000f8e00ff */
[----:B------:R-:W-:Y:S02]  /*0f80*/  MOV R251, c[0x0][0x53c] ;  /* 0x00014f0000fb7a02 */ /* 0x000fe40000000f00 */
.L_x_678:
[----:B------:R-:W-:Y:S01]  /*0f90*/  ISETP.NE.AND P0, PT, R13, RZ, PT ;  /* 0x000000ff0d00720c */ /* 0x000fe20003f05270 */
[----:B------:R-:W-:-:S12]  /*0fa0*/  WARPSYNC 0xffffffff ;  /* 0xffffffff00007948 */ /* 0x000fd80003800000 */
[----:B------:R1:W-:Y:S04]  /*0fb0*/  @!P0 STS.128 [0xe100], R248 ;  /* 0x00e100f8ff008388 */ /* 0x0003e80000000c00 */
[----:B------:R-:W-:Y:S06]  /*0fc0*/  BAR.ARV 0x5, 0x100 ;  /* 0x0144000000007b1d */ /* 0x000fec0000002000 */
.L_x_664:
[----:B-12---:R-:W-:-:S13]  /*0fd0*/  ISETP.GE.AND P0, PT, R251, c[0x0][0x53c], PT ;  /* 0x00014f00fb007a0c */ /* 0x006fda0003f06270 */
        /* <DEDUP_REMOVED lines=18> */
[----:B------:R-:W-:Y:S01]  /*1100*/  SHF.R.S32.HI R244, RZ, 0x3, R9 ;  /* 0x00000003fff47819 */ /* 0x000fe20000011409 */
[----:B------:R-:W-:Y:S01]  /*1110*/  IMAD.IADD R2, R16, 0x1, -R0 ;  /* 0x0000000110027824 */ /* 0x000fe200078e0a00 */
[----:B------:R-:W-:-:S02]  /*1120*/  LOP3.LUT R4, R9, 0xfffffff8, RZ, 0xc0, !PT ;  /* 0xfffffff809047812 */ /* 0x000fc400078ec0ff */
[----:B------:R-:W-:Y:S01]  /*1130*/  LOP3.LUT R0, R3, 0xfffffff8, RZ, 0xc0, !PT ;  /* 0xfffffff803007812 */ /* 0x000fe200078ec0ff */
[----:B------:R-:W-:Y:S01]  /*1140*/  IMAD.SHL.U32 R3, R244, 0x40, RZ ;  /* 0x00000040f4037824 */ /* 0x000fe200078e00ff */
[----:B------:R-:W-:Y:S01]  /*1150*/  LEA.HI R7, R7, R16, RZ, 0x6 ;  /* 0x0000001007077211 */ /* 0x000fe200078f30ff */
[----:B------:R-:W-:Y:S01]  /*1160*/  IMAD.IADD R227, R16, 0x1, -R4 ;  /* 0x0000000110e37824 */ /* 0x000fe200078e0a04 */
[----:B------:R-:W-:Y:S01]  /*1170*/  SHF.R.S32.HI R4, RZ, 0x1f, R2 ;  /* 0x0000001fff047819 */ /* 0x000fe20000011402 */
[----:B------:R-:W-:Y:S01]  /*1180*/  IMAD.IADD R8, R8, 0x1, -R0 ;  /* 0x0000000108087824 */ /* 0x000fe200078e0a00 */
[----:B------:R-:W-:Y:S01]  /*1190*/  LOP3.LUT R0, R3, 0x1c0, RZ, 0xc0, !PT ;  /* 0x000001c003007812 */ /* 0x000fe200078ec0ff */
[C---:B------:R-:W-:Y:S01]  /*11a0*/  IMAD.SHL.U32 R208, R227.reuse, 0x8, RZ ;  /* 0x00000008e3d07824 */ /* 0x040fe200078e00ff */
[----:B------:R-:W-:Y:S01]  /*11b0*/  LEA.HI R14, R4, R2, RZ, 0x3 ;  /* 0x00000002040e7211 */ /* 0x000fe200078f18ff */
[----:B------:R-:W-:Y:S01]  /*11c0*/  IMAD.SHL.U32 R6, R227, 0x40, RZ ;  /* 0x00000040e3067824 */ /* 0x000fe200078e00ff */
[----:B------:R-:W-:Y:S01]  /*11d0*/  SHF.R.U32.HI R5, RZ, 0x3, R0 ;  /* 0x00000003ff057819 */ /* 0x000fe20000011600 */
[----:B------:R-:W-:Y:S01]  /*11e0*/  IMAD.SHL.U32 R7, R7, 0x8, RZ ;  /* 0x0000000807077824 */ /* 0x000fe200078e00ff */
[----:B------:R-:W-:-:S02]  /*11f0*/  LOP3.LUT R3, R0, 0x38, R208, 0xf8, !PT ;  /* 0x0000003800037812 */ /* 0x000fc400078ef8d0 */
[----:B------:R-:W-:Y:S02]  /*1200*/  LOP3.LUT R4, R14, 0xfffffff8, RZ, 0xc0, !PT ;  /* 0xfffffff80e047812 */ /* 0x000fe400078ec0ff */
[----:B------:R-:W-:Y:S02]  /*1210*/  LOP3.LUT R12, R3, R5, RZ, 0x3c, !PT ;  /* 0x00000005030c7212 */ /* 0x000fe400078e3cff */
[----:B------:R-:W-:Y:S01]  /*1220*/  LOP3.LUT R3, R10, 0xffffffe0, RZ, 0xc0, !PT ;  /* 0xffffffe00a037812 */ /* 0x000fe200078ec0ff */
[----:B------:R-:W-:Y:S01]  /*1230*/  IMAD.IADD R5, R2, 0x1, -R4 ;  /* 0x0000000102057824 */ /* 0x000fe200078e0a04 */
[----:B------:R-:W-:Y:S02]  /*1240*/  LOP3.LUT R0, R6, 0x1c0, RZ, 0xc0, !PT ;  /* 0x000001c006007812 */ /* 0x000fe400078ec0ff */
[----:B------:R-:W-:Y:S01]  /*1250*/  LOP3.LUT R6, R8, 0x1, RZ, 0xc0, !PT ;  /* 0x0000000108067812 */ /* 0x000fe200078ec0ff */
[----:B------:R-:W-:Y:S01]  /*1260*/  IMAD.IADD R18, R16, 0x1, -R3 ;  /* 0x0000000110127824 */ /* 0x000fe200078e0a03 */
[----:B------:R-:W-:-:S02]  /*1270*/  LOP3.LUT R4, R0, 0x8, R9, 0xf8, !PT ;  /* 0x0000000800047812 */ /* 0x000fc400078ef809 */
[----:B------:R-:W-:Y:S02]  /*1280*/  SHF.R.U32.HI R2, RZ, 0x3, R0 ;  /* 0x00000003ff027819 */ /* 0x000fe40000011600 */
[--C-:B------:R-:W-:Y:S02]  /*1290*/  SHF.R.S32.HI R9, RZ, 0x5, R10.reuse ;  /* 0x00000005ff097819 */ /* 0x100fe4000001140a */
[----:B------:R-:W-:Y:S02]  /*12a0*/  SHF.R.S32.HI R0, RZ, 0x1f, R10 ;  /* 0x0000001fff007819 */ /* 0x000fe4000001140a */
[----:B------:R-:W-:Y:S02]  /*12b0*/  SHF.R.S32.HI R11, RZ, 0x1f, R18 ;  /* 0x0000001fff0b7819 */ /* 0x000fe40000011412 */
[----:B------:R-:W-:Y:S02]  /*12c0*/  LEA.HI R0, R0, R9, RZ, 0x3 ;  /* 0x0000000900007211 */ /* 0x000fe400078f18ff */
[----:B------:R-:W-:Y:S01]  /*12d0*/  LOP3.LUT R3, R15, 0xfffffffc, RZ, 0xc0, !PT ;  /* 0xfffffffc0f037812 */ /* 0x000fe200078ec0ff */
[----:B------:R-:W-:Y:S01]  /*12e0*/  IMAD.MOV.U32 R15, RZ, RZ, 0x20 ;  /* 0x00000020ff0f7424 */ /* 0x000fe200078e00ff */
[----:B------:R-:W-:-:S02]  /*12f0*/  LOP3.LUT R0, R0, 0xffffff8, RZ, 0xc0, !PT ;  /* 0x0ffffff800007812 */ /* 0x000fc400078ec0ff */
[----:B------:R-:W-:Y:S01]  /*1300*/  LEA.HI R11, R11, R18, RZ, 0x2 ;  /* 0x000000120b0b7211 */ /* 0x000fe200078f10ff */
[----:B------:R-:W-:Y:S01]  /*1310*/  IMAD.IADD R3, R16, 0x1, -R3 ;  /* 0x0000000110037824 */ /* 0x000fe200078e0a03 */
[----:B------:R-:W-:Y:S01]  /*1320*/  LOP3.LUT R10, R4, R2, RZ, 0x3c, !PT ;  /* 0x00000002040a7212 */ /* 0x000fe200078e3cff */
[----:B------:R-:W-:Y:S01]  /*1330*/  IMAD.IADD R4, R9, 0x1, -R0 ;  /* 0x0000000109047824 */ /* 0x000fe200078e0a00 */
[----:B------:R-:W-:Y:S01]  /*1340*/  SHF.R.S32.HI R2, RZ, 0x2, R11 ;  /* 0x00000002ff027819 */ /* 0x000fe2000001140b */
[----:B------:R-:W-:Y:S01]  /*1350*/  IMAD.MOV.U32 R16, RZ, RZ, 0x10 ;  /* 0x00000010ff107424 */ /* 0x000fe200078e00ff */
[----:B------:R-:W-:Y:S02]  /*1360*/  ISETP.NE.U32.AND P4, PT, R6, 0x1, PT ;  /* 0x000000010600780c */ /* 0x000fe40003f85070 */
[----:B------:R-:W-:Y:S01]  /*1370*/  LEA.HI R0, R3, R3, RZ, 0x1 ;  /* 0x0000000303007211 */ /* 0x000fe200078f08ff */
[----:B------:R-:W-:Y:S01]  /*1380*/  IMAD R17, R4, 0x10, R2 ;  /* 0x0000001004117824 */ /* 0x000fe200078e0202 */
[----:B------:R-:W-:Y:S01]  /*1390*/  R2P PR, R8, 0x6 ;  /* 0x0000000608007804 */ /* 0x000fe20000000000 */
[C---:B------:R-:W-:Y:S01]  /*13a0*/  IMAD.SHL.U32 R2, R5.reuse, 0x40, RZ ;  /* 0x0000004005027824 */ /* 0x040fe200078e00ff */
[----:B------:R-:W-:Y:S01]  /*13b0*/  LOP3.LUT R6, R0, 0x1ffffffe, RZ, 0xc0, !PT ;  /* 0x1ffffffe00067812 */ /* 0x000fe200078ec0ff */
[----:B------:R-:W-:Y:S01]  /*13c0*/  IMAD.SHL.U32 R4, R8, 0x40, RZ ;  /* 0x0000004008047824 */ /* 0x000fe200078e00ff */
[----:B------:R-:W-:Y:S01]  /*13d0*/  LOP3.LUT P3, RZ, R5, 0x2, RZ, 0xc0, !PT ;  /* 0x0000000205ff7812 */ /* 0x000fe2000786c0ff */
[----:B------:R-:W-:Y:S01]  /*13e0*/  IMAD R0, R13, 0x200, R10 ;  /* 0x000002000d007824 */ /* 0x000fe200078e020a */
[----:B------:R-:W-:Y:S01]  /*13f0*/  LOP3.LUT P0, RZ, R5, 0x4, RZ, 0xc0, !PT ;  /* 0x0000000405ff7812 */ /* 0x000fe2000780c0ff */
[----:B------:R-:W-:Y:S01]  /*1400*/  IMAD.SHL.U32 R5, R13, 0x8, RZ ;  /* 0x000000080d057824 */ /* 0x000fe200078e00ff */
[----:B------:R-:W-:Y:S01]  /*1410*/  LOP3.LUT R2, R2, 0x1c0, RZ, 0xc0, !PT ;  /* 0x000001c002027812 */ /* 0x000fe200078ec0ff */
[----:B------:R-:W-:Y:S01]  /*1420*/  IMAD.IADD R245, R3, 0x1, -R6 ;  /* 0x0000000103f57824 */ /* 0x000fe200078e0a06 */
[----:B------:R-:W-:Y:S01]  /*1430*/  LOP3.LUT R4, R4, 0x1c0, RZ, 0xc0, !PT ;  /* 0x000001c004047812 */ /* 0x000fe200078ec0ff */
[----:B------:R-:W-:Y:S01]  /*1440*/  IMAD.MOV.U32 R8, RZ, RZ, 0x40 ;  /* 0x00000040ff087424 */ /* 0x000fe200078e00ff */
[----:B------:R-:W-:Y:S01]  /*1450*/  LOP3.LUT R12, R12, 0x7ffffe00, R7, 0xf8, !PT ;  /* 0x7ffffe000c0c7812 */ /* 0x000fe200078ef807 */
[----:B------:R-:W-:Y:S01]  /*1460*/  IMAD R7, R9, 0x200, R3 ;  /* 0x0000020009077824 */ /* 0x000fe200078e0203 */
[----:B------:R-:W-:Y:S01]  /*1470*/  LOP3.LUT R6, R2, 0x8, R5, 0xf8, !PT ;  /* 0x0000000802067812 */ /* 0x000fe200078ef805 */
[----:B------:R-:W-:Y:S01]  /*1480*/  IMAD R10, R227, 0x20, R244 ;  /* 0x00000020e30a7824 */ /* 0x000fe200078e02f4 */
[----:B------:R-:W-:Y:S01]  /*1490*/  SHF.R.U32.HI R3, RZ, 0x3, R2 ;  /* 0x00000003ff037819 */ /* 0x000fe20000011602 */
[----:B------:R-:W-:Y:S01]  /*14a0*/  IMAD.SHL.U32 R197, R12, 0x2, RZ ;  /* 0x000000020cc57824 */ /* 0x000fe200078e00ff */
[----:B------:R-:W-:Y:S01]  /*14b0*/  LEA.HI R2, R4, R4, RZ, 0x1d ;  /* 0x0000000404027211 */ /* 0x000fe200078fe8ff */
[----:B------:R-:W-:Y:S01]  /*14c0*/  STL [R1+0x24], R17 ;  /* 0x0000241101007387 */ /* 0x000fe20000100800 */
[----:B------:R-:W-:Y:S01]  /*14d0*/  LOP3.LUT R3, R6, R3, RZ, 0x3c, !PT ;  /* 0x0000000306037212 */ /* 0x000fe200078e3cff */
[----:B------:R-:W-:Y:S01]  /*14e0*/  IMAD.SHL.U32 R6, R14, 0x40, RZ ;  /* 0x000000400e067824 */ /* 0x000fe200078e00ff */
[----:B------:R-:W-:Y:S01]  /*14f0*/  SEL R5, R16, 0xfffffff0, !P3 ;  /* 0xfffffff010057807 */ /* 0x000fe20005800000 */
[----:B------:R-:W-:Y:S01]  /*1500*/  IMAD.U32 R7, R7, 0x2, R2 ;  /* 0x0000000207077824 */ /* 0x000fe200078e0002 */
[----:B------:R-:W-:Y:S01]  /*1510*/  LOP3.LUT R2, R11, 0x7ffffffc, RZ, 0xc0, !PT ;  /* 0x7ffffffc0b027812 */ /* 0x000fe200078ec0ff */
[----:B------:R-:W-:Y:S01]  /*1520*/  IMAD R245, R245, 0x8, R17 ;  /* 0x00000008f5f57824 */ /* 0x000fe200078e0211 */
[----:B------:R-:W-:-:S02]  /*1530*/  SEL R4, R15, 0xffffffe0, !P0 ;  /* 0xffffffe00f047807 */ /* 0x000fc40004000000 */
[----:B------:R-:W-:Y:S01]  /*1540*/  IADD3 R216, R208, 0x40, RZ ;  /* 0x00000040d0d87810 */ /* 0x000fe20007ffe0ff */
[----:B------:R-:W-:Y:S01]  /*1550*/  IMAD.IADD R2, R18, 0x1, -R2 ;  /* 0x0000000112027824 */ /* 0x000fe200078e0a02 */
[----:B------:R-:W-:Y:S01]  /*1560*/  LOP3.LUT R3, R3, 0x7ffffe00, R6, 0xf8, !PT ;  /* 0x7ffffe0003037812 */ /* 0x000fe200078ef806 */
[----:B------:R-:W-:Y:S01]  /*1570*/  IMAD.IADD R4, R5, 0x1, R4 ;  /* 0x0000000105047824 */ /* 0x000fe200078e0204 */
[----:B------:R-:W-:Y:S01]  /*1580*/  SHF.R.S32.HI R6, RZ, 0x1f, R216 ;  /* 0x0000001fff067819 */ /* 0x000fe200000114d8 */
[----:B------:R-:W-:Y:S01]  /*1590*/  IMAD.SHL.U32 R231, R2, 0x2, RZ ;  /* 0x0000000202e77824 */ /* 0x000fe200078e00ff */
[----:B------:R-:W-:Y:S02]  /*15a0*/  LEA R181, R0, 0x8100, 0x1 ;  /* 0x0000810000b57811 */ /* 0x000fe400078e08ff */
[----:B------:R-:W-:Y:S02]  /*15b0*/  SHF.R.S32.HI R5, RZ, 0x1f, R208 ;  /* 0x0000001fff057819 */ /* 0x000fe400000114d0 */
[----:B------:R-:W-:-:S02]  /*15c0*/  IADD3 R24, R231, 0x10, RZ ;  /* 0x00000010e7187810 */ /* 0x000fc40007ffe0ff */
[C---:B------:R-:W-:Y:S02]  /*15d0*/  IADD3 R23, R231.reuse, 0x18, RZ ;  /* 0x00000018e7177810 */ /* 0x040fe40007ffe0ff */
[C---:B------:R-:W-:Y:S02]  /*15e0*/  IADD3 R22, R231.reuse, 0x20, RZ ;  /* 0x00000020e7167810 */ /* 0x040fe40007ffe0ff */
[C---:B------:R-:W-:Y:S02]  /*15f0*/  IADD3 R21, R231.reuse, 0x28, RZ ;  /* 0x00000028e7157810 */ /* 0x040fe40007ffe0ff */
[C---:B------:R-:W-:Y:S02]  /*1600*/  IADD3 R19, R231.reuse, 0x38, RZ ;  /* 0x00000038e7137810 */ /* 0x040fe40007ffe0ff */
[----:B------:R-:W-:Y:S02]  /*1610*/  IADD3 R18, R231, 0x40, RZ ;  /* 0x00000040e7127810 */ /* 0x000fe40007ffe0ff */
[----:B------:R-:W-:-:S02]  /*1620*/  SEL R6, R8, 0xffffffc0, !P2 ;  /* 0xffffffc008067807 */ /* 0x000fc40005000000 */
[----:B------:R-:W-:Y:S02]  /*1630*/  SEL R0, R8, 0xffffffc0, !P0 ;  /* 0xffffffc008007807 */ /* 0x000fe40004000000 */
[C---:B------:R-:W-:Y:S02]  /*1640*/  IADD3 R16, R231.reuse, 0x50, RZ ;  /* 0x00000050e7107810 */ /* 0x040fe40007ffe0ff */
[----:B------:R-:W-:Y:S02]  /*1650*/  IADD3 R14, R231, 0x58, RZ ;  /* 0x00000058e70e7810 */ /* 0x000fe40007ffe0ff */
[----:B------:R-:W-:Y:S02]  /*1660*/  LEA R10, R7, 0x80, 0x1 ;  /* 0x00000080070a7811 */ /* 0x000fe400078e08ff */
[----:B------:R-:W-:Y:S02]  /*1670*/  SEL R5, R15, 0xffffffe0, !P1 ;  /* 0xffffffe00f057807 */ /* 0x000fe40004800000 */
[----:B------:R-:W-:Y:S01]  /*1680*/  IADD3 R12, R231, 0x68, RZ ;  /* 0x00000068e70c7810 */ /* 0x000fe20007ffe0ff */
[----:B------:R1:W-:Y:S01]  /*1690*/  STL [R1], R10 ;  /* 0x0000000a01007387 */ /* 0x0003e20000100800 */
[----:B------:R-:W-:-:S02]  /*16a0*/  SHF.R.S32.HI R8, RZ, 0x1f, R24 ;  /* 0x0000001fff087819 */ /* 0x000fc40000011418 */
[----:B------:R-:W-:Y:S02]  /*16b0*/  SHF.R.S32.HI R7, RZ, 0x1f, R23 ;  /* 0x0000001fff077819 */ /* 0x000fe40000011417 */
[----:B------:R-:W-:Y:S02]  /*16c0*/  SHF.R.S32.HI R8, RZ, 0x1f, R22 ;  /* 0x0000001fff087819 */ /* 0x000fe40000011416 */
[----:B------:R-:W-:Y:S02]  /*16d0*/  SHF.R.S32.HI R7, RZ, 0x1f, R21 ;  /* 0x0000001fff077819 */ /* 0x000fe40000011415 */
[----:B------:R-:W-:Y:S02]  /*16e0*/  SHF.R.S32.HI R8, RZ, 0x1f, R19 ;  /* 0x0000001fff087819 */ /* 0x000fe40000011413 */
[----:B------:R-:W-:Y:S02]  /*16f0*/  SHF.R.S32.HI R7, RZ, 0x1f, R18 ;  /* 0x0000001fff077819 */ /* 0x000fe40000011412 */
[----:B------:R-:W-:-:S02]  /*1700*/  SHF.R.S32.HI R8, RZ, 0x1f, R16 ;  /* 0x0000001fff087819 */ /* 0x000fc40000011410 */
[----:B------:R-:W-:Y:S02]  /*1710*/  SHF.R.S32.HI R7, RZ, 0x1f, R14 ;  /* 0x0000001fff077819 */ /* 0x000fe4000001140e */
[----:B------:R-:W-:Y:S01]  /*1720*/  SHF.R.S32.HI R8, RZ, 0x1f, R12 ;  /* 0x0000001fff087819 */ /* 0x000fe2000001140c */
[C---:B------:R-:W-:Y:S01]  /*1730*/  IMAD.IADD R8, R10.reuse, 0x1, R5 ;  /* 0x000000010a087824 */ /* 0x040fe200078e0205 */
[C---:B------:R-:W-:Y:S02]  /*1740*/  IADD3 R7, R10.reuse, -0x10, RZ ;  /* 0xfffffff00a077810 */ /* 0x040fe40007ffe0ff */
[----:B------:R-:W-:Y:S02]  /*1750*/  LEA R184, R3, 0x100, 0x1 ;  /* 0x0000010003b87811 */ /* 0x000fe400078e08ff */
[C---:B------:R-:W-:Y:S01]  /*1760*/  @P4 IADD3 R7, R10.reuse, 0x10, RZ ;  /* 0x000000100a074810 */ /* 0x040fe20007ffe0ff */
[----:B------:R2:W-:Y:S01]  /*1770*/  STL [R1+0xc], R8 ;  /* 0x00000c0801007387 */ /* 0x0005e20000100800 */
[----:B------:R-:W-:Y:S01]  /*1780*/  SEL R2, R15, 0xffffffe0, !P3 ;  /* 0xffffffe00f027807 */ /* 0x000fe20005800000 */
[----:B-1----:R-:W-:Y:S01]  /*1790*/  IMAD.IADD R10, R10, 0x1, R6 ;  /* 0x000000010a0a7824 */ /* 0x002fe200078e0206 */
[----:B------:R-:W-:Y:S01]  /*17a0*/  IADD3 R25, R231, 0x8, RZ ;  /* 0x00000008e7197810 */ /* 0x000fe20007ffe0ff */
[----:B------:R-:W-:Y:S01]  /*17b0*/  IMAD R190, R9, 0x800, R184 ;  /* 0x0000080009be7824 */ /* 0x000fe200078e02b8 */
[--C-:B------:R-:W-:Y:S01]  /*17c0*/  IADD3 R187, R0, R184, R2.reuse ;  /* 0x000000b800bb7210 */ /* 0x100fe20007ffe002 */
[--C-:B------:R-:W-:Y:S01]  /*17d0*/  IMAD.IADD R3, R5, 0x1, R7.reuse ;  /* 0x0000000105037824 */ /* 0x100fe200078e0207 */
[----:B------:R1:W-:Y:S01]  /*17e0*/  STL [R1+0x1c], R10 ;  /* 0x00001c0a01007387 */ /* 0x0003e20000100800 */
[----:B------:R-:W-:Y:S01]  /*17f0*/  IMAD.IADD R5, R6, 0x1, R7 ;  /* 0x0000000106057824 */ /* 0x000fe200078e0207 */
[C---:B------:R-:W-:Y:S01]  /*1800*/  IADD3 R20, R231.reuse, 0x30, RZ ;  /* 0x00000030e7147810 */ /* 0x040fe20007ffe0ff */
[----:B------:R-:W-:Y:S01]  /*1810*/  IMAD.IADD R186, R184, 0x1, R2 ;  /* 0x00000001b8ba7824 */ /* 0x000fe200078e0202 */
[----:B------:R1:W-:Y:S01]  /*1820*/  STL [R1+0x4], R7 ;  /* 0x0000040701007387 */ /* 0x0003e20000100800 */
[----:B------:R-:W-:Y:S01]  /*1830*/  IMAD.IADD R191, R2, 0x1, R190 ;  /* 0x0000000102bf7824 */ /* 0x000fe200078e02be */
[----:B------:R-:W-:Y:S01]  /*1840*/  IADD3 R11, R231, 0x70, RZ ;  /* 0x00000070e70b7810 */ /* 0x000fe20007ffe0ff */
[----:B------:R-:W-:Y:S01]  /*1850*/  IMAD.IADD R2, R3, 0x1, R6 ;  /* 0x0000000103027824 */ /* 0x000fe200078e0206 */
[C---:B------:R-:W-:Y:S01]  /*1860*/  IADD3 R17, R231.reuse, 0x48, RZ ;  /* 0x00000048e7117810 */ /* 0x040fe20007ffe0ff */
[----:B------:R-:W-:Y:S01]  /*1870*/  IMAD R189, R4, 0x2, R184 ;  /* 0x0000000204bd7824 */ /* 0x000fe200078e02b8 */
[C---:B------:R-:W-:Y:S01]  /*1880*/  IADD3 R13, R231.reuse, 0x60, RZ ;  /* 0x00000060e70d7810 */ /* 0x040fe20007ffe0ff */
[----:B------:R-:W-:Y:S01]  /*1890*/  IMAD.IADD R185, R184, 0x1, R0 ;  /* 0x00000001b8b97824 */ /* 0x000fe200078e0200 */
[----:B------:R-:W-:Y:S01]  /*18a0*/  IADD3 R252, R231, 0x78, RZ ;  /* 0x00000078e7fc7810 */ /* 0x000fe20007ffe0ff */
[C---:B------:R-:W-:Y:S01]  /*18b0*/  IMAD.IADD R193, R0.reuse, 0x1, R190 ;  /* 0x0000000100c17824 */ /* 0x040fe200078e02be */
[----:B------:R-:W-:Y:S01]  /*18c0*/  SHF.R.S32.HI R15, RZ, 0x1f, R25 ;  /* 0x0000001fff0f7819 */ /* 0x000fe20000011419 */
[----:B------:R-:W-:Y:S01]  /*18d0*/  IMAD.IADD R192, R0, 0x1, R191 ;  /* 0x0000000100c07824 */ /* 0x000fe200078e02bf */
[----:B------:R-:W-:Y:S01]  /*18e0*/  SHF.R.S32.HI R15, RZ, 0x1f, R20 ;  /* 0x0000001fff0f7819 */ /* 0x000fe20000011414 */
[----:B--2---:R-:W-:Y:S01]  /*18f0*/  IMAD.IADD R8, R8, 0x1, R6 ;  /* 0x0000000108087824 */ /* 0x004fe200078e0206 */
[----:B------:R-:W-:-:S02]  /*1900*/  SHF.R.S32.HI R12, RZ, 0x1f, R11 ;  /* 0x0000001fff0c7819 */ /* 0x000fc4000001140b */
[----:B------:R-:W-:Y:S02]  /*1910*/  SHF.R.S32.HI R15, RZ, 0x1f, R17 ;  /* 0x0000001fff0f7819 */ /* 0x000fe40000011411 */
[----:B------:R1:W-:Y:S01]  /*1920*/  STL [R1+0x18], R8 ;  /* 0x0000180801007387 */ /* 0x0003e20000100800 */
[----:B------:R-:W-:Y:S02]  /*1930*/  SHF.R.S32.HI R13, RZ, 0x1f, R13 ;  /* 0x0000001fff0d7819 */ /* 0x000fe4000001140d */
[----:B------:R-:W-:Y:S01]  /*1940*/  SHF.R.S32.HI R11, RZ, 0x1f, R252 ;  /* 0x0000001fff0b7819 */ /* 0x000fe200000114fc */
[----:B------:R1:W-:Y:S04]  /*1950*/  STL [R1+0x14], R5 ;  /* 0x0000140501007387 */ /* 0x0003e80000100800 */
[----:B------:R1:W-:Y:S04]  /*1960*/  STL [R1+0x8], R3 ;  /* 0x0000080301007387 */ /* 0x0003e80000100800 */
[----:B------:R1:W-:Y:S02]  /*1970*/  STL [R1+0x10], R2 ;  /* 0x0000100201007387 */ /* 0x0003e40000100800 */
.L_x_832:
[----:B------:R-:W-:Y:S01]  /*1980*/  ISETP.NE.U32.AND P0, PT, RZ, c[0x0][0x370], PT ;  /* 0x0000dc00ff007a0c */ /* 0x000fe20003f05070 */
[----:B------:R-:W-:Y:S01]  /*1990*/  IMAD.MOV.U32 R13, RZ, RZ, 0x4 ;  /* 0x00000004ff0d7424 */ /* 0x000fe200078e00ff */
[----:B------:R-:W-:Y:S01]  /*19a0*/  ISETP.NE.U32.AND P2, PT, RZ, c[0x0][0x360], PT ;  /* 0x0000d800ff007a0c */ /* 0x000fe20003f45070 */
[----:B------:R-:W-:Y:S01]  /*19b0*/  IMAD.MOV.U32 R233, RZ, RZ, RZ ;  /* 0x000000ffffe97224 */ /* 0x000fe200078e00ff */
[----:B------:R-:W-:Y:S01]  /*19c0*/  ISETP.NE.AND.EX P1, PT, RZ, c[0x0][0x374], PT, P0 ;  /* 0x0000dd00ff007a0c */ /* 0x000fe20003f25300 */
[----:B------:R-:W-:Y:S01]  /*19d0*/  IMAD.MOV.U32 R12, RZ, RZ, RZ ;  /* 0x000000ffff0c7224 */ /* 0x000fe200078e00ff */
[----:B------:R-:W-:Y:S01]  /*19e0*/  ISETP.NE.AND.EX P0, PT, RZ, c[0x0][0x364], PT, P2 ;  /* 0x0000d900ff007a0c */ /* 0x000fe20003f05320 */
[----:B-1----:R-:W-:Y:S01]  /*19f0*/  IMAD.WIDE R2, R251, R13, c[0x0][0x348] ;  /* 0x0000d200fb027625 */ /* 0x002fe200078e020d */
[----:B------:R-:W-:-:S04]  /*1a00*/  ISETP.NE.U32.AND P3, PT, RZ, c[0x0][0x348], PT ;  /* 0x0000d200ff007a0c */ /* 0x000fc80003f65070 */
[----:B------:R-:W-:-:S05]  /*1a10*/  ISETP.NE.AND.EX P3, PT, RZ, c[0x0][0x34c], PT, P3 ;  /* 0x0000d300ff007a0c */ /* 0x000fca0003f65330 */
[----:B------:R-:W-:-:S04]  /*1a20*/  @P1 IMAD.WIDE R6, R251, R13, c[0x0][0x370] ;  /* 0x0000dc00fb061625 */ /* 0x000fc800078e020d */
[----:B------:R-:W-:Y:S01]  /*1a30*/  @P0 IMAD.WIDE R4, R251, R13, c[0x0][0x360] ;  /* 0x0000d800fb040625 */ /* 0x000fe200078e020d */
[----:B------:R1:W5:Y:S04]  /*1a40*/  @P1 LDG.E R233, [R6.64] ;  /* 0x0000000606e91981 */ /* 0x000368000c1e1900 */
[----:B------:R1:W5:Y:S04]  /*1a50*/  @P3 LDG.E R12, [R2.64] ;  /* 0x00000006020c3981 */ /* 0x000368000c1e1900 */
[----:B------:R1:W5:Y:S01]  /*1a60*/  @P0 LDG.E R229, [R4.64] ;  /* 0x0000000604e50981 */ /* 0x000362000c1e1900 */
[----:B------:R-:W-:Y:S01]  /*1a70*/  YIELD ;  /* 0x0000000000007946 */ /* 0x000fe20003800000 */
[----:B------:R-:W-:Y:S05]  /*1a80*/  @P0 BRA `(.L_x_679) ;  /* 0x0000005000000947 */ /* 0x000fea0003800000 */
[----:B-----5:R-:W-:Y:S01]  /*1a90*/  MOV R229, c[0x0][0x168] ;  /* 0x00005a0000e57a02 */ /* 0x020fe20000000f00 */
[----:B------:R-:W-:Y:S05]  /*1aa0*/  @!P3 BRA `(.L_x_679) ;  /* 0x000000300000b947 */ /* 0x000fea0003800000 */
[----:B------:R2:W3:Y:S04]  /*1ab0*/  LDG.E R0, [R2.64] ;  /* 0x0000000602007981 */ /* 0x0004e8000c1e1900 */
[----:B-12---:R-:W3:Y:S02]  /*1ac0*/  LDG.E R2, [R2.64+0x4] ;  /* 0x0000040602027981 */ /* 0x006ee4000c1e1900 */
[----:B---3--:R-:W-:-:S02]  /*1ad0*/  IADD3 R229, -R0, R2, RZ ;  /* 0x0000000200e57210 */ /* 0x008fc40007ffe1ff */
.L_x_679:
[----:B------:R-:W-:-:S04]  /*1ae0*/  ISETP.NE.U32.AND P0, PT, RZ, c[0x0][0x368], PT ;  /* 0x0000da00ff007a0c */ /* 0x000fc80003f05070 */
[----:B------:R-:W-:-:S13]  /*1af0*/  ISETP.NE.AND.EX P0, PT, RZ, c[0x0][0x36c], PT, P0 ;  /* 0x0000db00ff007a0c */ /* 0x000fda0003f05300 */
[----:B------:R-:W-:Y:S05]  /*1b00*/  @!P0 BRA `(.L_x_680) ;  /* 0x0000003000008947 */ /* 0x000fea0003800000 */
[----:B-1----:R-:W-:-:S05]  /*1b10*/  IMAD.WIDE R2, R251, R13, c[0x0][0x368] ;  /* 0x0000da00fb027625 */ /* 0x002fca00078e020d */
[----:B------:R1:W5:Y:S01]  /*1b20*/  LDG.E R0, [R2.64] ;  /* 0x0000000602007981 */ /* 0x000362000c1e1900 */
[----:B------:R-:W-:Y:S05]  /*1b30*/  BRA `(.L_x_681) ;  /* 0x0000008000007947 */ /* 0x000fea0003800000 */
.L_x_680:
[----:B------:R-:W-:Y:S01]  /*1b40*/  ISETP.NE.U32.AND P0, PT, RZ, c[0x0][0x350], PT ;  /* 0x0000d400ff007a0c */ /* 0x000fe20003f05070 */
[----:B------:R-:W-:-:S03]  /*1b50*/  IMAD.U32 R0, RZ, RZ, UR5 ;  /* 0x00000005ff007e24 */ /* 0x000fc6000f8e00ff */
[----:B------:R-:W-:-:S13]  /*1b60*/  ISETP.NE.AND.EX P0, PT, RZ, c[0x0][0x354], PT, P0 ;  /* 0x0000d500ff007a0c */ /* 0x000fda0003f05300 */
[----:B------:R-:W-:Y:S05]  /*1b70*/  @!P0 BRA `(.L_x_681) ;  /* 0x0000004000008947 */ /* 0x000fea0003800000 */
[----:B-1----:R-:W-:-:S05]  /*1b80*/  IMAD.WIDE R2, R251, R13, c[0x0][0x350] ;  /* 0x0000d400fb027625 */ /* 0x002fca00078e020d */
[----:B------:R-:W2:Y:S04]  /*1b90*/  LDG.E R4, [R2.64] ;  /* 0x0000000602047981 */ /* 0x000ea8000c1e1900 */
[----:B------:R-:W2:Y:S02]  /*1ba0*/  LDG.E R0, [R2.64+0x4] ;  /* 0x0000040602007981 */ /* 0x000ea4000c1e1900 */
[----:B--2---:R-:W-:Y:S02]  /*1bb0*/  IADD3 R0, -R4, R0, RZ ;  /* 0x0000000004007210 */ /* 0x004fe40007ffe1ff */
.L_x_681:
[----:B-1----:R-:W-:Y:S01]  /*1bc0*/  IMAD.MOV.U32 R2, RZ, RZ, c[0x0][0x2c4] ;  /* 0x0000b100ff027624 */ /* 0x002fe200078e00ff */
[----:B------:R-:W-:Y:S01]  /*1bd0*/  LOP3.LUT R194, R194, 0xffefffff, RZ, 0xc0, !PT ;  /* 0xffefffffc2c27812 */ /* 0x000fe200078ec0ff */
[----:B------:R-:W-:Y:S02]  /*1be0*/  IMAD.SHL.U32 R243, R249, 0x80, RZ ;  /* 0x00000080f9f37824 */ /* 0x000fe400078e00ff */
[----:B------:R-:W-:Y:S01]  /*1bf0*/  IMAD.MOV.U32 R249, RZ, RZ, c[0x0][0x32c] ;  /* 0x0000cb00fff97624 */ /* 0x000fe200078e00ff */
[----:B------:R-:W-:Y:S01]  /*1c00*/  ISETP.NE.AND P4, PT, R2, 0x1, PT ;  /* 0x000000010200780c */ /* 0x000fe20003f85270 */
[----:B-----5:R-:W-:Y:S01]  /*1c10*/  IMAD.IADD R230, R0, 0x1, -R233 ;  /* 0x0000000100e67824 */ /* 0x020fe200078e0ae9 */
[----:B------:R-:W-:-:S02]  /*1c20*/  IADD3 R2, R243, 0x7f, RZ ;  /* 0x0000007ff3027810 */ /* 0x000fc40007ffe0ff */
[----:B------:R-:W-:-:S03]  /*1c30*/  ISETP.GE.AND P1, PT, R249, 0x1, PT ;  /* 0x00000001f900780c */ /* 0x000fc60003f26270 */
[----:B------:R-:W-:-:S06]  /*1c40*/  IMAD.MOV.U32 R0, RZ, RZ, R2 ;  /* 0x000000ffff007224 */ /* 0x000fcc00078e0002 */
[----:B------:R-:W-:Y:S01]  /*1c50*/  @P4 IMAD.HI.U32 R3, R2, c[0x0][0x2c8], RZ ;  /* 0x0000b20002034a27 */ /* 0x000fe200078e00ff */
[----:B------:R-:W-:Y:S02]  /*1c60*/  IADD3 R2, R230, 0x1, -R229 ;  /* 0x00000001e6027810 */ /* 0x000fe40007ffe8e5 */
[----:B------:R-:W-:Y:S02]  /*1c70*/  @P4 LOP3.LUT R194, R194, 0x100000, RZ, 0xfc, !PT ;  /* 0x00100000c2c24812 */ /* 0x000fe400078efcff */
[----:B------:R-:W-:Y:S02]  /*1c80*/  @P4 SHF.R.U32.HI R0, RZ, c[0x0][0x2cc], R3 ;  /* 0x0000b300ff004a19 */ /* 0x000fe40000011603 */
[----:B------:R-:W-:-:S03]  /*1c90*/  LOP3.LUT R194, R194, 0xffdfffff, RZ, 0xc0, !PT ;  /* 0xffdfffffc2c27812 */ /* 0x000fc600078ec0ff */
[----:B------:R-:W-:Y:S01]  /*1ca0*/  IMAD.IADD R0, R2, 0x1, R0 ;  /* 0x0000000102007824 */ /* 0x000fe200078e0200 */
[----:B------:R-:W-:-:S04]  /*1cb0*/  @P1 LOP3.LUT R194, R194, 0x200000, RZ, 0xfc, !PT ;  /* 0x00200000c2c21812 */ /* 0x000fc800078efcff */
[----:B------:R-:W-:Y:S01]  /*1cc0*/  IADD3 R3, R0, c[0x0][0x328], RZ ;  /* 0x0000ca0000037a10 */ /* 0x000fe20007ffe0ff */
[----:B------:R-:W-:Y:S05]  /*1cd0*/  @!P1 BRA `(.L_x_682) ;  /* 0x0000010000009947 */ /* 0x000fea0003800000 */
[C---:B------:R-:W-:Y:S01]  /*1ce0*/  ISETP.GT.AND P0, PT, R0.reuse, RZ, PT ;  /* 0x000000ff0000720c */ /* 0x040fe20003f04270 */
[----:B------:R-:W-:Y:S01]  /*1cf0*/  BSSY B0, `(.L_x_683) ;  /* 0x000000c000007945 */ /* 0x000fe20003800000 */
[----:B------:R-:W-:-:S11]  /*1d00*/  IADD3 R2, R0, -0x1, RZ ;  /* 0xffffffff00027810 */ /* 0x000fd60007ffe0ff */
[----:B------:R-:W-:Y:S05]  /*1d10*/  @P0 BRA `(.L_x_684) ;  /* 0x0000006000000947 */ /* 0x000fea0003800000 */
[----:B------:R-:W-:Y:S01]  /*1d20*/  ISETP.NE.AND P0, PT, R249, 0x1, PT ;  /* 0x00000001f900780c */ /* 0x000fe20003f05270 */
[----:B------:R-:W-:-:S12]  /*1d30*/  IMAD.MOV R0, RZ, RZ, -R0 ;  /* 0x000000ffff007224 */ /* 0x000fd800078e0a00 */
[----:B------:R-:W-:-:S05]  /*1d40*/  @P0 IMAD.HI.U32 R2, R0, c[0x0][0x330], RZ ;  /* 0x0000cc0000020a27 */ /* 0x000fca00078e00ff */
[----:B------:R-:W-:-:S04]  /*1d50*/  @P0 SHF.R.U32.HI R0, RZ, c[0x0][0x334], R2 ;  /* 0x0000cd00ff000a19 */ /* 0x000fc80000011602 */
[----:B------:R-:W-:Y:S01]  /*1d60*/  LOP3.LUT R2, RZ, R0, RZ, 0x33, !PT ;  /* 0x00000000ff027212 */ /* 0x000fe200078e33ff */
[----:B------:R-:W-:Y:S05]  /*1d70*/  BRA `(.L_x_685) ;  /* 0x0000003000007947 */ /* 0x000fea0003800000 */
.L_x_684:
[----:B------:R-:W-:-:S13]  /*1d80*/  ISETP.NE.AND P0, PT, R249, 0x1, PT ;  /* 0x00000001f900780c */ /* 0x000fda0003f05270 */
[----:B------:R-:W-:-:S05]  /*1d90*/  @P0 IMAD.HI.U32 R0, R2, c[0x0][0x330], RZ ;  /* 0x0000cc0002000a27 */ /* 0x000fca00078e00ff */
[----:B------:R-:W-:Y:S02]  /*1da0*/  @P0 SHF.R.U32.HI R2, RZ, c[0x0][0x334], R0 ;  /* 0x0000cd00ff020a19 */ /* 0x000fe40000011600 */
.L_x_685:
[----:B------:R-:W-:Y:S05]  /*1db0*/  BSYNC B0 ;  /* 0x0000000000007941 */ /* 0x000fea0003800000 */
.L_x_683:
[----:B------:R-:W-:-:S05]  /*1dc0*/  IMAD R2, R2, R249, c[0x0][0x32c] ;  /* 0x0000cb0002027624 */ /* 0x000fca00078e02f9 */
[----:B------:R-:W-:-:S04]  /*1dd0*/  IMNMX R3, R3, R2, PT ;  /* 0x0000000203037217 */ /* 0x000fc80003800200 */
.L_x_682:
[----:B------:R-:W-:Y:S01]  /*1de0*/  IADD3 R3, R3, 0x5f, RZ ;  /* 0x0000005f03037810 */ /* 0x000fe20007ffe0ff */
[----:B------:R-:W-:Y:S01]  /*1df0*/  @P4 IMAD.HI.U32 R4, R243, c[0x0][0x2c8], RZ ;  /* 0x0000b200f3044a27 */ /* 0x000fe200078e00ff */
[----:B------:R-:W-:-:S03]  /*1e00*/  IADD3 R2, R230, 0x5f, RZ ;  /* 0x0000005fe6027810 */ /* 0x000fc60007ffe0ff */
[----:B------:R-:W-:-:S04]  /*1e10*/  IMAD.HI R5, R3, 0x2aaaaaab, RZ ;  /* 0x2aaaaaab03057827 */ /* 0x000fc800078e02ff */
[----:B------:R-:W-:-:S04]  /*1e20*/  IMAD.HI R2, R2, 0x2aaaaaab, RZ ;  /* 0x2aaaaaab02027827 */ /* 0x000fc800078e02ff */
[----:B------:R-:W-:Y:S01]  /*1e30*/  IMAD.MOV.U32 R0, RZ, RZ, R243 ;  /* 0x000000ffff007224 */ /* 0x000fe200078e00f3 */
[----:B------:R-:W-:Y:S01]  /*1e40*/  @P4 SHF.R.U32.HI R0, RZ, c[0x0][0x2cc], R4 ;  /* 0x0000b300ff004a19 */ /* 0x000fe20000011604 */
[----:B------:R-:W-:Y:S01]  /*1e50*/  IMAD.IADD R224, R230, 0x1, -R229 ;  /* 0x00000001e6e07824 */ /* 0x000fe200078e0ae5 */
[----:B------:R-:W-:Y:S02]  /*1e60*/  SHF.R.U32.HI R4, RZ, 0x1f, R5 ;  /* 0x0000001fff047819 */ /* 0x000fe40000011605 */
[----:B------:R-:W-:Y:S01]  /*1e70*/  SHF.R.U32.HI R3, RZ, 0x1f, R2 ;  /* 0x0000001fff037819 */ /* 0x000fe20000011602 */
[----:B------:R-:W-:Y:S01]  /*1e80*/  IMAD.IADD R0, R224, 0x1, R0 ;  /* 0x00000001e0007824 */ /* 0x000fe200078e0200 */
[----:B------:R-:W-:Y:S02]  /*1e90*/  LEA.HI.SX32 R4, R5, R4, 0x1c ;  /* 0x0000000405047211 */ /* 0x000fe400078fe2ff */
[----:B------:R-:W-:Y:S02]  /*1ea0*/  LEA.HI.SX32 R3, R2, R3, 0x1c ;  /* 0x0000000302037211 */ /* 0x000fe400078fe2ff */
[----:B------:R-:W-:-:S02]  /*1eb0*/  IADD3 R2, R0, -c[0x0][0x324], RZ ;  /* 0x8000c90000027a10 */ /* 0x000fc40007ffe0ff */
[----:B------:R-:W-:Y:S01]  /*1ec0*/  IMNMX R11, R3, R4, PT ;  /* 0x00000004030b7217 */ /* 0x000fe20003800200 */
[----:B------:R-:W-:Y:S05]  /*1ed0*/  @!P1 BRA `(.L_x_686) ;  /* 0x000000f000009947 */ /* 0x000fea0003800000 */
[----:B------:R-:W-:Y:S01]  /*1ee0*/  ISETP.GT.AND P0, PT, R0, -0x1, PT ;  /* 0xffffffff0000780c */ /* 0x000fe20003f04270 */
[----:B------:R-:W-:-:S12]  /*1ef0*/  BSSY B0, `(.L_x_687) ;  /* 0x000000b000007945 */ /* 0x000fd80003800000 */
[----:B------:R-:W-:Y:S05]  /*1f00*/  @P0 BRA `(.L_x_688) ;  /* 0x0000006000000947 */ /* 0x000fea0003800000 */
[----:B------:R-:W-:Y:S02]  /*1f10*/  ISETP.NE.AND P0, PT, R249, 0x1, PT ;  /* 0x00000001f900780c */ /* 0x000fe40003f05270 */
[----:B------:R-:W-:-:S11]  /*1f20*/  LOP3.LUT R0, RZ, R0, RZ, 0x33, !PT ;  /* 0x00000000ff007212 */ /* 0x000fd600078e33ff */
[----:B------:R-:W-:-:S05]  /*1f30*/  @P0 IMAD.HI.U32 R3, R0, c[0x0][0x330], RZ ;  /* 0x0000cc0000030a27 */ /* 0x000fca00078e00ff */
[----:B------:R-:W-:-:S04]  /*1f40*/  @P0 SHF.R.U32.HI R0, RZ, c[0x0][0x334], R3 ;  /* 0x0000cd00ff000a19 */ /* 0x000fc80000011603 */
[----:B------:R-:W-:Y:S01]  /*1f50*/  LOP3.LUT R0, RZ, R0, RZ, 0x33, !PT ;  /* 0x00000000ff007212 */ /* 0x000fe200078e33ff */
[----:B------:R-:W-:Y:S05]  /*1f60*/  BRA `(.L_x_689) ;  /* 0x0000003000007947 */ /* 0x000fea0003800000 */
.L_x_688:
[----:B------:R-:W-:-:S13]  /*1f70*/  ISETP.NE.AND P0, PT, R249, 0x1, PT ;  /* 0x00000001f900780c */ /* 0x000fda0003f05270 */
[----:B------:R-:W-:-:S05]  /*1f80*/  @P0 IMAD.HI.U32 R3, R0, c[0x0][0x330], RZ ;  /* 0x0000cc0000030a27 */ /* 0x000fca00078e00ff */
[----:B------:R-:W-:Y:S02]  /*1f90*/  @P0 SHF.R.U32.HI R0, RZ, c[0x0][0x334], R3 ;  /* 0x0000cd00ff000a19 */ /* 0x000fe40000011603 */
.L_x_689:
[----:B------:R-:W-:Y:S05]  /*1fa0*/  BSYNC B0 ;  /* 0x0000000000007941 */ /* 0x000fea0003800000 */
.L_x_687:
[----:B------:R-:W-:-:S05]  /*1fb0*/  IMAD R0, R0, c[0x0][0x32c], RZ ;  /* 0x0000cb0000007a24 */ /* 0x000fca00078e02ff */
[----:B------:R-:W-:-:S05]  /*1fc0*/  IMNMX R2, R2, R0, !PT ;  /* 0x0000000002027217 */ /* 0x000fca0007800200 */
.L_x_686:
[----:B------:R-:W-:Y:S01]  /*1fd0*/  IMAD.HI R2, R2, 0x2aaaaaab, RZ ;  /* 0x2aaaaaab02027827 */ /* 0x000fe200078e02ff */
[----:B------:R-:W-:Y:S01]  /*1fe0*/  LOP3.LUT R3, R250, 0xff0000, RZ, 0xc0, !PT ;  /* 0x00ff0000fa037812 */ /* 0x000fe200078ec0ff */
[----:B------:R-:W-:Y:S03]  /*1ff0*/  BSSY B0, `(.L_x_690) ;  /* 0x000002b000007945 */ /* 0x000fe60003800000 */
[----:B------:R-:W-:-:S04]  /*2000*/  SHF.R.U32.HI R0, RZ, 0x1f, R2 ;  /* 0x0000001fff007819 */ /* 0x000fc80000011602 */
[----:B------:R-:W-:Y:S02]  /*2010*/  LEA.HI.SX32 R2, R2, R0, 0x1c ;  /* 0x0000000002027211 */ /* 0x000fe400078fe2ff */
[----:B------:R-:W-:Y:S02]  /*2020*/  LOP3.LUT R0, R250, 0xff000000, RZ, 0xc0, !PT ;  /* 0xff000000fa007812 */ /* 0x000fe400078ec0ff */
[----:B------:R-:W-:Y:S01]  /*2030*/  IMNMX R6, RZ, R2, !PT ;  /* 0x00000002ff067217 */ /* 0x000fe20007800200 */
[----:B------:R-:W-:Y:S01]  /*2040*/  IMAD.MOV.U32 R2, RZ, RZ, RZ ;  /* 0x000000ffff027224 */ /* 0x000fe200078e00ff */
[----:B------:R-:W-:Y:S02]  /*2050*/  SHF.R.U32.HI R0, RZ, 0x8, R0 ;  /* 0x00000008ff007819 */ /* 0x000fe40000011600 */
[----:B------:R-:W-:Y:S02]  /*2060*/  ISETP.GT.AND P0, PT, R11, R6, PT ;  /* 0x000000060b00720c */ /* 0x000fe40003f04270 */
[----:B------:R-:W-:-:S04]  /*2070*/  LEA.HI R0, R3, R0, RZ, 0x10 ;  /* 0x0000000003007211 */ /* 0x000fc800078f80ff */
[----:B------:R-:W-:Y:S02]  /*2080*/  LOP3.LUT R247, R0, 0xff, RZ, 0xc0, !PT ;  /* 0x000000ff00f77812 */ /* 0x000fe400078ec0ff */
[----:B------:R-:W-:-:S05]  /*2090*/  SHF.R.U32.HI R246, RZ, 0x10, R0 ;  /* 0x00000010fff67819 */ /* 0x000fca0000011600 */
[----:B------:R-:W-:Y:S05]  /*20a0*/  @!P0 BRA `(.L_x_691) ;  /* 0x000001f000008947 */ /* 0x000fea0003800000 */
[----:B------:R-:W-:-:S04]  /*20b0*/  ISETP.NE.AND P0, PT, R246, RZ, PT ;  /* 0x000000fff600720c */ /* 0x000fc80003f05270 */
[----:B------:R-:W-:-:S04]  /*20c0*/  SEL R0, R246, c[0x0][0x338], P0 ;  /* 0x0000ce00f6007a07 */ /* 0x000fc80000000000 */
[----:B------:R-:W-:Y:S02]  /*20d0*/  IABS R3, R0 ;  /* 0x0000000000037213 */ /* 0x000fe40000000000 */
[----:B------:R-:W-:Y:S02]  /*20e0*/  IADD3 R7, R0, -0x1, R11 ;  /* 0xffffffff00077810 */ /* 0x000fe40007ffe00b */
[----:B------:R-:W1:Y:S03]  /*20f0*/  I2F.RP R2, R3 ;  /* 0x0000000300027306 */ /* 0x000e660000209400 */
[----:B------:R-:W-:-:S05]  /*2100*/  IMAD.IADD R7, R7, 0x1, -R6 ;  /* 0x0000000107077824 */ /* 0x000fca00078e0a06 */
[----:B------:R-:W-:Y:S01]  /*2110*/  IABS R10, R7 ;  /* 0x00000007000a7213 */ /* 0x000fe20000000000 */
[----:B-1----:R-:W1:Y:S02]  /*2120*/  MUFU.RCP R2, R2 ;  /* 0x0000000200027308 */ /* 0x002e640000001000 */
        /* <DEDUP_REMOVED lines=23> */
.L_x_691:
[----:B------:R-:W-:Y:S05]  /*22a0*/  BSYNC B0 ;  /* 0x0000000000007941 */ /* 0x000fea0003800000 */
.L_x_690:
[----:B------:R-:W-:Y:S01]  /*22b0*/  IMAD R228, R247, R2, R6 ;  /* 0x00000002f7e47224 */ /* 0x000fe200078e0206 */
        /* <DEDUP_REMOVED lines=40> */
[----:B------:R-:W-:-:S05]  /*2540*/  @P0 IMAD.WIDE R2, R251, R13, c[0x0][0x340] ;  /* 0x0000d000fb020625 */ /* 0x000fca00078e020d */
[----:B------:R1:W5:Y:S01]  /*2550*/  @P0 LDG.E R9, [R2.64] ;  /* 0x0000000602090981 */ /* 0x000362000c1e1900 */
[----:B------:R-:W-:Y:S01]  /*2560*/  SHF.R.S32.HI R0, RZ, 0x1f, R12 ;  /* 0x0000001fff007819 */ /* 0x000fe2000001140c */
[----:B------:R-:W-:Y:S01]  /*2570*/  WARPSYNC 0xffffffff ;  /* 0xffffffff00007948 */ /* 0x000fe20003800000 */
[----:B------:R-:W-:Y:S02]  /*2580*/  SHF.R.S32.HI R4, RZ, 0x1f, R251 ;  /* 0x0000001fff047819 */ /* 0x000fe400000114fb */
[----:B------:R-:W-:Y:S01]  /*2590*/  LOP3.LUT R21, R250, 0xffff, RZ, 0xc0, !PT ;  /* 0x0000fffffa157812 */ /* 0x000fe200078ec0ff */
[----:B------:R-:W-:Y:S01]  /*25a0*/  IMAD R0, R0, c[0x0][0x178], RZ ;  /* 0x00005e0000007a24 */ /* 0x000fe200078e02ff */
[----:B------:R-:W-:Y:S02]  /*25b0*/  SEL R5, R251, RZ, !P3 ;  /* 0x000000fffb057207 */ /* 0x000fe40005800000 */
[----:B------:R-:W-:Y:S01]  /*25c0*/  IADD3 R196, R201, -0x1, RZ ;  /* 0xffffffffc9c47810 */ /* 0x000fe20007ffe0ff */
[----:B------:R-:W-:Y:S01]  /*25d0*/  IMAD R0, R12, c[0x0][0x17c], R0 ;  /* 0x00005f000c007a24 */ /* 0x000fe200078e0200 */
[----:B------:R-:W-:Y:S01]  /*25e0*/  SEL R6, R4, RZ, !P3 ;  /* 0x000000ff04067207 */ /* 0x000fe20005800000 */
[----:B-1----:R-:W-:-:S04]  /*25f0*/  IMAD.WIDE.U32 R2, R12, c[0x0][0x178], RZ ;  /* 0x00005e000c027a25 */ /* 0x002fc800078e00ff */
[----:B------:R-:W-:Y:S02]  /*2600*/  IMAD.IADD R0, R3, 0x1, R0 ;  /* 0x0000000103007824 */ /* 0x000fe400078e0200 */
[----:B------:R-:W-:Y:S02]  /*2610*/  @!P0 IMAD.MOV.U32 R9, RZ, RZ, R251 ;  /* 0x000000ffff098224 */ /* 0x000fe400078e00fb */
[----:B------:R-:W-:Y:S01]  /*2620*/  IMAD R203, R227, 0x20, R244 ;  /* 0x00000020e3cb7824 */ /* 0x000fe200078e02f4 */
[----:B------:R-:W-:Y:S01]  /*2630*/  SHF.R.S32.HI R90, RZ, 0x1f, R216 ;  /* 0x0000001fff5a7819 */ /* 0x000fe200000114d8 */
[----:B------:R-:W-:Y:S01]  /*2640*/  IMAD.MOV.U32 R3, RZ, RZ, R0 ;  /* 0x000000ffff037224 */ /* 0x000fe200078e0000 */
[----:B------:R-:W-:Y:S01]  /*2650*/  BAR.SYNC.DEFER_BLOCKING 0x0 ;  /* 0x0000000000007b1d */ /* 0x000fe20000010000 */
[----:B------:R-:W-:Y:S01]  /*2660*/  IMAD.IADD R4, R203, 0x1, R243 ;  /* 0x00000001cb047824 */ /* 0x000fe200078e02f3 */
[----:B------:R-:W-:Y:S01]  /*2670*/  SHF.R.S32.HI R91, RZ, 0x1f, R208 ;  /* 0x0000001fff5b7819 */ /* 0x000fe200000114d0 */
[----:B------:R-:W-:Y:S01]  /*2680*/  IMAD.WIDE.U32 R2, R21, c[0x0][0x1b8], R2 ;  /* 0x00006e0015027a25 */ /* 0x000fe200078e0002 */
[----:B------:R-:W-:-:S03]  /*2690*/  LOP3.LUT R194, R194, 0xfff7ffff, RZ, 0xc0, !PT ;  /* 0xfff7ffffc2c27812 */ /* 0x000fc600078ec0ff */
[----:B------:R-:W-:-:S04]  /*26a0*/  @P4 IMAD.HI.U32 R7, R4, c[0x0][0x2c8], RZ ;  /* 0x0000b20004074a27 */ /* 0x000fc800078e00ff */
[----:B------:R-:W-:Y:S01]  /*26b0*/  IMAD.MOV.U32 R0, RZ, RZ, R4 ;  /* 0x000000ffff007224 */ /* 0x000fe200078e0004 */
[----:B------:R-:W-:Y:S01]  /*26c0*/  @P4 SHF.R.U32.HI R0, RZ, c[0x0][0x2cc], R7 ;  /* 0x0000b300ff004a19 */ /* 0x000fe20000011607 */
[----:B------:R-:W-:Y:S02]  /*26d0*/  IMAD R6, R6, c[0x0][0x1c0], RZ ;  /* 0x0000700006067a24 */ /* 0x000fe400078e02ff */
[----:B------:R-:W-:Y:S01]  /*26e0*/  IMAD R3, R21, c[0x0][0x1bc], R3 ;  /* 0x00006f0015037a24 */ /* 0x000fe200078e0203 */
[----:B------:R-:W-:Y:S01]  /*26f0*/  SHF.R.S32.HI R7, RZ, 0x1f, R0 ;  /* 0x0000001fff077819 */ /* 0x000fe20000011400 */
[C---:B------:R-:W-:Y:S02]  /*2700*/  IMAD R8, R5.reuse, c[0x0][0x1c4], R6 ;  /* 0x0000710005087a24 */ /* 0x040fe400078e0206 */
[----:B------:R-:W-:Y:S02]  /*2710*/  IMAD.MOV R6, RZ, RZ, -R0 ;  /* 0x000000ffff067224 */ /* 0x000fe400078e0a00 */
[----:B------:R-:W-:-:S04]  /*2720*/  IMAD.WIDE.U32 R2, R5, c[0x0][0x1c0], R2 ;  /* 0x0000700005027a25 */ /* 0x000fc800078e0002 */
[----:B------:R-:W-:Y:S02]  /*2730*/  IMAD R4, R6, c[0x0][0x2c4], R4 ;  /* 0x0000b10006047a24 */ /* 0x000fe400078e0204 */
[----:B------:R-:W-:Y:S02]  /*2740*/  IMAD R5, R7, c[0x0][0x1b0], RZ ;  /* 0x00006c0007057a24 */ /* 0x000fe400078e02ff */
[----:B------:R-:W-:Y:S02]  /*2750*/  IMAD.IADD R3, R3, 0x1, R8 ;  /* 0x0000000103037824 */ /* 0x000fe400078e0208 */
[C---:B------:R-:W-:Y:S01]  /*2760*/  IMAD R6, R0.reuse, c[0x0][0x1b4], R5 ;  /* 0x00006d0000067a24 */ /* 0x040fe200078e0205 */
[----:B------:R-:W-:Y:S01]  /*2770*/  SHF.R.S32.HI R5, RZ, 0x1f, R4 ;  /* 0x0000001fff057819 */ /* 0x000fe20000011404 */
[----:B------:R-:W-:-:S04]  /*2780*/  IMAD.WIDE.U32 R2, R0, c[0x0][0x1b0], R2 ;  /* 0x00006c0000027a25 */ /* 0x000fc800078e0002 */
[----:B------:R-:W-:Y:S02]  /*2790*/  IMAD R0, R5, c[0x0][0x1a8], RZ ;  /* 0x00006a0005007a24 */ /* 0x000fe400078e02ff */
[----:B------:R-:W-:Y:S02]  /*27a0*/  IMAD.IADD R3, R3, 0x1, R6 ;  /* 0x0000000103037824 */ /* 0x000fe400078e0206 */
[C---:B------:R-:W-:Y:S02]  /*27b0*/  IMAD R0, R4.reuse, c[0x0][0x1ac], R0 ;  /* 0x00006b0004007a24 */ /* 0x040fe400078e0200 */
[----:B------:R-:W-:Y:S01]  /*27c0*/  IMAD.WIDE.U32 R2, R4, c[0x0][0x1a8], R2 ;  /* 0x00006a0004027a25 */ /* 0x000fe200078e0002 */
[----:B-----5:R-:W-:-:S03]  /*27d0*/  SHF.R.S32.HI R4, RZ, 0x1f, R9 ;  /* 0x0000001fff047819 */ /* 0x020fc60000011409 */
[----:B------:R-:W-:Y:S01]  /*27e0*/  IMAD.IADD R0, R3, 0x1, R0 ;  /* 0x0000000103007824 */ /* 0x000fe200078e0200 */
[C---:B------:R-:W-:Y:S01]  /*27f0*/  LEA R7, P0, R2.reuse, c[0x0][0x160], 0x1 ;  /* 0x0000580002077a11 */ /* 0x040fe200078008ff */
[----:B------:R-:W-:Y:S02]  /*2800*/  IMAD.MOV.U32 R19, RZ, RZ, 0x60 ;  /* 0x00000060ff137424 */ /* 0x000fe400078e00ff */
[----:B------:R-:W-:Y:S01]  /*2810*/  IMAD R17, R229, c[0x0][0x2c4], RZ ;  /* 0x0000b100e5117a24 */ /* 0x000fe200078e02ff */
[----:B------:R-:W-:Y:S01]  /*2820*/  LEA.HI.X R6, R2, c[0x0][0x164], R0, 0x1, P0 ;  /* 0x0000590002067a11 */ /* 0x000fe200000f0c00 */
[----:B------:R-:W-:Y:S01]  /*2830*/  SHFL.IDX PT, R14, R7, 0x1, 0x181f ;  /* 0x00381f00070e7f89 */ /* 0x000fe200000e0000 */
[----:B------:R-:W-:Y:S02]  /*2840*/  IMAD.IADD R16, R244, 0x1, R243 ;  /* 0x00000001f4107824 */ /* 0x000fe400078e02f3 */
[----:B------:R-:W-:Y:S01]  /*2850*/  IMAD.MOV.U32 R204, RZ, RZ, c[0x0][0x2b8] ;  /* 0x0000ae00ffcc7624 */ /* 0x000fe200078e00ff */
[----:B------:R-:W1:Y:S01]  /*2860*/  SHFL.IDX PT, R0, R7, RZ, 0x181f ;  /* 0x00181fff07007589 */ /* 0x000e6200000e0000 */
[----:B------:R-:W-:Y:S01]  /*2870*/  IMAD R195, R201, R19, -0x60 ;  /* 0xffffffa0c9c37424 */ /* 0x000fe200078e0213 */
[----:B------:R-:W-:Y:S01]  /*2880*/  ISETP.GE.AND P1, PT, R16, R17, PT ;  /* 0x000000111000720c */ /* 0x000fe20003f26270 */
[----:B------:R-:W-:Y:S01]  /*2890*/  IMAD R4, R4, c[0x0][0x2b0], RZ ;  /* 0x0000ac0004047a24 */ /* 0x000fe200078e02ff */
[----:B------:R-:W2:Y:S01]  /*28a0*/  SHFL.IDX PT, R3, R6, RZ, 0x181f ;  /* 0x00181fff06037589 */ /* 0x000ea200000e0000 */
[----:B------:R-:W-:Y:S01]  /*28b0*/  ISETP.NE.AND P5, PT, R204, 0x1, PT ;  /* 0x00000001cc00780c */ /* 0x000fe20003fa5270 */
[----:B------:R-:W-:Y:S01]  /*28c0*/  IMAD.IADD R2, R203, 0x1, R195 ;  /* 0x00000001cb027824 */ /* 0x000fe200078e02c3 */
[----:B------:R-:W-:Y:S01]  /*28d0*/  IADD3 R5, R16, 0x20, RZ ;  /* 0x0000002010057810 */ /* 0x000fe20007ffe0ff */
[----:B------:R-:W3:Y:S01]  /*28e0*/  SHFL.IDX PT, R15, R6, 0x1, 0x181f ;  /* 0x00381f00060f7f89 */ /* 0x000ee200000e0000 */
[----:B------:R-:W-:-:S02]  /*28f0*/  IMAD R11, R9, c[0x0][0x2b4], R4 ;  /* 0x0000ad00090b7a24 */ /* 0x000fc400078e0204 */
[----:B------:R-:W-:Y:S01]  /*2900*/  ISETP.GE.AND P2, PT, R5, R17, PT ;  /* 0x000000110500720c */ /* 0x000fe20003f46270 */
[----:B------:R-:W-:Y:S01]  /*2910*/  IMAD.WIDE.U32 R236, R9, c[0x0][0x2b0], RZ ;  /* 0x0000ac0009ec7a25 */ /* 0x000fe200078e00ff */
[----:B------:R-:W-:-:S03]  /*2920*/  ISETP.GE.AND P0, PT, R2, R230, PT ;  /* 0x000000e60200720c */ /* 0x000fc60003f06270 */
[----:B------:R-:W-:Y:S01]  /*2930*/  IMAD.IADD R2, R2, 0x1, R233 ;  /* 0x0000000102027824 */ /* 0x000fe200078e02e9 */
[----:B------:R-:W-:Y:S01]  /*2940*/  ISETP.GT.OR P3, PT, R203, 0x5f, P0 ;  /* 0x0000005fcb00780c */ /* 0x000fe20000764670 */
[----:B------:R-:W-:Y:S01]  /*2950*/  IMAD.IADD R241, R237, 0x1, R11 ;  /* 0x00000001edf17824 */ /* 0x000fe200078e020b */
[----:B------:R-:W-:Y:S01]  /*2960*/  @P5 LOP3.LUT R194, R194, 0x80000, RZ, 0xfc, !PT ;  /* 0x00080000c2c25812 */ /* 0x000fe200078efcff */
[----:B------:R-:W-:Y:S01]  /*2970*/  @P5 IMAD.HI.U32 R8, R2, c[0x0][0x2bc], RZ ;  /* 0x0000af0002085a27 */ /* 0x000fe200078e00ff */
[----:B-1----:R-:W-:-:S03]  /*2980*/  @!P1 LEA R4, P0, R216, R0, 0x1 ;  /* 0x00000000d8049211 */ /* 0x002fc600078008ff */
[----:B------:R-:W-:Y:S01]  /*2990*/  IMAD.MOV.U32 R198, RZ, RZ, RZ ;  /* 0x000000ffffc67224 */ /* 0x000fe200078e00ff */
[----:B------:R-:W-:Y:S01]  /*29a0*/  @!P1 LEA R12, P4, R208, R0, 0x1 ;  /* 0x00000000d00c9211 */ /* 0x000fe200078808ff */
[----:B------:R-:W-:Y:S01]  /*29b0*/  IMAD.MOV.U32 R0, RZ, RZ, R2 ;  /* 0x000000ffff007224 */ /* 0x000fe200078e0002 */
[-C--:B--2---:R-:W-:Y:S02]  /*29c0*/  @!P1 LEA.HI.X R5, R216, R3.reuse, R90, 0x1, P0 ;  /* 0x00000003d8059211 */ /* 0x084fe400000f0c5a */
[C---:B------:R-:W-:Y:S02]  /*29d0*/  @!P2 LEA R10, P0, R208.reuse, R14, 0x1 ;  /* 0x0000000ed00aa211 */ /* 0x040fe400078008ff */
[----:B------:R-:W-:Y:S02]  /*29e0*/  @P5 SHF.R.U32.HI R0, RZ, c[0x0][0x2c0], R8 ;  /* 0x0000b000ff005a19 */ /* 0x000fe40000011608 */
[C-C-:B------:R-:W-:Y:S02]  /*29f0*/  @!P1 LEA.HI.X R13, R208.reuse, R3, R91.reuse, 0x1, P4 ;  /* 0x00000003d00d9211 */ /* 0x140fe400020f0c5b */
[----:B---3--:R-:W-:-:S02]  /*2a00*/  @!P2 LEA.HI.X R11, R208, R15, R91, 0x1, P0 ;  /* 0x0000000fd00ba211 */ /* 0x008fc400000f0c5b */
[----:B------:R-:W-:Y:S02]  /*2a10*/  @!P3 IADD3 R3, P0, R0, R236, RZ ;  /* 0x000000ec0003b210 */ /* 0x000fe40007f1e0ff */
[----:B------:R-:W-:Y:S02]  /*2a20*/  ISETP.GE.AND P4, PT, R208, c[0x0][0x198], PT ;  /* 0x00006600d0007a0c */ /* 0x000fe40003f86270 */
[----:B------:R-:W-:Y:S02]  /*2a30*/  @!P3 LEA.HI.X.SX32 R9, R0, R241, 0x1, P0 ;  /* 0x000000f10009b211 */ /* 0x000fe400000f0eff */
[C---:B------:R-:W-:Y:S02]  /*2a40*/  @!P3 LEA R8, P0, R3.reuse, c[0x0][0x2a0], 0x2 ;  /* 0x0000a8000308ba11 */ /* 0x040fe400078010ff */
[----:B------:R-:W-:Y:S02]  /*2a50*/  ISETP.GE.AND P5, PT, R216, c[0x0][0x198], PT ;  /* 0x00006600d8007a0c */ /* 0x000fe40003fa6270 */
[----:B------:R-:W-:-:S02]  /*2a60*/  @!P3 LEA.HI.X R9, R3, c[0x0][0x2a4], R9, 0x2, P0 ;  /* 0x0000a9000309ba11 */ /* 0x000fc400000f1409 */
[----:B------:R-:W-:-:S03]  /*2a70*/  IADD3 R3, R16, 0x40, RZ ;  /* 0x0000004010037810 */ /* 0x000fc60007ffe0ff */
[----:B------:R1:W2:Y:S04]  /*2a80*/  @!P3 LDG.E R198, [R8.64] ;  /* 0x0000000608c6b981 */ /* 0x0002a8000c1e1900 */
[----:B------:R3:W-:Y:S04]  /*2a90*/  @!P1 LDGSTS.E.BYPASS.LTC128B.128 [R197+0x100], [R12.64], !P4 ;  /* 0x001000000cc59fae */ /* 0x0007e8000e101d46 */
[----:B------:R4:W-:Y:S01]  /*2aa0*/  @!P1 LDGSTS.E.BYPASS.LTC128B.128 [R197+0x4100], [R4.64], !P5 ;  /* 0x0410000004c59fae */ /* 0x0009e2000e901d46 */
[----:B------:R-:W-:-:S03]  /*2ab0*/  IMAD.MOV R0, RZ, RZ, -R0 ;  /* 0x000000ffff007224 */ /* 0x000fc600078e0a00 */
[----:B------:R1:W-:Y:S01]  /*2ac0*/  @!P2 LDGSTS.E.BYPASS.LTC128B.128 [R197+0x1100], [R10.64], !P4 ;  /* 0x011000000ac5afae */ /* 0x0003e2000e101d46 */
[----:B------:R-:W-:Y:S01]  /*2ad0*/  IMAD R199, R0, c[0x0][0x2b8], R2 ;  /* 0x0000ae0000c77a24 */ /* 0x000fe200078e0202 */
[C---:B----4-:R-:W-:Y:S02]  /*2ae0*/  @!P2 LEA R4, P0, R216.reuse, R14, 0x1 ;  /* 0x0000000ed804a211 */ /* 0x050fe400078008ff */
[----:B------:R-:W3:Y:S02]  /*2af0*/  SHFL.IDX PT, R14, R7, 0x2, 0x181f ;  /* 0x00581f00070e7f89 */ /* 0x000ee400000e0000 */
[----:B------:R-:W-:Y:S02]  /*2b00*/  @!P2 LEA.HI.X R5, R216, R15, R90, 0x1, P0 ;  /* 0x0000000fd805a211 */ /* 0x000fe400000f0c5a */
[----:B------:R-:W4:Y:S01]  /*2b10*/  SHFL.IDX PT, R15, R6, 0x2, 0x181f ;  /* 0x00581f00060f7f89 */ /* 0x000f2200000e0000 */
[----:B------:R-:W-:Y:S02]  /*2b20*/  ISETP.GE.AND P0, PT, R3, R17, PT ;  /* 0x000000110300720c */ /* 0x000fe40003f06270 */
[----:B------:R-:W-:Y:S01]  /*2b30*/  SHF.R.S32.HI R18, RZ, 0x1f, R199 ;  /* 0x0000001fff127819 */ /* 0x000fe200000114c7 */
[----:B------:R4:W-:Y:S04]  /*2b40*/  @!P2 LDGSTS.E.BYPASS.LTC128B.128 [R197+0x5100], [R4.64], !P5 ;  /* 0x0510000004c5afae */ /* 0x0009e8000e901d46 */
[----:B------:R-:W-:Y:S01]  /*2b50*/  IMAD R0, R18, c[0x0][0x1e0], RZ ;  /* 0x0000780012007a24 */ /* 0x000fe200078e02ff */
[----:B-1----:R-:W1:Y:S01]  /*2b60*/  SHFL.IDX PT, R8, R7, 0x3, 0x181f ;  /* 0x00781f0007087f89 */ /* 0x002e6200000e0000 */
[----:B------:R-:W-:-:S04]  /*2b70*/  IMAD.WIDE.U32 R2, R199, c[0x0][0x1e0], RZ ;  /* 0x00007800c7027a25 */ /* 0x000fc800078e00ff */
[----:B---3--:R-:W-:Y:S01]  /*2b80*/  @!P0 LEA R12, P1, R208, R14, 0x1 ;  /* 0x0000000ed00c8211 */ /* 0x008fe200078208ff */
[----:B------:R-:W-:-:S03]  /*2b90*/  IMAD R0, R199, c[0x0][0x1e4], R0 ;  /* 0x00007900c7007a24 */ /* 0x000fc600078e0200 */
[----:B----4-:R-:W-:Y:S01]  /*2ba0*/  @!P0 LEA.HI.X R13, R208, R15, R91, 0x1, P1 ;  /* 0x0000000fd00d8211 */ /* 0x010fe200008f0c5b */
[----:B------:R-:W-:Y:S01]  /*2bb0*/  IMAD.IADD R3, R3, 0x1, R0 ;  /* 0x0000000103037824 */ /* 0x000fe200078e0200 */
[----:B------:R-:W3:Y:S01]  /*2bc0*/  SHFL.IDX PT, R6, R6, 0x3, 0x181f ;  /* 0x00781f0006067f89 */ /* 0x000ee200000e0000 */
[----:B------:R-:W-:-:S03]  /*2bd0*/  IMAD.WIDE.U32 R234, R21, c[0x0][0x1e8], RZ ;  /* 0x00007a0015ea7a25 */ /* 0x000fc600078e00ff */
[----:B------:R4:W-:Y:S01]  /*2be0*/  @!P0 LDGSTS.E.BYPASS.LTC128B.128 [R197+0x2100], [R12.64], !P4 ;  /* 0x021000000cc58fae */ /* 0x0009e2000e101d46 */
[----:B------:R-:W-:-:S04]  /*2bf0*/  @!P0 LEA R4, P1, R216, R14, 0x1 ;  /* 0x0000000ed8048211 */ /* 0x000fc800078208ff */
[----:B------:R-:W-:-:S05]  /*2c00*/  @!P0 LEA.HI.X R5, R216, R15, R90, 0x1, P1 ;  /* 0x0000000fd8058211 */ /* 0x000fca00008f0c5a */
[----:B------:R1:W-:Y:S01]  /*2c10*/  @!P0 LDGSTS.E.BYPASS.LTC128B.128 [R197+0x6100], [R4.64], !P5 ;  /* 0x0610000004c58fae */ /* 0x0003e2000e901d46 */
[----:B------:R-:W-:Y:S01]  /*2c20*/  IMAD R240, R21, c[0x0][0x1ec], R235 ;  /* 0x00007b0015f07a24 */ /* 0x000fe200078e02eb */
[----:B-1----:R-:W-:-:S04]  /*2c30*/  IADD3 R5, R16, 0x60, RZ ;  /* 0x0000006010057810 */ /* 0x002fc80007ffe0ff */
[----:B------:R-:W-:Y:S02]  /*2c40*/  ISETP.GE.AND P1, PT, R5, R17, PT ;  /* 0x000000110500720c */ /* 0x000fe40003f26270 */
[----:B--2---:R-:W-:Y:S01]  /*2c50*/  SHF.R.S32.HI R20, RZ, 0x1f, R198 ;  /* 0x0000001fff147819 */ /* 0x004fe200000114c6 */
[----:B------:R-:W-:-:S04]  /*2c60*/  IMAD.WIDE.U32 R2, R198, c[0x0][0x1f0], R2 ;  /* 0x00007c00c6027a25 */ /* 0x000fc800078e0002 */
[----:B------:R-:W-:-:S04]  /*2c70*/  IMAD R0, R20, c[0x0][0x1f0], RZ ;  /* 0x00007c0014007a24 */ /* 0x000fc800078e02ff */
[----:B------:R-:W-:Y:S01]  /*2c80*/  IMAD R4, R198, c[0x0][0x1f4], R0 ;  /* 0x00007d00c6047a24 */ /* 0x000fe200078e0200 */
[----:B------:R-:W-:-:S04]  /*2c90*/  IADD3 R0, P0, R2, R234, RZ ;  /* 0x000000ea02007210 */ /* 0x000fc80007f1e0ff */
[----:B------:R-:W-:Y:S01]  /*2ca0*/  IADD3.X R2, R240, R3, R4, P0, !PT ;  /* 0x00000003f0027210 */ /* 0x000fe200007fe404 */
[----:B------:R-:W-:Y:S01]  /*2cb0*/  IMAD R4, R201, -0x60, R19 ;  /* 0xffffffa0c9047824 */ /* 0x000fe200078e0213 */
[----:B------:R-:W-:-:S03]  /*2cc0*/  LEA R5, P0, R0, c[0x0][0x1c8], 0x1 ;  /* 0x0000720000057a11 */ /* 0x000fc600078008ff */
[----:B------:R-:W-:Y:S01]  /*2cd0*/  IMAD.IADD R188, R230, 0x1, R4 ;  /* 0x00000001e6bc7824 */ /* 0x000fe200078e0204 */
[----:B------:R-:W-:Y:S02]  /*2ce0*/  LEA.HI.X R11, R0, c[0x0][0x1cc], R2, 0x1, P0 ;  /* 0x00007300000b7a11 */ /* 0x000fe400000f0c02 */
[----:B------:R-:W1:Y:S01]  /*2cf0*/  SHFL.IDX PT, R0, R5, RZ, 0x181f ;  /* 0x00181fff05007589 */ /* 0x000e6200000e0000 */
[----:B------:R-:W-:Y:S01]  /*2d00*/  @!P1 LEA R2, P0, R208, R8, 0x1 ;  /* 0x00000008d0029211 */ /* 0x000fe200078008ff */
[----:B------:R-:W-:Y:S02]  /*2d10*/  IMAD.IADD R10, R188, 0x1, -R244 ;  /* 0x00000001bc0a7824 */ /* 0x000fe400078e0af4 */
[----:B------:R-:W2:Y:S01]  /*2d20*/  SHFL.IDX PT, R7, R11, RZ, 0x181f ;  /* 0x00181fff0b077589 */ /* 0x000ea200000e0000 */
[----:B---3--:R-:W-:Y:S02]  /*2d30*/  @!P1 LEA.HI.X R3, R208, R6, R91, 0x1, P0 ;  /* 0x00000006d0039211 */ /* 0x008fe400000f0c5b */
[----:B------:R-:W-:-:S03]  /*2d40*/  ISETP.GE.AND P0, PT, R10, 0x1, PT ;  /* 0x000000010a00780c */ /* 0x000fc60003f06270 */
[----:B------:R3:W-:Y:S04]  /*2d50*/  @!P1 LDGSTS.E.BYPASS.LTC128B.128 [R197+0x3100], [R2.64], !P4 ;  /* 0x0310000002c59fae */ /* 0x0007e8000e101d46 */
[----:B------:R-:W-:Y:S06]  /*2d60*/  SHFL.IDX PT, R9, R11, 0x1, 0x181f ;  /* 0x00381f000b097f89 */ /* 0x000fec00000e0000 */
[----:B------:R-:W-:-:S02]  /*2d70*/  @P0 ISETP.GE.AND P3, PT, R208, c[0x0][0x1d4], PT ;  /* 0x00007500d0000a0c */ /* 0x000fc40003f66270 */
[C---:B---3--:R-:W-:Y:S02]  /*2d80*/  @!P1 LEA R2, P2, R216.reuse, R8, 0x1 ;  /* 0x00000008d8029211 */ /* 0x048fe400078408ff */
[----:B------:R-:W3:Y:S02]  /*2d90*/  SHFL.IDX PT, R8, R5, 0x1, 0x181f ;  /* 0x00381f0005087f89 */ /* 0x000ee400000e0000 */
[----:B------:R-:W-:-:S05]  /*2da0*/  @!P1 LEA.HI.X R3, R216, R6, R90, 0x1, P2 ;  /* 0x00000006d8039211 */ /* 0x000fca00010f0c5a */
[----:B------:R1:W-:Y:S01]  /*2db0*/  @!P1 LDGSTS.E.BYPASS.LTC128B.128 [R197+0x7100], [R2.64], !P5 ;  /* 0x0710000002c59fae */ /* 0x0003e2000e901d46 */
[----:B------:R-:W-:Y:S02]  /*2dc0*/  ISETP.GE.AND P1, PT, R10, 0x21, PT ;  /* 0x000000210a00780c */ /* 0x000fe40003f26270 */
[----:B------:R-:W-:Y:S01]  /*2dd0*/  @P0 ISETP.GE.AND P4, PT, R216, c[0x0][0x1d4], PT ;  /* 0x00007500d8000a0c */ /* 0x000fe20003f86270 */
[----:B------:R-:W0:Y:S01]  /*2de0*/  LDGDEPBAR ;  /* 0x00000000000079af */ /* 0x000e220000000000 */
[----:B-1----:R-:W-:-:S04]  /*2df0*/  @P0 LEA R2, P2, R208, R0, 0x1 ;  /* 0x00000000d0020211 */ /* 0x002fc800078408ff */
[-C--:B--2---:R-:W-:Y:S02]  /*2e00*/  @P0 LEA.HI.X R3, R208, R7.reuse, R91, 0x1, P2 ;  /* 0x00000007d0030211 */ /* 0x084fe400010f0c5b */
[----:B------:R-:W-:Y:S02]  /*2e10*/  @P0 LEA R6, P2, R216, R0, 0x1 ;  /* 0x00000000d8060211 */ /* 0x000fe400078408ff */
[----:B------:R-:W1:Y:S04]  /*2e20*/  SHFL.IDX PT, R0, R5, 0x2, 0x181f ;  /* 0x00581f0005007f89 */ /* 0x000e6800000e0000 */
[----:B------:R3:W-:Y:S01]  /*2e30*/  @P0 LDGSTS.E.BYPASS.LTC128B.128 [R197+0x8100], [R2.64], !P3 ;  /* 0x0810000002c50fae */ /* 0x0007e2000d901d46 */
[----:B------:R-:W-:Y:S02]  /*2e40*/  @P1 ISETP.GE.AND P3, PT, R208, c[0x0][0x1d4], PT ;  /* 0x00007500d0001a0c */ /* 0x000fe40003f66270 */
[----:B------:R-:W-:Y:S01]  /*2e50*/  @P0 LEA.HI.X R7, R216, R7, R90, 0x1, P2 ;  /* 0x00000007d8070211 */ /* 0x000fe200010f0c5a */
[----:B------:R-:W2:Y:S04]  /*2e60*/  SHFL.IDX PT, R5, R11, 0x2, 0x181f ;  /* 0x00581f000b057f89 */ /* 0x000ea800000e0000 */
[----:B------:R1:W-:Y:S01]  /*2e70*/  @P0 LDGSTS.E.BYPASS.LTC128B.128 [R197+0xb100], [R6.64], !P4 ;  /* 0x0b10000006c50fae */ /* 0x0003e2000e101d46 */
[----:B------:R-:W-:-:S02]  /*2e80*/  ISETP.GE.AND P0, PT, R10, 0x41, PT ;  /* 0x000000410a00780c */ /* 0x000fc40003f06270 */
[----:B---3--:R-:W-:-:S04]  /*2e90*/  @P1 LEA R2, P2, R208, R8, 0x1 ;  /* 0x00000008d0021211 */ /* 0x008fc800078408ff */
[----:B------:R-:W-:Y:S02]  /*2ea0*/  @P1 LEA.HI.X R3, R208, R9, R91, 0x1, P2 ;  /* 0x00000009d0031211 */ /* 0x000fe400010f0c5b */
[----:B------:R-:W-:-:S03]  /*2eb0*/  @P1 ISETP.GE.AND P2, PT, R216, c[0x0][0x1d4], PT ;  /* 0x00007500d8001a0c */ /* 0x000fc60003f46270 */
[----:B------:R3:W-:Y:S02]  /*2ec0*/  @P1 LDGSTS.E.BYPASS.LTC128B.128 [R197+0x9100], [R2.64], !P3 ;  /* 0x0910000002c51fae */ /* 0x0007e4000d901d46 */
[----:B---3--:R-:W-:-:S04]  /*2ed0*/  @P1 LEA R2, P3, R216, R8, 0x1 ;  /* 0x00000008d8021211 */ /* 0x008fc800078608ff */
[----:B------:R-:W-:Y:S02]  /*2ee0*/  @P1 LEA.HI.X R3, R216, R9, R90, 0x1, P3 ;  /* 0x00000009d8031211 */ /* 0x000fe400018f0c5a */
[----:B-1----:R-:W-:-:S03]  /*2ef0*/  @P0 LEA R6, P3, R208, R0, 0x1 ;  /* 0x00000000d0060211 */ /* 0x002fc600078608ff */
[----:B------:R1:W-:Y:S01]  /*2f00*/  @P1 LDGSTS.E.BYPASS.LTC128B.128 [R197+0xc100], [R2.64], !P2 ;  /* 0x0c10000002c51fae */ /* 0x0003e2000d101d46 */
[----:B------:R-:W-:Y:S02]  /*2f10*/  @P0 ISETP.GE.AND P2, PT, R208, c[0x0][0x1d4], PT ;  /* 0x00007500d0000a0c */ /* 0x000fe40003f46270 */
[----:B------:R-:W-:Y:S02]  /*2f20*/  @P0 ISETP.GE.AND P1, PT, R216, c[0x0][0x1d4], PT ;  /* 0x00007500d8000a0c */ /* 0x000fe40003f26270 */
[----:B--2---:R-:W-:-:S09]  /*2f30*/  @P0 LEA.HI.X R7, R208, R5, R91, 0x1, P3 ;  /* 0x00000005d0070211 */ /* 0x004fd200018f0c5b */
[----:B------:R2:W-:Y:S01]  /*2f40*/  @P0 LDGSTS.E.BYPASS.LTC128B.128 [R197+0xa100], [R6.64], !P2 ;  /* 0x0a10000006c50fae */ /* 0x0005e2000d101d46 */
[----:B-1----:R-:W-:-:S04]  /*2f50*/  @P0 LEA R2, P3, R216, R0, 0x1 ;  /* 0x00000000d8020211 */ /* 0x002fc800078608ff */
[----:B------:R-:W-:-:S05]  /*2f60*/  @P0 LEA.HI.X R3, R216, R5, R90, 0x1, P3 ;  /* 0x00000005d8030211 */ /* 0x000fca00018f0c5a */
[----:B------:R1:W-:Y:S04]  /*2f70*/  @P0 LDGSTS.E.BYPASS.LTC128B.128 [R197+0xd100], [R2.64], !P1 ;  /* 0x0d10000002c50fae */ /* 0x0003e8000c901d46 */
[----:B------:R-:W0:Y:S01]  /*2f80*/  LDGDEPBAR ;  /* 0x00000000000079af */ /* 0x000e220000000000 */
[----:B------:R-:W-:-:S04]  /*2f90*/  DEPBAR.LE SB0, 0x1 ;  /* 0x000080400000791a */ /* 0x000fc80000000000 */
[----:B------:R-:W-:Y:S06]  /*2fa0*/  BAR.SYNC.DEFER_BLOCKING 0x0 ;  /* 0x0000000000007b1d */ /* 0x000fec0000010000 */
        /* <DEDUP_REMOVED lines=10> */
[----:B------:R-:W-:Y:S01]  /*3050*/  BAR.SYNC.DEFER_BLOCKING 0x0 ;  /* 0x0000000000007b1d */ /* 0x000fe20000010000 */
[----:B------:R-:W-:Y:S02]  /*3060*/  R2P PR, R227, 0x6 ;  /* 0x00000006e3007804 */ /* 0x000fe40000000000 */
[----:B------:R-:W-:-:S03]  /*3070*/  IADD3 R180, R181, 0x20, RZ ;  /* 0x00000020b5b47810 */ /* 0x000fc60007ffe0ff */
[----:B----4-:R-:W3:Y:S08]  /*3080*/  LDSM.16.M88.4 R12, [R181] ;  /* 0x00000000b50c783b */ /* 0x010ef00000000200 */
[----:B------:R-:W-:Y:S01]  /*3090*/  @P1 IADD3 R180, R181, -0x20, RZ ;  /* 0xffffffe0b5b41810 */ /* 0x000fe20007ffe0ff */
[----:B------:R-:W-:Y:S02]  /*30a0*/  IMAD R0, R18, c[0x0][0x208], RZ ;  /* 0x0000820012007a24 */ /* 0x000fe400078e02ff */
[C---:B-1----:R-:W-:Y:S01]  /*30b0*/  IMAD.WIDE.U32 R2, R199.reuse, c[0x0][0x208], RZ ;  /* 0x00008200c7027a25 */ /* 0x042fe200078e00ff */
[----:B------:R-:W-:Y:S03]  /*30c0*/  LDSM.16.M88.4 R28, [R181+0x1000] ;  /* 0x00100000b51c783b */ /* 0x000fe60000000200 */
[----:B------:R-:W-:Y:S01]  /*30d0*/  IMAD R0, R199, c[0x0][0x20c], R0 ;  /* 0x00008300c7007a24 */ /* 0x000fe200078e0200 */
[----:B------:R-:W1:Y:S03]  /*30e0*/  LDSM.16.M88.4 R56, [R180] ;  /* 0x00000000b438783b */ /* 0x000e660000000200 */
[----:B------:R-:W-:-:S02]  /*30f0*/  IMAD.IADD R3, R3, 0x1, R0 ;  /* 0x0000000103037824 */ /* 0x000fc400078e0200 */
[----:B------:R-:W-:-:S04]  /*3100*/  IMAD.WIDE.U32 R238, R21, c[0x0][0x210], RZ ;  /* 0x0000840015ee7a25 */ /* 0x000fc800078e00ff */
[C---:B------:R-:W-:Y:S01]  /*3110*/  IMAD.SHL.U32 R200, R208.reuse, 0x2, RZ ;  /* 0x00000002d0c87824 */ /* 0x040fe200078e00ff */
[----:B------:R-:W-:Y:S01]  /*3120*/  SHF.L.U64.HI R5, R208, 0x1, R91 ;  /* 0x00000001d0057819 */ /* 0x000fe2000001025b */
[----:B------:R-:W-:Y:S02]  /*3130*/  IMAD R0, R20, c[0x0][0x218], RZ ;  /* 0x0000860014007a24 */ /* 0x000fe400078e02ff */
[----:B------:R-:W-:Y:S01]  /*3140*/  IMAD.SHL.U32 R202, R216, 0x2, RZ ;  /* 0x00000002d8ca7824 */ /* 0x000fe200078e00ff */
[----:B------:R-:W-:Y:S01]  /*3150*/  ISETP.GE.AND P4, PT, R208, c[0x0][0x1d4], PT ;  /* 0x00007500d0007a0c */ /* 0x000fe20003f86270 */
[----:B------:R-:W-:Y:S01]  /*3160*/  IMAD.WIDE.U32 R2, R198, c[0x0][0x218], R2 ;  /* 0x00008600c6027a25 */ /* 0x000fe200078e0002 */
[----:B------:R-:W-:Y:S03]  /*3170*/  LDSM.16.M88.4 R24, [R181+0x800] ;  /* 0x00080000b518783b */ /* 0x000fe60000000200 */
[----:B------:R-:W-:Y:S01]  /*3180*/  IMAD R242, R21, c[0x0][0x214], R239 ;  /* 0x0000850015f27a24 */ /* 0x000fe200078e02ef */
[----:B------:R-:W-:Y:S01]  /*3190*/  IADD3 R2, P0, R2, R238, RZ ;  /* 0x000000ee02027210 */ /* 0x000fe20007f1e0ff */
[----:B------:R-:W-:Y:S01]  /*31a0*/  IMAD R0, R198, c[0x0][0x21c], R0 ;  /* 0x00008700c6007a24 */ /* 0x000fe200078e0200 */
[----:B------:R-:W-:Y:S04]  /*31b0*/  LDSM.16.M88.4 R20, [R181+0x1800] ;  /* 0x00180000b514783b */ /* 0x000fe80000000200 */
[----:B------:R-:W-:Y:S01]  /*31c0*/  IADD3.X R3, R242, R3, R0, P0, !PT ;  /* 0x00000003f2037210 */ /* 0x000fe200007fe400 */
[----:B------:R-:W-:Y:S01]  /*31d0*/  LDSM.16.M88.4 R52, [R180+0x800] ;  /* 0x00080000b434783b */ /* 0x000fe20000000200 */
[C---:B------:R-:W-:Y:S01]  /*31e0*/  LEA R0, P0, R2.reuse, c[0x0][0x1f8], 0x1 ;  /* 0x00007e0002007a11 */ /* 0x040fe200078008ff */
[----:B---3--:R-:W-:Y:S03]  /*31f0*/  HMMA.16816.F32.BF16 R16, R120, R12, RZ ;  /* 0x0000000c7810723c */ /* 0x008fe600000418ff */
[----:B--2---:R-:W-:Y:S01]  /*3200*/  LEA.HI.X R6, R2, c[0x0][0x1fc], R3, 0x1, P0 ;  /* 0x00007f0002067a11 */ /* 0x004fe200000f0c03 */
[----:B------:R-:W-:Y:S04]  /*3210*/  LDSM.16.M88.4 R40, [R180+0x1000] ;  /* 0x00100000b428783b */ /* 0x000fe80000000200 */
[----:B------:R-:W-:Y:S04]  /*3220*/  SHFL.IDX PT, R2, R0, RZ, 0x181f ;  /* 0x00181fff00027589 */ /* 0x000fe800000e0000 */
[----:B------:R-:W2:Y:S04]  /*3230*/  SHFL.IDX PT, R3, R0, 0x1, 0x181f ;  /* 0x00381f0000037f89 */ /* 0x000ea800000e0000 */
[----:B------:R-:W-:Y:S04]  /*3240*/  SHFL.IDX PT, R7, R6, RZ, 0x181f ;  /* 0x00181fff06077589 */ /* 0x000fe800000e0000 */
[----:B------:R-:W3:Y:S04]  /*3250*/  SHFL.IDX PT, R11, R6, 0x1, 0x181f ;  /* 0x00381f00060b7f89 */ /* 0x000ee800000e0000 */
[----:B------:R-:W4:Y:S01]  /*3260*/  SHFL.IDX PT, R0, R0, 0x2, 0x181f ;  /* 0x00581f0000007f89 */ /* 0x000f2200000e0000 */
[----:B-1----:R-:W-:Y:S03]  /*3270*/  HMMA.16816.F32.BF16 R92, R124, R56, R16 ;  /* 0x000000387c5c723c */ /* 0x002fe60000041810 */
[----:B------:R1:W4:Y:S04]  /*3280*/  SHFL.IDX PT, R18, R6, 0x2, 0x181f ;  /* 0x00581f0006127f89 */ /* 0x00032800000e0000 */
[----:B------:R-:W-:Y:S01]  /*3290*/  LDSM.16.M88.4 R36, [R181+0x2000] ;  /* 0x00200000b524783b */ /* 0x000fe20000000200 */
[----:B------:R-:W-:Y:S01]  /*32a0*/  HMMA.16816.F32.BF16 R64, R120, R14, RZ ;  /* 0x0000000e7840723c */ /* 0x000fe200000418ff */
[----:B--2---:R-:W-:-:S02]  /*32b0*/  IADD3 R8, P1, R3, R200, RZ ;  /* 0x000000c803087210 */ /* 0x004fc40007f3e0ff */
[----:B------:R-:W2:Y:S04]  /*32c0*/  LDSM.16.M88.4 R32, [R180+0x1800] ;  /* 0x00180000b420783b */ /* 0x000ea80000000200 */
[C---:B------:R-:W-:Y:S01]  /*32d0*/  IADD3 R14, P0, R2.reuse, R200, RZ ;  /* 0x000000c8020e7210 */ /* 0x040fe20007f1e0ff */
[----:B------:R-:W2:Y:S01]  /*32e0*/  LDSM.16.M88.4 R68, [R181+0x2800] ;  /* 0x00280000b544783b */ /* 0x000ea20000000200 */
[-C--:B------:R-:W-:Y:S01]  /*32f0*/  IADD3 R12, P3, R2, R202.reuse, RZ ;  /* 0x000000ca020c7210 */ /* 0x080fe20007f7e0ff */
[--C-:B---3--:R-:W-:Y:S02]  /*3300*/  IMAD.X R9, R11, 0x1, R5.reuse, P1 ;  /* 0x000000010b097824 */ /* 0x108fe400008e0605 */
[----:B------:R-:W-:Y:S01]  /*3310*/  IMAD.X R15, R7, 0x1, R5, P0 ;  /* 0x00000001070f7824 */ /* 0x000fe200000e0605 */
[----:B------:R-:W-:Y:S01]  /*3320*/  IADD3 R2, P0, R3, R202, RZ ;  /* 0x000000ca03027210 */ /* 0x000fe20007f1e0ff */
[----:B------:R-:W3:Y:S01]  /*3330*/  LDSM.16.M88.4 R72, [R180+0x2000] ;  /* 0x00200000b448783b */ /* 0x000ee20000000200 */
[----:B------:R-:W-:-:S02]  /*3340*/  ISETP.LT.OR P1, PT, R10, 0x1, P4 ;  /* 0x000000010a00780c */ /* 0x000fc40002721670 */
[----:B-1----:R-:W-:Y:S01]  /*3350*/  SHF.L.U64.HI R6, R216, 0x1, R90 ;  /* 0x00000001d8067819 */ /* 0x002fe2000001025a */
[----:B------:R-:W1:Y:S04]  /*3360*/  LDSM.16.M88.4 R76, [R180+0x2800] ;  /* 0x00280000b44c783b */ /* 0x000e680000000200 */
[----:B------:R-:W-:Y:S01]  /*3370*/  IMAD.X R3, R11, 0x1, R6, P0 ;  /* 0x000000010b037824 */ /* 0x000fe200000e0606 */
[----:B----4-:R-:W-:-:S05]  /*3380*/  IADD3 R16, P0, R0, R200, RZ ;  /* 0x000000c800107210 */ /* 0x010fca0007f1e0ff */
[----:B------:R-:W-:Y:S01]  /*3390*/  IMAD.X R17, R18, 0x1, R5, P0 ;  /* 0x0000000112117824 */ /* 0x000fe200000e0605 */
[----:B------:R-:W-:Y:S01]  /*33a0*/  ISETP.GE.AND P0, PT, R216, c[0x0][0x1d4], PT ;  /* 0x00007500d8007a0c */ /* 0x000fe20003f06270 */
[----:B------:R-:W-:Y:S01]  /*33b0*/  @!PT LDS RZ, [RZ] ;  /* 0x00000000fffff984 */ /* 0x000fe20000000800 */
[----:B------:R-:W-:Y:S01]  /*33c0*/  @!PT LDS RZ, [RZ] ;  /* 0x00000000fffff984 */ /* 0x000fe20000000800 */
[----:B------:R-:W-:Y:S01]  /*33d0*/  @!PT LDS RZ, [RZ] ;  /* 0x00000000fffff984 */ /* 0x000fe20000000800 */
[----:B------:R4:W-:Y:S03]  /*33e0*/  LDGSTS.E.BYPASS.LTC128B.128 [R197+0x100], [R14.64], !P1 ;  /* 0x001000000ec57fae */ /* 0x0009e6000c901d46 */
[C---:B------:R-:W-:Y:S01]  /*33f0*/  ISETP.LT.OR P1, PT, R10.reuse, 0x1, P0 ;  /* 0x000000010a00780c */ /* 0x040fe20000721670 */
[----:B------:R-:W-:Y:S01]  /*3400*/  IMAD.X R13, R7, 0x1, R6, P3 ;  /* 0x00000001070d7824 */ /* 0x000fe200018e0606 */
[----:B------:R-:W-:Y:S01]  /*3410*/  HMMA.16816.F32.BF16 R44, R120, R28, RZ ;  /* 0x0000001c782c723c */ /* 0x000fe200000418ff */
[----:B------:R-:W-:-:S10]  /*3420*/  ISETP.LT.OR P3, PT, R10, 0x21, P0 ;  /* 0x000000210a00780c */ /* 0x000fd40000761670 */
[----:B------:R4:W-:Y:S01]  /*3430*/  LDGSTS.E.BYPASS.LTC128B.128 [R197+0x3100], [R12.64], !P1 ;  /* 0x031000000cc57fae */ /* 0x0009e2000c901d46 */
[C---:B------:R-:W-:Y:S01]  /*3440*/  ISETP.LT.OR P1, PT, R10.reuse, 0x21, P4 ;  /* 0x000000210a00780c */ /* 0x040fe20002721670 */
[----:B------:R-:W-:Y:S01]  /*3450*/  HMMA.16816.F32.BF16 R60, R120, R24, RZ ;  /* 0x00000018783c723c */ /* 0x000fe200000418ff */
[----:B------:R-:W-:Y:S01]  /*3460*/  ISETP.LT.OR P4, PT, R10, 0x41, P4 ;  /* 0x000000410a00780c */ /* 0x000fe20002781670 */
[----:B------:R-:W-:-:S06]  /*3470*/  IMAD.MOV.U32 R7, RZ, RZ, 0x40 ;  /* 0x00000040ff077424 */ /* 0x000fcc00078e00ff */
[----:B------:R-:W-:Y:S04]  /*3480*/  HMMA.16816.F32.BF16 R48, R120, R26, RZ ;  /* 0x0000001a7830723c */ /* 0x000fe800000418ff */
[----:B------:R1:W-:Y:S01]  /*3490*/  LDGSTS.E.BYPASS.LTC128B.128 [R197+0x1100], [R8.64], !P1 ;  /* 0x0110000008c57fae */ /* 0x0003e2000c901d46 */
[----:B------:R-:W-:-:S03]  /*34a0*/  ISETP.LT.OR P1, PT, R10, 0x41, P0 ;  /* 0x000000410a00780c */ /* 0x000fc60000721670 */
[C---:B------:R-:W-:Y:S01]  /*34b0*/  HMMA.16816.F32.BF16 R24, R120.reuse, R20, RZ ;  /* 0x000000147818723c */ /* 0x040fe200000418ff */
[----:B------:R1:W-:Y:S04]  /*34c0*/  LDGSTS.E.BYPASS.LTC128B.128 [R197+0x4100], [R2.64], !P3 ;  /* 0x0410000002c57fae */ /* 0x0003e8000d901d46 */
[----:B------:R2:W-:Y:S03]  /*34d0*/  LDGSTS.E.BYPASS.LTC128B.128 [R197+0x2100], [R16.64], !P4 ;  /* 0x0210000010c57fae */ /* 0x0005e6000e101d46 */
[----:B------:R-:W-:Y:S08]  /*34e0*/  HMMA.16816.F32.BF16 R20, R120, R22, RZ ;  /* 0x000000167814723c */ /* 0x000ff000000418ff */
[----:B------:R-:W-:Y:S01]  /*34f0*/  HMMA.16816.F32.BF16 R96, R124, R40, R44 ;  /* 0x000000287c60723c */ /* 0x000fe2000004182c */
[----:B-1----:R-:W-:-:S02]  /*3500*/  IADD3 R2, P0, R0, R202, RZ ;  /* 0x000000ca00027210 */ /* 0x002fc40007f1e0ff */
[----:B------:R-:W-:-:S03]  /*3510*/  SEL R0, R7, 0xffffffc0, !P2 ;  /* 0xffffffc007007807 */ /* 0x000fc60005000000 */
[----:B------:R-:W-:Y:S02]  /*3520*/  IMAD.X R3, R18, 0x1, R6, P0 ;  /* 0x0000000112037824 */ /* 0x000fe400000e0606 */
[----:B------:R-:W-:-:S03]  /*3530*/  IMAD.IADD R183, R181, 0x1, R0 ;  /* 0x00000001b5b77824 */ /* 0x000fc600078e0200 */
[----:B------:R1:W-:Y:S01]  /*3540*/  LDGSTS.E.BYPASS.LTC128B.128 [R197+0x5100], [R2.64], !P1 ;  /* 0x0510000002c57fae */ /* 0x0003e2000c901d46 */
[----:B------:R-:W-:Y:S03]  /*3550*/  HMMA.16816.F32.BF16 R28, R120, R30, RZ ;  /* 0x0000001e781c723c */ /* 0x000fe600000418ff */
[----:B------:R-:W3:Y:S04]  /*3560*/  LDSM.16.M88.4 R44, [R183] ;  /* 0x00000000b72c783b */ /* 0x000ee80000000200 */
[----:B------:R-:W-:Y:S01]  /*3570*/  LDSM.16.M88.4 R108, [R181+0x4000] ;  /* 0x00400000b56c783b */ /* 0x000fe20000000200 */
[----:B--2---:R-:W-:Y:S03]  /*3580*/  HMMA.16816.F32.BF16 R88, R124, R34, R20 ;  /* 0x000000227c58723c */ /* 0x004fe60000041814 */
[----:B------:R-:W-:Y:S04]  /*3590*/  LDSM.16.M88.4 R112, [R181+0x4800] ;  /* 0x00480000b570783b */ /* 0x000fe80000000200 */
[----:B------:R-:W-:Y:S01]  /*35a0*/  LDSM.16.M88.4 R148, [R180+0x4000] ;  /* 0x00400000b494783b */ /* 0x000fe20000000200 */
[----:B------:R-:W-:Y:S03]  /*35b0*/  HMMA.16816.F32.BF16 R20, R120, R36, RZ ;  /* 0x000000247814723c */ /* 0x000fe600000418ff */
[----:B------:R-:W-:Y:S04]  /*35c0*/  LDSM.16.M88.4 R128, [R180+0x3800] ;  /* 0x00380000b480783b */ /* 0x000fe80000000200 */
[----:B------:R-:W-:Y:S01]  /*35d0*/  LDSM.16.M88.4 R136, [R183+0x4000] ;  /* 0x00400000b788783b */ /* 0x000fe20000000200 */
[----:B------:R-:W-:Y:S03]  /*35e0*/  HMMA.16816.F32.BF16 R84, R124, R32, R24 ;  /* 0x000000207c54723c */ /* 0x000fe60000041818 */
[----:B------:R-:W2:Y:S05]  /*35f0*/  LDSM.16.M88.4 R32, [R183+0x1800] ;  /* 0x00180000b720783b */ /* 0x000eaa0000000200 */
[C---:B------:R-:W-:Y:S08]  /*3600*/  HMMA.16816.F32.BF16 R8, R120.reuse, R68, RZ ;  /* 0x000000447808723c */ /* 0x040ff000000418ff */
[----:B----4-:R-:W-:Y:S01]  /*3610*/  HMMA.16816.F32.BF16 R12, R120, R38, RZ ;  /* 0x00000026780c723c */ /* 0x010fe200000418ff */
[----:B------:R-:W4:Y:S01]  /*3620*/  LDSM.16.M88.4 R36, [R183+0x1000] ;  /* 0x00100000b724783b */ /* 0x000f220000000200 */
[----:B-1----:R-:W-:-:S03]  /*3630*/  IADD3 R2, R180, 0x3000, RZ ;  /* 0x00003000b4027810 */ /* 0x002fc60007ffe0ff */
[----:B------:R-:W-:Y:S03]  /*3640*/  LDSM.16.M88.4 R24, [R183+0x2000] ;  /* 0x00200000b718783b */ /* 0x000fe60000000200 */
[----:B------:R-:W-:Y:S01]  /*3650*/  HMMA.16816.F32.BF16 R80, R124, R42, R28 ;  /* 0x0000002a7c50723c */ /* 0x000fe2000004181c */
[----:B------:R-:W-:Y:S01]  /*3660*/  IMAD.IADD R182, R2, 0x1, R0 ;  /* 0x0000000102b67824 */ /* 0x000fe200078e0200 */
[----:B------:R-:W-:Y:S04]  /*3670*/  LDSM.16.M88.4 R140, [R183+0x4800] ;  /* 0x00480000b78c783b */ /* 0x000fe80000000200 */
[----:B------:R-:W-:Y:S02]  /*3680*/  LDSM.16.M88.4 R104, [R182+-0x1800] ;  /* 0xffe80000b668783b */ /* 0x000fe40000000200 */
[----:B------:R-:W-:Y:S02]  /*3690*/  HMMA.16816.F32.BF16 R40, R120, R70, RZ ;  /* 0x000000467828723c */ /* 0x000fe400000418ff */
[----:B------:R-:W-:Y:S04]  /*36a0*/  LDSM.16.M88.4 R116, [R182+-0x1000] ;  /* 0xfff00000b674783b */ /* 0x000fe80000000200 */
[----:B------:R-:W-:Y:S02]  /*36b0*/  LDSM.16.M88.4 R176, [R183+0x3000] ;  /* 0x00300000b7b0783b */ /* 0x000fe40000000200 */
[C---:B------:R-:W-:Y:S02]  /*36c0*/  HMMA.16816.F32.BF16 R64, R124.reuse, R58, R64 ;  /* 0x0000003a7c40723c */ /* 0x040fe40000041840 */
[----:B------:R-:W-:Y:S04]  /*36d0*/  LDSM.16.M88.4 R144, [R183+0x5000] ;  /* 0x00500000b790783b */ /* 0x000fe80000000200 */
[----:B------:R-:W0:Y:S02]  /*36e0*/  LDGDEPBAR ;  /* 0x00000000000079af */ /* 0x000e240000000000 */
[C---:B------:R-:W-:Y:S02]  /*36f0*/  HMMA.16816.F32.BF16 R56, R124.reuse, R52, R60 ;  /* 0x000000347c38723c */ /* 0x040fe4000004183c */
[----:B------:R-:W-:Y:S06]  /*3700*/  LDSM.16.M88.4 R60, [R182+-0x3000] ;  /* 0xffd00000b63c783b */ /* 0x000fec0000000200 */
[C---:B------:R-:W-:Y:S01]  /*3710*/  HMMA.16816.F32.BF16 R100, R124.reuse, R54, R48 ;  /* 0x000000367c64723c */ /* 0x040fe20000041830 */
[----:B------:R-:W1:Y:S07]  /*3720*/  LDSM.16.M88.4 R52, [R183+0x800] ;  /* 0x00080000b734783b */ /* 0x000e6e0000000200 */
[C---:B---3--:R-:W-:Y:S01]  /*3730*/  HMMA.16816.F32.BF16 R48, R124.reuse, R72, R20 ;  /* 0x000000487c30723c */ /* 0x048fe20000041814 */
[----:B------:R-:W3:Y:S07]  /*3740*/  LDSM.16.M88.4 R20, [R183+0x2800] ;  /* 0x00280000b714783b */ /* 0x000eee0000000200 */
[----:B------:R-:W-:Y:S08]  /*3750*/  HMMA.16816.F32.BF16 R16, R124, R76, R8 ;  /* 0x0000004c7c10723c */ /* 0x000ff00000041808 */
[----:B------:R-:W-:Y:S01]  /*3760*/  HMMA.16816.F32.BF16 R8, R152, R44, R92 ;  /* 0x0000002c9808723c */ /* 0x000fe2000004185c */
[----:B------:R-:W1:Y:S07]  /*3770*/  LDSM.16.M88.4 R92, [R182+-0x2000] ;  /* 0xffe00000b65c783b */ /* 0x000e6e0000000200 */
[C---:B------:R-:W-:Y:S08]  /*3780*/  HMMA.16816.F32.BF16 R28, R124.reuse, R74, R12 ;  /* 0x0000004a7c1c723c */ /* 0x040ff0000004180c */
[----:B------:R-:W-:Y:S01]  /*3790*/  HMMA.16816.F32.BF16 R12, R124, R78, R40 ;  /* 0x0000004e7c0c723c */ /* 0x000fe20000041828 */
[----:B------:R-:W1:Y:S04]  /*37a0*/  LDSM.16.M88.4 R76, [R182+-0x2800] ;  /* 0xffd80000b64c783b */ /* 0x000e680000000200 */
[----:B------:R-:W1:Y:S03]  /*37b0*/  LDSM.16.M88.4 R40, [R182+-0x800] ;  /* 0xfff80000b628783b */ /* 0x000e660000000200 */
[C---:B--2---:R-:W-:Y:S08]  /*37c0*/  HMMA.16816.F32.BF16 R84, R152.reuse, R32, R84 ;  /* 0x000000209854723c */ /* 0x044ff00000041854 */
[C---:B------:R-:W-:Y:S08]  /*37d0*/  HMMA.16816.F32.BF16 R44, R152.reuse, R46, R64 ;  /* 0x0000002e982c723c */ /* 0x040ff00000041840 */
[C---:B----4-:R-:W-:Y:S01]  /*37e0*/  HMMA.16816.F32.BF16 R72, R152.reuse, R36, R96 ;  /* 0x000000249848723c */ /* 0x050fe20000041860 */
[----:B------:R-:W2:Y:S07]  /*37f0*/  LDSM.16.M88.4 R96, [R181+0x3000] ;  /* 0x00300000b560783b */ /* 0x000eae0000000200 */
[C---:B------:R-:W-:Y:S08]  /*3800*/  HMMA.16816.F32.BF16 R80, R152.reuse, R38, R80 ;  /* 0x000000269850723c */ /* 0x040ff00000041850 */
[C---:B------:R-:W-:Y:S08]  /*3810*/  HMMA.16816.F32.BF16 R88, R152.reuse, R34, R88 ;  /* 0x000000229858723c */ /* 0x040ff00000041858 */
[C---:B-1----:R-:W-:Y:S08]  /*3820*/  HMMA.16816.F32.BF16 R56, R152.reuse, R52, R56 ;  /* 0x000000349838723c */ /* 0x042ff00000041838 */
[C---:B------:R-:W-:Y:S08]  /*3830*/  HMMA.16816.F32.BF16 R68, R152.reuse, R24, R48 ;  /* 0x000000189844723c */ /* 0x040ff00000041830 */
[C---:B------:R-:W-:Y:S01]  /*3840*/  HMMA.16816.F32.BF16 R64, R152.reuse, R54, R100 ;  /* 0x000000369840723c */ /* 0x040fe20000041864 */
[----:B------:R-:W1:Y:S07]  /*3850*/  LDSM.16.M88.4 R100, [R181+0x3800] ;  /* 0x00380000b564783b */ /* 0x000e6e0000000200 */
[C---:B---3--:R-:W-:Y:S08]  /*3860*/  HMMA.16816.F32.BF16 R48, R152.reuse, R20, R16 ;  /* 0x000000149830723c */ /* 0x048ff00000041810 */
[C---:B------:R-:W-:Y:S08]  /*3870*/  HMMA.16816.F32.BF16 R52, R152.reuse, R26, R28 ;  /* 0x0000001a9834723c */ /* 0x040ff0000004181c */
[----:B------:R-:W-:Y:S08]  /*3880*/  HMMA.16816.F32.BF16 R36, R152, R22, R12 ;  /* 0x000000169824723c */ /* 0x000ff0000004180c */
[C---:B------:R-:W-:Y:S08]  /*3890*/  HMMA.16816.F32.BF16 R32, R156.reuse, R60, R8 ;  /* 0x0000003c9c20723c */ /* 0x040ff00000041808 */
[C---:B------:R-:W-:Y:S08]  /*38a0*/  HMMA.16816.F32.BF16 R8, R156.reuse, R104, R84 ;  /* 0x000000689c08723c */ /* 0x040ff00000041854 */
[C---:B------:R-:W-:Y:S08]  /*38b0*/  HMMA.16816.F32.BF16 R28, R156.reuse, R62, R44 ;  /* 0x0000003e9c1c723c */ /* 0x040ff0000004182c */
[C---:B------:R-:W-:Y:S08]  /*38c0*/  HMMA.16816.F32.BF16 R16, R156.reuse, R92, R72 ;  /* 0x0000005c9c10723c */ /* 0x040ff00000041848 */
[C---:B------:R-:W-:Y:S01]  /*38d0*/  HMMA.16816.F32.BF16 R12, R156.reuse, R94, R80 ;  /* 0x0000005e9c0c723c */ /* 0x040fe20000041850 */
[----:B------:R-:W-:Y:S07]  /*38e0*/  LDSM.16.M88.4 R92, [R181+0x5800] ;  /* 0x00580000b55c783b */ /* 0x000fee0000000200 */
[C---:B------:R-:W-:Y:S01]  /*38f0*/  HMMA.16816.F32.BF16 R84, R156.reuse, R106, R88 ;  /* 0x0000006a9c54723c */ /* 0x040fe20000041858 */
[----:B------:R-:W3:Y:S04]  /*3900*/  LDSM.16.M88.4 R88, [R181+0x5000] ;  /* 0x00500000b558783b */ /* 0x000ee80000000200 */
[----:B------:R-:W-:Y:S03]  /*3910*/  LDSM.16.M88.4 R104, [R180+0x3000] ;  /* 0x00300000b468783b */ /* 0x000fe60000000200 */
[C---:B------:R-:W-:Y:S08]  /*3920*/  HMMA.16816.F32.BF16 R24, R156.reuse, R76, R56 ;  /* 0x0000004c9c18723c */ /* 0x040ff00000041838 */
[C---:B------:R-:W-:Y:S08]  /*3930*/  HMMA.16816.F32.BF16 R20, R156.reuse, R78, R64 ;  /* 0x0000004e9c14723c */ /* 0x040ff00000041840 */
[C---:B------:R-:W-:Y:S08]  /*3940*/  HMMA.16816.F32.BF16 R80, R156.reuse, R116, R68 ;  /* 0x000000749c50723c */ /* 0x040ff00000041844 */
[C---:B------:R-:W-:Y:S08]  /*3950*/  HMMA.16816.F32.BF16 R72, R156.reuse, R40, R48 ;  /* 0x000000289c48723c */ /* 0x040ff00000041830 */
[C---:B------:R-:W-:Y:S08]  /*3960*/  HMMA.16816.F32.BF16 R76, R156.reuse, R118, R52 ;  /* 0x000000769c4c723c */ /* 0x040ff00000041834 */
[----:B------:R-:W-:Y:S01]  /*3970*/  HMMA.16816.F32.BF16 R68, R156, R42, R36 ;  /* 0x0000002a9c44723c */ /* 0x000fe20000041824 */
[----:B------:R-:W4:Y:S04]  /*3980*/  LDSM.16.M88.4 R40, [R180+0x4800] ;  /* 0x00480000b428783b */ /* 0x000f280000000200 */
[----:B------:R-:W1:Y:S03]  /*3990*/  LDSM.16.M88.4 R36, [R180+0x5000] ;  /* 0x00500000b424783b */ /* 0x000e660000000200 */
[C---:B--2---:R-:W-:Y:S08]  /*39a0*/  HMMA.16816.F32.BF16 R64, R160.reuse, R96, R32 ;  /* 0x00000060a040723c */ /* 0x044ff00000041820 */
[C---:B------:R-:W-:Y:S01]  /*39b0*/  HMMA.16816.F32.BF16 R60, R160.reuse, R98, R28 ;  /* 0x00000062a03c723c */ /* 0x040fe2000004181c */
[----:B------:R-:W2:Y:S07]  /*39c0*/  LDSM.16.M88.4 R96, [R180+0x5800] ;  /* 0x00580000b460783b */ /* 0x000eae0000000200 */
[C---:B------:R-:W-:Y:S08]  /*39d0*/  HMMA.16816.F32.BF16 R48, R160.reuse, R108, R16 ;  /* 0x0000006ca030723c */ /* 0x040ff00000041810 */
[C---:B------:R-:W-:Y:S08]  /*39e0*/  HMMA.16816.F32.BF16 R44, R160.reuse, R110, R12 ;  /* 0x0000006ea02c723c */ /* 0x040ff0000004180c */
[C---:B------:R-:W-:Y:S08]  /*39f0*/  HMMA.16816.F32.BF16 R32, R160.reuse, R112, R8 ;  /* 0x00000070a020723c */ /* 0x040ff00000041808 */
[C---:B-1----:R-:W-:Y:S08]  /*3a00*/  HMMA.16816.F32.BF16 R56, R160.reuse, R100, R24 ;  /* 0x00000064a038723c */ /* 0x042ff00000041818 */
[C---:B------:R-:W-:Y:S08]  /*3a10*/  HMMA.16816.F32.BF16 R28, R160.reuse, R114, R84 ;  /* 0x00000072a01c723c */ /* 0x040ff00000041854 */
[C---:B------:R-:W-:Y:S08]  /*3a20*/  HMMA.16816.F32.BF16 R52, R160.reuse, R102, R20 ;  /* 0x00000066a034723c */ /* 0x040ff00000041814 */
[C---:B---3--:R-:W-:Y:S08]  /*3a30*/  HMMA.16816.F32.BF16 R24, R160.reuse, R88, R80 ;  /* 0x00000058a018723c */ /* 0x048ff00000041850 */
[C---:B------:R-:W-:Y:S01]  /*3a40*/  HMMA.16816.F32.BF16 R16, R160.reuse, R92, R72 ;  /* 0x0000005ca010723c */ /* 0x040fe20000041848 */
[----:B------:R-:W-:Y:S07]  /*3a50*/  LDSM.16.M88.4 R72, [R182+0x800] ;  /* 0x00080000b648783b */ /* 0x000fee0000000200 */
[C---:B------:R-:W-:Y:S08]  /*3a60*/  HMMA.16816.F32.BF16 R20, R160.reuse, R90, R76 ;  /* 0x0000005aa014723c */ /* 0x040ff0000004184c */
[----:B------:R-:W-:Y:S01]  /*3a70*/  HMMA.16816.F32.BF16 R12, R160, R94, R68 ;  /* 0x0000005ea00c723c */ /* 0x000fe20000041844 */
[----:B------:R-:W-:Y:S04]  /*3a80*/  LDSM.16.M88.4 R92, [R183+0x3800] ;  /* 0x00380000b75c783b */ /* 0x000fe80000000200 */
[----:B------:R-:W-:Y:S03]  /*3a90*/  LDSM.16.M88.4 R68, [R182+0x1000] ;  /* 0x00100000b644783b */ /* 0x000fe60000000200 */
[C---:B------:R-:W-:Y:S08]  /*3aa0*/  HMMA.16816.F32.BF16 R116, R164.reuse, R148, R48 ;  /* 0x00000094a474723c */ /* 0x040ff00000041830 */
[C---:B------:R-:W-:Y:S01]  /*3ab0*/  HMMA.16816.F32.BF16 R112, R164.reuse, R150, R44 ;  /* 0x00000096a470723c */ /* 0x040fe2000004182c */
[----:B------:R-:W1:Y:S07]  /*3ac0*/  LDSM.16.M88.4 R148, [R183+0x5800] ;  /* 0x00580000b794783b */ /* 0x000e6e0000000200 */
[C---:B----4-:R-:W-:Y:S08]  /*3ad0*/  HMMA.16816.F32.BF16 R108, R164.reuse, R40, R32 ;  /* 0x00000028a46c723c */ /* 0x050ff00000041820 */
[C---:B------:R-:W-:Y:S08]  /*3ae0*/  HMMA.16816.F32.BF16 R100, R164.reuse, R42, R28 ;  /* 0x0000002aa464723c */ /* 0x040ff0000004181c */
[C---:B------:R-:W-:Y:S01]  /*3af0*/  HMMA.16816.F32.BF16 R8, R164.reuse, R104, R64 ;  /* 0x00000068a408723c */ /* 0x040fe20000041840 */
[----:B------:R-:W3:Y:S07]  /*3b00*/  LDSM.16.M88.4 R64, [R182+0x1800] ;  /* 0x00180000b640783b */ /* 0x000eee0000000200 */
[C---:B------:R-:W-:Y:S01]  /*3b10*/  HMMA.16816.F32.BF16 R132, R164.reuse, R128, R56 ;  /* 0x00000080a484723c */ /* 0x040fe20000041838 */
[----:B------:R-:W-:Y:S07]  /*3b20*/  LDSM.16.M88.4 R56, [R182+0x2800] ;  /* 0x00280000b638783b */ /* 0x000fee0000000200 */
[C---:B------:R-:W-:Y:S08]  /*3b30*/  HMMA.16816.F32.BF16 R88, R164.reuse, R36, R24 ;  /* 0x00000024a458723c */ /* 0x040ff00000041818 */
[C---:B--2---:R-:W-:Y:S08]  /*3b40*/  HMMA.16816.F32.BF16 R80, R164.reuse, R96, R16 ;  /* 0x00000060a450723c */ /* 0x044ff00000041810 */
[C---:B------:R-:W-:Y:S01]  /*3b50*/  HMMA.16816.F32.BF16 R104, R164.reuse, R106, R60 ;  /* 0x0000006aa468723c */ /* 0x040fe2000004183c */
[----:B------:R-:W2:Y:S07]  /*3b60*/  LDSM.16.M88.4 R60, [R182+0x2000] ;  /* 0x00200000b63c783b */ /* 0x000eae0000000200 */
[C---:B------:R-:W-:Y:S08]  /*3b70*/  HMMA.16816.F32.BF16 R128, R164.reuse, R130, R52 ;  /* 0x00000082a480723c */ /* 0x040ff00000041834 */
[C---:B------:R-:W-:Y:S08]  /*3b80*/  HMMA.16816.F32.BF16 R84, R164.reuse, R38, R20 ;  /* 0x00000026a454723c */ /* 0x040ff00000041814 */
[----:B------:R-:W-:Y:S01]  /*3b90*/  HMMA.16816.F32.BF16 R76, R164, R98, R12 ;  /* 0x00000062a44c723c */ /* 0x000fe2000004180c */
[----:B------:R-:W4:Y:S01]  /*3ba0*/  LDSM.16.M88.4 R96, [R182] ;  /* 0x00000000b660783b */ /* 0x000f220000000200 */
[----:B------:R-:W-:Y:S01]  /*3bb0*/  ISETP.GT.AND P0, PT, R196, R228, PT ;  /* 0x000000e4c400720c */ /* 0x000fe20003f04270 */
[----:B------:R-:W-:-:S05]  /*3bc0*/  DEPBAR.LE SB0, 0x0 ;  /* 0x000080000000791a */ /* 0x000fca0000000000 */
        /* <DEDUP_REMOVED lines=8> */
[C---:B------:R-:W-:Y:S08]  /*3c50*/  HMMA.16816.F32.BF16 R44, R168.reuse, R92, R132 ;  /* 0x0000005ca82c723c */ /* 0x040ff00000041884 */
[C---:B------:R-:W-:Y:S08]  /*3c60*/  HMMA.16816.F32.BF16 R40, R168.reuse, R94, R128 ;  /* 0x0000005ea828723c */ /* 0x040ff00000041880 */
[C---:B------:R-:W-:Y:S08]  /*3c70*/  HMMA.16816.F32.BF16 R16, R168.reuse, R146, R84 ;  /* 0x00000092a810723c */ /* 0x040ff00000041854 */
[----:B------:R-:W-:Y:S01]  /*3c80*/  HMMA.16816.F32.BF16 R8, R168, R150, R76 ;  /* 0x00000096a808723c */ /* 0x000fe2000004184c */
[----:B------:R-:W-:Y:S01]  /*3c90*/  ISETP.GT.AND P6, PT, R203, 0x5f, PT ;  /* 0x0000005fcb00780c */ /* 0x000fe20003fc4270 */
[----:B------:R-:W-:Y:S01]  /*3ca0*/  BSSY B0, `(.L_x_693) ;  /* 0x0000054000007945 */ /* 0x000fe20003800000 */
[----:B------:R-:W-:-:S05]  /*3cb0*/  LOP3.LUT R194, R194, 0xfffbffff, RZ, 0xc0, !PT ;  /* 0xfffbffffc2c27812 */ /* 0x000fca00078ec0ff */
[C---:B------:R-:W-:Y:S08]  /*3cc0*/  HMMA.16816.F32.BF16 R36, R172.reuse, R68, R36 ;  /* 0x00000044ac24723c */ /* 0x040ff00000041824 */
[----:B------:R-:W-:Y:S01]  /*3cd0*/  HMMA.16816.F32.BF16 R68, R172, R70, R32 ;  /* 0x00000046ac44723c */ /* 0x000fe20000041820 */
[----:B------:R-:W-:-:S07]  /*3ce0*/  @P6 LOP3.LUT R194, R194, 0x40000, RZ, 0xfc, !PT ;  /* 0x00040000c2c26812 */ /* 0x000fce00078efcff */
[C---:B---3--:R-:W-:Y:S08]  /*3cf0*/  HMMA.16816.F32.BF16 R32, R172.reuse, R64, R28 ;  /* 0x00000040ac20723c */ /* 0x048ff0000004181c */
[C---:B------:R-:W-:Y:S08]  /*3d00*/  HMMA.16816.F32.BF16 R64, R172.reuse, R66, R24 ;  /* 0x00000042ac40723c */ /* 0x040ff00000041818 */
[C---:B--2---:R-:W-:Y:S08]  /*3d10*/  HMMA.16816.F32.BF16 R28, R172.reuse, R60, R20 ;  /* 0x0000003cac1c723c */ /* 0x044ff00000041814 */
[C---:B------:R-:W-:Y:S08]  /*3d20*/  HMMA.16816.F32.BF16 R24, R172.reuse, R56, R12 ;  /* 0x00000038ac18723c */ /* 0x040ff0000004180c */
[C---:B----4-:R-:W-:Y:S08]  /*3d30*/  HMMA.16816.F32.BF16 R52, R172.reuse, R96, R52 ;  /* 0x00000060ac34723c */ /* 0x050ff00000041834 */
        /* <DEDUP_REMOVED lines=8> */
[----:B------:R-:W-:Y:S01]  /*3dc0*/  ISETP.NE.AND P5, PT, R204, 0x1, PT ;  /* 0x00000001cc00780c */ /* 0x000fe20003fa5270 */
[----:B------:R-:W-:Y:S01]  /*3dd0*/  IMAD.MOV.U32 R198, RZ, RZ, RZ ;  /* 0x000000ffffc67224 */ /* 0x000fe200078e00ff */
        /* <DEDUP_REMOVED lines=27> */
.L_x_837:
[----:B------:R-:W-:Y:S05]  /*3f90*/  BRA.DIV ~URZ, `(.L_x_696) ;  /* 0x00012ae27f007947 */ /* 0x000fea000b800000 */
[----:B------:R-:W3:Y:S01]  /*3fa0*/  SHFL.IDX PT, R2, R7, RZ, 0x181f ;  /* 0x00181fff07027589 */ /* 0x000ee200000e0000 */
[----:B------:R-:W-:-:S03]  /*3fb0*/  ISETP.GE.AND P1, PT, R208, c[0x0][0x1d4], PT ;  /* 0x00007500d0007a0c */ /* 0x000fc60003f26270 */
[----:B------:R-:W4:Y:S04]  /*3fc0*/  SHFL.IDX PT, R10, R7, 0x1, 0x181f ;  /* 0x00381f00070a7f89 */ /* 0x000f2800000e0000 */
[----:B------:R-:W5:Y:S04]  /*3fd0*/  SHFL.IDX PT, R11, R0, 0x1, 0x181f ;  /* 0x00381f00000b7f89 */ /* 0x000f6800000e0000 */
[----:B-1----:R-:W1:Y:S01]  /*3fe0*/  SHFL.IDX PT, R0, R0, 0x2, 0x181f ;  /* 0x00581f0000007f89 */ /* 0x002e6200000e0000 */
[C---:B---3--:R-:W-:Y:S02]  /*3ff0*/  IADD3 R12, P0, R2.reuse, R200, RZ ;  /* 0x000000c8020c7210 */ /* 0x048fe40007f1e0ff */
[----:B------:R-:W-:-:S03]  /*4000*/  IADD3 R8, P2, R2, R202, RZ ;  /* 0x000000ca02087210 */ /* 0x000fc60007f5e0ff */
[C-C-:B--2---:R-:W-:Y:S01]  /*4010*/  IMAD.X R13, R9.reuse, 0x1, R5.reuse, P0 ;  /* 0x00000001090d7824 */ /* 0x144fe200000e0605 */
[----:B------:R-:W-:Y:S01]  /*4020*/  ISETP.GE.AND P0, PT, R216, c[0x0][0x1d4], PT ;  /* 0x00007500d8007a0c */ /* 0x000fe20003f06270 */
[----:B------:R-:W-:Y:S01]  /*4030*/  IMAD.X R9, R9, 0x1, R6, P2 ;  /* 0x0000000109097824 */ /* 0x000fe200010e0606 */
[C---:B----4-:R-:W-:Y:S02]  /*4040*/  IADD3 R2, P2, R10.reuse, R200, RZ ;  /* 0x000000c80a027210 */ /* 0x050fe40007f5e0ff */
[----:B------:R2:W-:Y:S03]  /*4050*/  LDGSTS.E.BYPASS.LTC128B.128 [R197+0x8100], [R12.64], !P1 ;  /* 0x081000000cc57fae */ /* 0x0005e6000c901d46 */
[----:B-----5:R-:W-:Y:S01]  /*4060*/  IMAD.X R3, R11, 0x1, R5, P2 ;  /* 0x000000010b037824 */ /* 0x020fe200010e0605 */
[----:B------:R-:W-:-:S05]  /*4070*/  IADD3 R10, P2, R10, R202, RZ ;  /* 0x000000ca0a0a7210 */ /* 0x000fca0007f5e0ff */
[----:B------:R2:W-:Y:S01]  /*4080*/  LDGSTS.E.BYPASS.LTC128B.128 [R197+0xb100], [R8.64], !P0 ;  /* 0x0b10000008c57fae */ /* 0x0005e2000c101d46 */
[----:B------:R-:W-:-:S03]  /*4090*/  IMAD.X R11, R11, 0x1, R6, P2 ;  /* 0x000000010b0b7824 */ /* 0x000fc600010e0606 */
[----:B------:R3:W-:Y:S04]  /*40a0*/  LDGSTS.E.BYPASS.LTC128B.128 [R197+0x9100], [R2.64], !P1 ;  /* 0x0910000002c57fae */ /* 0x0007e8000c901d46 */
[----:B------:R4:W-:Y:S04]  /*40b0*/  LDGSTS.E.BYPASS.LTC128B.128 [R197+0xc100], [R10.64], !P0 ;  /* 0x0c1000000ac57fae */ /* 0x0009e8000c101d46 */
[----:B---3--:R2:W3:Y:S01]  /*40c0*/  SHFL.IDX PT, R2, R7, 0x2, 0x181f ;  /* 0x00581f0007027f89 */ /* 0x0084e200000e0000 */
[----:B----4-:R-:W-:Y:S02]  /*40d0*/  SEL R11, RZ, 0x10, P1 ;  /* 0x00000010ff0b7807 */ /* 0x010fe40000800000 */
[----:B------:R-:W-:-:S02]  /*40e0*/  SEL R10, RZ, 0x10, P0 ;  /* 0x00000010ff0a7807 */ /* 0x000fc40000000000 */
.L_x_838:
[----:B-1----:R-:W-:Y:S02]  /*40f0*/  IADD3 R3, -R11, 0x10, RZ ;  /* 0x000000100b037810 */ /* 0x002fe40007ffe1ff */
[----:B--2---:R-:W-:-:S02]  /*4100*/  IADD3 R7, -R10, 0x10, RZ ;  /* 0x000000100a077810 */ /* 0x004fc40007ffe1ff */
[----:B------:R-:W-:Y:S02]  /*4110*/  LOP3.LUT R3, R3, 0xf, RZ, 0xc0, !PT ;  /* 0x0000000f03037812 */ /* 0x000fe400078ec0ff */
[----:B------:R-:W-:Y:S02]  /*4120*/  ISETP.NE.U32.AND P2, PT, R11, RZ, PT ;  /* 0x000000ff0b00720c */ /* 0x000fe40003f45070 */
[----:B---3--:R-:W-:Y:S02]  /*4130*/  IADD3 R8, P1, P0, R3, R2, R200 ;  /* 0x0000000203087210 */ /* 0x008fe4000783e0c8 */
[----:B------:R-:W-:Y:S02]  /*4140*/  LOP3.LUT R3, R7, 0xf, RZ, 0xc0, !PT ;  /* 0x0000000f07037812 */ /* 0x000fe400078ec0ff */
[----:B------:R-:W-:Y:S02]  /*4150*/  IADD3.X R9, RZ, R0, R5, P1, P0 ;  /* 0x00000000ff097210 */ /* 0x000fe40000fe0405 */
[----:B------:R-:W-:-:S04]  /*4160*/  IADD3 R2, P1, P0, R3, R2, R202 ;  /* 0x0000000203027210 */ /* 0x000fc8000783e0ca */
[----:B------:R-:W-:Y:S01]  /*4170*/  IADD3.X R3, RZ, R0, R6, P1, P0 ;  /* 0x00000000ff037210 */ /* 0x000fe20000fe0406 */
[----:B------:R-:W-:Y:S01]  /*4180*/  @!PT LDS RZ, [RZ] ;  /* 0x00000000fffff984 */ /* 0x000fe20000000800 */
[----:B------:R-:W-:Y:S01]  /*4190*/  @!PT LDS RZ, [RZ] ;  /* 0x00000000fffff984 */ /* 0x000fe20000000800 */
[----:B------:R-:W-:Y:S01]  /*41a0*/  @!PT LDS RZ, [RZ] ;  /* 0x00000000fffff984 */ /* 0x000fe20000000800 */
[----:B------:R1:W-:Y:S01]  /*41b0*/  LDGSTS.E.BYPASS.LTC128B.128.ZFILL [R197+0xa100], [R8.64], P2 ;  /* 0x0a10000008c57fae */ /* 0x0003e20009141d46 */
[----:B------:R-:W-:-:S13]  /*41c0*/  ISETP.NE.U32.AND P0, PT, R10, RZ, PT ;  /* 0x000000ff0a00720c */ /* 0x000fda0003f05070 */
[----:B------:R1:W-:Y:S02]  /*41d0*/  LDGSTS.E.BYPASS.LTC128B.128.ZFILL [R197+0xd100], [R2.64], P0 ;  /* 0x0d10000002c57fae */ /* 0x0003e40008141d46 */
.L_x_694:
[----:B------:R-:W-:Y:S05]  /*41e0*/  BSYNC B0 ;  /* 0x0000000000007941 */ /* 0x000fea0003800000 */
.L_x_693:
[----:B------:R-:W-:Y:S01]  /*41f0*/  IMAD.MOV.U32 R0, RZ, RZ, c[0x0][0x2c4] ;  /* 0x0000b100ff007624 */ /* 0x000fe200078e00ff */
[----:B------:R-:W-:Y:S01]  /*4200*/  ULDC UR4, c[0x0][0x324] ;  /* 0x0000c90000047ab9 */ /* 0x000fe20000000800 */
[----:B-1----:R-:W-:Y:S01]  /*4210*/  IADD3 R2, -R231, 0x1, R188 ;  /* 0x00000001e7027810 */ /* 0x002fe20007ffe1bc */
[----:B------:R-:W-:Y:S01]  /*4220*/  ULOP3.LUT UR4, URZ, UR4, URZ, 0x33, !UPT ;  /* 0x000000043f047292 */ /* 0x000fe2000f8e333f */
[----:B------:R-:W0:Y:S01]  /*4230*/  LDGDEPBAR ;  /* 0x00000000000079af */ /* 0x000e220000000000 */
[----:B------:R-:W-:Y:S01]  /*4240*/  ISETP.NE.AND P0, PT, R0, 0x1, PT ;  /* 0x000000010000780c */ /* 0x000fe20003f05270 */
[----:B------:R-:W-:Y:S01]  /*4250*/  IMAD.IADD R0, R245, 0x1, R243 ;  /* 0x00000001f5007824 */ /* 0x000fe200078e02f3 */
[----:B------:R-:W-:Y:S01]  /*4260*/  IADD3 R9, -R231, R4, RZ ;  /* 0x00000004e7097210 */ /* 0x000fe20007ffe1ff */
[----:B------:R-:W-:Y:S02]  /*4270*/  IMAD.IADD R8, R188, 0x1, -R231 ;  /* 0x00000001bc087824 */ /* 0x000fe400078e0ae7 */
[----:B------:R-:W-:-:S08]  /*4280*/  IMAD.MOV.U32 R5, RZ, RZ, R0 ;  /* 0x000000ffff057224 */ /* 0x000fd000078e0000 */
[----:B------:R-:W-:Y:S01]  /*4290*/  @P0 IMAD.HI.U32 R3, R0, c[0x0][0x2c8], RZ ;  /* 0x0000b20000030a27 */ /* 0x000fe200078e00ff */
[----:B------:R-:W-:-:S04]  /*42a0*/  IADD3 R0, R2, -R229, RZ ;  /* 0x800000e502007210 */ /* 0x000fc80007ffe0ff */
[C---:B------:R-:W-:Y:S02]  /*42b0*/  IADD3 R7, R0.reuse, UR4, RZ ;  /* 0x0000000400077c10 */ /* 0x040fe4000fffe0ff */
[----:B------:R-:W-:Y:S02]  /*42c0*/  @P0 SHF.R.U32.HI R5, RZ, c[0x0][0x2cc], R3 ;  /* 0x0000b300ff050a19 */ /* 0x000fe40000011603 */
[----:B------:R-:W-:Y:S01]  /*42d0*/  IADD3 R6, R0, c[0x0][0x328], RZ ;  /* 0x0000ca0000067a10 */ /* 0x000fe20007ffe0ff */
[----:B------:R-:W-:Y:S05]  /*42e0*/  BRA.DIV ~URZ, `(.L_x_697) ;  /* 0x00012b227f007947 */ /* 0x000fea000b800000 */
[----:B------:R1:W2:Y:S02]  /*42f0*/  SHFL.IDX PT, R3, R5, RZ, 0x1c1f ;  /* 0x001c1fff05037589 */ /* 0x0002a400000e0000 */
.L_x_839:
[----:B------:R-:W-:Y:S01]  /*4300*/  ISETP.GE.AND P0, PT, R249, 0x1, PT ;  /* 0x00000001f900780c */ /* 0x000fe20003f06270 */
[--C-:B--2---:R-:W-:Y:S02]  /*4310*/  IMAD.IADD R2, R6, 0x1, R3.reuse ;  /* 0x0000000106027824 */ /* 0x104fe400078e0203 */
[----:B------:R-:W-:-:S03]  /*4320*/  IMAD.IADD R0, R7, 0x1, R3 ;  /* 0x0000000107007824 */ /* 0x000fc600078e0203 */
[----:B------:R-:W-:-:S07]  /*4330*/  IMNMX R2, R8, R2, PT ;  /* 0x0000000208027217 */ /* 0x000fce0003800200 */
[----:B------:R-:W-:Y:S05]  /*4340*/  @!P0 BRA `(.L_x_698) ;  /* 0x0000014000008947 */ /* 0x000fea0003800000 */
[----:B------:R-:W-:Y:S01]  /*4350*/  IADD3 R3, -R229, R230, R3 ;  /* 0x000000e6e5037210 */ /* 0x000fe20007ffe103 */
[----:B------:R-:W-:Y:S03]  /*4360*/  BSSY B0, `(.L_x_699) ;  /* 0x000000e000007945 */ /* 0x000fe60003800000 */
        /* <DEDUP_REMOVED lines=9> */
.L_x_700:
[----:B------:R-:W-:-:S04]  /*4400*/  MOV R10, c[0x0][0x32c] ;  /* 0x0000cb00000a7a02 */ /* 0x000fc80000000f00 */
[----:B------:R-:W-:-:S13]  /*4410*/  ISETP.NE.AND P0, PT, R10, 0x1, PT ;  /* 0x000000010a00780c */ /* 0x000fda0003f05270 */
[----:B------:R-:W-:-:S05]  /*4420*/  @P0 IMAD.HI.U32 R10, R3, c[0x0][0x330], RZ ;  /* 0x0000cc00030a0a27 */ /* 0x000fca00078e00ff */
[----:B------:R-:W-:Y:S02]  /*4430*/  @P0 SHF.R.U32.HI R3, RZ, c[0x0][0x334], R10 ;  /* 0x0000cd00ff030a19 */ /* 0x000fe4000001160a */
.L_x_701:
[----:B------:R-:W-:Y:S05]  /*4440*/  BSYNC B0 ;  /* 0x0000000000007941 */ /* 0x000fea0003800000 */
.L_x_699:
[----:B------:R-:W-:-:S05]  /*4450*/  IMAD R3, R3, c[0x0][0x32c], R9 ;  /* 0x0000cb0003037a24 */ /* 0x000fca00078e0209 */
[----:B------:R-:W-:Y:S02]  /*4460*/  IADD3 R10, R3, c[0x0][0x32c], RZ ;  /* 0x0000cb00030a7a10 */ /* 0x000fe40007ffe0ff */
[----:B------:R-:W-:Y:S02]  /*4470*/  IMNMX R0, R0, R3, !PT ;  /* 0x0000000300007217 */ /* 0x000fe40007800200 */
[----:B------:R-:W-:Y:S02]  /*4480*/  IMNMX R2, R2, R10, PT ;  /* 0x0000000a02027217 */ /* 0x000fe40003800200 */
.L_x_698:
[----:B------:R-:W-:Y:S02]  /*4490*/  ISETP.GE.AND P0, PT, R4, 0x2, PT ;  /* 0x000000020400780c */ /* 0x000fe40003f06270 */
[----:B------:R-:W-:Y:S02]  /*44a0*/  LOP3.LUT R194, R194, 0xfffdffff, RZ, 0xc0, !PT ;  /* 0xfffdffffc2c27812 */ /* 0x000fe400078ec0ff */
[C---:B------:R-:W-:Y:S02]  /*44b0*/  ISETP.GE.AND P1, PT, R4.reuse, 0x9, PT ;  /* 0x000000090400780c */ /* 0x040fe40003f26270 */
[----:B------:R-:W-:-:S02]  /*44c0*/  ISETP.GE.AND P6, PT, R4, 0x3a, PT ;  /* 0x0000003a0400780c */ /* 0x000fc40003fc6270 */
[C---:B------:R-:W-:Y:S02]  /*44d0*/  ISETP.GE.AND P5, PT, R4.reuse, 0x41, PT ;  /* 0x000000410400780c */ /* 0x040fe40003fa6270 */
[C---:B------:R-:W-:Y:S02]  /*44e0*/  ISETP.GE.AND P4, PT, R4.reuse, 0x42, PT ;  /* 0x000000420400780c */ /* 0x040fe40003f86270 */
[----:B------:R-:W-:Y:S02]  /*44f0*/  ISETP.GE.AND P3, PT, R4, 0x49, PT ;  /* 0x000000490400780c */ /* 0x000fe40003f66270 */
[----:B------:R-:W-:Y:S02]  /*4500*/  @P0 LOP3.LUT R194, R194, 0x20000, RZ, 0xfc, !PT ;  /* 0x00020000c2c20812 */ /* 0x000fe400078efcff */
[----:B------:R-:W-:Y:S02]  /*4510*/  ISETP.GT.AND P0, PT, R0, 0x1, !P0 ;  /* 0x000000010000780c */ /* 0x000fe40004704270 */
[----:B------:R-:W-:-:S02]  /*4520*/  LOP3.LUT R194, R194, 0xffffefff, RZ, 0xc0, !PT ;  /* 0xffffefffc2c27812 */ /* 0x000fc400078ec0ff */
[----:B------:R-:W-:Y:S02]  /*4530*/  ISETP.LT.OR P0, PT, R2, 0x2, P0 ;  /* 0x000000020200780c */ /* 0x000fe40000701670 */
[----:B------:R-:W-:Y:S02]  /*4540*/  @P1 LOP3.LUT R194, R194, 0x1000, RZ, 0xfc, !PT ;  /* 0x00001000c2c21812 */ /* 0x000fe400078efcff */
[----:B------:R-:W-:Y:S02]  /*4550*/  FSEL R11, R53, -INF , !P0 ;  /* 0xff800000350b7808 */ /* 0x000fe40004000000 */
[----:B------:R-:W-:Y:S02]  /*4560*/  ISETP.GT.AND P0, PT, R0, 0x8, !P1 ;  /* 0x000000080000780c */ /* 0x000fe40004f04270 */
[----:B------:R-:W-:Y:S02]  /*4570*/  ISETP.GE.AND P1, PT, R4, 0xa, PT ;  /* 0x0000000a0400780c */ /* 0x000fe40003f26270 */
[----:B------:R-:W-:-:S02]  /*4580*/  ISETP.LT.OR P0, PT, R2, 0x9, P0 ;  /* 0x000000090200780c */ /* 0x000fc40000701670 */
[----:B------:R-:W-:Y:S02]  /*4590*/  LOP3.LUT R194, R194, 0xfffff7ff, RZ, 0xc0, !PT ;  /* 0xfffff7ffc2c27812 */ /* 0x000fe400078ec0ff */
[----:B------:R-:W-:Y:S02]  /*45a0*/  FSEL R16, R48, -INF , !P0 ;  /* 0xff80000030107808 */ /* 0x000fe40004000000 */
[----:B------:R-:W-:Y:S02]  /*45b0*/  ISETP.GT.AND P0, PT, R0, 0x9, !P1 ;  /* 0x000000090000780c */ /* 0x000fe40004f04270 */
[----:B------:R-:W-:Y:S02]  /*45c0*/  ISETP.GE.AND P2, PT, R4, 0x4a, PT ;  /* 0x0000004a0400780c */ /* 0x000fe40003f46270 */
[----:B------:R-:W-:Y:S02]  /*45d0*/  ISETP.LT.OR P0, PT, R2, 0xa, P0 ;  /* 0x0000000a0200780c */ /* 0x000fe40000701670 */
[----:B------:R-:W-:-:S02]  /*45e0*/  @P1 LOP3.LUT R194, R194, 0x800, RZ, 0xfc, !PT ;  /* 0x00000800c2c21812 */ /* 0x000fc400078efcff */
[----:B------:R-:W-:Y:S02]  /*45f0*/  ISETP.GE.AND P1, PT, R4, 0x11, PT ;  /* 0x000000110400780c */ /* 0x000fe40003f26270 */
[----:B------:R-:W-:Y:S02]  /*4600*/  LOP3.LUT R194, R194, 0xfffffbff, RZ, 0xc0, !PT ;  /* 0xfffffbffc2c27812 */ /* 0x000fe400078ec0ff */
[----:B------:R-:W-:Y:S02]  /*4610*/  FSEL R17, R49, -INF , !P0 ;  /* 0xff80000031117808 */ /* 0x000fe40004000000 */
[----:B------:R-:W-:-:S04]  /*4620*/  ISETP.GT.AND P0, PT, R0, 0x10, !P1 ;  /* 0x000000100000780c */ /* 0x000fc80004f04270 */
[----:B------:R-:W-:-:S03]  /*4630*/  ISETP.LT.OR P0, PT, R2, 0x11, P0 ;  /* 0x000000110200780c */ /* 0x000fc60000701670 */
[----:B------:R-:W-:Y:S02]  /*4640*/  @P1 LOP3.LUT R194, R194, 0x400, RZ, 0xfc, !PT ;  /* 0x00000400c2c21812 */ /* 0x000fe400078efcff */
        /* <DEDUP_REMOVED lines=49> */
[----:B------:R-:W-:Y:S02]  /*4960*/  FSEL R141, R32, -INF , !P0 ;  /* 0xff800000208d7808 */ /* 0x000fe40004000000 */
[----:B------:R-:W-:Y:S02]  /*4970*/  LOP3.LUT R194, R194, 0xfffffffd, RZ, 0xc0, !PT ;  /* 0xfffffffdc2c27812 */ /* 0x000fe400078ec0ff */
[----:B------:R-:W-:-:S04]  /*4980*/  ISETP.GT.AND P0, PT, R0, 0x31, !P1 ;  /* 0x000000310000780c */ /* 0x000fc80004f04270 */
[----:B------:R-:W-:-:S03]  /*4990*/  ISETP.LT.OR P0, PT, R2, 0x32, P0 ;  /* 0x000000320200780c */ /* 0x000fc60000701670 */
[----:B------:R-:W-:Y:S02]  /*49a0*/  @P1 LOP3.LUT R194, R194, 0x2, RZ, 0xfc, !PT ;  /* 0x00000002c2c21812 */ /* 0x000fe400078efcff */
[----:B------:R-:W-:Y:S02]  /*49b0*/  ISETP.GE.AND P1, PT, R4, 0x39, PT ;  /* 0x000000390400780c */ /* 0x000fe40003f26270 */
[----:B------:R-:W-:Y:S02]  /*49c0*/  FSEL R140, R33, -INF , !P0 ;  /* 0xff800000218c7808 */ /* 0x000fe40004000000 */
[----:B------:R-:W-:Y:S02]  /*49d0*/  ISETP.GT.AND P0, PT, R0, 0x38, !P1 ;  /* 0x000000380000780c */ /* 0x000fe40004f04270 */
[----:B------:R-:W-:Y:S02]  /*49e0*/  LOP3.LUT R194, R194, 0xfffffffe, RZ, 0xc0, !PT ;  /* 0xfffffffec2c27812 */ /* 0x000fe400078ec0ff */
[----:B------:R-:W-:-:S04]  /*49f0*/  ISETP.LT.OR P0, PT, R2, 0x39, P0 ;  /* 0x000000390200780c */ /* 0x000fc80000701670 */
[----:B------:R-:W-:Y:S02]  /*4a00*/  FSEL R139, R64, -INF , !P0 ;  /* 0xff800000408b7808 */ /* 0x000fe40004000000 */
[----:B------:R-:W-:Y:S02]  /*4a10*/  ISETP.GT.AND P0, PT, R0, 0x39, !P6 ;  /* 0x000000390000780c */ /* 0x000fe40007704270 */
[----:B------:R-:W-:Y:S02]  /*4a20*/  @P1 LOP3.LUT R194, R194, 0x1, RZ, 0xfc, !PT ;  /* 0x00000001c2c21812 */ /* 0x000fe400078efcff */
[----:B------:R-:W-:Y:S02]  /*4a30*/  ISETP.LT.OR P0, PT, R2, 0x3a, P0 ;  /* 0x0000003a0200780c */ /* 0x000fe40000701670 */
[----:B------:R-:W-:Y:S02]  /*4a40*/  ISETP.GE.AND P1, PT, R4, 0x51, PT ;  /* 0x000000510400780c */ /* 0x000fe40003f26270 */
[----:B------:R-:W-:-:S02]  /*4a50*/  FSEL R138, R65, -INF , !P0 ;  /* 0xff800000418a7808 */ /* 0x000fc40004000000 */
[----:B------:R-:W-:Y:S02]  /*4a60*/  ISETP.GT.AND P0, PT, R0, 0x40, !P5 ;  /* 0x000000400000780c */ /* 0x000fe40006f04270 */
[----:B------:R-:W-:Y:S02]  /*4a70*/  LOP3.LUT R194, R194, 0xffff7fff, RZ, 0xc0, !PT ;  /* 0xffff7fffc2c27812 */ /* 0x000fe400078ec0ff */
[----:B------:R-:W-:-:S04]  /*4a80*/  ISETP.LT.OR P0, PT, R2, 0x41, P0 ;  /* 0x000000410200780c */ /* 0x000fc80000701670 */
[----:B------:R-:W-:Y:S02]  /*4a90*/  FSEL R177, R28, -INF , !P0 ;  /* 0xff8000001cb17808 */ /* 0x000fe40004000000 */
[----:B------:R-:W-:Y:S02]  /*4aa0*/  ISETP.GT.AND P0, PT, R0, 0x41, !P4 ;  /* 0x000000410000780c */ /* 0x000fe40006704270 */
[----:B------:R-:W-:Y:S02]  /*4ab0*/  @P1 LOP3.LUT R194, R194, 0x8000, RZ, 0xfc, !PT ;  /* 0x00008000c2c21812 */ /* 0x000fe400078efcff */
[----:B------:R-:W-:Y:S02]  /*4ac0*/  ISETP.LT.OR P0, PT, R2, 0x42, P0 ;  /* 0x000000420200780c */ /* 0x000fe40000701670 */
[----:B------:R-:W-:Y:S02]  /*4ad0*/  LOP3.LUT R194, R194, 0xffffbfff, RZ, 0xc0, !PT ;  /* 0xffffbfffc2c27812 */ /* 0x000fe400078ec0ff */
[----:B------:R-:W-:-:S02]  /*4ae0*/  FSEL R176, R29, -INF , !P0 ;  /* 0xff8000001db07808 */ /* 0x000fc40004000000 */
[----:B------:R-:W-:-:S04]  /*4af0*/  ISETP.GT.AND P0, PT, R0, 0x48, !P3 ;  /* 0x000000480000780c */ /* 0x000fc80005f04270 */
[----:B------:R-:W-:-:S04]  /*4b00*/  ISETP.LT.OR P0, PT, R2, 0x49, P0 ;  /* 0x000000490200780c */ /* 0x000fc80000701670 */
[----:B------:R-:W-:Y:S02]  /*4b10*/  FSEL R151, R60, -INF , !P0 ;  /* 0xff8000003c977808 */ /* 0x000fe40004000000 */
[----:B------:R-:W-:-:S04]  /*4b20*/  ISETP.GT.AND P0, PT, R0, 0x49, !P2 ;  /* 0x000000490000780c */ /* 0x000fc80005704270 */
[----:B------:R-:W-:-:S04]  /*4b30*/  ISETP.LT.OR P0, PT, R2, 0x4a, P0 ;  /* 0x0000004a0200780c */ /* 0x000fc80000701670 */
[----:B------:R-:W-:Y:S02]  /*4b40*/  FSEL R150, R61, -INF , !P0 ;  /* 0xff8000003d967808 */ /* 0x000fe40004000000 */
[----:B------:R-:W-:Y:S02]  /*4b50*/  ISETP.GT.AND P0, PT, R0, 0x50, !P1 ;  /* 0x000000500000780c */ /* 0x000fe40004f04270 */
[----:B------:R-:W-:Y:S02]  /*4b60*/  ISETP.GE.AND P1, PT, R4, 0x52, PT ;  /* 0x000000520400780c */ /* 0x000fe40003f26270 */
[----:B------:R-:W-:-:S04]  /*4b70*/  ISETP.LT.OR P0, PT, R2, 0x51, P0 ;  /* 0x000000510200780c */ /* 0x000fc80000701670 */
[----:B------:R-:W-:Y:S02]  /*4b80*/  FSEL R200, R24, -INF , !P0 ;  /* 0xff80000018c87808 */ /* 0x000fe40004000000 */
[----:B------:R-:W-:-:S04]  /*4b90*/  ISETP.GT.AND P0, PT, R0, 0x51, !P1 ;  /* 0x000000510000780c */ /* 0x000fc80004f04270 */
[----:B------:R-:W-:Y:S02]  /*4ba0*/  ISETP.LT.OR P0, PT, R2, 0x52, P0 ;  /* 0x000000520200780c */ /* 0x000fe40000701670 */
        /* <DEDUP_REMOVED lines=9> */
[----:B------:R-:W-:Y:S02]  /*4c40*/  ISETP.GT.AND P0, PT, R0, RZ, !P1 ;  /* 0x000000ff0000720c */ /* 0x000fe40004f04270 */
[----:B------:R-:W-:Y:S02]  /*4c50*/  LOP3.LUT R194, R194, 0xfffeffff, RZ, 0xc0, !PT ;  /* 0xfffeffffc2c27812 */ /* 0x000fe400078ec0ff */
[----:B------:R-:W-:-:S04]  /*4c60*/  ISETP.LT.OR P0, PT, R2, 0x1, P0 ;  /* 0x000000010200780c */ /* 0x000fc80000701670 */
[----:B------:R-:W-:Y:S02]  /*4c70*/  FSEL R10, R52, -INF , !P0 ;  /* 0xff800000340a7808 */ /* 0x000fe40004000000 */
[----:B------:R-:W-:-:S13]  /*4c80*/  ISETP.GE.AND P0, PT, R4, 0x5a, PT ;  /* 0x0000005a0400780c */ /* 0x000fda0003f06270 */
[----:B------:R-:W-:Y:S02]  /*4c90*/  @P0 LOP3.LUT R194, R194, 0x10000, RZ, 0xfc, !PT ;  /* 0x00010000c2c20812 */ /* 0x000fe400078efcff */
[----:B------:R-:W-:-:S04]  /*4ca0*/  ISETP.GT.AND P0, PT, R0, 0x59, !P0 ;  /* 0x000000590000780c */ /* 0x000fc80004704270 */
[----:B------:R-:W-:-:S04]  /*4cb0*/  ISETP.LT.OR P0, PT, R2, 0x5a, P0 ;  /* 0x0000005a0200780c */ /* 0x000fc80000701670 */
[----:B------:R-:W-:Y:S01]  /*4cc0*/  FSEL R188, R57, -INF , !P0 ;  /* 0xff80000039bc7808 */ /* 0x000fe20004000000 */
[----:B------:R-:W-:Y:S06]  /*4cd0*/  BRA.DIV ~URZ, `(.L_x_702) ;  /* 0x000121a27f007947 */ /* 0x000fec000b800000 */
[----:B------:R2:W3:Y:S02]  /*4ce0*/  SHFL.IDX PT, R3, R5, 0x1, 0x1c1f ;  /* 0x003c1f0005037f89 */ /* 0x0004e400000e0000 */
.L_x_840:
[----:B------:R-:W-:Y:S01]  /*4cf0*/  ISETP.GE.AND P0, PT, R249, 0x1, PT ;  /* 0x00000001f900780c */ /* 0x000fe20003f06270 */
[--C-:B---3--:R-:W-:Y:S02]  /*4d00*/  IMAD.IADD R2, R6, 0x1, R3.reuse ;  /* 0x0000000106027824 */ /* 0x108fe400078e0203 */
        /* <DEDUP_REMOVED lines=14> */
.L_x_705:
[----:B------:R-:W-:-:S04]  /*4df0*/  MOV R4, c[0x0][0x32c] ;  /* 0x0000cb0000047a02 */ /* 0x000fc80000000f00 */
[----:B------:R-:W-:-:S13]  /*4e00*/  ISETP.NE.AND P0, PT, R4, 0x1, PT ;  /* 0x000000010400780c */ /* 0x000fda0003f05270 */
[----:B------:R-:W-:-:S05]  /*4e10*/  @P0 IMAD.HI.U32 R4, R3, c[0x0][0x330], RZ ;  /* 0x0000cc0003040a27 */ /* 0x000fca00078e00ff */
[----:B------:R-:W-:Y:S02]  /*4e20*/  @P0 SHF.R.U32.HI R3, RZ, c[0x0][0x334], R4 ;  /* 0x0000cd00ff030a19 */ /* 0x000fe40000011604 */
.L_x_706:
[----:B------:R-:W-:Y:S05]  /*4e30*/  BSYNC B0 ;  /* 0x0000000000007941 */ /* 0x000fea0003800000 */
.L_x_704:
[----:B------:R-:W-:-:S05]  /*4e40*/  IMAD R3, R3, c[0x0][0x32c], R9 ;  /* 0x0000cb0003037a24 */ /* 0x000fca00078e0209 */
[----:B------:R-:W-:Y:S02]  /*4e50*/  IADD3 R4, R3, c[0x0][0x32c], RZ ;  /* 0x0000cb0003047a10 */ /* 0x000fe40007ffe0ff */
[----:B------:R-:W-:Y:S02]  /*4e60*/  IMNMX R0, R0, R3, !PT ;  /* 0x0000000300007217 */ /* 0x000fe40007800200 */
[----:B------:R-:W-:Y:S02]  /*4e70*/  IMNMX R2, R2, R4, PT ;  /* 0x0000000402027217 */ /* 0x000fe40003800200 */
.L_x_703:
[----:B------:R-:W-:Y:S02]  /*4e80*/  LOP3.LUT P0, RZ, R194, 0x1000, RZ, 0xc0, !PT ;  /* 0x00001000c2ff7812 */ /* 0x000fe4000780c0ff */
[----:B------:R-:W-:Y:S02]  /*4e90*/  FMNMX.FTZ R3, R10, R11, !PT ;  /* 0x0000000b0a037209 */ /* 0x000fe40007810000 */
[----:B------:R-:W-:Y:S02]  /*4ea0*/  ISETP.GT.AND P0, PT, R0, 0x8, !P0 ;  /* 0x000000080000780c */ /* 0x000fe40004704270 */
[----:B------:R-:W-:-:S02]  /*4eb0*/  FMNMX.FTZ R3, R16, R3, !PT ;  /* 0x0000000310037209 */ /* 0x000fc40007810000 */
[----:B------:R-:W-:Y:S02]  /*4ec0*/  ISETP.LT.OR P0, PT, R2, 0x9, P0 ;  /* 0x000000090200780c */ /* 0x000fe40000701670 */
[----:B------:R-:W-:Y:S02]  /*4ed0*/  FMNMX.FTZ R3, R17, R3, !PT ;  /* 0x0000000311037209 */ /* 0x000fe40007810000 */
[----:B------:R-:W-:Y:S02]  /*4ee0*/  FSEL R12, R50, -INF , !P0 ;  /* 0xff800000320c7808 */ /* 0x000fe40004000000 */
[----:B------:R-:W-:Y:S02]  /*4ef0*/  LOP3.LUT P0, RZ, R194, 0x800, RZ, 0xc0, !PT ;  /* 0x00000800c2ff7812 */ /* 0x000fe4000780c0ff */
[----:B------:R-:W-:Y:S02]  /*4f00*/  FMNMX.FTZ R3, R19, R3, !PT ;  /* 0x0000000313037209 */ /* 0x000fe40007810000 */
[----:B------:R-:W-:-:S02]  /*4f10*/  ISETP.GT.AND P0, PT, R0, 0x9, !P0 ;  /* 0x000000090000780c */ /* 0x000fc40004704270 */
[----:B------:R-:W-:Y:S02]  /*4f20*/  FMNMX.FTZ R3, R20, R3, !PT ;  /* 0x0000000314037209 */ /* 0x000fe40007810000 */
[----:B------:R-:W-:Y:S02]  /*4f30*/  ISETP.LT.OR P0, PT, R2, 0xa, P0 ;  /* 0x0000000a0200780c */ /* 0x000fe40000701670 */
[----:B------:R-:W-:Y:S02]  /*4f40*/  FMNMX.FTZ R3, R21, R3, !PT ;  /* 0x0000000315037209 */ /* 0x000fe40007810000 */
[----:B------:R-:W-:Y:S02]  /*4f50*/  FSEL R13, R51, -INF , !P0 ;  /* 0xff800000330d7808 */ /* 0x000fe40004000000 */
[----:B------:R-:W-:Y:S02]  /*4f60*/  LOP3.LUT P0, RZ, R194, 0x400, RZ, 0xc0, !PT ;  /* 0x00000400c2ff7812 */ /* 0x000fe4000780c0ff */
[----:B------:R-:W-:-:S02]  /*4f70*/  FMNMX.FTZ R3, R22, R3, !PT ;  /* 0x0000000316037209 */ /* 0x000fc40007810000 */
[----:B------:R-:W-:Y:S02]  /*4f80*/  ISETP.GT.AND P0, PT, R0, 0x10, !P0 ;  /* 0x000000100000780c */ /* 0x000fe40004704270 */
[----:B------:R-:W-:Y:S02]  /*4f90*/  FMNMX.FTZ R3, R133, R3, !PT ;  /* 0x0000000385037209 */ /* 0x000fe40007810000 */
[----:B------:R-:W-:Y:S02]  /*4fa0*/  ISETP.LT.OR P0, PT, R2, 0x11, P0 ;  /* 0x000000110200780c */ /* 0x000fe40000701670 */
[----:B------:R-:W-:Y:S02]  /*4fb0*/  FMNMX.FTZ R3, R132, R3, !PT ;  /* 0x0000000384037209 */ /* 0x000fe40007810000 */
[----:B------:R-:W-:Y:S02]  /*4fc0*/  FSEL R14, R46, -INF , !P0 ;  /* 0xff8000002e0e7808 */ /* 0x000fe40004000000 */
[----:B------:R-:W-:-:S02]  /*4fd0*/  LOP3.LUT P0, RZ, R194, 0x200, RZ, 0xc0, !PT ;  /* 0x00000200c2ff7812 */ /* 0x000fc4000780c0ff */
[----:B------:R-:W-:Y:S02]  /*4fe0*/  FMNMX.FTZ R3, R111, R3, !PT ;  /* 0x000000036f037209 */ /* 0x000fe40007810000 */
[----:B------:R-:W-:Y:S02]  /*4ff0*/  ISETP.GT.AND P0, PT, R0, 0x11, !P0 ;  /* 0x000000110000780c */ /* 0x000fe40004704270 */
[----:B------:R-:W-:Y:S02]  /*5000*/  FMNMX.FTZ R3, R110, R3, !PT ;  /* 0x000000036e037209 */ /* 0x000fe40007810000 */
[----:B------:R-:W-:Y:S02]  /*5010*/  ISETP.LT.OR P0, PT, R2, 0x12, P0 ;  /* 0x000000120200780c */ /* 0x000fe40000701670 */
[----:B------:R-:W-:Y:S02]  /*5020*/  FMNMX.FTZ R3, R141, R3, !PT ;  /* 0x000000038d037209 */ /* 0x000fe40007810000 */
[----:B------:R-:W-:-:S02]  /*5030*/  FSEL R15, R47, -INF , !P0 ;  /* 0xff8000002f0f7808 */ /* 0x000fc40004000000 */
[----:B------:R-:W-:Y:S02]  /*5040*/  LOP3.LUT P0, RZ, R194, 0x100, RZ, 0xc0, !PT ;  /* 0x00000100c2ff7812 */ /* 0x000fe4000780c0ff */
[----:B------:R-:W-:Y:S02]  /*5050*/  FMNMX.FTZ R3, R140, R3, !PT ;  /* 0x000000038c037209 */ /* 0x000fe40007810000 */
[----:B------:R-:W-:Y:S02]  /*5060*/  ISETP.GT.AND P0, PT, R0, 0x18, !P0 ;  /* 0x000000180000780c */ /* 0x000fe40004704270 */
[----:B------:R-:W-:Y:S02]  /*5070*/  FMNMX.FTZ R3, R139, R3, !PT ;  /* 0x000000038b037209 */ /* 0x000fe40007810000 */
[----:B------:R-:W-:Y:S02]  /*5080*/  ISETP.LT.OR P0, PT, R2, 0x19, P0 ;  /* 0x000000190200780c */ /* 0x000fe40000701670 */
[----:B------:R-:W-:-:S02]  /*5090*/  FMNMX.FTZ R3, R138, R3, !PT ;  /* 0x000000038a037209 */ /* 0x000fc40007810000 */
[----:B------:R-:W-:Y:S02]  /*50a0*/  FSEL R18, R42, -INF , !P0 ;  /* 0xff8000002a127808 */ /* 0x000fe40004000000 */
[----:B------:R-:W-:Y:S02]  /*50b0*/  LOP3.LUT P0, RZ, R194, 0x80, RZ, 0xc0, !PT ;  /* 0x00000080c2ff7812 */ /* 0x000fe4000780c0ff */
[----:B------:R-:W-:Y:S02]  /*50c0*/  FMNMX.FTZ R3, R177, R3, !PT ;  /* 0x00000003b1037209 */ /* 0x000fe40007810000 */
[----:B------:R-:W-:Y:S02]  /*50d0*/  ISETP.GT.AND P0, PT, R0, 0x19, !P0 ;  /* 0x000000190000780c */ /* 0x000fe40004704270 */
[----:B------:R-:W-:Y:S02]  /*50e0*/  FMNMX.FTZ R3, R176, R3, !PT ;  /* 0x00000003b0037209 */ /* 0x000fe40007810000 */
[----:B------:R-:W-:-:S02]  /*50f0*/  ISETP.LT.OR P0, PT, R2, 0x1a, P0 ;  /* 0x0000001a0200780c */ /* 0x000fc40000701670 */
[----:B------:R-:W-:Y:S02]  /*5100*/  FMNMX.FTZ R3, R151, R3, !PT ;  /* 0x0000000397037209 */ /* 0x000fe40007810000 */
[----:B------:R-:W-:Y:S02]  /*5110*/  FSEL R24, R43, -INF , !P0 ;  /* 0xff8000002b187808 */ /* 0x000fe40004000000 */
[----:B------:R-:W-:-:S04]  /*5120*/  LOP3.LUT P0, RZ, R194, 0x40, RZ, 0xc0, !PT ;  /* 0x00000040c2ff7812 */ /* 0x000fc8000780c0ff */
[----:B------:R-:W-:-:S04]  /*5130*/  ISETP.GT.AND P0, PT, R0, 0x20, !P0 ;  /* 0x000000200000780c */ /* 0x000fc80004704270 */
[----:B------:R-:W-:-:S04]  /*5140*/  ISETP.LT.OR P0, PT, R2, 0x21, P0 ;  /* 0x000000210200780c */ /* 0x000fc80000701670 */
        /* <DEDUP_REMOVED lines=25> */
[----:B------:R-:W-:Y:S02]  /*52e0*/  ISETP.GT.AND P0, PT, R0, 0x39, !P6 ;  /* 0x000000390000780c */ /* 0x000fe40007704270 */
[----:B------:R-:W-:Y:S02]  /*52f0*/  LOP3.LUT P6, RZ, R194, 0x8000, RZ, 0xc0, !PT ;  /* 0x00008000c2ff7812 */ /* 0x000fe400078cc0ff */
[----:B------:R-:W-:-:S04]  /*5300*/  ISETP.LT.OR P0, PT, R2, 0x3a, P0 ;  /* 0x0000003a0200780c */ /* 0x000fc80000701670 */
[----:B------:R-:W-:Y:S02]  /*5310*/  FSEL R136, R67, -INF , !P0 ;  /* 0xff80000043887808 */ /* 0x000fe40004000000 */
[----:B------:R-:W-:Y:S02]  /*5320*/  ISETP.GT.AND P0, PT, R0, 0x40, !P5 ;  /* 0x000000400000780c */ /* 0x000fe40006f04270 */
[----:B------:R-:W-:Y:S02]  /*5330*/  LOP3.LUT P5, RZ, R194, 0x20000, RZ, 0xc0, !PT ;  /* 0x00020000c2ff7812 */ /* 0x000fe400078ac0ff */
[----:B------:R-:W-:-:S04]  /*5340*/  ISETP.LT.OR P0, PT, R2, 0x41, P0 ;  /* 0x000000410200780c */ /* 0x000fc80000701670 */
[----:B------:R-:W-:Y:S02]  /*5350*/  FSEL R147, R30, -INF , !P0 ;  /* 0xff8000001e937808 */ /* 0x000fe40004000000 */
        /* <DEDUP_REMOVED lines=14> */
[----:B------:R-:W-:Y:S02]  /*5440*/  ISETP.GT.AND P0, PT, R0, RZ, !P1 ;  /* 0x000000ff0000720c */ /* 0x000fe40004f04270 */
[----:B------:R-:W-:Y:S02]  /*5450*/  LOP3.LUT P1, RZ, R194, 0x2000, RZ, 0xc0, !PT ;  /* 0x00002000c2ff7812 */ /* 0x000fe4000782c0ff */
[----:B------:R-:W-:-:S04]  /*5460*/  ISETP.LT.OR P0, PT, R2, 0x1, P0 ;  /* 0x000000010200780c */ /* 0x000fc80000701670 */
[----:B------:R-:W-:Y:S02]  /*5470*/  FSEL R6, R54, -INF , !P0 ;  /* 0xff80000036067808 */ /* 0x000fe40004000000 */
[----:B------:R-:W-:Y:S02]  /*5480*/  ISETP.GT.AND P0, PT, R0, 0x50, !P6 ;  /* 0x000000500000780c */ /* 0x000fe40007704270 */
[----:B------:R-:W-:Y:S02]  /*5490*/  FMNMX.FTZ R4, R6, R7, !PT ;  /* 0x0000000706047209 */ /* 0x000fe40007810000 */
[----:B------:R-:W-:Y:S02]  /*54a0*/  ISETP.LT.OR P0, PT, R2, 0x51, P0 ;  /* 0x000000510200780c */ /* 0x000fe40000701670 */
[----:B------:R-:W-:Y:S02]  /*54b0*/  FMNMX.FTZ R4, R12, R4, !PT ;  /* 0x000000040c047209 */ /* 0x000fe40007810000 */
[----:B------:R-:W-:-:S02]  /*54c0*/  FSEL R149, R26, -INF , !P0 ;  /* 0xff8000001a957808 */ /* 0x000fc40004000000 */
[----:B------:R-:W-:Y:S02]  /*54d0*/  FMNMX.FTZ R4, R13, R4, !PT ;  /* 0x000000040d047209 */ /* 0x000fe40007810000 */
[----:B------:R-:W-:Y:S02]  /*54e0*/  ISETP.GT.AND P0, PT, R0, 0x51, !P2 ;  /* 0x000000510000780c */ /* 0x000fe40005704270 */
[----:B------:R-:W-:Y:S02]  /*54f0*/  FMNMX.FTZ R4, R14, R4, !PT ;  /* 0x000000040e047209 */ /* 0x000fe40007810000 */
[----:B------:R-:W-:Y:S02]  /*5500*/  ISETP.GT.AND P2, PT, R0, 0x58, !P1 ;  /* 0x000000580000780c */ /* 0x000fe40004f44270 */
[----:B------:R-:W-:Y:S02]  /*5510*/  FMNMX.FTZ R4, R15, R4, !PT ;  /* 0x000000040f047209 */ /* 0x000fe40007810000 */
[----:B------:R-:W-:-:S02]  /*5520*/  ISETP.LT.OR P1, PT, R2, 0x52, P0 ;  /* 0x000000520200780c */ /* 0x000fc40000721670 */
[----:B------:R-:W-:Y:S02]  /*5530*/  FMNMX.FTZ R4, R18, R4, !PT ;  /* 0x0000000412047209 */ /* 0x000fe40007810000 */
[----:B------:R-:W-:Y:S02]  /*5540*/  ISETP.GT.AND P0, PT, R0, 0x59, !P3 ;  /* 0x000000590000780c */ /* 0x000fe40005f04270 */
[----:B------:R-:W-:Y:S02]  /*5550*/  FMNMX.FTZ R4, R24, R4, !PT ;  /* 0x0000000418047209 */ /* 0x000fe40007810000 */
[----:B------:R-:W-:Y:S02]  /*5560*/  FMNMX.FTZ R0, R150, R3, !PT ;  /* 0x0000000396007209 */ /* 0x000fe40007810000 */
[----:B------:R-:W-:Y:S02]  /*5570*/  FMNMX.FTZ R4, R93, R4, !PT ;  /* 0x000000045d047209 */ /* 0x000fe40007810000 */
[----:B------:R-:W-:-:S02]  /*5580*/  FSEL R144, R27, -INF , !P1 ;  /* 0xff8000001b907808 */ /* 0x000fc40004800000 */
[----:B------:R-:W-:Y:S02]  /*5590*/  FMNMX.FTZ R4, R92, R4, !PT ;  /* 0x000000045c047209 */ /* 0x000fe40007810000 */
[----:B------:R-:W-:Y:S02]  /*55a0*/  ISETP.LT.OR P1, PT, R2, 0x59, P2 ;  /* 0x000000590200780c */ /* 0x000fe40001721670 */
[----:B------:R-:W-:Y:S02]  /*55b0*/  FMNMX.FTZ R4, R95, R4, !PT ;  /* 0x000000045f047209 */ /* 0x000fe40007810000 */
[----:B------:R-:W-:Y:S02]  /*55c0*/  FMNMX.FTZ R0, R200, R0, !PT ;  /* 0x00000000c8007209 */ /* 0x000fe40007810000 */
[----:B------:R-:W-:Y:S02]  /*55d0*/  FMNMX.FTZ R4, R94, R4, !PT ;  /* 0x000000045e047209 */ /* 0x000fe40007810000 */
[----:B------:R-:W-:-:S02]  /*55e0*/  ISETP.LT.OR P0, PT, R2, 0x5a, P0 ;  /* 0x0000005a0200780c */ /* 0x000fc40000701670 */
[----:B------:R-:W-:Y:S02]  /*55f0*/  FMNMX.FTZ R4, R135, R4, !PT ;  /* 0x0000000487047209 */ /* 0x000fe40007810000 */
[----:B------:R-:W-:Y:S02]  /*5600*/  FSEL R143, R58, -INF , !P1 ;  /* 0xff8000003a8f7808 */ /* 0x000fe40004800000 */
[----:B------:R-:W-:Y:S02]  /*5610*/  FMNMX.FTZ R4, R134, R4, !PT ;  /* 0x0000000486047209 */ /* 0x000fe40007810000 */
[----:B------:R-:W-:Y:S02]  /*5620*/  FMNMX.FTZ R0, R196, R0, !PT ;  /* 0x00000000c4007209 */ /* 0x000fe40007810000 */
[----:B------:R-:W-:Y:S02]  /*5630*/  FMNMX.FTZ R4, R137, R4, !PT ;  /* 0x0000000489047209 */ /* 0x000fe40007810000 */
[----:B------:R-:W-:-:S02]  /*5640*/  FSEL R142, R59, -INF , !P0 ;  /* 0xff8000003b8e7808 */ /* 0x000fc40004000000 */
[----:B------:R-:W-:Y:S02]  /*5650*/  FMNMX.FTZ R4, R136, R4, !PT ;  /* 0x0000000488047209 */ /* 0x000fe40007810000 */
[----:B------:R-:W-:Y:S02]  /*5660*/  FMNMX.FTZ R0, R195, R0, !PT ;  /* 0x00000000c3007209 */ /* 0x000fe40007810000 */
[----:B------:R-:W-:-:S04]  /*5670*/  FMNMX.FTZ R4, R147, R4, !PT ;  /* 0x0000000493047209 */ /* 0x000fc80007810000 */
[----:B------:R-:W-:-:S04]  /*5680*/  FMNMX.FTZ R4, R146, R4, !PT ;  /* 0x0000000492047209 */ /* 0x000fc80007810000 */
[----:B------:R-:W-:-:S04]  /*5690*/  FMNMX.FTZ R4, R145, R4, !PT ;  /* 0x0000000491047209 */ /* 0x000fc80007810000 */
[----:B------:R-:W-:Y:S02]  /*56a0*/  FMNMX.FTZ R3, R148, R4, !PT ;  /* 0x0000000494037209 */ /* 0x000fe40007810000 */
[----:B------:R-:W-:Y:S02]  /*56b0*/  FMNMX.FTZ R4, R188, R0, !PT ;  /* 0x00000000bc047209 */ /* 0x000fe40007810000 */
[----:B------:R-:W-:-:S04]  /*56c0*/  FMNMX.FTZ R3, R149, R3, !PT ;  /* 0x0000000395037209 */ /* 0x000fc80007810000 */
[----:B------:R-:W-:-:S04]  /*56d0*/  FMNMX.FTZ R2, R144, R3, !PT ;  /* 0x0000000390027209 */ /* 0x000fc80007810000 */
[----:B------:R-:W-:-:S04]  /*56e0*/  FMNMX.FTZ R2, R143, R2, !PT ;  /* 0x000000028f027209 */ /* 0x000fc80007810000 */
[----:B-12---:R-:W-:Y:S01]  /*56f0*/  FMNMX.FTZ R5, R142, R2, !PT ;  /* 0x000000028e057209 */ /* 0x006fe20007810000 */
[----:B------:R-:W-:Y:S05]  /*5700*/  BRA.DIV ~URZ, `(.L_x_707) ;  /* 0x000117e27f007947 */ /* 0x000fea000b800000 */
[----:B------:R1:W2:Y:S02]  /*5710*/  SHFL.BFLY PT, R0, R4, 0x2, 0x1f ;  /* 0x0c401f0004007f89 */ /* 0x0002a400000e0000 */
.L_x_841:
[----:B-12---:R-:W-:Y:S01]  /*5720*/  FMNMX.FTZ R4, R4, R0, !PT ;  /* 0x0000000004047209 */ /* 0x006fe20007810000 */
[----:B------:R-:W-:Y:S05]  /*5730*/  BRA.DIV ~URZ, `(.L_x_708) ;  /* 0x000118027f007947 */ /* 0x000fea000b800000 */
[----:B------:R-:W1:Y:S04]  /*5740*/  SHFL.BFLY PT, R0, R5, 0x2, 0x1f ;  /* 0x0c401f0005007f89 */ /* 0x000e6800000e0000 */
[----:B------:R-:W2:Y:S01]  /*5750*/  SHFL.BFLY PT, R2, R4, 0x1, 0x1f ;  /* 0x0c201f0004027f89 */ /* 0x000ea200000e0000 */
[----:B-1----:R-:W-:Y:S02]  /*5760*/  FMNMX.FTZ R5, R5, R0, !PT ;  /* 0x0000000005057209 */ /* 0x002fe40007810000 */
[----:B--2---:R-:W-:-:S03]  /*5770*/  FMNMX.FTZ R109, R4, R2, !PT ;  /* 0x00000002046d7209 */ /* 0x004fc60007810000 */
[----:B------:R1:W2:Y:S04]  /*5780*/  SHFL.BFLY PT, R3, R5, 0x1, 0x1f ;  /* 0x0c201f0005037f89 */ /* 0x0002a800000e0000 */
.L_x_842:
        /* <DEDUP_REMOVED lines=8> */
[----:B------:R-:W-:Y:S01]  /*5810*/  MOV R226, c[0x0][0x2c4] ;  /* 0x0000b10000e27a02 */ /* 0x000fe20000000f00 */
[----:B------:R-:W-:-:S02]  /*5820*/  FFMA.FTZ R0, R10, c[0x0][0x2d0], -R2 ;  /* 0x0000b4000a007a23 */ /* 0x000fc40000010802 */
[--C-:B------:R-:W-:Y:S01]  /*5830*/  FFMA.FTZ R3, R21, c[0x0][0x2d0], -R2.reuse ;  /* 0x0000b40015037a23 */ /* 0x100fe20000010802 */
[----:B------:R-:W-:Y:S01]  /*5840*/  LDSM.16.MT88.4 R52, [R189] ;  /* 0x00000000bd34783b */ /* 0x000fe20000004200 */
[----:B------:R2:W-:Y:S01]  /*5850*/  MUFU.EX2 R178, R0 ;  /* 0x0000000000b27308 */ /* 0x0005e20000000800 */
[----:B------:R-:W-:Y:S02]  /*5860*/  ISETP.NE.AND P1, PT, R226, 0x1, PT ;  /* 0x00000001e200780c */ /* 0x000fe40003f25270 */
[----:B------:R-:W-:Y:S04]  /*5870*/  LDSM.16.MT88.4 R56, [R186+0x800] ;  /* 0x00080000ba38783b */ /* 0x000fe80000004200 */
[----:B------:R-:W-:Y:S01]  /*5880*/  LDSM.16.MT88.4 R48, [R185+0x800] ;  /* 0x00080000b930783b */ /* 0x000fe20000004200 */
[----:B------:R3:W-:Y:S03]  /*5890*/  MUFU.EX2 R223, R3 ;  /* 0x0000000300df7308 */ /* 0x0007e60000000800 */
[----:B------:R-:W-:Y:S04]  /*58a0*/  LDSM.16.MT88.4 R64, [R187+0x800] ;  /* 0x00080000bb40783b */ /* 0x000fe80000004200 */
[----:B------:R-:W-:Y:S01]  /*58b0*/  LDSM.16.MT88.4 R60, [R184+0x3000] ;  /* 0x00300000b83c783b */ /* 0x000fe20000004200 */
[----:B--2---:R-:W-:-:S03]  /*58c0*/  FFMA.FTZ R0, R11, c[0x0][0x2d0], -R2 ;  /* 0x0000b4000b007a23 */ /* 0x004fc60000010802 */
[----:B------:R-:W-:Y:S01]  /*58d0*/  LDSM.16.MT88.4 R8, [R184] ;  /* 0x00000000b808783b */ /* 0x000fe20000004200 */
[----:B------:R2:W4:Y:S01]  /*58e0*/  MUFU.EX2 R108, R0 ;  /* 0x00000000006c7308 */ /* 0x0005220000000800 */
[----:B---3--:R-:W-:-:S07]  /*58f0*/  FFMA.FTZ R3, R22, c[0x0][0x2d0], -R2 ;  /* 0x0000b40016037a23 */ /* 0x008fce0000010802 */
[----:B------:R-:W-:Y:S01]  /*5900*/  MUFU.EX2 R221, R3 ;  /* 0x0000000300dd7308 */ /* 0x000fe20000000800 */
[----:B--2---:R-:W-:Y:S02]  /*5910*/  FFMA.FTZ R0, R16, c[0x0][0x2d0], -R2 ;  /* 0x0000b40010007a23 */ /* 0x004fe40000010802 */
[----:B-1--4-:R-:W-:-:S05]  /*5920*/  FADD.FTZ R5, R178, R108 ;  /* 0x0000006cb2057221 */ /* 0x012fca0000010000 */
[----:B------:R1:W2:Y:S02]  /*5930*/  MUFU.EX2 R204, R0 ;  /* 0x0000000000cc7308 */ /* 0x0002a40000000800 */
[----:B-1----:R-:W-:Y:S02]  /*5940*/  FFMA.FTZ R0, R17, c[0x0][0x2d0], -R2 ;  /* 0x0000b40011007a23 */ /* 0x002fe40000010802 */
[----:B--2---:R-:W-:-:S04]  /*5950*/  FADD.FTZ R5, R204, R5 ;  /* 0x00000005cc057221 */ /* 0x004fc80000010000 */
[----:B------:R1:W-:Y:S02]  /*5960*/  MUFU.EX2 R206, R0 ;  /* 0x0000000000ce7308 */ /* 0x0003e40000000800 */
[----:B-1----:R-:W-:-:S06]  /*5970*/  FFMA.FTZ R0, R19, c[0x0][0x2d0], -R2 ;  /* 0x0000b40013007a23 */ /* 0x002fcc0000010802 */
[----:B------:R1:W-:Y:S02]  /*5980*/  MUFU.EX2 R207, R0 ;  /* 0x0000000000cf7308 */ /* 0x0003e40000000800 */
[----:B-1----:R-:W-:Y:S02]  /*5990*/  FFMA.FTZ R0, R20, c[0x0][0x2d0], -R2 ;  /* 0x0000b40014007a23 */ /* 0x002fe40000010802 */
[----:B------:R-:W1:Y:S04]  /*59a0*/  LDSM.16.MT88.4 R20, [R186] ;  /* 0x00000000ba14783b */ /* 0x000e680000004200 */
[----:B------:R2:W-:Y:S02]  /*59b0*/  MUFU.EX2 R222, R0 ;  /* 0x0000000000de7308 */ /* 0x0005e40000000800 */
[----:B--2---:R-:W-:-:S05]  /*59c0*/  FMUL.FTZ R0, R4, c[0x0][0x2d0] ;  /* 0x0000b40004007a20 */ /* 0x004fca0000410000 */
[----:B------:R-:W-:-:S05]  /*59d0*/  FSEL R0, R0, RZ, P0 ;  /* 0x000000ff00007208 */ /* 0x000fca0000000000 */
[----:B------:R-:W-:-:S04]  /*59e0*/  FFMA.FTZ R3, R6, c[0x0][0x2d0], -R0 ;  /* 0x0000b40006037a23 */ /* 0x000fc80000010800 */
[----:B------:R2:W-:Y:S02]  /*59f0*/  MUFU.EX2 R202, R3 ;  /* 0x0000000300ca7308 */ /* 0x0005e40000000800 */
[----:B--2---:R-:W-:Y:S02]  /*5a00*/  FFMA.FTZ R3, R7, c[0x0][0x2d0], -R0 ;  /* 0x0000b40007037a23 */ /* 0x004fe40000010800 */
[----:B------:R-:W-:-:S04]  /*5a10*/  FFMA.FTZ R7, R188, c[0x0][0x2d0], -R2 ;  /* 0x0000b400bc077a23 */ /* 0x000fc80000010802 */
[----:B------:R2:W3:Y:S08]  /*5a20*/  MUFU.EX2 R6, R3 ;  /* 0x0000000300067308 */ /* 0x0004f00000000800 */
[----:B------:R-:W-:Y:S01]  /*5a30*/  MUFU.EX2 R225, R7 ;  /* 0x0000000700e17308 */ /* 0x000fe20000000800 */
[----:B--2---:R-:W-:Y:S01]  /*5a40*/  FFMA.FTZ R3, R12, c[0x0][0x2d0], -R0 ;  /* 0x0000b4000c037a23 */ /* 0x004fe20000010800 */
[----:B------:R-:W-:-:S06]  /*5a50*/  F2FP.BF16.PACK_AB R12, R108, R178 ;  /* 0x000000b26c0c723e */ /* 0x000fcc00000010ff */
[----:B------:R2:W-:Y:S02]  /*5a60*/  MUFU.EX2 R203, R3 ;  /* 0x0000000300cb7308 */ /* 0x0005e40000000800 */
[----:B--2---:R-:W-:Y:S01]  /*5a70*/  FFMA.FTZ R3, R13, c[0x0][0x2d0], -R0 ;  /* 0x0000b4000d037a23 */ /* 0x004fe20000010800 */
[----:B---3--:R-:W-:Y:S01]  /*5a80*/  F2FP.BF16.PACK_AB R13, R6, R202 ;  /* 0x000000ca060d723e */ /* 0x008fe200000010ff */
[----:B------:R-:W-:-:S04]  /*5a90*/  FADD.FTZ R6, R202, R6 ;  /* 0x00000006ca067221 */ /* 0x000fc80000010000 */
[----:B------:R2:W3:Y:S02]  /*5aa0*/  MUFU.EX2 R205, R3 ;  /* 0x0000000300cd7308 */ /* 0x0004e40000000800 */
[----:B--2---:R-:W-:Y:S01]  /*5ab0*/  FFMA.FTZ R3, R14, c[0x0][0x2d0], -R0 ;  /* 0x0000b4000e037a23 */ /* 0x004fe20000010800 */
[----:B------:R-:W-:-:S05]  /*5ac0*/  F2FP.BF16.PACK_AB R14, R206, R204 ;  /* 0x000000ccce0e723e */ /* 0x000fca00000010ff */
[----:B------:R2:W-:Y:S02]  /*5ad0*/  MUFU.EX2 R218, R3 ;  /* 0x0000000300da7308 */ /* 0x0005e40000000800 */
[----:B--2---:R-:W-:Y:S01]  /*5ae0*/  FFMA.FTZ R3, R15, c[0x0][0x2d0], -R0 ;  /* 0x0000b4000f037a23 */ /* 0x004fe20000010800 */
[----:B---3--:R-:W-:-:S05]  /*5af0*/  F2FP.BF16.PACK_AB R15, R205, R203 ;  /* 0x000000cbcd0f723e */ /* 0x008fca00000010ff */
[----:B------:R2:W3:Y:S02]  /*5b00*/  MUFU.EX2 R220, R3 ;  /* 0x0000000300dc7308 */ /* 0x0004e40000000800 */
[C---:B-1----:R-:W-:Y:S08]  /*5b10*/  HMMA.16816.F32.BF16 R36, R12.reuse, R20, RZ ;  /* 0x000000140c24723c */ /* 0x042ff000000418ff */
[----:B------:R-:W-:Y:S01]  /*5b20*/  HMMA.16816.F32.BF16 R44, R12, R10, RZ ;  /* 0x0000000a0c2c723c */ /* 0x000fe200000418ff */
[----:B--2---:R-:W-:-:S06]  /*5b30*/  FFMA.FTZ R3, R18, c[0x0][0x2d0], -R0 ;  /* 0x0000b40012037a23 */ /* 0x004fcc0000010800 */
[----:B------:R-:W-:Y:S01]  /*5b40*/  F2FP.BF16.PACK_AB R10, R221, R223 ;  /* 0x000000dfdd0a723e */ /* 0x000fe200000010ff */
[----:B------:R1:W-:Y:S01]  /*5b50*/  MUFU.EX2 R219, R3 ;  /* 0x0000000300db7308 */ /* 0x0003e20000000800 */
[C---:B------:R-:W-:Y:S07]  /*5b60*/  HMMA.16816.F32.BF16 R16, R12.reuse, R8, RZ ;  /* 0x000000080c10723c */ /* 0x040fee00000418ff */
[----:B------:R-:W-:Y:S01]  /*5b70*/  F2FP.BF16.PACK_AB R8, R222, R207 ;  /* 0x000000cfde08723e */ /* 0x000fe200000010ff */
[----:B------:R-:W-:Y:S01]  /*5b80*/  HMMA.16816.F32.BF16 R28, R12, R22, RZ ;  /* 0x000000160c1c723c */ /* 0x000fe200000418ff */
[----:B---3--:R-:W-:Y:S01]  /*5b90*/  F2FP.BF16.PACK_AB R9, R220, R218 ;  /* 0x000000dadc09723e */ /* 0x008fe200000010ff */
[----:B-1----:R-:W-:-:S06]  /*5ba0*/  FFMA.FTZ R3, R24, c[0x0][0x2d0], -R0 ;  /* 0x0000b40018037a23 */ /* 0x002fcc0000010800 */
[C---:B------:R-:W-:Y:S01]  /*5bb0*/  HMMA.16816.F32.BF16 R20, R12.reuse, R34, RZ ;  /* 0x000000220c14723c */ /* 0x040fe200000418ff */
[----:B------:R-:W1:Y:S07]  /*5bc0*/  MUFU.EX2 R217, R3 ;  /* 0x0000000300d97308 */ /* 0x000e6e0000000800 */
[----:B------:R-:W-:Y:S01]  /*5bd0*/  HMMA.16816.F32.BF16 R24, R12, R32, RZ ;  /* 0x000000200c18723c */ /* 0x000fe200000418ff */
[----:B------:R-:W-:Y:S01]  /*5be0*/  LDSM.16.MT88.4 R32, [R186+0x3000] ;  /* 0x00300000ba20783b */ /* 0x000fe20000004200 */
[----:B-1----:R-:W-:Y:S01]  /*5bf0*/  F2FP.BF16.PACK_AB R11, R217, R219 ;  /* 0x000000dbd90b723e */ /* 0x002fe200000010ff */
[----:B------:R-:W-:-:S04]  /*5c00*/  FFMA.FTZ R3, R133, c[0x0][0x2d0], -R2 ;  /* 0x0000b40085037a23 */ /* 0x000fc80000010802 */
[----:B------:R1:W-:Y:S02]  /*5c10*/  MUFU.EX2 R179, R3 ;  /* 0x0000000300b37308 */ /* 0x0003e40000000800 */
[----:B------:R-:W-:Y:S08]  /*5c20*/  HMMA.16816.F32.BF16 R128, R8, R40, R16 ;  /* 0x000000280880723c */ /* 0x000ff00000041810 */
[----:B------:R-:W-:Y:S01]  /*5c30*/  HMMA.16816.F32.BF16 R16, R12, R52, RZ ;  /* 0x000000340c10723c */ /* 0x000fe200000418ff */
[----:B-1----:R-:W-:-:S07]  /*5c40*/  FFMA.FTZ R3, R132, c[0x0][0x2d0], -R2 ;  /* 0x0000b40084037a23 */ /* 0x002fce0000010802 */
[C---:B------:R-:W-:Y:S01]  /*5c50*/  HMMA.16816.F32.BF16 R116, R8.reuse, R56, R36 ;  /* 0x000000380874723c */ /* 0x040fe20000041824 */
[----:B------:R-:W1:Y:S01]  /*5c60*/  LDSM.16.MT88.4 R36, [R184+0x3800] ;  /* 0x00380000b824783b */ /* 0x000e620000004200 */
[----:B------:R2:W3:Y:S06]  /*5c70*/  MUFU.EX2 R213, R3 ;  /* 0x0000000300d57308 */ /* 0x0004ec0000000800 */
[C---:B------:R-:W-:Y:S01]  /*5c80*/  HMMA.16816.F32.BF16 R100, R8.reuse, R42, R44 ;  /* 0x0000002a0864723c */ /* 0x040fe2000004182c */
[----:B------:R-:W4:Y:S07]  /*5c90*/  LDSM.16.MT88.4 R40, [R185+0x3000] ;  /* 0x00300000b928783b */ /* 0x000f2e0000004200 */
[----:B------:R-:W-:Y:S01]  /*5ca0*/  HMMA.16816.F32.BF16 R44, R8, R50, R20 ;  /* 0x00000032082c723c */ /* 0x000fe20000041814 */
[----:B--2---:R-:W-:-:S04]  /*5cb0*/  FFMA.FTZ R3, R111, c[0x0][0x2d0], -R2 ;  /* 0x0000b4006f037a23 */ /* 0x004fc80000010802 */
[----:B------:R2:W-:Y:S03]  /*5cc0*/  MUFU.EX2 R215, R3 ;  /* 0x0000000300d77308 */ /* 0x0005e60000000800 */
[----:B------:R-:W-:Y:S08]  /*5cd0*/  HMMA.16816.F32.BF16 R104, R8, R64, R16 ;  /* 0x000000400868723c */ /* 0x000ff00000041810 */
[----:B------:R-:W-:Y:S01]  /*5ce0*/  HMMA.16816.F32.BF16 R20, R12, R60, RZ ;  /* 0x0000003c0c14723c */ /* 0x000fe200000418ff */
[----:B--2---:R-:W-:-:S07]  /*5cf0*/  FFMA.FTZ R3, R110, c[0x0][0x2d0], -R2 ;  /* 0x0000b4006e037a23 */ /* 0x004fce0000010802 */
[----:B------:R-:W-:Y:S01]  /*5d00*/  HMMA.16816.F32.BF16 R16, R12, R62, RZ ;  /* 0x0000003e0c10723c */ /* 0x000fe200000418ff */
[----:B------:R2:W5:Y:S07]  /*5d10*/  MUFU.EX2 R214, R3 ;  /* 0x0000000300d67308 */ /* 0x00056e0000000800 */
[C---:B------:R-:W-:Y:S08]  /*5d20*/  HMMA.16816.F32.BF16 R112, R8.reuse, R48, R24 ;  /* 0x000000300870723c */ /* 0x040ff00000041818 */
[----:B-1----:R-:W-:Y:S01]  /*5d30*/  HMMA.16816.F32.BF16 R88, R8, R36, R20 ;  /* 0x000000240858723c */ /* 0x002fe20000041814 */
[----:B--2---:R-:W-:-:S04]  /*5d40*/  FFMA.FTZ R3, R93, c[0x0][0x2d0], -R0 ;  /* 0x0000b4005d037a23 */ /* 0x004fc80000010800 */
[----:B------:R1:W-:Y:S03]  /*5d50*/  MUFU.EX2 R209, R3 ;  /* 0x0000000300d17308 */ /* 0x0003e60000000800 */
[----:B------:R-:W-:Y:S01]  /*5d60*/  HMMA.16816.F32.BF16 R80, R8, R38, R16 ;  /* 0x000000260850723c */ /* 0x000fe20000041810 */
[----:B------:R-:W2:Y:S07]  /*5d70*/  LDSM.16.MT88.4 R36, [R185+0x3800] ;  /* 0x00380000b924783b */ /* 0x000eae0000004200 */
[----:B----4-:R-:W-:Y:S01]  /*5d80*/  HMMA.16816.F32.BF16 R16, R12, R40, RZ ;  /* 0x000000280c10723c */ /* 0x010fe200000418ff */
[----:B-1----:R-:W-:-:S07]  /*5d90*/  FFMA.FTZ R3, R92, c[0x0][0x2d0], -R0 ;  /* 0x0000b4005c037a23 */ /* 0x002fce0000010800 */
[----:B------:R-:W-:Y:S01]  /*5da0*/  HMMA.16816.F32.BF16 R24, R12, R54, RZ ;  /* 0x000000360c18723c */ /* 0x000fe200000418ff */
[----:B------:R1:W4:Y:S07]  /*5db0*/  MUFU.EX2 R210, R3 ;  /* 0x0000000300d27308 */ /* 0x00032e0000000800 */
[----:B------:R-:W-:Y:S01]  /*5dc0*/  HMMA.16816.F32.BF16 R96, R8, R58, R28 ;  /* 0x0000003a0860723c */ /* 0x000fe2000004181c */
[----:B------:R-:W3:Y:S07]  /*5dd0*/  LDSM.16.MT88.4 R28, [R186+0x3800] ;  /* 0x00380000ba1c783b */ /* 0x000eee0000004200 */
[----:B------:R-:W-:Y:S01]  /*5de0*/  HMMA.16816.F32.BF16 R20, R12, R34, RZ ;  /* 0x000000220c14723c */ /* 0x000fe200000418ff */
[----:B-1----:R-:W-:-:S04]  /*5df0*/  FFMA.FTZ R3, R95, c[0x0][0x2d0], -R0 ;  /* 0x0000b4005f037a23 */ /* 0x002fc80000010800 */
[----:B------:R1:W-:Y:S03]  /*5e00*/  MUFU.EX2 R212, R3 ;  /* 0x0000000300d47308 */ /* 0x0003e60000000800 */
[C---:B------:R-:W-:Y:S08]  /*5e10*/  HMMA.16816.F32.BF16 R84, R8.reuse, R66, R24 ;  /* 0x000000420854723c */ /* 0x040ff00000041818 */
[----:B--2---:R-:W-:Y:S01]  /*5e20*/  HMMA.16816.F32.BF16 R72, R8, R36, R16 ;  /* 0x000000240848723c */ /* 0x004fe20000041810 */
[----:B------:R-:W2:Y:S01]  /*5e30*/  LDSM.16.MT88.4 R16, [R187+0x3000] ;  /* 0x00300000bb10783b */ /* 0x000ea20000004200 */
[----:B-1----:R-:W-:-:S06]  /*5e40*/  FFMA.FTZ R3, R94, c[0x0][0x2d0], -R0 ;  /* 0x0000b4005e037a23 */ /* 0x002fcc0000010800 */
[----:B------:R-:W-:Y:S01]  /*5e50*/  HMMA.16816.F32.BF16 R24, R12, R32, RZ ;  /* 0x000000200c18723c */ /* 0x000fe200000418ff */
[----:B------:R1:W1:Y:S07]  /*5e60*/  MUFU.EX2 R211, R3 ;  /* 0x0000000300d37308 */ /* 0x00026e0000000800 */
[----:B---3--:R-:W-:Y:S08]  /*5e70*/  HMMA.16816.F32.BF16 R68, R8, R30, R20 ;  /* 0x0000001e0844723c */ /* 0x008ff00000041814 */
[----:B------:R-:W-:Y:S01]  /*5e80*/  HMMA.16816.F32.BF16 R20, R12, R42, RZ ;  /* 0x0000002a0c14723c */ /* 0x000fe200000418ff */
[----:B-1----:R-:W-:-:S04]  /*5e90*/  FFMA.FTZ R3, R141, c[0x0][0x2d0], -R2 ;  /* 0x0000b4008d037a23 */ /* 0x002fc80000010802 */
[----:B------:R1:W-:Y:S03]  /*5ea0*/  MUFU.EX2 R141, R3 ;  /* 0x00000003008d7308 */ /* 0x0003e60000000800 */
[----:B------:R-:W-:Y:S08]  /*5eb0*/  HMMA.16816.F32.BF16 R76, R8, R28, R24 ;  /* 0x0000001c084c723c */ /* 0x000ff00000041818 */
[----:B--2---:R-:W-:Y:S01]  /*5ec0*/  HMMA.16816.F32.BF16 R24, R12, R16, RZ ;  /* 0x000000100c18723c */ /* 0x004fe200000418ff */
[----:B-1----:R-:W-:-:S07]  /*5ed0*/  FFMA.FTZ R3, R140, c[0x0][0x2d0], -R2 ;  /* 0x0000b4008c037a23 */ /* 0x002fce0000010802 */
[----:B------:R-:W-:Y:S01]  /*5ee0*/  HMMA.16816.F32.BF16 R12, R12, R18, RZ ;  /* 0x000000120c0c723c */ /* 0x000fe200000418ff */
[----:B------:R-:W1:Y:S01]  /*5ef0*/  LDSM.16.MT88.4 R16, [R187+0x3800] ;  /* 0x00380000bb10783b */ /* 0x000e620000004200 */
[----:B------:R2:W3:Y:S06]  /*5f00*/  MUFU.EX2 R140, R3 ;  /* 0x00000003008c7308 */ /* 0x0004ec0000000800 */
[----:B------:R-:W-:Y:S01]  /*5f10*/  HMMA.16816.F32.BF16 R64, R8, R38, R20 ;  /* 0x000000260840723c */ /* 0x000fe20000041814 */
[----:B--2---:R-:W-:-:S04]  /*5f20*/  FFMA.FTZ R3, R139, c[0x0][0x2d0], -R2 ;  /* 0x0000b4008b037a23 */ /* 0x004fc80000010802 */
[----:B------:R2:W-:Y:S02]  /*5f30*/  MUFU.EX2 R139, R3 ;  /* 0x00000003008b7308 */ /* 0x0005e40000000800 */
[----:B--2---:R-:W-:Y:S01]  /*5f40*/  FFMA.FTZ R3, R138, c[0x0][0x2d0], -R2 ;  /* 0x0000b4008a037a23 */ /* 0x004fe20000010802 */
[C---:B-1----:R-:W-:Y:S05]  /*5f50*/  HMMA.16816.F32.BF16 R60, R8.reuse, R16, R24 ;  /* 0x00000010083c723c */ /* 0x042fea0000041818 */
[----:B------:R1:W2:Y:S03]  /*5f60*/  MUFU.EX2 R138, R3 ;  /* 0x00000003008a7308 */ /* 0x0002a60000000800 */
[----:B------:R-:W-:Y:S01]  /*5f70*/  HMMA.16816.F32.BF16 R16, R8, R18, R12 ;  /* 0x000000120810723c */ /* 0x000fe2000004180c */
[----:B------:R-:W2:Y:S06]  /*5f80*/  LDSM.16.MT88.4 R12, [R184+0x1000] ;  /* 0x00100000b80c783b */ /* 0x000eac0000004200 */
[----:B------:R-:W-:-:S02]  /*5f90*/  F2FP.BF16.PACK_AB R8, R213, R179 ;  /* 0x000000b3d508723e */ /* 0x000fc400000010ff */
[----:B-----5:R-:W-:Y:S01]  /*5fa0*/  F2FP.BF16.PACK_AB R10, R214, R215 ;  /* 0x000000d7d60a723e */ /* 0x020fe200000010ff */
[--C-:B-1----:R-:W-:Y:S01]  /*5fb0*/  FFMA.FTZ R3, R135, c[0x0][0x2d0], -R0.reuse ;  /* 0x0000b40087037a23 */ /* 0x102fe20000010800 */
[----:B----4-:R-:W-:Y:S02]  /*5fc0*/  F2FP.BF16.PACK_AB R9, R210, R209 ;  /* 0x000000d1d209723e */ /* 0x010fe400000010ff */
[----:B------:R-:W-:Y:S01]  /*5fd0*/  F2FP.BF16.PACK_AB R11, R211, R212 ;  /* 0x000000d4d30b723e */ /* 0x000fe200000010ff */
[----:B------:R1:W-:Y:S02]  /*5fe0*/  MUFU.EX2 R135, R3 ;  /* 0x0000000300877308 */ /* 0x0003e40000000800 */
[----:B-1----:R-:W-:-:S06]  /*5ff0*/  FFMA.FTZ R3, R134, c[0x0][0x2d0], -R0 ;  /* 0x0000b40086037a23 */ /* 0x002fcc0000010800 */
[----:B------:R1:W4:Y:S01]  /*6000*/  MUFU.EX2 R134, R3 ;  /* 0x0000000300867308 */ /* 0x0003220000000800 */
[C---:B--2---:R-:W-:Y:S08]  /*6010*/  HMMA.16816.F32.BF16 R56, R8.reuse, R12, R128 ;  /* 0x0000000c0838723c */ /* 0x044ff00000041880 */
[----:B------:R-:W-:Y:S01]  /*6020*/  HMMA.16816.F32.BF16 R36, R8, R14, R100 ;  /* 0x0000000e0824723c */ /* 0x000fe20000041864 */
[----:B------:R-:W2:Y:S01]  /*6030*/  LDSM.16.MT88.4 R12, [R186+0x1000] ;  /* 0x00100000ba0c783b */ /* 0x000ea20000004200 */
[----:B-1----:R-:W-:-:S04]  /*6040*/  FFMA.FTZ R3, R137, c[0x0][0x2d0], -R0 ;  /* 0x0000b40089037a23 */ /* 0x002fc80000010800 */
[----:B------:R1:W-:Y:S02]  /*6050*/  MUFU.EX2 R137, R3 ;  /* 0x0000000300897308 */ /* 0x0003e40000000800 */
[----:B-1----:R-:W-:-:S06]  /*6060*/  FFMA.FTZ R3, R136, c[0x0][0x2d0], -R0 ;  /* 0x0000b40088037a23 */ /* 0x002fcc0000010800 */
[----:B------:R1:W5:Y:S01]  /*6070*/  MUFU.EX2 R136, R3 ;  /* 0x0000000300887308 */ /* 0x0003620000000800 */
[----:B--2---:R-:W-:Y:S01]  /*6080*/  HMMA.16816.F32.BF16 R52, R8, R12, R116 ;  /* 0x0000000c0834723c */ /* 0x004fe20000041874 */
[----:B-1----:R-:W-:-:S06]  /*6090*/  FFMA.FTZ R3, R177, c[0x0][0x2d0], -R2 ;  /* 0x0000b400b1037a23 */ /* 0x002fcc0000010802 */
[----:B------:R1:W2:Y:S01]  /*60a0*/  MUFU.EX2 R111, R3 ;  /* 0x00000003006f7308 */ /* 0x0002a20000000800 */
[----:B------:R-:W-:Y:S01]  /*60b0*/  HMMA.16816.F32.BF16 R32, R8, R14, R96 ;  /* 0x0000000e0820723c */ /* 0x000fe20000041860 */
[----:B------:R-:W2:Y:S01]  /*60c0*/  LDSM.16.MT88.4 R12, [R185+0x1000] ;  /* 0x00100000b90c783b */ /* 0x000ea20000004200 */
[----:B-1----:R-:W-:-:S05]  /*60d0*/  FFMA.FTZ R3, R176, c[0x0][0x2d0], -R2 ;  /* 0x0000b400b0037a23 */ /* 0x002fca0000010802 */
[----:B------:R1:W1:Y:S02]  /*60e0*/  MUFU.EX2 R110, R3 ;  /* 0x00000003006e7308 */ /* 0x0002640000000800 */
[----:B-1----:R-:W-:-:S06]  /*60f0*/  FFMA.FTZ R3, R151, c[0x0][0x2d0], -R2 ;  /* 0x0000b40097037a23 */ /* 0x002fcc0000010802 */
[----:B------:R1:W-:Y:S01]  /*6100*/  MUFU.EX2 R133, R3 ;  /* 0x0000000300857308 */ /* 0x0003e20000000800 */
[C---:B--2---:R-:W-:Y:S08]  /*6110*/  HMMA.16816.F32.BF16 R48, R8.reuse, R12, R112 ;  /* 0x0000000c0830723c */ /* 0x044ff00000041870 */
[----:B------:R-:W-:Y:S01]  /*6120*/  HMMA.16816.F32.BF16 R28, R8, R14, R44 ;  /* 0x0000000e081c723c */ /* 0x000fe2000004182c */
[----:B------:R-:W2:Y:S01]  /*6130*/  LDSM.16.MT88.4 R12, [R187+0x1000] ;  /* 0x00100000bb0c783b */ /* 0x000ea20000004200 */
[----:B-1----:R-:W-:-:S04]  /*6140*/  FFMA.FTZ R3, R150, c[0x0][0x2d0], -R2 ;  /* 0x0000b40096037a23 */ /* 0x002fc80000010802 */
[----:B------:R1:W-:Y:S02]  /*6150*/  MUFU.EX2 R132, R3 ;  /* 0x0000000300847308 */ /* 0x0003e40000000800 */
[----:B-1----:R-:W-:Y:S01]  /*6160*/  FFMA.FTZ R3, R147, c[0x0][0x2d0], -R0 ;  /* 0x0000b40093037a23 */ /* 0x002fe20000010800 */
        /* <DEDUP_REMOVED lines=16> */
[----:B------:R-:W-:Y:S02]  /*6270*/  F2FP.BF16.PACK_AB R10, R138, R139 ;  /* 0x0000008b8a0a723e */ /* 0x000fe400000010ff */
[----:B----4-:R-:W-:Y:S02]  /*6280*/  F2FP.BF16.PACK_AB R9, R134, R135 ;  /* 0x000000878609723e */ /* 0x010fe400000010ff */
[----:B-----5:R-:W-:-:S07]  /*6290*/  F2FP.BF16.PACK_AB R11, R136, R137 ;  /* 0x00000089880b723e */ /* 0x020fce00000010ff */
        /* <DEDUP_REMOVED lines=8> */
[----:B------:R-:W1:Y:S01]  /*6320*/  LDSM.16.MT88.4 R12, [R187+0x1800] ;  /* 0x00180000bb0c783b */ /* 0x000e620000004200 */
[----:B------:R2:W3:Y:S05]  /*6330*/  MUFU.EX2 R30, R3 ;  /* 0x00000003001e7308 */ /* 0x0004ea0000000800 */
[----:B------:R-:W-:-:S06]  /*6340*/  FFMA.FTZ R28, R142, c[0x0][0x2d0], -R0 ;  /* 0x0000b4008e1c7a23 */ /* 0x000fcc0000010800 */
[----:B------:R-:W-:Y:S01]  /*6350*/  MUFU.EX2 R28, R28 ;  /* 0x0000001c001c7308 */ /* 0x000fe20000000800 */
[----:B--2---:R-:W-:-:S07]  /*6360*/  FFMA.FTZ R3, R146, c[0x0][0x2d0], -R0 ;  /* 0x0000b40092037a23 */ /* 0x004fce0000010800 */
[----:B------:R2:W4:Y:S02]  /*6370*/  MUFU.EX2 R29, R3 ;  /* 0x00000003001d7308 */ /* 0x0005240000000800 */
[----:B--2---:R-:W-:Y:S01]  /*6380*/  FFMA.FTZ R3, R145, c[0x0][0x2d0], -R0 ;  /* 0x0000b40091037a23 */ /* 0x004fe20000010800 */
[C---:B-1----:R-:W-:Y:S05]  /*6390*/  HMMA.16816.F32.BF16 R92, R8.reuse, R12, R44 ;  /* 0x0000000c085c723c */ /* 0x042fea000004182c */
[----:B------:R1:W2:Y:S03]  /*63a0*/  MUFU.EX2 R108, R3 ;  /* 0x00000003006c7308 */ /* 0x0002a60000000800 */
[----:B------:R-:W-:Y:S01]  /*63b0*/  HMMA.16816.F32.BF16 R100, R8, R14, R24 ;  /* 0x0000000e0864723c */ /* 0x000fe20000041818 */
[----:B------:R-:W5:Y:S06]  /*63c0*/  LDSM.16.MT88.4 R12, [R184+0x4800] ;  /* 0x00480000b80c783b */ /* 0x000f6c0000004200 */
[----:B------:R-:W-:-:S02]  /*63d0*/  FFMA.FTZ R26, R200, c[0x0][0x2d0], -R2 ;  /* 0x0000b400c81a7a23 */ /* 0x000fc40000010802 */
[----:B-1----:R-:W-:Y:S02]  /*63e0*/  FFMA.FTZ R3, R148, c[0x0][0x2d0], -R0 ;  /* 0x0000b40094037a23 */ /* 0x002fe40000010800 */
[--C-:B------:R-:W-:Y:S01]  /*63f0*/  FFMA.FTZ R25, R196, c[0x0][0x2d0], -R2.reuse ;  /* 0x0000b400c4197a23 */ /* 0x100fe20000010802 */
[----:B------:R-:W-:Y:S01]  /*6400*/  IADD3 R196, R201, -0x2, RZ ;  /* 0xfffffffec9c47810 */ /* 0x000fe20007ffe0ff */
[----:B------:R1:W-:Y:S01]  /*6410*/  MUFU.EX2 R31, R3 ;  /* 0x00000003001f7308 */ /* 0x0003e20000000800 */
[----:B------:R-:W-:Y:S02]  /*6420*/  FFMA.FTZ R24, R195, c[0x0][0x2d0], -R2 ;  /* 0x0000b400c3187a23 */ /* 0x000fe40000010802 */
[----:B------:R-:W-:Y:S02]  /*6430*/  FADD.FTZ R2, R206, R5 ;  /* 0x00000005ce027221 */ /* 0x000fe40000010000 */
[--C-:B------:R-:W-:Y:S02]  /*6440*/  FFMA.FTZ R5, R144, c[0x0][0x2d0], -R0.reuse ;  /* 0x0000b40090057a23 */ /* 0x100fe40000010800 */
[----:B------:R-:W-:Y:S01]  /*6450*/  FFMA.FTZ R27, R143, c[0x0][0x2d0], -R0 ;  /* 0x0000b4008f1b7a23 */ /* 0x000fe20000010800 */
[----:B------:R-:W2:Y:S01]  /*6460*/  MUFU.EX2 R26, R26 ;  /* 0x0000001a001a7308 */ /* 0x000ea20000000800 */
[----:B-1----:R-:W-:-:S07]  /*6470*/  FADD.FTZ R3, R203, R6 ;  /* 0x00000006cb037221 */ /* 0x002fce0000010000 */
[----:B------:R-:W1:Y:S01]  /*6480*/  MUFU.EX2 R25, R25 ;  /* 0x0000001900197308 */ /* 0x000e620000000800 */
[----:B------:R-:W-:Y:S02]  /*6490*/  FFMA.FTZ R6, R149, c[0x0][0x2d0], -R0 ;  /* 0x0000b40095067a23 */ /* 0x000fe40000010800 */
[----:B------:R-:W-:Y:S02]  /*64a0*/  FADD.FTZ R0, R207, R2 ;  /* 0x00000002cf007221 */ /* 0x000fe40000010000 */
[----:B------:R-:W-:Y:S02]  /*64b0*/  FADD.FTZ R2, R205, R3 ;  /* 0x00000003cd027221 */ /* 0x000fe40000010000 */
[----:B------:R-:W-:Y:S01]  /*64c0*/  FADD.FTZ R0, R222, R0 ;  /* 0x00000000de007221 */ /* 0x000fe20000010000 */
[----:B------:R-:W-:Y:S01]  /*64d0*/  MUFU.EX2 R24, R24 ;  /* 0x0000001800187308 */ /* 0x000fe20000000800 */
[----:B------:R-:W-:Y:S01]  /*64e0*/  FADD.FTZ R2, R218, R2 ;  /* 0x00000002da027221 */ /* 0x000fe20000010000 */
[----:B-----5:R-:W-:Y:S01]  /*64f0*/  HMMA.16816.F32.BF16 R80, R8, R12, R40 ;  /* 0x0000000c0850723c */ /* 0x020fe20000041828 */
[----:B------:R-:W-:-:S02]  /*6500*/  FADD.FTZ R0, R223, R0 ;  /* 0x00000000df007221 */ /* 0x000fc40000010000 */
[----:B------:R-:W-:Y:S02]  /*6510*/  FADD.FTZ R2, R220, R2 ;  /* 0x00000002dc027221 */ /* 0x000fe40000010000 */
[----:B------:R-:W-:Y:S01]  /*6520*/  FADD.FTZ R0, R221, R0 ;  /* 0x00000000dd007221 */ /* 0x000fe20000010000 */
[----:B------:R-:W5:Y:S01]  /*6530*/  MUFU.EX2 R6, R6 ;  /* 0x0000000600067308 */ /* 0x000f620000000800 */
[----:B------:R-:W-:Y:S01]  /*6540*/  FADD.FTZ R2, R219, R2 ;  /* 0x00000002db027221 */ /* 0x000fe20000010000 */
[----:B------:R-:W-:Y:S01]  /*6550*/  HMMA.16816.F32.BF16 R36, R8, R14, R20 ;  /* 0x0000000e0824723c */ /* 0x000fe20000041814 */
[----:B------:R-:W1:Y:S01]  /*6560*/  LDSM.16.MT88.4 R12, [R186+0x4800] ;  /* 0x00480000ba0c783b */ /* 0x000e620000004200 */
[----:B------:R-:W-:Y:S02]  /*6570*/  FADD.FTZ R3, R179, R0 ;  /* 0x00000000b3037221 */ /* 0x000fe40000010000 */
[----:B------:R-:W-:Y:S01]  /*6580*/  FADD.FTZ R0, R217, R2 ;  /* 0x00000002d9007221 */ /* 0x000fe20000010000 */
[----:B------:R-:W-:Y:S01]  /*6590*/  LDSM.16.MT88.4 R20, [R185+0x2000] ;  /* 0x00200000b914783b */ /* 0x000fe20000004200 */
[----:B------:R5:W1:Y:S01]  /*65a0*/  MUFU.EX2 R7, R5 ;  /* 0x0000000500077308 */ /* 0x000a620000000800 */
[----:B------:R-:W-:-:S02]  /*65b0*/  FADD.FTZ R2, R213, R3 ;  /* 0x00000003d5027221 */ /* 0x000fc40000010000 */
[----:B------:R-:W-:Y:S02]  /*65c0*/  FADD.FTZ R0, R209, R0 ;  /* 0x00000000d1007221 */ /* 0x000fe40000010000 */
[----:B------:R-:W-:Y:S02]  /*65d0*/  FADD.FTZ R2, R215, R2 ;  /* 0x00000002d7027221 */ /* 0x000fe40000010000 */
[----:B------:R-:W-:Y:S01]  /*65e0*/  FADD.FTZ R0, R210, R0 ;  /* 0x00000000d2007221 */ /* 0x000fe20000010000 */
[----:B------:R-:W1:Y:S01]  /*65f0*/  MUFU.EX2 R27, R27 ;  /* 0x0000001b001b7308 */ /* 0x000e620000000800 */
[----:B------:R-:W-:Y:S02]  /*6600*/  FADD.FTZ R2, R214, R2 ;  /* 0x00000002d6027221 */ /* 0x000fe40000010000 */
[----:B------:R-:W-:Y:S02]  /*6610*/  FADD.FTZ R0, R212, R0 ;  /* 0x00000000d4007221 */ /* 0x000fe40000010000 */
[----:B------:R-:W-:-:S02]  /*6620*/  FADD.FTZ R2, R141, R2 ;  /* 0x000000028d027221 */ /* 0x000fc40000010000 */
[----:B------:R-:W-:Y:S02]  /*6630*/  FADD.FTZ R0, R211, R0 ;  /* 0x00000000d3007221 */ /* 0x000fe40000010000 */
[----:B------:R-:W-:Y:S02]  /*6640*/  FADD.FTZ R2, R140, R2 ;  /* 0x000000028c027221 */ /* 0x000fe40000010000 */
[----:B------:R-:W-:Y:S02]  /*6650*/  FADD.FTZ R0, R135, R0 ;  /* 0x0000000087007221 */ /* 0x000fe40000010000 */
[----:B------:R-:W-:Y:S02]  /*6660*/  FADD.FTZ R2, R139, R2 ;  /* 0x000000028b027221 */ /* 0x000fe40000010000 */
[----:B------:R-:W-:Y:S02]  /*6670*/  FADD.FTZ R0, R134, R0 ;  /* 0x0000000086007221 */ /* 0x000fe40000010000 */
[----:B------:R-:W-:-:S02]  /*6680*/  FADD.FTZ R2, R138, R2 ;  /* 0x000000028a027221 */ /* 0x000fc40000010000 */
[----:B------:R-:W-:Y:S02]  /*6690*/  FADD.FTZ R0, R137, R0 ;  /* 0x0000000089007221 */ /* 0x000fe40000010000 */
[----:B------:R-:W-:Y:S02]  /*66a0*/  FADD.FTZ R2, R111, R2 ;  /* 0x000000026f027221 */ /* 0x000fe40000010000 */
[----:B------:R-:W-:Y:S02]  /*66b0*/  FADD.FTZ R0, R136, R0 ;  /* 0x0000000088007221 */ /* 0x000fe40000010000 */
[----:B------:R-:W-:Y:S01]  /*66c0*/  FADD.FTZ R2, R110, R2 ;  /* 0x000000026e027221 */ /* 0x000fe20000010000 */
[----:B-1----:R-:W-:Y:S01]  /*66d0*/  HMMA.16816.F32.BF16 R128, R8, R12, R76 ;  /* 0x0000000c0880723c */ /* 0x002fe2000004184c */
[----:B---3--:R-:W-:Y:S02]  /*66e0*/  FADD.FTZ R0, R30, R0 ;  /* 0x000000001e007221 */ /* 0x008fe40000010000 */
[----:B------:R-:W-:-:S02]  /*66f0*/  FADD.FTZ R2, R133, R2 ;  /* 0x0000000285027221 */ /* 0x000fc40000010000 */
[----:B----4-:R-:W-:Y:S02]  /*6700*/  FADD.FTZ R0, R29, R0 ;  /* 0x000000001d007221 */ /* 0x010fe40000010000 */
[----:B------:R-:W-:Y:S01]  /*6710*/  FADD.FTZ R2, R132, R2 ;  /* 0x0000000284027221 */ /* 0x000fe20000010000 */
[----:B------:R-:W-:Y:S01]  /*6720*/  HMMA.16816.F32.BF16 R96, R8, R14, R68 ;  /* 0x0000000e0860723c */ /* 0x000fe20000041844 */
[----:B------:R-:W1:Y:S01]  /*6730*/  LDSM.16.MT88.4 R12, [R185+0x4800] ;  /* 0x00480000b90c783b */ /* 0x000e620000004200 */
[----:B--2---:R-:W-:Y:S02]  /*6740*/  FADD.FTZ R0, R108, R0 ;  /* 0x000000006c007221 */ /* 0x004fe40000010000 */
[----:B------:R-:W-:Y:S02]  /*6750*/  FADD.FTZ R2, R26, R2 ;  /* 0x000000021a027221 */ /* 0x000fe40000010000 */
[----:B------:R-:W-:Y:S02]  /*6760*/  FADD.FTZ R0, R31, R0 ;  /* 0x000000001f007221 */ /* 0x000fe40000010000 */
[----:B------:R-:W-:-:S02]  /*6770*/  FADD.FTZ R3, R25, R2 ;  /* 0x0000000219037221 */ /* 0x000fc40000010000 */
[----:B-----5:R-:W-:Y:S01]  /*6780*/  FADD.FTZ R5, R6, R0 ;  /* 0x0000000006057221 */ /* 0x020fe20000010000 */
[----:B------:R-:W-:Y:S01]  /*6790*/  MOV R0, R243 ;  /* 0x000000f300007202 */ /* 0x000fe20000000f00 */
[----:B------:R-:W-:Y:S02]  /*67a0*/  FADD.FTZ R3, R24, R3 ;  /* 0x0000000318037221 */ /* 0x000fe40000010000 */
[----:B------:R-:W-:-:S04]  /*67b0*/  FADD.FTZ R2, R7, R5 ;  /* 0x0000000507027221 */ /* 0x000fc80000010000 */
[----:B------:R-:W-:-:S04]  /*67c0*/  FADD.FTZ R2, R27, R2 ;  /* 0x000000021b027221 */ /* 0x000fc80000010000 */
[----:B------:R-:W-:Y:S01]  /*67d0*/  FADD.FTZ R226, R28, R2 ;  /* 0x000000021ce27221 */ /* 0x000fe20000010000 */
[C---:B-1----:R-:W-:Y:S01]  /*67e0*/  HMMA.16816.F32.BF16 R48, R8.reuse, R12, R72 ;  /* 0x0000000c0830723c */ /* 0x042fe20000041848 */
[----:B------:R-:W-:Y:S07]  /*67f0*/  LDSM.16.MT88.4 R72, [R186+0x2800] ;  /* 0x00280000ba48783b */ /* 0x000fee0000004200 */
[----:B------:R-:W-:Y:S01]  /*6800*/  HMMA.16816.F32.BF16 R44, R8, R14, R64 ;  /* 0x0000000e082c723c */ /* 0x000fe20000041840 */
[----:B------:R-:W1:Y:S06]  /*6810*/  LDSM.16.MT88.4 R12, [R187+0x4800] ;  /* 0x00480000bb0c783b */ /* 0x000e6c0000004200 */
[----:B------:R-:W-:-:S02]  /*6820*/  F2FP.BF16.PACK_AB R64, R25, R26 ;  /* 0x0000001a1940723e */ /* 0x000fc400000010ff */
[C---:B------:R-:W-:Y:S01]  /*6830*/  F2FP.BF16.PACK_AB R66, R225.reuse, R24 ;  /* 0x00000018e142723e */ /* 0x040fe200000010ff */
[----:B------:R-:W-:Y:S01]  /*6840*/  FADD.FTZ R225, R225, R3 ;  /* 0x00000003e1e17221 */ /* 0x000fe20000010000 */
[----:B------:R-:W-:Y:S01]  /*6850*/  F2FP.BF16.PACK_AB R65, R7, R6 ;  /* 0x000000060741723e */ /* 0x000fe200000010ff */
[----:B------:R-:W-:Y:S01]  /*6860*/  @P1 IMAD.HI.U32 R6, R243, c[0x0][0x2c8], RZ ;  /* 0x0000b200f3061a27 */ /* 0x000fe200078e00ff */
[----:B------:R-:W-:-:S04]  /*6870*/  F2FP.BF16.PACK_AB R67, R28, R27 ;  /* 0x0000001b1c43723e */ /* 0x000fc800000010ff */
[----:B------:R-:W-:Y:S02]  /*6880*/  @P1 SHF.R.U32.HI R0, RZ, c[0x0][0x2cc], R6 ;  /* 0x0000b300ff001a19 */ /* 0x000fe40000011606 */
[----:B------:R-:W-:Y:S02]  /*6890*/  ISETP.GE.AND P1, PT, R249, 0x1, PT ;  /* 0x00000001f900780c */ /* 0x000fe40003f26270 */
[----:B------:R-:W-:-:S04]  /*68a0*/  IADD3 R0, R224, R0, RZ ;  /* 0x00000000e0007210 */ /* 0x000fc80007ffe0ff */
[----:B------:R-:W-:Y:S01]  /*68b0*/  IADD3 R3, R0, c[0x0][0x328], RZ ;  /* 0x0000ca0000037a10 */ /* 0x000fe20007ffe0ff */
[C---:B-1----:R-:W-:Y:S01]  /*68c0*/  HMMA.16816.F32.BF16 R32, R8.reuse, R14, R16 ;  /* 0x0000000e0820723c */ /* 0x042fe20000041810 */
[----:B------:R-:W1:Y:S07]  /*68d0*/  LDSM.16.MT88.4 R16, [R184+0x2000] ;  /* 0x00200000b810783b */ /* 0x000e6e0000004200 */
[----:B------:R-:W-:Y:S01]  /*68e0*/  HMMA.16816.F32.BF16 R40, R8, R12, R60 ;  /* 0x0000000c0828723c */ /* 0x000fe2000004183c */
[----:B------:R-:W2:Y:S06]  /*68f0*/  LDSM.16.MT88.4 R12, [R186+0x2000] ;  /* 0x00200000ba0c783b */ /* 0x000eac0000004200 */
[----:B------:R-:W-:-:S02]  /*6900*/  F2FP.BF16.PACK_AB R8, R110, R111 ;  /* 0x0000006f6e08723e */ /* 0x000fc400000010ff */
[----:B------:R-:W-:Y:S02]  /*6910*/  F2FP.BF16.PACK_AB R10, R132, R133 ;  /* 0x00000085840a723e */ /* 0x000fe400000010ff */
[----:B------:R-:W-:Y:S02]  /*6920*/  F2FP.BF16.PACK_AB R9, R29, R30 ;  /* 0x0000001e1d09723e */ /* 0x000fe400000010ff */
[----:B------:R-:W-:-:S07]  /*6930*/  F2FP.BF16.PACK_AB R11, R31, R108 ;  /* 0x0000006c1f0b723e */ /* 0x000fce00000010ff */
[C---:B------:R-:W-:Y:S01]  /*6940*/  HMMA.16816.F32.BF16 R76, R8.reuse, R20, R112 ;  /* 0x00000014084c723c */ /* 0x040fe20000041870 */
[----:B------:R-:W3:Y:S07]  /*6950*/  LDSM.16.MT88.4 R112, [R184+0x2800] ;  /* 0x00280000b870783b */ /* 0x000eee0000004200 */
[C---:B------:R-:W-:Y:S01]  /*6960*/  HMMA.16816.F32.BF16 R60, R8.reuse, R22, R104 ;  /* 0x00000016083c723c */ /* 0x040fe20000041868 */
[----:B------:R-:W4:Y:S04]  /*6970*/  LDSM.16.MT88.4 R20, [R186+0x5000] ;  /* 0x00500000ba14783b */ /* 0x000f280000004200 */
[----:B------:R-:W-:Y:S03]  /*6980*/  LDSM.16.MT88.4 R104, [R186+0x5800] ;  /* 0x00580000ba68783b */ /* 0x000fe60000004200 */
[C---:B-1----:R-:W-:Y:S08]  /*6990*/  HMMA.16816.F32.BF16 R116, R8.reuse, R16, R116 ;  /* 0x000000100874723c */ /* 0x042ff00000041874 */
[C---:B------:R-:W-:Y:S01]  /*69a0*/  HMMA.16816.F32.BF16 R52, R8.reuse, R18, R88 ;  /* 0x000000120834723c */ /* 0x040fe20000041858 */
[----:B------:R-:W1:Y:S04]  /*69b0*/  LDSM.16.MT88.4 R16, [R187+0x2000] ;  /* 0x00200000bb10783b */ /* 0x000e680000004200 */
[----:B------:R-:W-:Y:S03]  /*69c0*/  LDSM.16.MT88.4 R88, [R187+0x2800] ;  /* 0x00280000bb58783b */ /* 0x000fe60000004200 */
[C---:B--2---:R-:W-:Y:S08]  /*69d0*/  HMMA.16816.F32.BF16 R68, R8.reuse, R12, R84 ;  /* 0x0000000c0844723c */ /* 0x044ff00000041854 */
[----:B------:R-:W-:Y:S01]  /*69e0*/  HMMA.16816.F32.BF16 R56, R8, R14, R56 ;  /* 0x0000000e0838723c */ /* 0x000fe20000041838 */
[----:B------:R-:W2:Y:S07]  /*69f0*/  LDSM.16.MT88.4 R12, [R184+0x5000] ;  /* 0x00500000b80c783b */ /* 0x000eae0000004200 */
[----:B---3--:R-:W-:Y:S08]  /*6a00*/  HMMA.16816.F32.BF16 R116, R64, R112, R116 ;  /* 0x000000704074723c */ /* 0x008ff00000041874 */
[----:B----4-:R-:W-:Y:S08]  /*6a10*/  HMMA.16816.F32.BF16 R128, R8, R20, R128 ;  /* 0x000000140880723c */ /* 0x010ff00000041880 */
[----:B------:R-:W-:Y:S08]  /*6a20*/  HMMA.16816.F32.BF16 R68, R64, R72, R68 ;  /* 0x000000484044723c */ /* 0x000ff00000041844 */
[C---:B-1----:R-:W-:Y:S08]  /*6a30*/  HMMA.16816.F32.BF16 R84, R8.reuse, R16, R92 ;  /* 0x000000100854723c */ /* 0x042ff0000004185c */
[C---:B------:R-:W-:Y:S01]  /*6a40*/  HMMA.16816.F32.BF16 R100, R8.reuse, R18, R100 ;  /* 0x000000120864723c */ /* 0x040fe20000041864 */
[----:B------:R-:W1:Y:S07]  /*6a50*/  LDSM.16.MT88.4 R16, [R185+0x5000] ;  /* 0x00500000b910783b */ /* 0x000e6e0000004200 */
[C---:B--2---:R-:W-:Y:S01]  /*6a60*/  HMMA.16816.F32.BF16 R92, R8.reuse, R12, R80 ;  /* 0x0000000c085c723c */ /* 0x044fe20000041850 */
[----:B------:R-:W-:Y:S07]  /*6a70*/  LDSM.16.MT88.4 R80, [R185+0x2800] ;  /* 0x00280000b950783b */ /* 0x000fee0000004200 */
[C---:B------:R-:W-:Y:S01]  /*6a80*/  HMMA.16816.F32.BF16 R36, R8.reuse, R14, R36 ;  /* 0x0000000e0824723c */ /* 0x040fe20000041824 */
[----:B------:R-:W2:Y:S07]  /*6a90*/  LDSM.16.MT88.4 R12, [R187+0x5000] ;  /* 0x00500000bb0c783b */ /* 0x000eae0000004200 */
[----:B------:R-:W-:Y:S01]  /*6aa0*/  HMMA.16816.F32.BF16 R20, R8, R22, R96 ;  /* 0x000000160814723c */ /* 0x000fe20000041860 */
[----:B------:R-:W3:Y:S07]  /*6ab0*/  LDSM.16.MT88.4 R96, [R184+0x5800] ;  /* 0x00580000b860783b */ /* 0x000eee0000004200 */
[C---:B------:R-:W-:Y:S01]  /*6ac0*/  HMMA.16816.F32.BF16 R72, R64.reuse, R74, R56 ;  /* 0x0000004a4048723c */ /* 0x040fe20000041838 */
[----:B------:R-:W4:Y:S07]  /*6ad0*/  LDSM.16.MT88.4 R56, [R185+0x5800] ;  /* 0x00580000b938783b */ /* 0x000f2e0000004200 */
[----:B------:R-:W-:Y:S08]  /*6ae0*/  HMMA.16816.F32.BF16 R84, R64, R88, R84 ;  /* 0x000000584054723c */ /* 0x000ff00000041854 */
[C---:B-1----:R-:W-:Y:S08]  /*6af0*/  HMMA.16816.F32.BF16 R48, R8.reuse, R16, R48 ;  /* 0x000000100830723c */ /* 0x042ff00000041830 */
[C---:B------:R-:W-:Y:S08]  /*6b00*/  HMMA.16816.F32.BF16 R44, R8.reuse, R18, R44 ;  /* 0x00000012082c723c */ /* 0x040ff0000004182c */
[C---:B--2---:R-:W-:Y:S08]  /*6b10*/  HMMA.16816.F32.BF16 R40, R8.reuse, R12, R40 ;  /* 0x0000000c0828723c */ /* 0x044ff00000041828 */
[----:B------:R-:W-:Y:S01]  /*6b20*/  HMMA.16816.F32.BF16 R32, R8, R14, R32 ;  /* 0x0000000e0820723c */ /* 0x000fe20000041820 */
[----:B------:R-:W1:Y:S07]  /*6b30*/  LDSM.16.MT88.4 R8, [R187+0x5800] ;  /* 0x00580000bb08783b */ /* 0x000e6e0000004200 */
[C---:B------:R-:W-:Y:S08]  /*6b40*/  HMMA.16816.F32.BF16 R112, R64.reuse, R114, R52 ;  /* 0x000000724070723c */ /* 0x040ff00000041834 */
[C---:B------:R-:W-:Y:S08]  /*6b50*/  HMMA.16816.F32.BF16 R76, R64.reuse, R80, R76 ;  /* 0x00000050404c723c */ /* 0x040ff0000004184c */
[C---:B------:R-:W-:Y:S08]  /*6b60*/  HMMA.16816.F32.BF16 R88, R64.reuse, R90, R100 ;  /* 0x0000005a4058723c */ /* 0x040ff00000041864 */
[C---:B------:R-:W-:Y:S08]  /*6b70*/  HMMA.16816.F32.BF16 R80, R64.reuse, R82, R60 ;  /* 0x000000524050723c */ /* 0x040ff0000004183c */
[C---:B---3--:R-:W-:Y:S08]  /*6b80*/  HMMA.16816.F32.BF16 R92, R64.reuse, R96, R92 ;  /* 0x00000060405c723c */ /* 0x048ff0000004185c */
[C---:B------:R-:W-:Y:S08]  /*6b90*/  HMMA.16816.F32.BF16 R100, R64.reuse, R104, R128 ;  /* 0x000000684064723c */ /* 0x040ff00000041880 */
[C---:B----4-:R-:W-:Y:S08]  /*6ba0*/  HMMA.16816.F32.BF16 R52, R64.reuse, R56, R48 ;  /* 0x000000384034723c */ /* 0x050ff00000041830 */
[C---:B------:R-:W-:Y:S08]  /*6bb0*/  HMMA.16816.F32.BF16 R96, R64.reuse, R98, R36 ;  /* 0x000000624060723c */ /* 0x040ff00000041824 */
[C---:B------:R-:W-:Y:S08]  /*6bc0*/  HMMA.16816.F32.BF16 R104, R64.reuse, R106, R20 ;  /* 0x0000006a4068723c */ /* 0x040ff00000041814 */
[C---:B------:R-:W-:Y:S08]  /*6bd0*/  HMMA.16816.F32.BF16 R56, R64.reuse, R58, R44 ;  /* 0x0000003a4038723c */ /* 0x040ff0000004182c */
[C---:B-1----:R-:W-:Y:S08]  /*6be0*/  HMMA.16816.F32.BF16 R60, R64.reuse, R8, R40 ;  /* 0x00000008403c723c */ /* 0x042ff00000041828 */
[----:B------:R-:W-:Y:S01]  /*6bf0*/  HMMA.16816.F32.BF16 R64, R64, R10, R32 ;  /* 0x0000000a4040723c */ /* 0x000fe20000041820 */
[----:B------:R-:W-:Y:S07]  /*6c00*/  @!P1 BRA `(.L_x_709) ;  /* 0x0000013000009947 */ /* 0x000fee0003800000 */
[C---:B------:R-:W-:Y:S01]  /*6c10*/  ISETP.GT.AND P0, PT, R0.reuse, RZ, PT ;  /* 0x000000ff0000720c */ /* 0x040fe20003f04270 */
[----:B------:R-:W-:Y:S01]  /*6c20*/  BSSY B0, `(.L_x_710) ;  /* 0x000000e000007945 */ /* 0x000fe20003800000 */
[----:B------:R-:W-:-:S11]  /*6c30*/  IADD3 R2, R0, -0x1, RZ ;  /* 0xffffffff00027810 */ /* 0x000fd60007ffe0ff */
[----:B------:R-:W-:Y:S05]  /*6c40*/  @P0 BRA `(.L_x_711) ;  /* 0x0000007000000947 */ /* 0x000fea0003800000 */
[----:B------:R-:W-:Y:S02]  /*6c50*/  IMAD.MOV.U32 R2, RZ, RZ, 0x1 ;  /* 0x00000001ff027424 */ /* 0x000fe400078e00ff */
[----:B------:R-:W-:-:S03]  /*6c60*/  IMAD.MOV R0, RZ, RZ, -R0 ;  /* 0x000000ffff007224 */ /* 0x000fc600078e0a00 */
[----:B------:R-:W-:-:S13]  /*6c70*/  ISETP.NE.AND P0, PT, R2, c[0x0][0x32c], PT ;  /* 0x0000cb0002007a0c */ /* 0x000fda0003f05270 */
[----:B------:R-:W-:-:S05]  /*6c80*/  @P0 IMAD.HI.U32 R2, R0, c[0x0][0x330], RZ ;  /* 0x0000cc0000020a27 */ /* 0x000fca00078e00ff */
[----:B------:R-:W-:-:S04]  /*6c90*/  @P0 SHF.R.U32.HI R0, RZ, c[0x0][0x334], R2 ;  /* 0x0000cd00ff000a19 */ /* 0x000fc80000011602 */
[----:B------:R-:W-:Y:S01]  /*6ca0*/  LOP3.LUT R2, RZ, R0, RZ, 0x33, !PT ;  /* 0x00000000ff027212 */ /* 0x000fe200078e33ff */
[----:B------:R-:W-:Y:S05]  /*6cb0*/  BRA `(.L_x_712) ;  /* 0x0000004000007947 */ /* 0x000fea0003800000 */
.L_x_711:
[----:B------:R-:W-:-:S04]  /*6cc0*/  MOV R0, 0x1 ;  /* 0x0000000100007802 */ /* 0x000fc80000000f00 */
[----:B------:R-:W-:-:S13]  /*6cd0*/  ISETP.NE.AND P0, PT, R0, c[0x0][0x32c], PT ;  /* 0x0000cb0000007a0c */ /* 0x000fda0003f05270 */
[----:B------:R-:W-:-:S05]  /*6ce0*/  @P0 IMAD.HI.U32 R0, R2, c[0x0][0x330], RZ ;  /* 0x0000cc0002000a27 */ /* 0x000fca00078e00ff */
[----:B------:R-:W-:Y:S02]  /*6cf0*/  @P0 SHF.R.U32.HI R2, RZ, c[0x0][0x334], R0 ;  /* 0x0000cd00ff020a19 */ /* 0x000fe40000011600 */
.L_x_712:
[----:B------:R-:W-:Y:S05]  /*6d00*/  BSYNC B0 ;  /* 0x0000000000007941 */ /* 0x000fea0003800000 */
.L_x_710:
[----:B------:R-:W-:-:S05]  /*6d10*/  MOV R0, c[0x0][0x32c] ;  /* 0x0000cb0000007a02 */ /* 0x000fca0000000f00 */
[----:B------:R-:W-:-:S05]  /*6d20*/  IMAD R2, R2, R0, c[0x0][0x32c] ;  /* 0x0000cb0002027624 */ /* 0x000fca00078e0200 */
[----:B------:R-:W-:-:S05]  /*6d30*/  IMNMX R3, R3, R2, PT ;  /* 0x0000000203037217 */ /* 0x000fca0003800200 */
.L_x_709:
[----:B------:R-:W-:-:S05]  /*6d40*/  IMAD.HI R3, R3, 0x2aaaaaab, RZ ;  /* 0x2aaaaaab03037827 */ /* 0x000fca00078e02ff */
[----:B------:R-:W-:-:S04]  /*6d50*/  SHF.R.U32.HI R0, RZ, 0x1f, R3 ;  /* 0x0000001fff007819 */ /* 0x000fc80000011603 */
[----:B------:R-:W-:-:S04]  /*6d60*/  LEA.HI.SX32 R3, R3, R0, 0x1c ;  /* 0x0000000003037211 */ /* 0x000fc800078fe2ff */
[----:B------:R-:W-:-:S04]  /*6d70*/  IMNMX R232, R228, R3, !PT ;  /* 0x00000003e4e87217 */ /* 0x000fc80007800200 */
[----:B------:R-:W-:-:S13]  /*6d80*/  ISETP.GE.AND P0, PT, R196, R232, PT ;  /* 0x000000e8c400720c */ /* 0x000fda0003f06270 */
[----:B------:R-:W-:Y:S05]  /*6d90*/  @!P0 BRA `(.L_x_713) ;  /* 0x000041b000008947 */ /* 0x000fea0003800000 */
[----:B------:R-:W-:Y:S02]  /*6da0*/  MOV R111, R4 ;  /* 0x00000004006f7202 */ /* 0x000fe40000000f00 */
[----:B------:R-:W-:Y:S02]  /*6db0*/  MOV R110, R109 ;  /* 0x0000006d006e7202 */ /* 0x000fe40000000f00 */
.L_x_734:
[----:B------:R-:W-:Y:S04]  /*6dc0*/  DEPBAR.LE SB0, 0x0 ;  /* 0x000080000000791a */ /* 0x000fe80000000000 */
[----:B------:R-:W-:Y:S01]  /*6dd0*/  WARPSYNC 0xffffffff ;  /* 0xffffffff00007948 */ /* 0x000fe20003800000 */
[----:B------:R-:W-:Y:S01]  /*6de0*/  BAR.SYNC.DEFER_BLOCKING 0x0 ;  /* 0x0000000000007b1d */ /* 0x000fe20000010000 */
[----:B------:R-:W-:Y:S05]  /*6df0*/  ISETP.GT.AND P0, PT, R228, R196, PT ;  /* 0x000000c4e400720c */ /* 0x000fea0003f04270 */
[----:B------:R1:W2:Y:S01]  /*6e00*/  LDSM.16.M88.4 R8, [R181] ;  /* 0x00000000b508783b */ /* 0x0002a20000000200 */
[----:B------:R-:W-:Y:S03]  /*6e10*/  BSSY B0, `(.L_x_714) ;  /* 0x000004a000007945 */ /* 0x000fe60003800000 */
[----:B------:R1:W3:Y:S04]  /*6e20*/  LDSM.16.M88.4 R16, [R181+0x800] ;  /* 0x00080000b510783b */ /* 0x0002e80000000200 */
[----:B------:R1:W4:Y:S04]  /*6e30*/  LDSM.16.M88.4 R24, [R181+0x1000] ;  /* 0x00100000b518783b */ /* 0x0003280000000200 */
        /* <DEDUP_REMOVED lines=8> */
[----:B------:R1:W1:Y:S01]  /*6ec0*/  LDSM.16.M88.4 R148, [R180+0x2800] ;  /* 0x00280000b494783b */ /* 0x0002620000000200 */
[----:B------:R-:W-:-:S05]  /*6ed0*/  @P0 BRA `(.L_x_715) ;  /* 0x000003d000000947 */ /* 0x000fca0003800000 */
[C---:B--23--:R-:W-:Y:S01]  /*6ee0*/  IMAD.WIDE.U32 R2, R199.reuse, c[0x0][0x208], RZ ;  /* 0x00008200c7027a25 */ /* 0x04cfe200078e00ff */
[----:B------:R-:W-:Y:S02]  /*6ef0*/  SHF.R.S32.HI R0, RZ, 0x1f, R199 ;  /* 0x0000001fff007819 */ /* 0x000fe400000114c7 */
[----:B------:R-:W-:Y:S01]  /*6f00*/  SHF.R.S32.HI R4, RZ, 0x1f, R198 ;  /* 0x0000001fff047819 */ /* 0x000fe200000114c6 */
[----:B------:R-:W-:Y:S01]  /*6f10*/  IMAD.SHL.U32 R15, R216, 0x2, RZ ;  /* 0x00000002d80f7824 */ /* 0x000fe200078e00ff */
[----:B------:R-:W-:Y:S01]  /*6f20*/  SHF.R.S32.HI R6, RZ, 0x1f, R216 ;  /* 0x0000001fff067819 */ /* 0x000fe200000114d8 */
[----:B------:R-:W-:Y:S01]  /*6f30*/  IMAD R0, R0, c[0x0][0x208], RZ ;  /* 0x0000820000007a24 */ /* 0x000fe200078e02ff */
[----:B------:R-:W-:Y:S01]  /*6f40*/  SHF.R.S32.HI R5, RZ, 0x1f, R208 ;  /* 0x0000001fff057819 */ /* 0x000fe200000114d0 */
[----:B------:R-:W-:Y:S01]  /*6f50*/  IMAD R4, R4, c[0x0][0x218], RZ ;  /* 0x0000860004047a24 */ /* 0x000fe200078e02ff */
[----:B------:R-:W-:Y:S01]  /*6f60*/  SHF.L.U64.HI R6, R216, 0x1, R6 ;  /* 0x00000001d8067819 */ /* 0x000fe20000010206 */
[----:B------:R-:W-:Y:S01]  /*6f70*/  IMAD R0, R199, c[0x0][0x20c], R0 ;  /* 0x00008300c7007a24 */ /* 0x000fe200078e0200 */
[----:B------:R-:W-:Y:S01]  /*6f80*/  SHF.L.U64.HI R5, R208, 0x1, R5 ;  /* 0x00000001d0057819 */ /* 0x000fe20000010205 */
[----:B------:R-:W-:Y:S02]  /*6f90*/  IMAD R4, R198, c[0x0][0x21c], R4 ;  /* 0x00008700c6047a24 */ /* 0x000fe400078e0204 */
[----:B------:R-:W-:Y:S02]  /*6fa0*/  IMAD.IADD R3, R3, 0x1, R0 ;  /* 0x0000000103037824 */ /* 0x000fe400078e0200 */
[----:B------:R-:W-:Y:S02]  /*6fb0*/  IMAD.SHL.U32 R14, R208, 0x2, RZ ;  /* 0x00000002d00e7824 */ /* 0x000fe400078e00ff */
[----:B------:R-:W-:Y:S05]  /*6fc0*/  IMAD.WIDE.U32 R2, R198, c[0x0][0x218], R2 ;  /* 0x00008600c6027a25 */ /* 0x000fea00078e0002 */
[----:B------:R-:W-:Y:S04]  /*6fd0*/  IADD3 R0, P0, R238, R2, RZ ;  /* 0x00000002ee007210 */ /* 0x000fe80007f1e0ff */
[----:B------:R-:W-:Y:S02]  /*6fe0*/  IADD3.X R2, R242, R3, R4, P0, !PT ;  /* 0x00000003f2027210 */ /* 0x000fe400007fe404 */
[C---:B------:R-:W-:Y:S04]  /*6ff0*/  LEA R4, P0, R0.reuse, c[0x0][0x1f8], 0x1 ;  /* 0x00007e0000047a11 */ /* 0x040fe800078008ff */
[----:B------:R-:W-:Y:S01]  /*7000*/  LEA.HI.X R0, R0, c[0x0][0x1fc], R2, 0x1, P0 ;  /* 0x00007f0000007a11 */ /* 0x000fe200000f0c02 */
[----:B------:R-:W-:-:S06]  /*7010*/  BRA.DIV ~URZ, `(.L_x_716) ;  /* 0x000100227f007947 */ /* 0x000fcc000b800000 */
[----:B------:R2:W3:Y:S02]  /*7020*/  SHFL.IDX PT, R7, R0, RZ, 0x181f ;  /* 0x00181fff00077589 */ /* 0x0004e400000e0000 */
.L_x_843:
[----:B------:R-:W-:-:S05]  /*7030*/  BRA.DIV ~URZ, `(.L_x_717) ;  /* 0x000100727f007947 */ /* 0x000fca000b800000 */
[----:B------:R-:W5:Y:S01]  /*7040*/  SHFL.IDX PT, R2, R4, RZ, 0x181f ;  /* 0x00181fff04027589 */ /* 0x000f6200000e0000 */
[----:B------:R-:W-:Y:S02]  /*7050*/  ISETP.GE.AND P2, PT, R208, c[0x0][0x1d4], PT ;  /* 0x00007500d0007a0c */ /* 0x000fe40003f46270 */
[----:B------:R-:W-:Y:S02]  /*7060*/  ISETP.GE.AND P1, PT, R216, c[0x0][0x1d4], PT ;  /* 0x00007500d8007a0c */ /* 0x000fe40003f26270 */
[CC--:B-----5:R-:W-:Y:S05]  /*7070*/  IADD3 R12, P0, R2.reuse, R14.reuse, RZ ;  /* 0x0000000e020c7210 */ /* 0x0e0fea0007f1e0ff */
[C-C-:B---3--:R-:W-:Y:S01]  /*7080*/  IMAD.X R13, R7.reuse, 0x1, R5.reuse, P0 ;  /* 0x00000001070d7824 */ /* 0x148fe200000e0605 */
[-C--:B------:R-:W-:Y:S04]  /*7090*/  IADD3 R2, P0, R2, R15.reuse, RZ ;  /* 0x0000000f02027210 */ /* 0x080fe80007f1e0ff */
[----:B------:R-:W-:Y:S01]  /*70a0*/  @!PT LDS RZ, [RZ] ;  /* 0x00000000fffff984 */ /* 0x000fe20000000800 */
[----:B------:R-:W-:Y:S01]  /*70b0*/  @!PT LDS RZ, [RZ] ;  /* 0x00000000fffff984 */ /* 0x000fe20000000800 */
[----:B------:R3:W-:Y:S01]  /*70c0*/  LDGSTS.E.BYPASS.LTC128B.128 [R197+0x100], [R12.64], !P2 ;  /* 0x001000000cc57fae */ /* 0x0007e2000d101d46 */
[--C-:B------:R-:W-:Y:S01]  /*70d0*/  IMAD.X R3, R7, 0x1, R6.reuse, P0 ;  /* 0x0000000107037824 */ /* 0x100fe200000e0606 */
[----:B------:R-:W-:Y:S04]  /*70e0*/  SEL R7, RZ, 0x10, P2 ;  /* 0x00000010ff077807 */ /* 0x000fe80001000000 */
[----:B------:R5:W-:Y:S04]  /*70f0*/  LDGSTS.E.BYPASS.LTC128B.128 [R197+0x3100], [R2.64], !P1 ;  /* 0x0310000002c57fae */ /* 0x000be8000c901d46 */
[----:B-----5:R-:W3:Y:S04]  /*7100*/  SHFL.IDX PT, R2, R4, 0x1, 0x181f ;  /* 0x00381f0004027f89 */ /* 0x020ee800000e0000 */
[----:B------:R-:W5:Y:S01]  /*7110*/  SHFL.IDX PT, R3, R0, 0x1, 0x181f ;  /* 0x00381f0000037f89 */ /* 0x000f6200000e0000 */
[C---:B---3--:R-:W-:Y:S05]  /*7120*/  IADD3 R12, P0, R2.reuse, R14, RZ ;  /* 0x0000000e020c7210 */ /* 0x048fea0007f1e0ff */
[C---:B-----5:R-:W-:Y:S01]  /*7130*/  IMAD.X R13, R3.reuse, 0x1, R5, P0 ;  /* 0x00000001030d7824 */ /* 0x060fe200000e0605 */
[----:B------:R-:W-:Y:S04]  /*7140*/  IADD3 R2, P0, R2, R15, RZ ;  /* 0x0000000f02027210 */ /* 0x000fe80007f1e0ff */
[----:B------:R3:W-:Y:S01]  /*7150*/  LDGSTS.E.BYPASS.LTC128B.128 [R197+0x1100], [R12.64], !P2 ;  /* 0x011000000cc57fae */ /* 0x0007e2000d101d46 */
[----:B------:R-:W-:Y:S05]  /*7160*/  IMAD.X R3, R3, 0x1, R6, P0 ;  /* 0x0000000103037824 */ /* 0x000fea00000e0606 */
[----:B------:R2:W-:Y:S04]  /*7170*/  LDGSTS.E.BYPASS.LTC128B.128 [R197+0x4100], [R2.64], !P1 ;  /* 0x0410000002c57fae */ /* 0x0005e8000c901d46 */
[----:B---3--:R2:W3:Y:S01]  /*7180*/  SHFL.IDX PT, R13, R0, 0x2, 0x181f ;  /* 0x00581f00000d7f89 */ /* 0x0084e200000e0000 */
[----:B------:R-:W-:Y:S03]  /*7190*/  SEL R12, RZ, 0x10, P1 ;  /* 0x00000010ff0c7807 */ /* 0x000fe60000800000 */
[----:B--2---:R2:W4:Y:S04]  /*71a0*/  SHFL.IDX PT, R0, R4, 0x2, 0x181f ;  /* 0x00581f0004007f89 */ /* 0x00452800000e0000 */
.L_x_844:
[C---:B------:R-:W-:Y:S02]  /*71b0*/  IADD3 R2, -R7.reuse, 0x10, RZ ;  /* 0x0000001007027810 */ /* 0x040fe40007ffe1ff */
[----:B------:R-:W-:Y:S02]  /*71c0*/  ISETP.NE.U32.AND P2, PT, R7, RZ, PT ;  /* 0x000000ff0700720c */ /* 0x000fe40003f45070 */
[----:B------:R-:W-:Y:S04]  /*71d0*/  LOP3.LUT R2, R2, 0xf, RZ, 0xc0, !PT ;  /* 0x0000000f02027812 */ /* 0x000fe800078ec0ff */
[-C--:B--2-4-:R-:W-:Y:S02]  /*71e0*/  IADD3 R4, P1, P0, R2, R0.reuse, R14 ;  /* 0x0000000002047210 */ /* 0x094fe4000783e00e */
[----:B------:R-:W-:Y:S02]  /*71f0*/  IADD3 R2, -R12, 0x10, RZ ;  /* 0x000000100c027810 */ /* 0x000fe40007ffe1ff */
[-C--:B---3--:R-:W-:Y:S02]  /*7200*/  IADD3.X R5, RZ, R13.reuse, R5, P1, P0 ;  /* 0x0000000dff057210 */ /* 0x088fe40000fe0405 */
[----:B------:R-:W-:Y:S03]  /*7210*/  LOP3.LUT R2, R2, 0xf, RZ, 0xc0, !PT ;  /* 0x0000000f02027812 */ /* 0x000fe600078ec0ff */
[----:B------:R-:W-:Y:S01]  /*7220*/  @!PT LDS RZ, [RZ] ;  /* 0x00000000fffff984 */ /* 0x000fe20000000800 */
[----:B------:R-:W-:Y:S01]  /*7230*/  @!PT LDS RZ, [RZ] ;  /* 0x00000000fffff984 */ /* 0x000fe20000000800 */
[----:B------:R-:W-:Y:S01]  /*7240*/  @!PT LDS RZ, [RZ] ;  /* 0x00000000fffff984 */ /* 0x000fe20000000800 */
[----:B------:R2:W-:Y:S01]  /*7250*/  LDGSTS.E.BYPASS.LTC128B.128.ZFILL [R197+0x2100], [R4.64], P2 ;  /* 0x0210000004c57fae */ /* 0x0005e20009141d46 */
[----:B------:R-:W-:Y:S04]  /*7260*/  IADD3 R2, P1, P0, R2, R0, R15 ;  /* 0x0000000002027210 */ /* 0x000fe8000783e00f */
[----:B------:R-:W-:Y:S02]  /*7270*/  IADD3.X R3, RZ, R13, R6, P1, P0 ;  /* 0x0000000dff037210 */ /* 0x000fe40000fe0406 */
[----:B------:R-:W-:Y:S11]  /*7280*/  ISETP.NE.U32.AND P0, PT, R12, RZ, PT ;  /* 0x000000ff0c00720c */ /* 0x000ff60003f05070 */
[----:B------:R-:W-:Y:S02]  /*7290*/  @!UPT UIADD3 URZ, URZ, URZ, URZ ;  /* 0x0000003f3f3ff290 */ /* 0x000fe4000fffe03f */
[----:B------:R2:W-:Y:S02]  /*72a0*/  LDGSTS.E.BYPASS.LTC128B.128.ZFILL [R197+0x5100], [R2.64], P0 ;  /* 0x0510000002c57fae */ /* 0x0005e40008141d46 */
.L_x_715:
[----:B--23--:R-:W-:Y:S05]  /*72b0*/  BSYNC B0 ;  /* 0x0000000000007941 */ /* 0x00cfea0003800000 */
.L_x_714:
[----:B------:R-:W0:Y:S01]  /*72c0*/  LDGDEPBAR ;  /* 0x00000000000079af */ /* 0x000e220000000000 */
[----:B------:R-:W-:Y:S01]  /*72d0*/  WARPSYNC 0xffffffff ;  /* 0xffffffff00007948 */ /* 0x000fe20003800000 */
[C---:B------:R-:W-:Y:S01]  /*72e0*/  HMMA.16816.F32.BF16 R4, R120.reuse, R8, RZ ;  /* 0x000000087804723c */ /* 0x040fe200000418ff */
[----:B------:R-:W-:Y:S02]  /*72f0*/  BSSY B0, `(.L_x_718) ;  /* 0x00000d7000007945 */ /* 0x000fe40003800000 */
[----:B------:R-:W-:Y:S05]  /*7300*/  ISETP.GT.AND P0, PT, R196, R228, PT ;  /* 0x000000e4c400720c */ /* 0x000fea0003f04270 */
[C---:B------:R-:W-:Y:S08]  /*7310*/  HMMA.16816.F32.BF16 R8, R120.reuse, R10, RZ ;  /* 0x0000000a7808723c */ /* 0x040ff000000418ff */
[C---:B------:R-:W-:Y:S08]  /*7320*/  HMMA.16816.F32.BF16 R12, R120.reuse, R16, RZ ;  /* 0x00000010780c723c */ /* 0x040ff000000418ff */
[C---:B------:R-:W-:Y:S08]  /*7330*/  HMMA.16816.F32.BF16 R16, R120.reuse, R18, RZ ;  /* 0x000000127810723c */ /* 0x040ff000000418ff */
[C---:B----4-:R-:W-:Y:S08]  /*7340*/  HMMA.16816.F32.BF16 R20, R120.reuse, R24, RZ ;  /* 0x000000187814723c */ /* 0x050ff000000418ff */
[C---:B------:R-:W-:Y:S08]  /*7350*/  HMMA.16816.F32.BF16 R24, R120.reuse, R26, RZ ;  /* 0x0000001a7818723c */ /* 0x040ff000000418ff */
        /* <DEDUP_REMOVED lines=29> */
[C---:B---3--:R-:W-:Y:S08]  /*7530*/  HMMA.16816.F32.BF16 R20, R152.reuse, R136, R20 ;  /* 0x000000889814723c */ /* 0x048ff00000041814 */
[C---:B------:R-:W-:Y:S01]  /*7540*/  HMMA.16816.F32.BF16 R24, R152.reuse, R138, R24 ;  /* 0x0000008a9818723c */ /* 0x040fe20000041818 */
[----:B------:R-:W3:Y:S07]  /*7550*/  LDSM.16.M88.4 R136, [R182+-0x2800] ;  /* 0xffd80000b688783b */ /* 0x000eee0000000200 */
[C---:B----4-:R-:W-:Y:S08]  /*7560*/  HMMA.16816.F32.BF16 R28, R152.reuse, R140, R28 ;  /* 0x0000008c981c723c */ /* 0x050ff0000004181c */
[C---:B------:R-:W-:Y:S01]  /*7570*/  HMMA.16816.F32.BF16 R32, R152.reuse, R142, R32 ;  /* 0x0000008e9820723c */ /* 0x040fe20000041820 */
[----:B------:R-:W4:Y:S07]  /*7580*/  LDSM.16.M88.4 R140, [R182+-0x2000] ;  /* 0xffe00000b68c783b */ /* 0x000f2e0000000200 */
[C---:B-----5:R-:W-:Y:S08]  /*7590*/  HMMA.16816.F32.BF16 R36, R152.reuse, R144, R36 ;  /* 0x000000909824723c */ /* 0x060ff00000041824 */
[C---:B------:R-:W-:Y:S01]  /*75a0*/  HMMA.16816.F32.BF16 R40, R152.reuse, R146, R40 ;  /* 0x000000929828723c */ /* 0x040fe20000041828 */
[----:B------:R-:W5:Y:S07]  /*75b0*/  LDSM.16.M88.4 R144, [R182+-0x1800] ;  /* 0xffe80000b690783b */ /* 0x000f6e0000000200 */
[C---:B-1----:R-:W-:Y:S08]  /*75c0*/  HMMA.16816.F32.BF16 R44, R152.reuse, R128, R44 ;  /* 0x00000080982c723c */ /* 0x042ff0000004182c */
[----:B------:R-:W-:Y:S01]  /*75d0*/  HMMA.16816.F32.BF16 R48, R152, R130, R48 ;  /* 0x000000829830723c */ /* 0x000fe20000041830 */
[----:B------:R-:W1:Y:S07]  /*75e0*/  LDSM.16.M88.4 R128, [R182+-0x1000] ;  /* 0xfff00000b680783b */ /* 0x000e6e0000000200 */
[C---:B--2---:R-:W-:Y:S08]  /*75f0*/  HMMA.16816.F32.BF16 R4, R156.reuse, R132, R4 ;  /* 0x000000849c04723c */ /* 0x044ff00000041804 */
[C---:B------:R-:W-:Y:S01]  /*7600*/  HMMA.16816.F32.BF16 R8, R156.reuse, R134, R8 ;  /* 0x000000869c08723c */ /* 0x040fe20000041808 */
[----:B------:R-:W2:Y:S07]  /*7610*/  LDSM.16.M88.4 R132, [R182+-0x800] ;  /* 0xfff80000b684783b */ /* 0x000eae0000000200 */
        /* <DEDUP_REMOVED lines=54> */
[C---:B-1----:R-:W-:Y:S08]  /*7980*/  HMMA.16816.F32.BF16 R12, R168.reuse, R128, R12 ;  /* 0x00000080a80c723c */ /* 0x042ff0000004180c */
[C---:B------:R-:W-:Y:S01]  /*7990*/  HMMA.16816.F32.BF16 R16, R168.reuse, R130, R16 ;  /* 0x00000082a810723c */ /* 0x040fe20000041810 */
[----:B------:R-:W1:Y:S07]  /*79a0*/  LDSM.16.M88.4 R128, [R182] ;  /* 0x00000000b680783b */ /* 0x000e6e0000000200 */
        /* <DEDUP_REMOVED lines=12> */
[C---:B-1----:R-:W-:Y:S08]  /*7a70*/  HMMA.16816.F32.BF16 R4, R172.reuse, R128, R4 ;  /* 0x00000080ac04723c */ /* 0x042ff00000041804 */
[C---:B------:R-:W-:Y:S01]  /*7a80*/  HMMA.16816.F32.BF16 R8, R172.reuse, R130, R8 ;  /* 0x00000082ac08723c */ /* 0x040fe20000041808 */
[----:B------:R-:W1:Y:S01]  /*7a90*/  LDSM.16.M88.4 R128, [R182+0x2800] ;  /* 0x00280000b680783b */ /* 0x000e620000000200 */
[----:B------:R-:W-:Y:S06]  /*7aa0*/  DEPBAR.LE SB0, 0x0 ;  /* 0x000080000000791a */ /* 0x000fec0000000000 */
[C---:B--2---:R-:W-:Y:S01]  /*7ab0*/  HMMA.16816.F32.BF16 R12, R172.reuse, R132, R12 ;  /* 0x00000084ac0c723c */ /* 0x044fe2000004180c */
[----:B------:R-:W-:Y:S07]  /*7ac0*/  BAR.SYNC.DEFER_BLOCKING 0x0 ;  /* 0x0000000000007b1d */ /* 0x000fee0000010000 */
[C---:B------:R-:W-:Y:S08]  /*7ad0*/  HMMA.16816.F32.BF16 R16, R172.reuse, R134, R16 ;  /* 0x00000086ac10723c */ /* 0x040ff00000041810 */
[C---:B---3--:R-:W-:Y:S08]  /*7ae0*/  HMMA.16816.F32.BF16 R20, R172.reuse, R136, R20 ;  /* 0x00000088ac14723c */ /* 0x048ff00000041814 */
[C---:B------:R-:W-:Y:S08]  /*7af0*/  HMMA.16816.F32.BF16 R24, R172.reuse, R138, R24 ;  /* 0x0000008aac18723c */ /* 0x040ff00000041818 */
[C---:B----4-:R-:W-:Y:S08]  /*7b00*/  HMMA.16816.F32.BF16 R28, R172.reuse, R140, R28 ;  /* 0x0000008cac1c723c */ /* 0x050ff0000004181c */
[C---:B------:R-:W-:Y:S08]  /*7b10*/  HMMA.16816.F32.BF16 R32, R172.reuse, R142, R32 ;  /* 0x0000008eac20723c */ /* 0x040ff00000041820 */
[C---:B-----5:R-:W-:Y:S08]  /*7b20*/  HMMA.16816.F32.BF16 R36, R172.reuse, R144, R36 ;  /* 0x00000090ac24723c */ /* 0x060ff00000041824 */
[C---:B------:R-:W-:Y:S08]  /*7b30*/  HMMA.16816.F32.BF16 R40, R172.reuse, R146, R40 ;  /* 0x00000092ac28723c */ /* 0x040ff00000041828 */
[C---:B-1----:R-:W-:Y:S08]  /*7b40*/  HMMA.16816.F32.BF16 R44, R172.reuse, R128, R44 ;  /* 0x00000080ac2c723c */ /* 0x042ff0000004182c */
[----:B------:R-:W-:Y:S01]  /*7b50*/  HMMA.16816.F32.BF16 R48, R172, R130, R48 ;  /* 0x00000082ac30723c */ /* 0x000fe20000041830 */
[----:B------:R-:W-:Y:S07]  /*7b60*/  @!UPT UIADD3 URZ, URZ, URZ, URZ ;  /* 0x0000003f3f3ff290 */ /* 0x000fee000fffe03f */
[----:B------:R-:W-:-:S11]  /*7b70*/  @!P0 BRA `(.L_x_719) ;  /* 0x000004e000008947 */ /* 0x000fd60003800000 */
[----:B------:R-:W-:Y:S01]  /*7b80*/  IMAD.MOV.U32 R2, RZ, RZ, c[0x0][0x2b8] ;  /* 0x0000ae00ff027624 */ /* 0x000fe200078e00ff */
[----:B------:R-:W-:Y:S01]  /*7b90*/  SHF.R.S32.HI R176, RZ, 0x1f, R216 ;  /* 0x0000001fffb07819 */ /* 0x000fe200000114d8 */
[----:B------:R-:W-:Y:S01]  /*7ba0*/  IMAD R0, R227, 0x20, R244 ;  /* 0x00000020e3007824 */ /* 0x000fe200078e02f4 */
[----:B------:R-:W-:Y:S01]  /*7bb0*/  SHF.R.S32.HI R129, RZ, 0x1f, R208 ;  /* 0x0000001fff817819 */ /* 0x000fe200000114d0 */
[----:B------:R-:W-:Y:S01]  /*7bc0*/  IMAD.MOV.U32 R198, RZ, RZ, RZ ;  /* 0x000000ffffc67224 */ /* 0x000fe200078e00ff */
[----:B------:R-:W-:Y:S01]  /*7bd0*/  ISETP.NE.AND P2, PT, R2, 0x1, PT ;  /* 0x000000010200780c */ /* 0x000fe20003f45270 */
[----:B------:R-:W-:Y:S01]  /*7be0*/  IMAD R2, R196, 0x60, R233 ;  /* 0x00000060c4027824 */ /* 0x000fe200078e02e9 */
[----:B------:R-:W-:Y:S01]  /*7bf0*/  ISETP.GT.AND P1, PT, R0, 0x5f, PT ;  /* 0x0000005f0000780c */ /* 0x000fe20003f24270 */
[C---:B------:R-:W-:Y:S01]  /*7c00*/  IMAD.SHL.U32 R133, R216.reuse, 0x2, RZ ;  /* 0x00000002d8857824 */ /* 0x040fe200078e00ff */
[----:B------:R-:W-:Y:S01]  /*7c10*/  SHF.L.U64.HI R128, R216, 0x1, R176 ;  /* 0x00000001d8807819 */ /* 0x000fe200000102b0 */
[----:B------:R-:W-:Y:S01]  /*7c20*/  IMAD.SHL.U32 R132, R208, 0x2, RZ ;  /* 0x00000002d0847824 */ /* 0x000fe200078e00ff */
[----:B------:R-:W-:Y:S05]  /*7c30*/  IADD3 R2, R2, -0x60, R0 ;  /* 0xffffffa002027810 */ /* 0x000fea0007ffe000 */
[----:B------:R-:W-:Y:S02]  /*7c40*/  IMAD.MOV.U32 R0, RZ, RZ, R2 ;  /* 0x000000ffff007224 */ /* 0x000fe400078e0002 */
[----:B------:R-:W-:Y:S05]  /*7c50*/  @P2 IMAD.HI.U32 R3, R2, c[0x0][0x2bc], RZ ;  /* 0x0000af0002032a27 */ /* 0x000fea00078e00ff */
[----:B------:R-:W-:Y:S04]  /*7c60*/  @P2 SHF.R.U32.HI R0, RZ, c[0x0][0x2c0], R3 ;  /* 0x0000b000ff002a19 */ /* 0x000fe80000011603 */
        /* <DEDUP_REMOVED lines=23> */
.L_x_845:
[----:B------:R-:W-:-:S05]  /*7de0*/  BRA.DIV ~URZ, `(.L_x_721) ;  /* 0x0000f6c27f007947 */ /* 0x000fca000b800000 */
[----:B------:R-:W3:Y:S01]  /*7df0*/  SHFL.IDX PT, R2, R108, RZ, 0x181f ;  /* 0x00181fff6c027589 */ /* 0x000ee200000e0000 */
[----:B------:R-:W-:Y:S02]  /*7e00*/  ISETP.GE.AND P2, PT, R208, c[0x0][0x1d4], PT ;  /* 0x00007500d0007a0c */ /* 0x000fe40003f46270 */
[----:B------:R-:W-:Y:S02]  /*7e10*/  ISETP.GE.AND P1, PT, R216, c[0x0][0x1d4], PT ;  /* 0x00007500d8007a0c */ /* 0x000fe40003f26270 */
[CC--:B---3--:R-:W-:Y:S05]  /*7e20*/  IADD3 R130, P0, R2.reuse, R132.reuse, RZ ;  /* 0x0000008402827210 */ /* 0x0c8fea0007f1e0ff */
[C-C-:B--2---:R-:W-:Y:S01]  /*7e30*/  IMAD.X R131, R129.reuse, 0x1, R109.reuse, P0 ;  /* 0x0000000181837824 */ /* 0x144fe200000e066d */
[-C--:B------:R-:W-:Y:S04]  /*7e40*/  IADD3 R2, P0, R2, R133.reuse, RZ ;  /* 0x0000008502027210 */ /* 0x080fe80007f1e0ff */
[----:B------:R-:W-:Y:S01]  /*7e50*/  @!PT LDS RZ, [RZ] ;  /* 0x00000000fffff984 */ /* 0x000fe20000000800 */
[----:B------:R-:W-:Y:S01]  /*7e60*/  @!PT LDS RZ, [RZ] ;  /* 0x00000000fffff984 */ /* 0x000fe20000000800 */
[----:B------:R2:W-:Y:S01]  /*7e70*/  LDGSTS.E.BYPASS.LTC128B.128 [R197+0x8100], [R130.64], !P2 ;  /* 0x0810000082c57fae */ /* 0x0005e2000d101d46 */
[--C-:B------:R-:W-:Y:S01]  /*7e80*/  IMAD.X R3, R129, 0x1, R128.reuse, P0 ;  /* 0x0000000181037824 */ /* 0x100fe200000e0680 */
[----:B------:R-:W-:Y:S04]  /*7e90*/  SEL R129, RZ, 0x10, P2 ;  /* 0x00000010ff817807 */ /* 0x000fe80001000000 */
[----:B------:R3:W-:Y:S04]  /*7ea0*/  LDGSTS.E.BYPASS.LTC128B.128 [R197+0xb100], [R2.64], !P1 ;  /* 0x0b10000002c57fae */ /* 0x0007e8000c901d46 */
[----:B---3--:R-:W2:Y:S04]  /*7eb0*/  SHFL.IDX PT, R2, R108, 0x1, 0x181f ;  /* 0x00381f006c027f89 */ /* 0x008ea800000e0000 */
[----:B------:R-:W3:Y:S01]  /*7ec0*/  SHFL.IDX PT, R3, R0, 0x1, 0x181f ;  /* 0x00381f0000037f89 */ /* 0x000ee200000e0000 */
[C---:B--2---:R-:W-:Y:S05]  /*7ed0*/  IADD3 R130, P0, R2.reuse, R132, RZ ;  /* 0x0000008402827210 */ /* 0x044fea0007f1e0ff */
[C---:B---3--:R-:W-:Y:S01]  /*7ee0*/  IMAD.X R131, R3.reuse, 0x1, R109, P0 ;  /* 0x0000000103837824 */ /* 0x048fe200000e066d */
[----:B------:R-:W-:Y:S04]  /*7ef0*/  IADD3 R2, P0, R2, R133, RZ ;  /* 0x0000008502027210 */ /* 0x000fe80007f1e0ff */
[----:B------:R2:W-:Y:S01]  /*7f00*/  LDGSTS.E.BYPASS.LTC128B.128 [R197+0x9100], [R130.64], !P2 ;  /* 0x0910000082c57fae */ /* 0x0005e2000d101d46 */
[----:B------:R-:W-:Y:S05]  /*7f10*/  IMAD.X R3, R3, 0x1, R128, P0 ;  /* 0x0000000103037824 */ /* 0x000fea00000e0680 */
[----:B------:R3:W-:Y:S04]  /*7f20*/  LDGSTS.E.BYPASS.LTC128B.128 [R197+0xc100], [R2.64], !P1 ;  /* 0x0c10000002c57fae */ /* 0x0007e8000c901d46 */
[----:B--2---:R3:W2:Y:S01]  /*7f30*/  SHFL.IDX PT, R131, R0, 0x2, 0x181f ;  /* 0x00581f0000837f89 */ /* 0x0046a200000e0000 */
[----:B------:R-:W-:Y:S03]  /*7f40*/  SEL R130, RZ, 0x10, P1 ;  /* 0x00000010ff827807 */ /* 0x000fe60000800000 */
[----:B-1----:R3:W1:Y:S04]  /*7f50*/  SHFL.IDX PT, R0, R108, 0x2, 0x181f ;  /* 0x00581f006c007f89 */ /* 0x00266800000e0000 */
.L_x_846:
[C---:B---3--:R-:W-:Y:S02]  /*7f60*/  IADD3 R2, -R129.reuse, 0x10, RZ ;  /* 0x0000001081027810 */ /* 0x048fe40007ffe1ff */
[----:B------:R-:W-:Y:S02]  /*7f70*/  ISETP.NE.U32.AND P2, PT, R129, RZ, PT ;  /* 0x000000ff8100720c */ /* 0x000fe40003f45070 */
[----:B------:R-:W-:Y:S04]  /*7f80*/  LOP3.LUT R2, R2, 0xf, RZ, 0xc0, !PT ;  /* 0x0000000f02027812 */ /* 0x000fe800078ec0ff */
[-C--:B-1----:R-:W-:Y:S02]  /*7f90*/  IADD3 R108, P1, P0, R2, R0.reuse, R132 ;  /* 0x00000000026c7210 */ /* 0x082fe4000783e084 */
[----:B------:R-:W-:Y:S02]  /*7fa0*/  IADD3 R2, -R130, 0x10, RZ ;  /* 0x0000001082027810 */ /* 0x000fe40007ffe1ff */
[-C--:B--2---:R-:W-:Y:S02]  /*7fb0*/  IADD3.X R109, RZ, R131.reuse, R109, P1, P0 ;  /* 0x00000083ff6d7210 */ /* 0x084fe40000fe046d */
        /* <DEDUP_REMOVED lines=10> */
.L_x_719:
[----:B------:R-:W-:Y:S05]  /*8060*/  BSYNC B0 ;  /* 0x0000000000007941 */ /* 0x000fea0003800000 */
.L_x_718:
[----:B------:R-:W-:Y:S01]  /*8070*/  LOP3.LUT R128, RZ, c[0x0][0x324], RZ, 0x33, !PT ;  /* 0x0000c900ff807a12 */ /* 0x000fe200078e33ff */
[----:B------:R-:W-:Y:S01]  /*8080*/  IMAD.MOV.U32 R0, RZ, RZ, c[0x0][0x2c4] ;  /* 0x0000b100ff007624 */ /* 0x000fe200078e00ff */
[----:B------:R-:W0:Y:S01]  /*8090*/  LDGDEPBAR ;  /* 0x00000000000079af */ /* 0x000e220000000000 */
[----:B-1----:R-:W-:Y:S02]  /*80a0*/  IMAD R108, R196, -0x60, RZ ;  /* 0xffffffa0c46c7824 */ /* 0x002fe400078e02ff */
[----:B------:R-:W-:Y:S01]  /*80b0*/  IMAD.IADD R109, R245, 0x1, R243 ;  /* 0x00000001f56d7824 */ /* 0x000fe200078e02f3 */
[----:B------:R-:W-:Y:S02]  /*80c0*/  ISETP.NE.AND P0, PT, R0, 0x1, PT ;  /* 0x000000010000780c */ /* 0x000fe40003f05270 */
[----:B------:R-:W-:Y:S04]  /*80d0*/  IADD3 R0, -R231, 0x1, R108 ;  /* 0x00000001e7007810 */ /* 0x000fe80007ffe16c */
[----:B------:R-:W-:Y:S04]  /*80e0*/  IADD3 R0, -R229, R0, R230 ;  /* 0x00000000e5007210 */ /* 0x000fe80007ffe1e6 */
[----:B------:R-:W-:Y:S03]  /*80f0*/  IADD3 R129, R0, c[0x0][0x328], RZ ;  /* 0x0000ca0000817a10 */ /* 0x000fe60007ffe0ff */
[----:B------:R-:W-:Y:S05]  /*8100*/  @P0 IMAD.HI.U32 R2, R109, c[0x0][0x2c8], RZ ;  /* 0x0000b2006d020a27 */ /* 0x000fea00078e00ff */
[----:B------:R-:W-:Y:S01]  /*8110*/  @P0 SHF.R.U32.HI R109, RZ, c[0x0][0x2cc], R2 ;  /* 0x0000b300ff6d0a19 */ /* 0x000fe20000011602 */
[----:B------:R-:W-:-:S05]  /*8120*/  BRA.DIV ~URZ, `(.L_x_722) ;  /* 0x0000f7127f007947 */ /* 0x000fca000b800000 */
[----:B------:R1:W2:Y:S02]  /*8130*/  SHFL.IDX PT, R3, R109, RZ, 0x1c1f ;  /* 0x001c1fff6d037589 */ /* 0x0002a400000e0000 */
.L_x_847:
[----:B------:R-:W-:Y:S01]  /*8140*/  IMAD.IADD R128, R128, 0x1, R0 ;  /* 0x0000000180807824 */ /* 0x000fe200078e0200 */
[----:B------:R-:W-:Y:S02]  /*8150*/  ISETP.GE.AND P0, PT, R249, 0x1, PT ;  /* 0x00000001f900780c */ /* 0x000fe40003f06270 */
[----:B--2---:R-:W-:Y:S01]  /*8160*/  IADD3 R2, R129, R3, RZ ;  /* 0x0000000381027210 */ /* 0x004fe20007ffe0ff */
[----:B------:R-:W-:Y:S10]  /*8170*/  IMAD.IADD R0, R128, 0x1, R3 ;  /* 0x0000000180007824 */ /* 0x000ff400078e0203 */
[----:B------:R-:W-:-:S05]  /*8180*/  @!P0 BRA `(.L_x_723) ;  /* 0x0000018000008947 */ /* 0x000fca0003800000 */
[----:B------:R-:W-:Y:S01]  /*8190*/  IADD3 R3, -R229, R230, R3 ;  /* 0x000000e6e5037210 */ /* 0x000fe20007ffe103 */
[----:B------:R-:W-:Y:S03]  /*81a0*/  BSSY B0, `(.L_x_724) ;  /* 0x0000011000007945 */ /* 0x000fe60003800000 */
        /* <DEDUP_REMOVED lines=11> */
.L_x_725:
[----:B------:R-:W-:Y:S04]  /*8260*/  MOV R130, c[0x0][0x32c] ;  /* 0x0000cb0000827a02 */ /* 0x000fe80000000f00 */
[----:B------:R-:W-:Y:S11]  /*8270*/  ISETP.NE.AND P0, PT, R130, 0x1, PT ;  /* 0x000000018200780c */ /* 0x000ff60003f05270 */
[----:B------:R-:W-:Y:S02]  /*8280*/  @!UPT UIADD3 URZ, URZ, URZ, URZ ;  /* 0x0000003f3f3ff290 */ /* 0x000fe4000fffe03f */
[----:B------:R-:W-:Y:S05]  /*8290*/  @P0 IMAD.HI.U32 R130, R3, c[0x0][0x330], RZ ;  /* 0x0000cc0003820a27 */ /* 0x000fea00078e00ff */
[----:B------:R-:W-:Y:S02]  /*82a0*/  @P0 SHF.R.U32.HI R3, RZ, c[0x0][0x334], R130 ;  /* 0x0000cd00ff030a19 */ /* 0x000fe40000011682 */
.L_x_726:
[----:B------:R-:W-:Y:S05]  /*82b0*/  BSYNC B0 ;  /* 0x0000000000007941 */ /* 0x000fea0003800000 */
.L_x_724:
[----:B------:R-:W-:Y:S04]  /*82c0*/  IMAD.IADD R130, R108, 0x1, -R231 ;  /* 0x000000016c827824 */ /* 0x000fe800078e0ae7 */
[----:B------:R-:W-:Y:S05]  /*82d0*/  IMAD R3, R3, c[0x0][0x32c], R130 ;  /* 0x0000cb0003037a24 */ /* 0x000fea00078e0282 */
[----:B------:R-:W-:Y:S02]  /*82e0*/  IMNMX R0, R0, R3, !PT ;  /* 0x0000000300007217 */ /* 0x000fe40007800200 */
[----:B------:R-:W-:Y:S04]  /*82f0*/  IADD3 R3, R3, c[0x0][0x32c], RZ ;  /* 0x0000cb0003037a10 */ /* 0x000fe80007ffe0ff */
[----:B------:R-:W-:Y:S02]  /*8300*/  IMNMX R2, R2, R3, PT ;  /* 0x0000000302027217 */ /* 0x000fe40003800200 */
.L_x_723:
[C---:B------:R-:W-:Y:S02]  /*8310*/  ISETP.GE.AND P0, PT, R108.reuse, 0x1, PT ;  /* 0x000000016c00780c */ /* 0x040fe40003f06270 */
[----:B------:R-:W-:Y:S02]  /*8320*/  ISETP.GE.AND P1, PT, R108, 0x2, PT ;  /* 0x000000026c00780c */ /* 0x000fe40003f26270 */
[----:B------:R-:W-:Y:S02]  /*8330*/  LOP3.LUT R194, R194, 0xffff7fff, RZ, 0xc0, !PT ;  /* 0xffff7fffc2c27812 */ /* 0x000fe400078ec0ff */
[C---:B------:R-:W-:Y:S02]  /*8340*/  ISETP.GE.AND P6, PT, R108.reuse, 0x42, PT ;  /* 0x000000426c00780c */ /* 0x040fe40003fc6270 */
[C---:B------:R-:W-:Y:S02]  /*8350*/  ISETP.GE.AND P5, PT, R108.reuse, 0x49, PT ;  /* 0x000000496c00780c */ /* 0x040fe40003fa6270 */
[C---:B------:R-:W-:Y:S02]  /*8360*/  ISETP.GE.AND P4, PT, R108.reuse, 0x4a, PT ;  /* 0x0000004a6c00780c */ /* 0x040fe40003f86270 */
[----:B------:R-:W-:Y:S02]  /*8370*/  ISETP.GE.AND P3, PT, R108, 0x51, PT ;  /* 0x000000516c00780c */ /* 0x000fe40003f66270 */
[----:B------:R-:W-:Y:S02]  /*8380*/  @P0 LOP3.LUT R194, R194, 0x8000, RZ, 0xfc, !PT ;  /* 0x00008000c2c20812 */ /* 0x000fe400078efcff */
[----:B------:R-:W-:Y:S02]  /*8390*/  ISETP.GT.AND P0, PT, R0, RZ, !P0 ;  /* 0x000000ff0000720c */ /* 0x000fe40004704270 */
        /* <DEDUP_REMOVED lines=9> */
[----:B------:R-:W-:Y:S02]  /*8430*/  ISETP.GT.AND P0, PT, R0, 0x8, !P1 ;  /* 0x000000080000780c */ /* 0x000fe40004f04270 */
[----:B------:R-:W-:Y:S02]  /*8440*/  ISETP.GE.AND P2, PT, R108, 0x59, PT ;  /* 0x000000596c00780c */ /* 0x000fe40003f46270 */
        /* <DEDUP_REMOVED lines=91> */
[----:B------:R-:W-:Y:S02]  /*8a00*/  ISETP.GT.AND P0, PT, R0, 0x48, !P5 ;  /* 0x000000480000780c */ /* 0x000fe40006f04270 */
[----:B------:R-:W-:Y:S02]  /*8a10*/  LOP3.LUT R194, R194, 0xfffdffff, RZ, 0xc0, !PT ;  /* 0xfffdffffc2c27812 */ /* 0x000fe400078ec0ff */
[----:B------:R-:W-:Y:S04]  /*8a20*/  ISETP.LT.OR P0, PT, R2, 0x49, P0 ;  /* 0x000000490200780c */ /* 0x000fe80000701670 */
[----:B------:R-:W-:Y:S02]  /*8a30*/  FSEL R17, R40, -INF , !P0 ;  /* 0xff80000028117808 */ /* 0x000fe40004000000 */
[----:B------:R-:W-:Y:S04]  /*8a40*/  ISETP.GT.AND P0, PT, R0, 0x49, !P4 ;  /* 0x000000490000780c */ /* 0x000fe80006704270 */
        /* <DEDUP_REMOVED lines=11> */
[----:B------:R-:W-:Y:S11]  /*8b00*/  ISETP.GE.AND P0, PT, R108, 0x5a, PT ;  /* 0x0000005a6c00780c */ /* 0x000ff60003f06270 */
[----:B------:R-:W-:Y:S02]  /*8b10*/  @!UPT UIADD3 URZ, URZ, URZ, URZ ;  /* 0x0000003f3f3ff290 */ /* 0x000fe4000fffe03f */
[----:B------:R-:W-:Y:S02]  /*8b20*/  @P0 LOP3.LUT R194, R194, 0x20000, RZ, 0xfc, !PT ;  /* 0x00020000c2c20812 */ /* 0x000fe400078efcff */
[----:B------:R-:W-:Y:S04]  /*8b30*/  ISETP.GT.AND P0, PT, R0, 0x59, !P0 ;  /* 0x000000590000780c */ /* 0x000fe80004704270 */
[----:B------:R-:W-:Y:S04]  /*8b40*/  ISETP.LT.OR P0, PT, R2, 0x5a, P0 ;  /* 0x0000005a0200780c */ /* 0x000fe80000701670 */
[----:B------:R-:W-:Y:S01]  /*8b50*/  FSEL R8, R49, -INF , !P0 ;  /* 0xff80000031087808 */ /* 0x000fe20004000000 */
[----:B------:R-:W-:-:S06]  /*8b60*/  BRA.DIV ~URZ, `(.L_x_727) ;  /* 0x0000ed427f007947 */ /* 0x000fcc000b800000 */
[----:B------:R2:W3:Y:S02]  /*8b70*/  SHFL.IDX PT, R3, R109, 0x1, 0x1c1f ;  /* 0x003c1f006d037f89 */ /* 0x0004e400000e0000 */
.L_x_848:
[----:B------:R-:W-:Y:S01]  /*8b80*/  ISETP.GE.AND P0, PT, R249, 0x1, PT ;  /* 0x00000001f900780c */ /* 0x000fe20003f06270 */
[----:B---3--:R-:W-:Y:S01]  /*8b90*/  IMAD.IADD R2, R129, 0x1, R3 ;  /* 0x0000000181027824 */ /* 0x008fe200078e0203 */
[----:B------:R-:W-:Y:S11]  /*8ba0*/  IADD3 R0, R128, R3, RZ ;  /* 0x0000000380007210 */ /* 0x000ff60007ffe0ff */
        /* <DEDUP_REMOVED lines=14> */
.L_x_730:
[----:B------:R-:W-:Y:S04]  /*8c90*/  MOV R4, c[0x0][0x32c] ;  /* 0x0000cb0000047a02 */ /* 0x000fe80000000f00 */
[----:B------:R-:W-:Y:S11]  /*8ca0*/  ISETP.NE.AND P0, PT, R4, 0x1, PT ;  /* 0x000000010400780c */ /* 0x000ff60003f05270 */
[----:B------:R-:W-:Y:S02]  /*8cb0*/  @!UPT UIADD3 URZ, URZ, URZ, URZ ;  /* 0x0000003f3f3ff290 */ /* 0x000fe4000fffe03f */
[----:B------:R-:W-:Y:S05]  /*8cc0*/  @P0 IMAD.HI.U32 R4, R3, c[0x0][0x330], RZ ;  /* 0x0000cc0003040a27 */ /* 0x000fea00078e00ff */
[----:B------:R-:W-:Y:S02]  /*8cd0*/  @P0 SHF.R.U32.HI R3, RZ, c[0x0][0x334], R4 ;  /* 0x0000cd00ff030a19 */ /* 0x000fe40000011604 */
.L_x_731:
[----:B------:R-:W-:Y:S05]  /*8ce0*/  BSYNC B0 ;  /* 0x0000000000007941 */ /* 0x000fea0003800000 */
.L_x_729:
[----:B------:R-:W-:Y:S04]  /*8cf0*/  IMAD.IADD R4, R108, 0x1, -R231 ;  /* 0x000000016c047824 */ /* 0x000fe800078e0ae7 */
[----:B------:R-:W-:Y:S05]  /*8d00*/  IMAD R3, R3, c[0x0][0x32c], R4 ;  /* 0x0000cb0003037a24 */ /* 0x000fea00078e0204 */
[----:B------:R-:W-:Y:S02]  /*8d10*/  IADD3 R4, R3, c[0x0][0x32c], RZ ;  /* 0x0000cb0003047a10 */ /* 0x000fe40007ffe0ff */
[----:B------:R-:W-:Y:S02]  /*8d20*/  IMNMX R0, R0, R3, !PT ;  /* 0x0000000300007217 */ /* 0x000fe40007800200 */
[----:B------:R-:W-:Y:S02]  /*8d30*/  IMNMX R2, R2, R4, PT ;  /* 0x0000000402027217 */ /* 0x000fe40003800200 */
.L_x_728:
        /* <DEDUP_REMOVED lines=104> */
[----:B------:R-:W-:Y:S02]  /*93c0*/  ISETP.GT.AND P0, PT, R0, 0x41, !P6 ;  /* 0x000000410000780c */ /* 0x000fe40007704270 */
[----:B------:R-:W-:Y:S02]  /*93d0*/  FMNMX.FTZ R4, R195, R4, !PT ;  /* 0x00000004c3047209 */ /* 0x000fe40007810000 */
[----:B------:R-:W-:Y:S02]  /*93e0*/  ISETP.LT.OR P0, PT, R2, 0x42, P0 ;  /* 0x000000420200780c */ /* 0x000fe40000701670 */
[----:B------:R-:W-:Y:S02]  /*93f0*/  LOP3.LUT P6, RZ, R194, 0x20000, RZ, 0xc0, !PT ;  /* 0x00020000c2ff7812 */ /* 0x000fe400078cc0ff */
[----:B------:R-:W-:Y:S02]  /*9400*/  FSEL R200, R39, -INF , !P0 ;  /* 0xff80000027c87808 */ /* 0x000fe40004000000 */
[----:B------:R-:W-:Y:S02]  /*9410*/  ISETP.GT.AND P0, PT, R0, 0x48, !P5 ;  /* 0x000000480000780c */ /* 0x000fe40006f04270 */
[----:B------:R-:W-:Y:S02]  /*9420*/  FMNMX.FTZ R4, R200, R4, !PT ;  /* 0x00000004c8047209 */ /* 0x000fe40007810000 */
[----:B------:R-:W-:Y:S04]  /*9430*/  ISETP.LT.OR P0, PT, R2, 0x49, P0 ;  /* 0x000000490200780c */ /* 0x000fe80000701670 */
[----:B------:R-:W-:Y:S02]  /*9440*/  FSEL R201, R42, -INF , !P0 ;  /* 0xff8000002ac97808 */ /* 0x000fe40004000000 */
[----:B------:R-:W-:Y:S02]  /*9450*/  ISETP.GT.AND P0, PT, R0, 0x49, !P4 ;  /* 0x000000490000780c */ /* 0x000fe40006704270 */
[----:B------:R-:W-:Y:S02]  /*9460*/  FMNMX.FTZ R4, R201, R4, !PT ;  /* 0x00000004c9047209 */ /* 0x000fe40007810000 */
[----:B------:R-:W-:Y:S04]  /*9470*/  ISETP.LT.OR P0, PT, R2, 0x4a, P0 ;  /* 0x0000004a0200780c */ /* 0x000fe80000701670 */
[----:B------:R-:W-:Y:S02]  /*9480*/  FSEL R202, R43, -INF , !P0 ;  /* 0xff8000002bca7808 */ /* 0x000fe40004000000 */
[----:B------:R-:W-:Y:S04]  /*9490*/  ISETP.GT.AND P0, PT, R0, 0x50, !P3 ;  /* 0x000000500000780c */ /* 0x000fe80005f04270 */
[----:B------:R-:W-:Y:S04]  /*94a0*/  ISETP.LT.OR P0, PT, R2, 0x51, P0 ;  /* 0x000000510200780c */ /* 0x000fe80000701670 */
[----:B------:R-:W-:Y:S02]  /*94b0*/  FSEL R203, R46, -INF , !P0 ;  /* 0xff8000002ecb7808 */ /* 0x000fe40004000000 */
[----:B------:R-:W-:Y:S04]  /*94c0*/  ISETP.GT.AND P0, PT, R0, 0x51, !P1 ;  /* 0x000000510000780c */ /* 0x000fe80004f04270 */
[----:B------:R-:W-:Y:S02]  /*94d0*/  ISETP.LT.OR P1, PT, R2, 0x52, P0 ;  /* 0x000000520200780c */ /* 0x000fe40000721670 */
[----:B------:R-:W-:Y:S02]  /*94e0*/  ISETP.GT.AND P0, PT, R0, 0x59, !P6 ;  /* 0x000000590000780c */ /* 0x000fe40007704270 */
[----:B------:R-:W-:Y:S02]  /*94f0*/  FMNMX.FTZ R0, R16, R3, !PT ;  /* 0x0000000310007209 */ /* 0x000fe40007810000 */
[----:B------:R-:W-:Y:S02]  /*9500*/  FMNMX.FTZ R3, R202, R4, !PT ;  /* 0x00000004ca037209 */ /* 0x000fe40007810000 */
[----:B------:R-:W-:Y:S02]  /*9510*/  FSEL R188, R47, -INF , !P1 ;  /* 0xff8000002fbc7808 */ /* 0x000fe40004800000 */
[C---:B------:R-:W-:Y:S02]  /*9520*/  ISETP.LT.OR P1, PT, R2.reuse, 0x59, P2 ;  /* 0x000000590200780c */ /* 0x040fe40001721670 */
[----:B------:R-:W-:Y:S02]  /*9530*/  FMNMX.FTZ R0, R13, R0, !PT ;  /* 0x000000000d007209 */ /* 0x000fe40007810000 */
[----:B------:R-:W-:Y:S02]  /*9540*/  FMNMX.FTZ R3, R203, R3, !PT ;  /* 0x00000003cb037209 */ /* 0x000fe40007810000 */
[----:B------:R-:W-:Y:S02]  /*9550*/  ISETP.LT.OR P0, PT, R2, 0x5a, P0 ;  /* 0x0000005a0200780c */ /* 0x000fe40000701670 */
[----:B------:R-:W-:Y:S02]  /*9560*/  FSEL R179, R50, -INF , !P1 ;  /* 0xff80000032b37808 */ /* 0x000fe40004800000 */
[----:B------:R-:W-:Y:S02]  /*9570*/  FMNMX.FTZ R0, R12, R0, !PT ;  /* 0x000000000c007209 */ /* 0x000fe40007810000 */
[----:B------:R-:W-:Y:S02]  /*9580*/  FMNMX.FTZ R2, R188, R3, !PT ;  /* 0x00000003bc027209 */ /* 0x000fe40007810000 */
[----:B------:R-:W-:Y:S02]  /*9590*/  FSEL R178, R51, -INF , !P0 ;  /* 0xff80000033b27808 */ /* 0x000fe40004000000 */
[----:B------:R-:W-:Y:S02]  /*95a0*/  FMNMX.FTZ R0, R9, R0, !PT ;  /* 0x0000000009007209 */ /* 0x000fe40007810000 */
[----:B------:R-:W-:Y:S02]  /*95b0*/  FMNMX.FTZ R2, R179, R2, !PT ;  /* 0x00000002b3027209 */ /* 0x000fe40007810000 */
[----:B------:R-:W-:Y:S02]  /*95c0*/  FMNMX.FTZ R108, R8, R0, !PT ;  /* 0x00000000086c7209 */ /* 0x000fe40007810000 */
[----:B------:R-:W-:Y:S01]  /*95d0*/  FMNMX.FTZ R5, R178, R2, !PT ;  /* 0x00000002b2057209 */ /* 0x000fe20007810000 */
[----:B------:R-:W-:-:S05]  /*95e0*/  BRA.DIV ~URZ, `(.L_x_732) ;  /* 0x0000e3327f007947 */ /* 0x000fca000b800000 */
[----:B------:R3:W4:Y:S02]  /*95f0*/  SHFL.BFLY PT, R0, R108, 0x2, 0x1f ;  /* 0x0c401f006c007f89 */ /* 0x00072400000e0000 */
.L_x_849:
[----:B----4-:R-:W-:Y:S01]  /*9600*/  FMNMX.FTZ R4, R108, R0, !PT ;  /* 0x000000006c047209 */ /* 0x010fe20007810000 */
[----:B------:R-:W-:-:S05]  /*9610*/  BRA.DIV ~URZ, `(.L_x_733) ;  /* 0x0000e3427f007947 */ /* 0x000fca000b800000 */
[----:B------:R-:W-:Y:S04]  /*9620*/  SHFL.BFLY PT, R0, R5, 0x2, 0x1f ;  /* 0x0c401f0005007f89 */ /* 0x000fe800000e0000 */
[----:B------:R-:W4:Y:S02]  /*9630*/  SHFL.BFLY PT, R2, R4, 0x1, 0x1f ;  /* 0x0c201f0004027f89 */ /* 0x000f2400000e0000 */
[----:B-12-4-:R-:W-:Y:S02]  /*9640*/  FMNMX.FTZ R109, R4, R2, !PT ;  /* 0x00000002046d7209 */ /* 0x016fe40007810000 */
[----:B---3--:R-:W-:Y:S05]  /*9650*/  FMNMX.FTZ R108, R5, R0, !PT ;  /* 0x00000000056c7209 */ /* 0x008fea0007810000 */
[----:B------:R1:W2:Y:S02]  /*9660*/  SHFL.BFLY PT, R0, R108, 0x1, 0x1f ;  /* 0x0c201f006c007f89 */ /* 0x0002a400000e0000 */
.L_x_850:
[C---:B------:R-:W-:Y:S01]  /*9670*/  FMUL.FTZ R2, R109.reuse, c[0x0][0x2d0] ;  /* 0x0000b4006d027a20 */ /* 0x040fe20000410000 */
[----:B------:R-:W-:Y:S01]  /*9680*/  FSETP.NEU.FTZ.AND P0, PT, R109, -INF , PT ;  /* 0xff8000006d00780b */ /* 0x000fe20003f1d000 */
[----:B------:R-:W-:Y:S01]  /*9690*/  WARPSYNC 0xffffffff ;  /* 0xffffffff00007948 */ /* 0x000fe20003800000 */
[----:B--2---:R-:W-:Y:S02]  /*96a0*/  FMNMX.FTZ R3, R0, R108, !PT ;  /* 0x0000006c00037209 */ /* 0x004fe40007810000 */
[----:B------:R-:W-:Y:S05]  /*96b0*/  FSEL R4, R2, RZ, P0 ;  /* 0x000000ff02047208 */ /* 0x000fea0000000000 */
[--C-:B------:R-:W-:Y:S02]  /*96c0*/  FFMA.FTZ R2, R130, c[0x0][0x2d0], -R4.reuse ;  /* 0x0000b40082027a23 */ /* 0x100fe40000010804 */
[--C-:B------:R-:W-:Y:S02]  /*96d0*/  FFMA.FTZ R5, R133, c[0x0][0x2d0], -R4.reuse ;  /* 0x0000b40085057a23 */ /* 0x100fe40000010804 */
[----:B------:R2:W-:Y:S01]  /*96e0*/  MUFU.EX2 R14, R2 ;  /* 0x00000002000e7308 */ /* 0x0005e20000000800 */
[--C-:B------:R-:W-:Y:S02]  /*96f0*/  FFMA.FTZ R219, R9, c[0x0][0x2d0], -R4.reuse ;  /* 0x0000b40009db7a23 */ /* 0x100fe40000010804 */
[--C-:B------:R-:W-:Y:S02]  /*9700*/  FFMA.FTZ R218, R8, c[0x0][0x2d0], -R4.reuse ;  /* 0x0000b40008da7a23 */ /* 0x100fe40000010804 */
[--C-:B------:R-:W-:Y:S02]  /*9710*/  FFMA.FTZ R221, R13, c[0x0][0x2d0], -R4.reuse ;  /* 0x0000b4000ddd7a23 */ /* 0x100fe40000010804 */
[--C-:B------:R-:W-:Y:S02]  /*9720*/  FFMA.FTZ R220, R12, c[0x0][0x2d0], -R4.reuse ;  /* 0x0000b4000cdc7a23 */ /* 0x100fe40000010804 */
[--C-:B------:R-:W-:Y:S01]  /*9730*/  FFMA.FTZ R207, R24, c[0x0][0x2d0], -R4.reuse ;  /* 0x0000b40018cf7a23 */ /* 0x100fe20000010804 */
[----:B------:R3:W-:Y:S01]  /*9740*/  MUFU.EX2 R224, R5 ;  /* 0x0000000500e07308 */ /* 0x0007e20000000800 */
        /* <DEDUP_REMOVED lines=8> */
[--C-:B--2---:R-:W-:Y:S02]  /*97d0*/  FFMA.FTZ R2, R132, c[0x0][0x2d0], -R4.reuse ;  /* 0x0000b40084027a23 */ /* 0x104fe40000010804 */
[--C-:B------:R-:W-:Y:S02]  /*97e0*/  FFMA.FTZ R205, R28, c[0x0][0x2d0], -R4.reuse ;  /* 0x0000b4001ccd7a23 */ /* 0x100fe40000010804 */
[--C-:B------:R-:W-:Y:S01]  /*97f0*/  FFMA.FTZ R204, R29, c[0x0][0x2d0], -R4.reuse ;  /* 0x0000b4001dcc7a23 */ /* 0x100fe20000010804 */
[----:B------:R2:W4:Y:S01]  /*9800*/  MUFU.EX2 R211, R2 ;  /* 0x0000000200d37308 */ /* 0x0005220000000800 */
[----:B---3--:R-:W-:Y:S09]  /*9810*/  FMUL.FTZ R5, R3, c[0x0][0x2d0] ;  /* 0x0000b40003057a20 */ /* 0x008ff20000410000 */
[----:B------:R-:W-:Y:S10]  /*9820*/  MUFU.EX2 R205, R205 ;  /* 0x000000cd00cd7308 */ /* 0x000ff40000000800 */
[----:B------:R-:W-:Y:S01]  /*9830*/  MUFU.EX2 R204, R204 ;  /* 0x000000cc00cc7308 */ /* 0x000fe20000000800 */
[----:B--2---:R-:W-:Y:S09]  /*9840*/  FFMA.FTZ R2, R131, c[0x0][0x2d0], -R4 ;  /* 0x0000b40083027a23 */ /* 0x004ff20000010804 */
[----:B------:R2:W3:Y:S02]  /*9850*/  MUFU.EX2 R223, R2 ;  /* 0x0000000200df7308 */ /* 0x0004e40000000800 */
[----:B--2---:R-:W-:Y:S02]  /*9860*/  FSEL R2, R109, RZ, P0 ;  /* 0x000000ff6d027208 */ /* 0x004fe40000000000 */
[----:B------:R-:W-:Y:S02]  /*9870*/  FSETP.NEU.FTZ.AND P0, PT, R3, -INF , PT ;  /* 0xff8000000300780b */ /* 0x000fe40003f1d000 */
[----:B----4-:R-:W-:Y:S01]  /*9880*/  F2FP.BF16.PACK_AB R128, R211, R14 ;  /* 0x0000000ed380723e */ /* 0x010fe200000010ff */
[----:B------:R-:W-:Y:S01]  /*9890*/  FADD.FTZ R0, -R2, R110 ;  /* 0x0000006e02007221 */ /* 0x000fe20000010100 */
[----:B-1----:R-:W-:Y:S01]  /*98a0*/  FSEL R108, R5, RZ, P0 ;  /* 0x000000ff056c7208 */ /* 0x002fe20000000000 */
[----:B------:R-:W-:Y:S01]  /*98b0*/  FFMA.FTZ R110, R138, c[0x0][0x2d0], -R4 ;  /* 0x0000b4008a6e7a23 */ /* 0x000fe20000010804 */
[----:B---3--:R-:W-:Y:S01]  /*98c0*/  F2FP.BF16.PACK_AB R130, R224, R223 ;  /* 0x000000dfe082723e */ /* 0x008fe200000010ff */
[----:B------:R-:W-:Y:S02]  /*98d0*/  FMUL.FTZ R0, R0, c[0x0][0x2d0] ;  /* 0x0000b40000007a20 */ /* 0x000fe40000410000 */
[----:B------:R-:W-:Y:S02]  /*98e0*/  FFMA.FTZ R5, R7, c[0x0][0x2d0], -R108 ;  /* 0x0000b40007057a23 */ /* 0x000fe4000001086c */
[----:B------:R1:W2:Y:S01]  /*98f0*/  MUFU.EX2 R2, R0 ;  /* 0x0000000000027308 */ /* 0x0002a20000000800 */
[--C-:B------:R-:W-:Y:S02]  /*9900*/  FFMA.FTZ R138, R136, c[0x0][0x2d0], -R4.reuse ;  /* 0x0000b400888a7a23 */ /* 0x100fe40000010804 */
[----:B------:R-:W-:Y:S07]  /*9910*/  FFMA.FTZ R136, R134, c[0x0][0x2d0], -R4 ;  /* 0x0000b40086887a23 */ /* 0x000fee0000010804 */
[----:B------:R3:W-:Y:S01]  /*9920*/  MUFU.EX2 R210, R5 ;  /* 0x0000000500d27308 */ /* 0x0007e20000000800 */
[--C-:B-1----:R-:W-:Y:S02]  /*9930*/  FFMA.FTZ R0, R6, c[0x0][0x2d0], -R108.reuse ;  /* 0x0000b40006007a23 */ /* 0x102fe4000001086c */
[C---:B--2---:R-:W-:Y:S07]  /*9940*/  FMUL.FTZ R8, R2.reuse, R112 ;  /* 0x0000007002087220 */ /* 0x044fee0000410000 */
[----:B------:R1:W2:Y:S01]  /*9950*/  MUFU.EX2 R209, R0 ;  /* 0x0000000000d17308 */ /* 0x0002a20000000800 */
[C---:B------:R-:W-:Y:S02]  /*9960*/  FMUL.FTZ R9, R2.reuse, R113 ;  /* 0x0000007102097220 */ /* 0x040fe40000410000 */
[C---:B------:R-:W-:Y:S02]  /*9970*/  FMUL.FTZ R12, R2.reuse, R68 ;  /* 0x00000044020c7220 */ /* 0x040fe40000410000 */
[----:B------:R-:W-:Y:S02]  /*9980*/  FMUL.FTZ R13, R2, R69 ;  /* 0x00000045020d7220 */ /* 0x000fe40000410000 */
[----:B---3--:R-:W-:Y:S02]  /*9990*/  FFMA.FTZ R5, R10, c[0x0][0x2d0], -R108 ;  /* 0x0000b4000a057a23 */ /* 0x008fe4000001086c */
[C---:B------:R-:W-:Y:S02]  /*99a0*/  FMUL.FTZ R24, R2.reuse, R80 ;  /* 0x0000005002187220 */ /* 0x040fe40000410000 */
[----:B------:R3:W-:Y:S01]  /*99b0*/  MUFU.EX2 R222, R5 ;  /* 0x0000000500de7308 */ /* 0x0007e20000000800 */
[C---:B------:R-:W-:Y:S02]  /*99c0*/  FFMA.FTZ R80, R2.reuse, R225, R14 ;  /* 0x000000e102507223 */ /* 0x040fe4000001000e */
[C---:B------:R-:W-:Y:S02]  /*99d0*/  FMUL.FTZ R16, R2.reuse, R72 ;  /* 0x0000004802107220 */ /* 0x040fe40000410000 */
[C---:B------:R-:W-:Y:S02]  /*99e0*/  FMUL.FTZ R17, R2.reuse, R73 ;  /* 0x0000004902117220 */ /* 0x040fe40000410000 */
[C---:B------:R-:W-:Y:S02]  /*99f0*/  FMUL.FTZ R20, R2.reuse, R76 ;  /* 0x0000004c02147220 */ /* 0x040fe40000410000 */
[C---:B------:R-:W-:Y:S02]  /*9a00*/  FMUL.FTZ R21, R2.reuse, R77 ;  /* 0x0000004d02157220 */ /* 0x040fe40000410000 */
[C---:B------:R-:W-:Y:S01]  /*9a10*/  FMUL.FTZ R25, R2.reuse, R81 ;  /* 0x0000005102197220 */ /* 0x040fe20000410000 */
[----:B-1----:R-:W-:Y:S01]  /*9a20*/  FSEL R0, R3, RZ, P0 ;  /* 0x000000ff03007208 */ /* 0x002fe20000000000 */
[----:B------:R-:W-:Y:S01]  /*9a30*/  FMUL.FTZ R28, R2, R84 ;  /* 0x00000054021c7220 */ /* 0x000fe20000410000 */
[----:B--2---:R-:W-:Y:S01]  /*9a40*/  F2FP.BF16.PACK_AB R129, R210, R209 ;  /* 0x000000d1d281723e */ /* 0x004fe200000010ff */
[----:B------:R-:W-:Y:S01]  /*9a50*/  FMUL.FTZ R29, R2, R85 ;  /* 0x00000055021d7220 */ /* 0x000fe20000410000 */
[----:B------:R-:W-:Y:S01]  /*9a60*/  ISETP.GT.AND P0, PT, R196, R232, PT ;  /* 0x000000e8c400720c */ /* 0x000fe20003f04270 */
[----:B------:R-:W-:Y:S01]  /*9a70*/  FADD.FTZ R0, -R0, R111 ;  /* 0x0000006f00007221 */ /* 0x000fe20000010100 */
[----:B------:R-:W-:Y:S01]  /*9a80*/  IADD3 R196, R196, -0x1, RZ ;  /* 0xffffffffc4c47810 */ /* 0x000fe20007ffe0ff */
[--C-:B------:R-:W-:Y:S02]  /*9a90*/  FFMA.FTZ R111, R139, c[0x0][0x2d0], -R4.reuse ;  /* 0x0000b4008b6f7a23 */ /* 0x100fe40000010804 */
[----:B------:R-:W-:Y:S02]  /*9aa0*/  FMUL.FTZ R0, R0, c[0x0][0x2d0] ;  /* 0x0000b40000007a20 */ /* 0x000fe40000410000 */
[--C-:B------:R-:W-:Y:S02]  /*9ab0*/  FFMA.FTZ R139, R137, c[0x0][0x2d0], -R4.reuse ;  /* 0x0000b400898b7a23 */ /* 0x100fe40000010804 */
[----:B------:R-:W-:Y:S02]  /*9ac0*/  FFMA.FTZ R137, R135, c[0x0][0x2d0], -R4 ;  /* 0x0000b40087897a23 */ /* 0x000fe40000010804 */
[----:B------:R-:W1:Y:S01]  /*9ad0*/  MUFU.EX2 R0, R0 ;  /* 0x0000000000007308 */ /* 0x000e620000000800 */
[----:B------:R-:W2:Y:S01]  /*9ae0*/  LDSM.16.MT88.4 R132, [R184] ;  /* 0x00000000b884783b */ /* 0x000ea20000004200 */
[--C-:B---3--:R-:W-:Y:S02]  /*9af0*/  FFMA.FTZ R5, R11, c[0x0][0x2d0], -R108.reuse ;  /* 0x0000b4000b057a23 */ /* 0x108fe4000001086c */
[C---:B------:R-:W-:Y:S02]  /*9b00*/  FMUL.FTZ R4, R2.reuse, R116 ;  /* 0x0000007402047220 */ /* 0x040fe40000410000 */
[C---:B------:R-:W-:Y:S02]  /*9b10*/  FMUL.FTZ R32, R2.reuse, R88 ;  /* 0x0000005802207220 */ /* 0x040fe40000410000 */
[C---:B------:R-:W-:Y:S02]  /*9b20*/  FMUL.FTZ R33, R2.reuse, R89 ;  /* 0x0000005902217220 */ /* 0x040fe40000410000 */
        /* <DEDUP_REMOVED lines=8> */
[----:B------:R-:W-:Y:S02]  /*9bb0*/  FMUL.FTZ R48, R2, R104 ;  /* 0x0000006802307220 */ /* 0x000fe40000410000 */
[C---:B-1----:R-:W-:Y:S02]  /*9bc0*/  FMUL.FTZ R10, R0.reuse, R114 ;  /* 0x00000072000a7220 */ /* 0x042fe40000410000 */
[C---:B------:R-:W-:Y:S02]  /*9bd0*/  FMUL.FTZ R11, R0.reuse, R115 ;  /* 0x00000073000b7220 */ /* 0x040fe40000410000 */
[----:B------:R-:W1:Y:S01]  /*9be0*/  LDSM.16.MT88.4 R112, [R186] ;  /* 0x00000000ba70783b */ /* 0x000e620000004200 */
[C---:B------:R-:W-:Y:S01]  /*9bf0*/  FMUL.FTZ R14, R0.reuse, R70 ;  /* 0x00000046000e7220 */ /* 0x040fe20000410000 */
[----:B------:R-:W-:Y:S01]  /*9c00*/  MUFU.EX2 R88, R140 ;  /* 0x0000008c00587308 */ /* 0x000fe20000000800 */
[----:B------:R-:W-:Y:S01]  /*9c10*/  FMUL.FTZ R15, R0, R71 ;  /* 0x00000047000f7220 */ /* 0x000fe20000410000 */
[----:B---3--:R-:W-:Y:S01]  /*9c20*/  F2FP.BF16.PACK_AB R131, R217, R222 ;  /* 0x000000ded983723e */ /* 0x008fe200000010ff */
[----:B------:R-:W-:Y:S03]  /*9c30*/  FMUL.FTZ R5, R2, R117 ;  /* 0x0000007502057220 */ /* 0x000fe60000410000 */
[----:B------:R-:W3:Y:S01]  /*9c40*/  LDSM.16.MT88.4 R68, [R185] ;  /* 0x00000000b944783b */ /* 0x000ee20000004200 */
[C---:B------:R-:W-:Y:S02]  /*9c50*/  FMUL.FTZ R6, R0.reuse, R118 ;  /* 0x0000007600067220 */ /* 0x040fe40000410000 */
[C---:B------:R-:W-:Y:S01]  /*9c60*/  FMUL.FTZ R7, R0.reuse, R119 ;  /* 0x0000007700077220 */ /* 0x040fe20000410000 */
[----:B------:R-:W-:Y:S01]  /*9c70*/  MUFU.EX2 R101, R137 ;  /* 0x0000008900657308 */ /* 0x000fe20000000800 */
[C---:B------:R-:W-:Y:S02]  /*9c80*/  FMUL.FTZ R18, R0.reuse, R74 ;  /* 0x0000004a00127220 */ /* 0x040fe40000410000 */
[C---:B------:R-:W-:Y:S02]  /*9c90*/  FMUL.FTZ R19, R0.reuse, R75 ;  /* 0x0000004b00137220 */ /* 0x040fe40000410000 */
[----:B------:R-:W-:Y:S01]  /*9ca0*/  LDSM.16.MT88.4 R72, [R184+0x800] ;  /* 0x00080000b848783b */ /* 0x000fe20000004200 */
[C---:B--2---:R-:W-:Y:S04]  /*9cb0*/  HMMA.16816.F32.BF16 R4, R128.reuse, R132, R4 ;  /* 0x000000848004723c */ /* 0x044fe80000041804 */
[----:B------:R-:W-:Y:S01]  /*9cc0*/  MUFU.EX2 R133, R221 ;  /* 0x000000dd00857308 */ /* 0x000fe20000000800 */
[C---:B------:R-:W-:Y:S02]  /*9cd0*/  FMUL.FTZ R22, R0.reuse, R78 ;  /* 0x0000004e00167220 */ /* 0x040fe40000410000 */
[C---:B------:R-:W-:Y:S01]  /*9ce0*/  FMUL.FTZ R23, R0.reuse, R79 ;  /* 0x0000004f00177220 */ /* 0x040fe20000410000 */
[C---:B------:R-:W-:Y:S01]  /*9cf0*/  HMMA.16816.F32.BF16 R8, R128.reuse, R134, R8 ;  /* 0x000000868008723c */ /* 0x040fe20000041808 */
[----:B------:R-:W-:Y:S03]  /*9d00*/  LDSM.16.MT88.4 R76, [R186+0x800] ;  /* 0x00080000ba4c783b */ /* 0x000fe60000004200 */
[C---:B------:R-:W-:Y:S02]  /*9d10*/  FMUL.FTZ R26, R0.reuse, R82 ;  /* 0x00000052001a7220 */ /* 0x040fe40000410000 */
[----:B------:R-:W-:Y:S01]  /*9d20*/  FMUL.FTZ R27, R0, R83 ;  /* 0x00000053001b7220 */ /* 0x000fe20000410000 */
[----:B------:R-:W-:Y:S01]  /*9d30*/  MUFU.EX2 R134, R220 ;  /* 0x000000dc00867308 */ /* 0x000fe20000000800 */
[----:B------:R-:W-:Y:S04]  /*9d40*/  FMUL.FTZ R49, R2, R105 ;  /* 0x0000006902317220 */ /* 0x000fe80000410000 */
[C---:B------:R-:W-:Y:S01]  /*9d50*/  FMUL.FTZ R50, R0.reuse, R106 ;  /* 0x0000006a00327220 */ /* 0x040fe20000410000 */
[C---:B-1----:R-:W-:Y:S03]  /*9d60*/  HMMA.16816.F32.BF16 R12, R128.reuse, R112, R12 ;  /* 0x00000070800c723c */ /* 0x042fe6000004180c */
[C---:B------:R-:W-:Y:S01]  /*9d70*/  FMUL.FTZ R51, R0.reuse, R107 ;  /* 0x0000006b00337220 */ /* 0x040fe20000410000 */
[----:B------:R-:W-:Y:S01]  /*9d80*/  MUFU.EX2 R135, R219 ;  /* 0x000000db00877308 */ /* 0x000fe20000000800 */
[----:B------:R-:W-:Y:S01]  /*9d90*/  LDSM.16.MT88.4 R104, [R186+0x5800] ;  /* 0x00580000ba68783b */ /* 0x000fe20000004200 */
[C---:B------:R-:W-:Y:S02]  /*9da0*/  FMUL.FTZ R30, R0.reuse, R86 ;  /* 0x00000056001e7220 */ /* 0x040fe40000410000 */
[C---:B------:R-:W-:Y:S04]  /*9db0*/  HMMA.16816.F32.BF16 R16, R128.reuse, R114, R16 ;  /* 0x000000728010723c */ /* 0x040fe80000041810 */
[C---:B------:R-:W-:Y:S01]  /*9dc0*/  FMUL.FTZ R31, R0.reuse, R87 ;  /* 0x00000057001f7220 */ /* 0x040fe20000410000 */
[----:B------:R-:W-:Y:S01]  /*9dd0*/  LDSM.16.MT88.4 R112, [R184+0x2800] ;  /* 0x00280000b870783b */ /* 0x000fe20000004200 */
[----:B------:R-:W1:Y:S01]  /*9de0*/  MUFU.EX2 R86, R141 ;  /* 0x0000008d00567308 */ /* 0x000e620000000800 */
[C---:B------:R-:W-:Y:S01]  /*9df0*/  FMUL.FTZ R34, R0.reuse, R90 ;  /* 0x0000005a00227220 */ /* 0x040fe20000410000 */
[C---:B---3--:R-:W-:Y:S04]  /*9e00*/  HMMA.16816.F32.BF16 R20, R128.reuse, R68, R20 ;  /* 0x000000448014723c */ /* 0x048fe80000041814 */
[C---:B------:R-:W-:Y:S02]  /*9e10*/  FMUL.FTZ R35, R0.reuse, R91 ;  /* 0x0000005b00237220 */ /* 0x040fe40000410000 */
[C---:B------:R-:W-:Y:S02]  /*9e20*/  FMUL.FTZ R38, R0.reuse, R94 ;  /* 0x0000005e00267220 */ /* 0x040fe40000410000 */
[C---:B------:R-:W-:Y:S01]  /*9e30*/  HMMA.16816.F32.BF16 R24, R128.reuse, R70, R24 ;  /* 0x000000468018723c */ /* 0x040fe20000041818 */
[----:B------:R-:W2:Y:S01]  /*9e40*/  LDSM.16.MT88.4 R68, [R189] ;  /* 0x00000000bd44783b */ /* 0x000ea20000004200 */
[----:B------:R-:W-:Y:S02]  /*9e50*/  MUFU.EX2 R91, R111 ;  /* 0x0000006f005b7308 */ /* 0x000fe40000000800 */
[C---:B------:R-:W-:Y:S02]  /*9e60*/  FMUL.FTZ R39, R0.reuse, R95 ;  /* 0x0000005f00277220 */ /* 0x040fe40000410000 */
[C---:B------:R-:W-:Y:S02]  /*9e70*/  FMUL.FTZ R42, R0.reuse, R98 ;  /* 0x00000062002a7220 */ /* 0x040fe40000410000 */
[C---:B------:R-:W-:Y:S04]  /*9e80*/  FMUL.FTZ R43, R0.reuse, R99 ;  /* 0x00000063002b7220 */ /* 0x040fe80000410000 */
[----:B------:R-:W-:Y:S01]  /*9e90*/  MUFU.EX2 R98, R110 ;  /* 0x0000006e00627308 */ /* 0x000fe20000000800 */
[C---:B------:R-:W-:Y:S02]  /*9ea0*/  FMUL.FTZ R46, R0.reuse, R102 ;  /* 0x00000066002e7220 */ /* 0x040fe40000410000 */
[----:B------:R-:W-:Y:S02]  /*9eb0*/  FMUL.FTZ R47, R0, R103 ;  /* 0x00000067002f7220 */ /* 0x000fe40000410000 */
[C---:B------:R-:W-:Y:S02]  /*9ec0*/  FMUL.FTZ R52, R2.reuse, R52 ;  /* 0x0000003402347220 */ /* 0x040fe40000410000 */
[C---:B------:R-:W-:Y:S02]  /*9ed0*/  FMUL.FTZ R53, R2.reuse, R53 ;  /* 0x0000003502357220 */ /* 0x040fe40000410000 */
[C---:B------:R-:W-:Y:S01]  /*9ee0*/  FMUL.FTZ R56, R2.reuse, R56 ;  /* 0x0000003802387220 */ /* 0x040fe20000410000 */
[----:B------:R-:W-:Y:S01]  /*9ef0*/  MUFU.EX2 R95, R139 ;  /* 0x0000008b005f7308 */ /* 0x000fe20000000800 */
[----:B------:R-:W-:Y:S02]  /*9f00*/  FMUL.FTZ R57, R2, R57 ;  /* 0x0000003902397220 */ /* 0x000fe40000410000 */
[C---:B------:R-:W-:Y:S02]  /*9f10*/  FMUL.FTZ R54, R0.reuse, R54 ;  /* 0x0000003600367220 */ /* 0x040fe40000410000 */
[C---:B------:R-:W-:Y:S02]  /*9f20*/  FMUL.FTZ R55, R0.reuse, R55 ;  /* 0x0000003700377220 */ /* 0x040fe40000410000 */
[C---:B------:R-:W-:Y:S02]  /*9f30*/  FMUL.FTZ R58, R0.reuse, R58 ;  /* 0x0000003a003a7220 */ /* 0x040fe40000410000 */
[----:B------:R-:W-:Y:S01]  /*9f40*/  FMUL.FTZ R59, R0, R59 ;  /* 0x0000003b003b7220 */ /* 0x000fe20000410000 */
[----:B------:R-:W-:Y:S01]  /*9f50*/  MUFU.EX2 R141, R215 ;  /* 0x000000d7008d7308 */ /* 0x000fe20000000800 */
[C---:B------:R-:W-:Y:S02]  /*9f60*/  FMUL.FTZ R60, R2.reuse, R60 ;  /* 0x0000003c023c7220 */ /* 0x040fe40000410000 */
[C---:B------:R-:W-:Y:S02]  /*9f70*/  FMUL.FTZ R61, R2.reuse, R61 ;  /* 0x0000003d023d7220 */ /* 0x040fe40000410000 */
[C---:B------:R-:W-:Y:S02]  /*9f80*/  FMUL.FTZ R64, R2.reuse, R64 ;  /* 0x0000004002407220 */ /* 0x040fe40000410000 */
[----:B------:R-:W-:Y:S01]  /*9f90*/  FMUL.FTZ R65, R2, R65 ;  /* 0x0000004102417220 */ /* 0x000fe20000410000 */
[C---:B--2---:R-:W-:Y:S03]  /*9fa0*/  HMMA.16816.F32.BF16 R28, R128.reuse, R68, R28 ;  /* 0x00000044801c723c */ /* 0x044fe6000004181c */
[--C-:B------:R-:W-:Y:S02]  /*9fb0*/  FFMA.FTZ R2, R142, c[0x0][0x2d0], -R108.reuse ;  /* 0x0000b4008e027a23 */ /* 0x100fe4000001086c */
[C---:B------:R-:W-:Y:S01]  /*9fc0*/  FMUL.FTZ R62, R0.reuse, R62 ;  /* 0x0000003e003e7220 */ /* 0x040fe20000410000 */
[----:B------:R-:W-:Y:S01]  /*9fd0*/  MUFU.EX2 R142, R214 ;  /* 0x000000d6008e7308 */ /* 0x000fe20000000800 */
[C---:B------:R-:W-:Y:S01]  /*9fe0*/  FMUL.FTZ R63, R0.reuse, R63 ;  /* 0x0000003f003f7220 */ /* 0x040fe20000410000 */
[C---:B------:R-:W-:Y:S01]  /*9ff0*/  HMMA.16816.F32.BF16 R32, R128.reuse, R70, R32 ;  /* 0x000000468020723c */ /* 0x040fe20000041820 */
[----:B------:R-:W2:Y:S03]  /*a000*/  LDSM.16.MT88.4 R68, [R184+0x3000] ;  /* 0x00300000b844783b */ /* 0x000ea60000004200 */
[C---:B------:R-:W-:Y:S02]  /*a010*/  FMUL.FTZ R66, R0.reuse, R66 ;  /* 0x0000004200427220 */ /* 0x040fe40000410000 */
[C---:B------:R-:W-:Y:S02]  /*a020*/  FMUL.FTZ R67, R0.reuse, R67 ;  /* 0x0000004300437220 */ /* 0x040fe40000410000 */
[----:B------:R3:W-:Y:S01]  /*a030*/  MUFU.EX2 R85, R2 ;  /* 0x0000000200557308 */ /* 0x0007e20000000800 */
[----:B------:R-:W-:Y:S03]  /*a040*/  FFMA.FTZ R0, R0, R226, R209 ;  /* 0x000000e200007223 */ /* 0x000fe600000100d1 */
[--C-:B------:R-:W-:Y:S02]  /*a050*/  FFMA.FTZ R92, R188, c[0x0][0x2d0], -R108.reuse ;  /* 0x0000b400bc5c7a23 */ /* 0x100fe4000001086c */
[--C-:B------:R-:W-:Y:S04]  /*a060*/  FFMA.FTZ R93, R179, c[0x0][0x2d0], -R108.reuse ;  /* 0x0000b400b35d7a23 */ /* 0x100fe8000001086c */
[----:B------:R-:W-:Y:S10]  /*a070*/  MUFU.EX2 R111, R92 ;  /* 0x0000005c006f7308 */ /* 0x000ff40000000800 */
[----:B------:R-:W-:Y:S01]  /*a080*/  MUFU.EX2 R110, R93 ;  /* 0x0000005d006e7308 */ /* 0x000fe20000000800 */
[--C-:B---3--:R-:W-:Y:S09]  /*a090*/  FFMA.FTZ R2, R143, c[0x0][0x2d0], -R108.reuse ;  /* 0x0000b4008f027a23 */ /* 0x108ff2000001086c */
[----:B------:R3:W4:Y:S01]  /*a0a0*/  MUFU.EX2 R87, R2 ;  /* 0x0000000200577308 */ /* 0x0007220000000800 */
[C---:B--2---:R-:W-:Y:S09]  /*a0b0*/  HMMA.16816.F32.BF16 R36, R128.reuse, R68, R36 ;  /* 0x000000448024723c */ /* 0x044ff20000041824 */
[----:B------:R-:W-:Y:S01]  /*a0c0*/  MUFU.EX2 R143, R213 ;  /* 0x000000d5008f7308 */ /* 0x000fe20000000800 */
[C---:B------:R-:W-:Y:S01]  /*a0d0*/  HMMA.16816.F32.BF16 R40, R128.reuse, R70, R40 ;  /* 0x000000468028723c */ /* 0x040fe20000041828 */
[----:B------:R-:W2:Y:S02]  /*a0e0*/  LDSM.16.MT88.4 R68, [R186+0x3000] ;  /* 0x00300000ba44783b */ /* 0x000ea40000004200 */
[--C-:B---3--:R-:W-:Y:S06]  /*a0f0*/  FFMA.FTZ R2, R144, c[0x0][0x2d0], -R108.reuse ;  /* 0x0000b40090027a23 */ /* 0x108fec000001086c */
[----:B------:R-:W-:Y:S10]  /*a100*/  MUFU.EX2 R144, R212 ;  /* 0x000000d400907308 */ /* 0x000ff40000000800 */
[----:B------:R3:W-:Y:S01]  /*a110*/  MUFU.EX2 R90, R2 ;  /* 0x00000002005a7308 */ /* 0x0007e20000000800 */
[C---:B--2---:R-:W-:Y:S08]  /*a120*/  HMMA.16816.F32.BF16 R44, R128.reuse, R68, R44 ;  /* 0x00000044802c723c */ /* 0x044ff0000004182c */
[C---:B------:R-:W-:Y:S01]  /*a130*/  HMMA.16816.F32.BF16 R48, R128.reuse, R70, R48 ;  /* 0x000000468030723c */ /* 0x040fe20000041830 */
[----:B------:R-:W2:Y:S03]  /*a140*/  LDSM.16.MT88.4 R68, [R185+0x3000] ;  /* 0x00300000b944783b */ /* 0x000ea60000004200 */
[----:B---3--:R-:W-:Y:S04]  /*a150*/  FFMA.FTZ R2, R145, c[0x0][0x2d0], -R108 ;  /* 0x0000b40091027a23 */ /* 0x008fe8000001086c */
[----:B------:R3:W5:Y:S04]  /*a160*/  MUFU.EX2 R99, R2 ;  /* 0x0000000200637308 */ /* 0x0007680000000800 */
[----:B---3--:R-:W-:Y:S02]  /*a170*/  FADD.FTZ R2, R211, R80 ;  /* 0x00000050d3027221 */ /* 0x008fe40000010000 */
[----:B------:R-:W-:Y:S04]  /*a180*/  FADD.FTZ R80, R210, R0 ;  /* 0x00000000d2507221 */ /* 0x000fe80000010000 */
[----:B------:R-:W-:Y:S01]  /*a190*/  MUFU.EX2 R211, R136 ;  /* 0x0000008800d37308 */ /* 0x000fe20000000800 */
[--C-:B------:R-:W-:Y:S01]  /*a1a0*/  FFMA.FTZ R0, R146, c[0x0][0x2d0], -R108.reuse ;  /* 0x0000b40092007a23 */ /* 0x100fe2000001086c */
[C---:B--2---:R-:W-:Y:S08]  /*a1b0*/  HMMA.16816.F32.BF16 R52, R128.reuse, R68, R52 ;  /* 0x000000448034723c */ /* 0x044ff00000041834 */
[----:B------:R2:W-:Y:S01]  /*a1c0*/  MUFU.EX2 R96, R0 ;  /* 0x0000000000607308 */ /* 0x0005e20000000800 */
[C---:B------:R-:W-:Y:S01]  /*a1d0*/  HMMA.16816.F32.BF16 R56, R128.reuse, R70, R56 ;  /* 0x000000468038723c */ /* 0x040fe20000041838 */
[----:B------:R-:W3:Y:S08]  /*a1e0*/  LDSM.16.MT88.4 R68, [R187+0x3000] ;  /* 0x00300000bb44783b */ /* 0x000ef00000004200 */
[----:B------:R-:W1:Y:S03]  /*a1f0*/  MUFU.EX2 R136, R218 ;  /* 0x000000da00887308 */ /* 0x000e660000000800 */
[--C-:B--2---:R-:W-:Y:S07]  /*a200*/  FFMA.FTZ R0, R147, c[0x0][0x2d0], -R108.reuse ;  /* 0x0000b40093007a23 */ /* 0x104fee000001086c */
[----:B------:R2:W-:Y:S01]  /*a210*/  MUFU.EX2 R100, R0 ;  /* 0x0000000000647308 */ /* 0x0005e20000000800 */
[C---:B---3--:R-:W-:Y:S07]  /*a220*/  HMMA.16816.F32.BF16 R60, R128.reuse, R68, R60 ;  /* 0x00000044803c723c */ /* 0x048fee000004183c */
[----:B-1----:R-:W-:Y:S01]  /*a230*/  F2FP.BF16.PACK_AB R68, R88, R86 ;  /* 0x000000565844723e */ /* 0x002fe200000010ff */
[----:B------:R-:W-:Y:S04]  /*a240*/  HMMA.16816.F32.BF16 R64, R128, R70, R64 ;  /* 0x000000468040723c */ /* 0x000fe80000041840 */
[----:B----4-:R-:W-:Y:S01]  /*a250*/  F2FP.BF16.PACK_AB R69, R87, R85 ;  /* 0x000000555745723e */ /* 0x010fe200000010ff */
[--C-:B--2---:R-:W-:Y:S02]  /*a260*/  FFMA.FTZ R0, R148, c[0x0][0x2d0], -R108.reuse ;  /* 0x0000b40094007a23 */ /* 0x104fe4000001086c */
[----:B------:R-:W-:Y:S02]  /*a270*/  F2FP.BF16.PACK_AB R70, R98, R91 ;  /* 0x0000005b6246723e */ /* 0x000fe400000010ff */
[----:B-----5:R-:W-:Y:S01]  /*a280*/  F2FP.BF16.PACK_AB R71, R99, R90 ;  /* 0x0000005a6347723e */ /* 0x020fe200000010ff */
[----:B------:R1:W-:Y:S02]  /*a290*/  MUFU.EX2 R210, R0 ;  /* 0x0000000000d27308 */ /* 0x0003e40000000800 */
[----:B------:R-:W-:Y:S02]  /*a2a0*/  F2FP.BF16.PACK_AB R128, R134, R133 ;  /* 0x000000858680723e */ /* 0x000fe400000010ff */
[----:B------:R-:W-:Y:S02]  /*a2b0*/  F2FP.BF16.PACK_AB R130, R136, R135 ;  /* 0x000000878882723e */ /* 0x000fe400000010ff */
[C---:B------:R-:W-:Y:S08]  /*a2c0*/  HMMA.16816.F32.BF16 R4, R68.reuse, R72, R4 ;  /* 0x000000484404723c */ /* 0x040ff00000041804 */
[C---:B------:R-:W-:Y:S01]  /*a2d0*/  HMMA.16816.F32.BF16 R8, R68.reuse, R74, R8 ;  /* 0x0000004a4408723c */ /* 0x040fe20000041808 */
[----:B------:R-:W2:Y:S07]  /*a2e0*/  LDSM.16.MT88.4 R72, [R185+0x800] ;  /* 0x00080000b948783b */ /* 0x000eae0000004200 */
[C---:B------:R-:W-:Y:S04]  /*a2f0*/  HMMA.16816.F32.BF16 R12, R68.reuse, R76, R12 ;  /* 0x0000004c440c723c */ /* 0x040fe8000004180c */
[----:B-1----:R-:W-:Y:S02]  /*a300*/  FFMA.FTZ R0, R149, c[0x0][0x2d0], -R108 ;  /* 0x0000b40095007a23 */ /* 0x002fe4000001086c */
[----:B------:R-:W-:Y:S02]  /*a310*/  MUFU.EX2 R149, R207 ;  /* 0x000000cf00957308 */ /* 0x000fe40000000800 */
[C---:B------:R-:W-:Y:S01]  /*a320*/  HMMA.16816.F32.BF16 R16, R68.reuse, R78, R16 ;  /* 0x0000004e4410723c */ /* 0x040fe20000041810 */
[----:B------:R-:W1:Y:S07]  /*a330*/  LDSM.16.MT88.4 R76, [R187+0x800] ;  /* 0x00080000bb4c783b */ /* 0x000e6e0000004200 */
[----:B------:R3:W-:Y:S01]  /*a340*/  MUFU.EX2 R209, R0 ;  /* 0x0000000000d17308 */ /* 0x0007e20000000800 */
[C---:B--2---:R-:W-:Y:S03]  /*a350*/  HMMA.16816.F32.BF16 R20, R68.reuse, R72, R20 ;  /* 0x000000484414723c */ /* 0x044fe60000041814 */
[----:B---3--:R-:W-:Y:S05]  /*a360*/  FADD.FTZ R0, R223, R2 ;  /* 0x00000002df007221 */ /* 0x008fea0000010000 */
[C---:B------:R-:W-:Y:S01]  /*a370*/  HMMA.16816.F32.BF16 R24, R68.reuse, R74, R24 ;  /* 0x0000004a4418723c */ /* 0x040fe20000041818 */
[----:B------:R-:W2:Y:S03]  /*a380*/  LDSM.16.MT88.4 R72, [R184+0x3800] ;  /* 0x00380000b848783b */ /* 0x000ea60000004200 */
[----:B------:R-:W-:Y:S02]  /*a390*/  FADD.FTZ R2, R222, R80 ;  /* 0x00000050de027221 */ /* 0x000fe40000010000 */
[----:B------:R-:W-:Y:S02]  /*a3a0*/  FADD.FTZ R84, R224, R0 ;  /* 0x00000000e0547221 */ /* 0x000fe40000010000 */
[C---:B-1----:R-:W-:Y:S01]  /*a3b0*/  HMMA.16816.F32.BF16 R28, R68.reuse, R76, R28 ;  /* 0x0000004c441c723c */ /* 0x042fe2000004181c */
[----:B------:R-:W-:Y:S03]  /*a3c0*/  LDSM.16.MT88.4 R80, [R185+0x1000] ;  /* 0x00100000b950783b */ /* 0x000fe60000004200 */
[----:B------:R-:W-:Y:S02]  /*a3d0*/  FADD.FTZ R84, R86, R84 ;  /* 0x0000005456547221 */ /* 0x000fe40000010000 */
[----:B------:R-:W-:Y:S02]  /*a3e0*/  FADD.FTZ R2, R217, R2 ;  /* 0x00000002d9027221 */ /* 0x000fe40000010000 */
[C---:B------:R-:W-:Y:S01]  /*a3f0*/  HMMA.16816.F32.BF16 R32, R68.reuse, R78, R32 ;  /* 0x0000004e4420723c */ /* 0x040fe20000041820 */
[----:B------:R-:W1:Y:S03]  /*a400*/  LDSM.16.MT88.4 R76, [R186+0x3800] ;  /* 0x00380000ba4c783b */ /* 0x000e660000004200 */
[----:B------:R-:W-:Y:S02]  /*a410*/  FADD.FTZ R2, R85, R2 ;  /* 0x0000000255027221 */ /* 0x000fe40000010000 */
[----:B------:R-:W-:Y:S02]  /*a420*/  FADD.FTZ R88, R88, R84 ;  /* 0x0000005458587221 */ /* 0x000fe40000010000 */
[----:B------:R-:W-:Y:S02]  /*a430*/  FADD.FTZ R89, R87, R2 ;  /* 0x0000000257597221 */ /* 0x000fe40000010000 */
[----:B------:R-:W-:Y:S02]  /*a440*/  LDSM.16.MT88.4 R84, [R185+0x1800] ;  /* 0x00180000b954783b */ /* 0x000fe40000004200 */
[----:B------:R-:W-:Y:S02]  /*a450*/  FADD.FTZ R94, R90, R89 ;  /* 0x000000595a5e7221 */ /* 0x000fe40000010000 */
[--C-:B------:R-:W-:Y:S02]  /*a460*/  FFMA.FTZ R2, R203, c[0x0][0x2d0], -R108.reuse ;  /* 0x0000b400cb027a23 */ /* 0x100fe4000001086c */
[----:B------:R-:W-:Y:S02]  /*a470*/  FFMA.FTZ R0, R150, c[0x0][0x2d0], -R108 ;  /* 0x0000b40096007a23 */ /* 0x000fe4000001086c */
[----:B------:R3:W4:Y:S01]  /*a480*/  MUFU.EX2 R132, R2 ;  /* 0x0000000200847308 */ /* 0x0007220000000800 */
[C---:B--2---:R-:W-:Y:S09]  /*a490*/  HMMA.16816.F32.BF16 R36, R68.reuse, R72, R36 ;  /* 0x000000484424723c */ /* 0x044ff20000041824 */
[----:B------:R2:W5:Y:S01]  /*a4a0*/  MUFU.EX2 R148, R0 ;  /* 0x0000000000947308 */ /* 0x0005620000000800 */
[C---:B------:R-:W-:Y:S01]  /*a4b0*/  HMMA.16816.F32.BF16 R40, R68.reuse, R74, R40 ;  /* 0x0000004a4428723c */ /* 0x040fe20000041828 */
[----:B------:R-:W5:Y:S07]  /*a4c0*/  LDSM.16.MT88.4 R72, [R185+0x3800] ;  /* 0x00380000b948783b */ /* 0x000f6e0000004200 */
[C---:B-1----:R-:W-:Y:S04]  /*a4d0*/  HMMA.16816.F32.BF16 R44, R68.reuse, R76, R44 ;  /* 0x0000004c442c723c */ /* 0x042fe8000004182c */
[----:B---3--:R-:W-:Y:S01]  /*a4e0*/  FADD.FTZ R2, R99, R94 ;  /* 0x0000005e63027221 */ /* 0x008fe20000010000 */
[----:B----4-:R-:W-:Y:S03]  /*a4f0*/  F2FP.BF16.PACK_AB R129, R111, R132 ;  /* 0x000000846f81723e */ /* 0x010fe600000010ff */
[C---:B------:R-:W-:Y:S01]  /*a500*/  HMMA.16816.F32.BF16 R48, R68.reuse, R78, R48 ;  /* 0x0000004e4430723c */ /* 0x040fe20000041830 */
[----:B------:R-:W1:Y:S03]  /*a510*/  LDSM.16.MT88.4 R76, [R187+0x3800] ;  /* 0x00380000bb4c783b */ /* 0x000e660000004200 */
[----:B------:R-:W-:Y:S02]  /*a520*/  FADD.FTZ R2, R96, R2 ;  /* 0x0000000260027221 */ /* 0x000fe40000010000 */
[----:B--2---:R-:W-:Y:S02]  /*a530*/  FFMA.FTZ R0, R151, c[0x0][0x2d0], -R108 ;  /* 0x0000b40097007a23 */ /* 0x004fe4000001086c */
[----:B------:R-:W-:Y:S02]  /*a540*/  FADD.FTZ R2, R100, R2 ;  /* 0x0000000264027221 */ /* 0x000fe40000010000 */
[----:B------:R2:W3:Y:S02]  /*a550*/  MUFU.EX2 R147, R0 ;  /* 0x0000000000937308 */ /* 0x0004e40000000800 */
[----:B------:R-:W-:Y:S04]  /*a560*/  FADD.FTZ R2, R210, R2 ;  /* 0x00000002d2027221 */ /* 0x000fe80000010000 */
[----:B------:R-:W-:Y:S04]  /*a570*/  FADD.FTZ R2, R209, R2 ;  /* 0x00000002d1027221 */ /* 0x000fe80000010000 */
[----:B-----5:R-:W-:Y:S01]  /*a580*/  FADD.FTZ R2, R148, R2 ;  /* 0x0000000294027221 */ /* 0x020fe20000010000 */
[C---:B------:R-:W-:Y:S08]  /*a590*/  HMMA.16816.F32.BF16 R52, R68.reuse, R72, R52 ;  /* 0x000000484434723c */ /* 0x040ff00000041834 */
[C---:B------:R-:W-:Y:S01]  /*a5a0*/  HMMA.16816.F32.BF16 R56, R68.reuse, R74, R56 ;  /* 0x0000004a4438723c */ /* 0x040fe20000041838 */
[----:B------:R-:W4:Y:S03]  /*a5b0*/  LDSM.16.MT88.4 R72, [R184+0x1000] ;  /* 0x00100000b848783b */ /* 0x000f260000004200 */
[----:B--2---:R-:W-:Y:S02]  /*a5c0*/  FFMA.FTZ R0, R176, c[0x0][0x2d0], -R108 ;  /* 0x0000b400b0007a23 */ /* 0x004fe4000001086c */
[----:B---3--:R-:W-:Y:S02]  /*a5d0*/  FADD.FTZ R2, R147, R2 ;  /* 0x0000000293027221 */ /* 0x008fe40000010000 */
[C---:B-1----:R-:W-:Y:S01]  /*a5e0*/  HMMA.16816.F32.BF16 R60, R68.reuse, R76, R60 ;  /* 0x0000004c443c723c */ /* 0x042fe2000004183c */
[----:B------:R1:W2:Y:S07]  /*a5f0*/  MUFU.EX2 R146, R0 ;  /* 0x0000000000927308 */ /* 0x0002ae0000000800 */
[----:B------:R-:W-:Y:S01]  /*a600*/  HMMA.16816.F32.BF16 R64, R68, R78, R64 ;  /* 0x0000004e4440723c */ /* 0x000fe20000041840 */
[----:B------:R-:W3:Y:S06]  /*a610*/  LDSM.16.MT88.4 R76, [R186+0x1000] ;  /* 0x00100000ba4c783b */ /* 0x000eec0000004200 */
[----:B------:R-:W-:Y:S02]  /*a620*/  F2FP.BF16.PACK_AB R68, R97, R95 ;  /* 0x0000005f6144723e */ /* 0x000fe400000010ff */
[----:B------:R-:W-:Y:S03]  /*a630*/  F2FP.BF16.PACK_AB R69, R100, R96 ;  /* 0x000000606445723e */ /* 0x000fe600000010ff */
[----:B------:R-:W-:Y:S02]  /*a640*/  F2FP.BF16.PACK_AB R70, R211, R101 ;  /* 0x00000065d346723e */ /* 0x000fe400000010ff */
[----:B------:R-:W-:Y:S01]  /*a650*/  F2FP.BF16.PACK_AB R71, R209, R210 ;  /* 0x000000d2d147723e */ /* 0x000fe200000010ff */
[----:B-1----:R-:W-:Y:S02]  /*a660*/  FFMA.FTZ R0, R177, c[0x0][0x2d0], -R108 ;  /* 0x0000b400b1007a23 */ /* 0x002fe4000001086c */
[----:B--2---:R-:W-:Y:S02]  /*a670*/  FADD.FTZ R2, R146, R2 ;  /* 0x0000000292027221 */ /* 0x004fe40000010000 */
[----:B------:R1:W2:Y:S02]  /*a680*/  MUFU.EX2 R145, R0 ;  /* 0x0000000000917308 */ /* 0x0002a40000000800 */
[C---:B----4-:R-:W-:Y:S08]  /*a690*/  HMMA.16816.F32.BF16 R4, R68.reuse, R72, R4 ;  /* 0x000000484404723c */ /* 0x050ff00000041804 */
[C---:B------:R-:W-:Y:S01]  /*a6a0*/  HMMA.16816.F32.BF16 R8, R68.reuse, R74, R8 ;  /* 0x0000004a4408723c */ /* 0x040fe20000041808 */
[----:B------:R-:W4:Y:S07]  /*a6b0*/  LDSM.16.MT88.4 R72, [R187+0x1000] ;  /* 0x00100000bb48783b */ /* 0x000f2e0000004200 */
[C---:B---3--:R-:W-:Y:S04]  /*a6c0*/  HMMA.16816.F32.BF16 R12, R68.reuse, R76, R12 ;  /* 0x0000004c440c723c */ /* 0x048fe8000004180c */
[----:B-1----:R-:W-:Y:S02]  /*a6d0*/  FFMA.FTZ R0, R195, c[0x0][0x2d0], -R108 ;  /* 0x0000b400c3007a23 */ /* 0x002fe4000001086c */
[----:B--2---:R-:W-:Y:S02]  /*a6e0*/  FADD.FTZ R2, R145, R2 ;  /* 0x0000000291027221 */ /* 0x004fe40000010000 */
[C---:B------:R-:W-:Y:S01]  /*a6f0*/  HMMA.16816.F32.BF16 R16, R68.reuse, R78, R16 ;  /* 0x0000004e4410723c */ /* 0x040fe20000041810 */
[----:B------:R-:W1:Y:S01]  /*a700*/  LDSM.16.MT88.4 R76, [R184+0x4000] ;  /* 0x00400000b84c783b */ /* 0x000e620000004200 */
[----:B------:R2:W3:Y:S06]  /*a710*/  MUFU.EX2 R140, R0 ;  /* 0x00000000008c7308 */ /* 0x0004ec0000000800 */
[C---:B------:R-:W-:Y:S08]  /*a720*/  HMMA.16816.F32.BF16 R20, R68.reuse, R80, R20 ;  /* 0x000000504414723c */ /* 0x040ff00000041814 */
[C---:B------:R-:W-:Y:S01]  /*a730*/  HMMA.16816.F32.BF16 R24, R68.reuse, R82, R24 ;  /* 0x000000524418723c */ /* 0x040fe20000041818 */
[----:B------:R-:W5:Y:S07]  /*a740*/  LDSM.16.MT88.4 R80, [R186+0x4000] ;  /* 0x00400000ba50783b */ /* 0x000f6e0000004200 */
[C---:B----4-:R-:W-:Y:S04]  /*a750*/  HMMA.16816.F32.BF16 R28, R68.reuse, R72, R28 ;  /* 0x00000048441c723c */ /* 0x050fe8000004181c */
[----:B--2---:R-:W-:Y:S02]  /*a760*/  FFMA.FTZ R0, R200, c[0x0][0x2d0], -R108 ;  /* 0x0000b400c8007a23 */ /* 0x004fe4000001086c */
[----:B---3--:R-:W-:Y:S02]  /*a770*/  FADD.FTZ R2, R140, R2 ;  /* 0x000000028c027221 */ /* 0x008fe40000010000 */
[----:B------:R2:W3:Y:S01]  /*a780*/  MUFU.EX2 R139, R0 ;  /* 0x00000000008b7308 */ /* 0x0004e20000000800 */
[C---:B------:R-:W-:Y:S01]  /*a790*/  HMMA.16816.F32.BF16 R32, R68.reuse, R74, R32 ;  /* 0x0000004a4420723c */ /* 0x040fe20000041820 */
[----:B------:R-:W4:Y:S07]  /*a7a0*/  LDSM.16.MT88.4 R72, [R185+0x4000] ;  /* 0x00400000b948783b */ /* 0x000f2e0000004200 */
[C---:B-1----:R-:W-:Y:S08]  /*a7b0*/  HMMA.16816.F32.BF16 R36, R68.reuse, R76, R36 ;  /* 0x0000004c4424723c */ /* 0x042ff00000041824 */
[C---:B------:R-:W-:Y:S01]  /*a7c0*/  HMMA.16816.F32.BF16 R40, R68.reuse, R78, R40 ;  /* 0x0000004e4428723c */ /* 0x040fe20000041828 */
[----:B------:R-:W1:Y:S03]  /*a7d0*/  LDSM.16.MT88.4 R76, [R187+0x4000] ;  /* 0x00400000bb4c783b */ /* 0x000e660000004200 */
[----:B--2---:R-:W-:Y:S04]  /*a7e0*/  FFMA.FTZ R0, R201, c[0x0][0x2d0], -R108 ;  /* 0x0000b400c9007a23 */ /* 0x004fe8000001086c */
[C---:B-----5:R-:W-:Y:S01]  /*a7f0*/  HMMA.16816.F32.BF16 R44, R68.reuse, R80, R44 ;  /* 0x00000050442c723c */ /* 0x060fe2000004182c */
[----:B------:R2:W5:Y:S03]  /*a800*/  MUFU.EX2 R138, R0 ;  /* 0x00000000008a7308 */ /* 0x0005660000000800 */
[----:B---3--:R-:W-:Y:S04]  /*a810*/  FADD.FTZ R2, R139, R2 ;  /* 0x000000028b027221 */ /* 0x008fe80000010000 */
[C---:B------:R-:W-:Y:S01]  /*a820*/  HMMA.16816.F32.BF16 R48, R68.reuse, R82, R48 ;  /* 0x000000524430723c */ /* 0x040fe20000041830 */
[----:B------:R-:W3:Y:S07]  /*a830*/  LDSM.16.MT88.4 R80, [R184+0x1800] ;  /* 0x00180000b850783b */ /* 0x000eee0000004200 */
[C---:B----4-:R-:W-:Y:S08]  /*a840*/  HMMA.16816.F32.BF16 R52, R68.reuse, R72, R52 ;  /* 0x000000484434723c */ /* 0x050ff00000041834 */
[C---:B------:R-:W-:Y:S01]  /*a850*/  HMMA.16816.F32.BF16 R56, R68.reuse, R74, R56 ;  /* 0x0000004a4438723c */ /* 0x040fe20000041838 */
[----:B------:R-:W4:Y:S03]  /*a860*/  LDSM.16.MT88.4 R72, [R186+0x1800] ;  /* 0x00180000ba48783b */ /* 0x000f260000004200 */
[--C-:B--2---:R-:W-:Y:S02]  /*a870*/  FFMA.FTZ R0, R202, c[0x0][0x2d0], -R108.reuse ;  /* 0x0000b400ca007a23 */ /* 0x104fe4000001086c */
[----:B------:R-:W-:Y:S02]  /*a880*/  FFMA.FTZ R108, R178, c[0x0][0x2d0], -R108 ;  /* 0x0000b400b26c7a23 */ /* 0x000fe4000001086c */
[C---:B-1----:R-:W-:Y:S01]  /*a890*/  HMMA.16816.F32.BF16 R60, R68.reuse, R76, R60 ;  /* 0x0000004c443c723c */ /* 0x042fe2000004183c */
[----:B------:R1:W-:Y:S03]  /*a8a0*/  MUFU.EX2 R137, R0 ;  /* 0x0000000000897308 */ /* 0x0003e60000000800 */
[----:B-----5:R-:W-:Y:S04]  /*a8b0*/  FADD.FTZ R2, R138, R2 ;  /* 0x000000028a027221 */ /* 0x020fe80000010000 */
[----:B------:R-:W-:Y:S01]  /*a8c0*/  HMMA.16816.F32.BF16 R64, R68, R78, R64 ;  /* 0x0000004e4440723c */ /* 0x000fe20000041840 */
[----:B------:R-:W2:Y:S02]  /*a8d0*/  LDSM.16.MT88.4 R76, [R187+0x1800] ;  /* 0x00180000bb4c783b */ /* 0x000ea40000004200 */
[----:B------:R-:W5:Y:S04]  /*a8e0*/  MUFU.EX2 R108, R108 ;  /* 0x0000006c006c7308 */ /* 0x000f680000000800 */
[----:B------:R-:W-:Y:S02]  /*a8f0*/  F2FP.BF16.PACK_AB R68, R204, R205 ;  /* 0x000000cdcc44723e */ /* 0x000fe400000010ff */
[----:B------:R-:W-:Y:S03]  /*a900*/  F2FP.BF16.PACK_AB R70, R149, R206 ;  /* 0x000000ce9546723e */ /* 0x000fe600000010ff */
[----:B------:R-:W-:Y:S02]  /*a910*/  F2FP.BF16.PACK_AB R69, R147, R148 ;  /* 0x000000949345723e */ /* 0x000fe400000010ff */
[----:B------:R-:W-:Y:S01]  /*a920*/  F2FP.BF16.PACK_AB R71, R145, R146 ;  /* 0x000000929147723e */ /* 0x000fe200000010ff */
[----:B-1----:R-:W-:Y:S02]  /*a930*/  FADD.FTZ R0, R91, R88 ;  /* 0x000000585b007221 */ /* 0x002fe40000010000 */
[----:B------:R-:W-:Y:S04]  /*a940*/  LDSM.16.MT88.4 R88, [R187+0x2000] ;  /* 0x00200000bb58783b */ /* 0x000fe80000004200 */
[C---:B---3--:R-:W-:Y:S03]  /*a950*/  HMMA.16816.F32.BF16 R4, R68.reuse, R80, R4 ;  /* 0x000000504404723c */ /* 0x048fe60000041804 */
[----:B------:R-:W-:Y:S01]  /*a960*/  FADD.FTZ R0, R98, R0 ;  /* 0x0000000062007221 */ /* 0x000fe20000010000 */
[----:B-----5:R-:W-:Y:S03]  /*a970*/  F2FP.BF16.PACK_AB R131, R108, R110 ;  /* 0x0000006e6c83723e */ /* 0x020fe600000010ff */
[----:B------:R-:W-:Y:S01]  /*a980*/  FADD.FTZ R0, R95, R0 ;  /* 0x000000005f007221 */ /* 0x000fe20000010000 */
[C---:B------:R-:W-:Y:S01]  /*a990*/  HMMA.16816.F32.BF16 R8, R68.reuse, R82, R8 ;  /* 0x000000524408723c */ /* 0x040fe20000041808 */
[----:B------:R-:W1:Y:S03]  /*a9a0*/  LDSM.16.MT88.4 R80, [R184+0x4800] ;  /* 0x00480000b850783b */ /* 0x000e660000004200 */
[----:B------:R-:W-:Y:S04]  /*a9b0*/  FADD.FTZ R0, R97, R0 ;  /* 0x0000000061007221 */ /* 0x000fe80000010000 */
[C---:B----4-:R-:W-:Y:S01]  /*a9c0*/  HMMA.16816.F32.BF16 R12, R68.reuse, R72, R12 ;  /* 0x00000048440c723c */ /* 0x050fe2000004180c */
[----:B------:R-:W-:Y:S03]  /*a9d0*/  LDSM.16.MT88.4 R96, [R184+0x5800] ;  /* 0x00580000b860783b */ /* 0x000fe60000004200 */
[----:B------:R-:W-:Y:S04]  /*a9e0*/  FADD.FTZ R0, R101, R0 ;  /* 0x0000000065007221 */ /* 0x000fe80000010000 */
[C---:B------:R-:W-:Y:S01]  /*a9f0*/  HMMA.16816.F32.BF16 R16, R68.reuse, R74, R16 ;  /* 0x0000004a4410723c */ /* 0x040fe20000041810 */
[----:B------:R-:W3:Y:S03]  /*aa00*/  LDSM.16.MT88.4 R72, [R186+0x4800] ;  /* 0x00480000ba48783b */ /* 0x000ee60000004200 */
[----:B------:R-:W-:Y:S04]  /*aa10*/  FADD.FTZ R0, R211, R0 ;  /* 0x00000000d3007221 */ /* 0x000fe80000010000 */
[C---:B------:R-:W-:Y:S04]  /*aa20*/  HMMA.16816.F32.BF16 R20, R68.reuse, R84, R20 ;  /* 0x000000544414723c */ /* 0x040fe80000041814 */
[----:B------:R-:W-:Y:S04]  /*aa30*/  FADD.FTZ R0, R205, R0 ;  /* 0x00000000cd007221 */ /* 0x000fe80000010000 */
[C---:B------:R-:W-:Y:S01]  /*aa40*/  HMMA.16816.F32.BF16 R24, R68.reuse, R86, R24 ;  /* 0x000000564418723c */ /* 0x040fe20000041818 */
[----:B------:R-:W4:Y:S03]  /*aa50*/  LDSM.16.MT88.4 R84, [R185+0x4800] ;  /* 0x00480000b954783b */ /* 0x000f260000004200 */
[----:B------:R-:W-:Y:S04]  /*aa60*/  FADD.FTZ R0, R204, R0 ;  /* 0x00000000cc007221 */ /* 0x000fe80000010000 */
        /* <DEDUP_REMOVED lines=8> */
[----:B------:R-:W-:Y:S03]  /*aaf0*/  LDSM.16.MT88.4 R80, [R186+0x2000] ;  /* 0x00200000ba50783b */ /* 0x000fe60000004200 */
[C---:B------:R-:W-:Y:S04]  /*ab00*/  FADD.FTZ R0, R143.reuse, R0 ;  /* 0x000000008f007221 */ /* 0x040fe80000010000 */
[C---:B---3--:R-:W-:Y:S04]  /*ab10*/  HMMA.16816.F32.BF16 R44, R68.reuse, R72, R44 ;  /* 0x00000048442c723c */ /* 0x048fe8000004182c */
        /* <DEDUP_REMOVED lines=8> */
[----:B------:R-:W-:Y:S01]  /*aba0*/  HMMA.16816.F32.BF16 R64, R68, R78, R64 ;  /* 0x0000004e4440723c */ /* 0x000fe20000041840 */
[----:B------:R-:W-:Y:S06]  /*abb0*/  LDSM.16.MT88.4 R76, [R186+0x5000] ;  /* 0x00500000ba4c783b */ /* 0x000fec0000004200 */
[----:B------:R-:W-:Y:S02]  /*abc0*/  F2FP.BF16.PACK_AB R68, R143, R141 ;  /* 0x0000008d8f44723e */ /* 0x000fe400000010ff */
[----:B------:R-:W-:Y:S03]  /*abd0*/  F2FP.BF16.PACK_AB R70, R142, R144 ;  /* 0x000000908e46723e */ /* 0x000fe600000010ff */
[----:B------:R-:W-:Y:S02]  /*abe0*/  F2FP.BF16.PACK_AB R69, R139, R140 ;  /* 0x0000008c8b45723e */ /* 0x000fe400000010ff */
[C---:B------:R-:W-:Y:S07]  /*abf0*/  F2FP.BF16.PACK_AB R71, R137.reuse, R138 ;  /* 0x0000008a8947723e */ /* 0x040fee00000010ff */
[C---:B-1----:R-:W-:Y:S08]  /*ac00*/  HMMA.16816.F32.BF16 R4, R68.reuse, R72, R4 ;  /* 0x000000484404723c */ /* 0x042ff00000041804 */
[C---:B------:R-:W-:Y:S01]  /*ac10*/  HMMA.16816.F32.BF16 R8, R68.reuse, R74, R8 ;  /* 0x0000004a4408723c */ /* 0x040fe20000041808 */
[----:B------:R-:W1:Y:S07]  /*ac20*/  LDSM.16.MT88.4 R72, [R184+0x5000] ;  /* 0x00500000b848783b */ /* 0x000e6e0000004200 */
[C---:B------:R-:W-:Y:S08]  /*ac30*/  HMMA.16816.F32.BF16 R12, R68.reuse, R80, R12 ;  /* 0x00000050440c723c */ /* 0x040ff0000004180c */
[C---:B------:R-:W-:Y:S01]  /*ac40*/  HMMA.16816.F32.BF16 R16, R68.reuse, R82, R16 ;  /* 0x000000524410723c */ /* 0x040fe20000041810 */
[----:B------:R-:W2:Y:S07]  /*ac50*/  LDSM.16.MT88.4 R80, [R185+0x5000] ;  /* 0x00500000b950783b */ /* 0x000eae0000004200 */
[C---:B---3--:R-:W-:Y:S08]  /*ac60*/  HMMA.16816.F32.BF16 R20, R68.reuse, R84, R20 ;  /* 0x000000544414723c */ /* 0x048ff00000041814 */
[C---:B------:R-:W-:Y:S01]  /*ac70*/  HMMA.16816.F32.BF16 R24, R68.reuse, R86, R24 ;  /* 0x000000564418723c */ /* 0x040fe20000041818 */
[----:B------:R-:W3:Y:S07]  /*ac80*/  LDSM.16.MT88.4 R84, [R187+0x5000] ;  /* 0x00500000bb54783b */ /* 0x000eee0000004200 */
[C---:B------:R-:W-:Y:S08]  /*ac90*/  HMMA.16816.F32.BF16 R28, R68.reuse, R88, R28 ;  /* 0x00000058441c723c */ /* 0x040ff0000004181c */
[C---:B------:R-:W-:Y:S01]  /*aca0*/  HMMA.16816.F32.BF16 R32, R68.reuse, R90, R32 ;  /* 0x0000005a4420723c */ /* 0x040fe20000041820 */
[----:B------:R-:W-:Y:S07]  /*acb0*/  LDSM.16.MT88.4 R88, [R187+0x2800] ;  /* 0x00280000bb58783b */ /* 0x000fee0000004200 */
[C---:B-1----:R-:W-:Y:S08]  /*acc0*/  HMMA.16816.F32.BF16 R36, R68.reuse, R72, R36 ;  /* 0x000000484424723c */ /* 0x042ff00000041824 */
[C---:B------:R-:W-:Y:S01]  /*acd0*/  HMMA.16816.F32.BF16 R40, R68.reuse, R74, R40 ;  /* 0x0000004a4428723c */ /* 0x040fe20000041828 */
[----:B------:R-:W1:Y:S07]  /*ace0*/  LDSM.16.MT88.4 R72, [R186+0x2800] ;  /* 0x00280000ba48783b */ /* 0x000e6e0000004200 */
[C---:B------:R-:W-:Y:S08]  /*acf0*/  HMMA.16816.F32.BF16 R44, R68.reuse, R76, R44 ;  /* 0x0000004c442c723c */ /* 0x040ff0000004182c */
[C---:B------:R-:W-:Y:S08]  /*ad00*/  HMMA.16816.F32.BF16 R48, R68.reuse, R78, R48 ;  /* 0x0000004e4430723c */ /* 0x040ff00000041830 */
[C---:B--2---:R-:W-:Y:S08]  /*ad10*/  HMMA.16816.F32.BF16 R52, R68.reuse, R80, R52 ;  /* 0x000000504434723c */ /* 0x044ff00000041834 */
[C---:B------:R-:W-:Y:S01]  /*ad20*/  HMMA.16816.F32.BF16 R56, R68.reuse, R82, R56 ;  /* 0x000000524438723c */ /* 0x040fe20000041838 */
[----:B------:R-:W2:Y:S07]  /*ad30*/  LDSM.16.MT88.4 R80, [R185+0x2800] ;  /* 0x00280000b950783b */ /* 0x000eae0000004200 */
[C---:B---3--:R-:W-:Y:S08]  /*ad40*/  HMMA.16816.F32.BF16 R60, R68.reuse, R84, R60 ;  /* 0x00000054443c723c */ /* 0x048ff0000004183c */
[----:B------:R-:W-:Y:S08]  /*ad50*/  HMMA.16816.F32.BF16 R64, R68, R86, R64 ;  /* 0x000000564440723c */ /* 0x000ff00000041840 */
[C---:B------:R-:W-:Y:S01]  /*ad60*/  HMMA.16816.F32.BF16 R116, R128.reuse, R112, R4 ;  /* 0x000000708074723c */ /* 0x040fe20000041804 */
[----:B------:R-:W3:Y:S07]  /*ad70*/  LDSM.16.MT88.4 R4, [R185+0x5800] ;  /* 0x00580000b904783b */ /* 0x000eee0000004200 */
[C---:B------:R-:W-:Y:S01]  /*ad80*/  HMMA.16816.F32.BF16 R112, R128.reuse, R114, R8 ;  /* 0x000000728070723c */ /* 0x040fe20000041808 */
[----:B------:R-:W4:Y:S07]  /*ad90*/  LDSM.16.MT88.4 R8, [R187+0x5800] ;  /* 0x00580000bb08783b */ /* 0x000f2e0000004200 */
[C---:B-1----:R-:W-:Y:S08]  /*ada0*/  HMMA.16816.F32.BF16 R68, R128.reuse, R72, R12 ;  /* 0x000000488044723c */ /* 0x042ff0000004180c */
        /* <DEDUP_REMOVED lines=9> */
[C---:B---3--:R-:W-:Y:S07]  /*ae40*/  HMMA.16816.F32.BF16 R52, R128.reuse, R4, R52 ;  /* 0x000000048034723c */ /* 0x048fee0000041834 */
[----:B------:R-:W-:Y:S01]  /*ae50*/  FADD.FTZ R4, R137, R2 ;  /* 0x0000000289047221 */ /* 0x000fe20000010000 */
[C---:B------:R-:W-:Y:S04]  /*ae60*/  HMMA.16816.F32.BF16 R56, R128.reuse, R6, R56 ;  /* 0x000000068038723c */ /* 0x040fe80000041838 */
[----:B------:R-:W-:Y:S02]  /*ae70*/  FADD.FTZ R2, R133, R0 ;  /* 0x0000000085027221 */ /* 0x000fe40000010000 */
[----:B------:R-:W-:Y:S01]  /*ae80*/  FADD.FTZ R0, R132, R4 ;  /* 0x0000000484007221 */ /* 0x000fe20000010000 */
[-C--:B------:R-:W-:Y:S01]  /*ae90*/  MOV R4, R3.reuse ;  /* 0x0000000300047202 */ /* 0x080fe20000000f00 */
[C---:B----4-:R-:W-:Y:S04]  /*aea0*/  HMMA.16816.F32.BF16 R60, R128.reuse, R8, R60 ;  /* 0x00000008803c723c */ /* 0x050fe8000004183c */
[----:B------:R-:W-:Y:S02]  /*aeb0*/  FADD.FTZ R2, R134, R2 ;  /* 0x0000000286027221 */ /* 0x000fe40000010000 */
[----:B------:R-:W-:Y:S01]  /*aec0*/  FADD.FTZ R0, R111, R0 ;  /* 0x000000006f007221 */ /* 0x000fe20000010000 */
[----:B------:R-:W-:Y:S01]  /*aed0*/  MOV R111, R3 ;  /* 0x00000003006f7202 */ /* 0x000fe20000000f00 */
[----:B------:R-:W-:Y:S04]  /*aee0*/  HMMA.16816.F32.BF16 R64, R128, R10, R64 ;  /* 0x0000000a8040723c */ /* 0x000fe80000041840 */
[----:B------:R-:W-:Y:S02]  /*aef0*/  FADD.FTZ R2, R135, R2 ;  /* 0x0000000287027221 */ /* 0x000fe40000010000 */
[----:B------:R-:W-:Y:S01]  /*af00*/  FADD.FTZ R0, R110, R0 ;  /* 0x000000006e007221 */ /* 0x000fe20000010000 */
[----:B------:R-:W-:Y:S01]  /*af10*/  MOV R110, R109 ;  /* 0x0000006d006e7202 */ /* 0x000fe20000000f00 */
[----:B------:R-:W-:Y:S04]  /*af20*/  FADD.FTZ R225, R136, R2 ;  /* 0x0000000288e17221 */ /* 0x000fe80000010000 */
[----:B------:R-:W-:Y:S01]  /*af30*/  FADD.FTZ R226, R108, R0 ;  /* 0x000000006ce27221 */ /* 0x000fe20000010000 */
[----:B------:R-:W-:-:S05]  /*af40*/  @P0 BRA `(.L_x_734) ;  /* 0xffffbe7000000947 */ /* 0x000fca000383ffff */
.L_x_713:
[----:B------:R-:W-:Y:S01]  /*af50*/  IMAD.MOV.U32 R0, RZ, RZ, c[0x0][0x2c4] ;  /* 0x0000b100ff007624 */ /* 0x000fe200078e00ff */
[----:B------:R-:W-:-:S02]  /*af60*/  ISETP.GE.AND P0, PT, R249, 0x1, PT ;  /* 0x00000001f900780c */ /* 0x000fc40003f06270 */
[----:B------:R-:W-:Y:S02]  /*af70*/  IADD3 R2, R230, 0x1, -R229 ;  /* 0x00000001e6027810 */ /* 0x000fe40007ffe8e5 */
[----:B------:R-:W-:Y:S02]  /*af80*/  ISETP.NE.AND P1, PT, R0, 0x1, PT ;  /* 0x000000010000780c */ /* 0x000fe40003f25270 */
[----:B------:R-:W-:-:S11]  /*af90*/  IADD3 R0, R243, 0x7f, RZ ;  /* 0x0000007ff3007810 */ /* 0x000fd60007ffe0ff */
[----:B------:R-:W-:-:S05]  /*afa0*/  @P1 IMAD.HI.U32 R3, R0, c[0x0][0x2c8], RZ ;  /* 0x0000b20000031a27 */ /* 0x000fca00078e00ff */
[----:B------:R-:W-:-:S05]  /*afb0*/  @P1 SHF.R.U32.HI R0, RZ, c[0x0][0x2cc], R3 ;  /* 0x0000b300ff001a19 */ /* 0x000fca0000011603 */
[----:B------:R-:W-:-:S05]  /*afc0*/  IMAD.IADD R0, R2, 0x1, R0 ;  /* 0x0000000102007824 */ /* 0x000fca00078e0200 */
[----:B------:R-:W-:Y:S01]  /*afd0*/  IADD3 R2, R0, -c[0x0][0x324], RZ ;  /* 0x8000c90000027a10 */ /* 0x000fe20007ffe0ff */
[----:B------:R-:W-:Y:S05]  /*afe0*/  @!P0 BRA `(.L_x_735) ;  /* 0x0000011000008947 */ /* 0x000fea0003800000 */
[----:B------:R-:W-:Y:S01]  /*aff0*/  ISETP.GT.AND P0, PT, R0, -0x1, PT ;  /* 0xffffffff0000780c */ /* 0x000fe20003f04270 */
[----:B------:R-:W-:-:S12]  /*b000*/  BSSY B0, `(.L_x_736) ;  /* 0x000000d000007945 */ /* 0x000fd80003800000 */
[----:B------:R-:W-:Y:S05]  /*b010*/  @P0 BRA `(.L_x_737) ;  /* 0x0000007000000947 */ /* 0x000fea0003800000 */
[----:B------:R-:W-:Y:S01]  /*b020*/  IMAD.MOV.U32 R3, RZ, RZ, 0x1 ;  /* 0x00000001ff037424 */ /* 0x000fe200078e00ff */
[----:B------:R-:W-:-:S04]  /*b030*/  LOP3.LUT R0, RZ, R0, RZ, 0x33, !PT ;  /* 0x00000000ff007212 */ /* 0x000fc800078e33ff */
[----:B------:R-:W-:-:S13]  /*b040*/  ISETP.NE.AND P0, PT, R3, c[0x0][0x32c], PT ;  /* 0x0000cb0003007a0c */ /* 0x000fda0003f05270 */
[----:B------:R-:W-:-:S05]  /*b050*/  @P0 IMAD.HI.U32 R3, R0, c[0x0][0x330], RZ ;  /* 0x0000cc0000030a27 */ /* 0x000fca00078e00ff */
[----:B------:R-:W-:-:S04]  /*b060*/  @P0 SHF.R.U32.HI R0, RZ, c[0x0][0x334], R3 ;  /* 0x0000cd00ff000a19 */ /* 0x000fc80000011603 */
[----:B------:R-:W-:Y:S01]  /*b070*/  LOP3.LUT R0, RZ, R0, RZ, 0x33, !PT ;  /* 0x00000000ff007212 */ /* 0x000fe200078e33ff */
[----:B------:R-:W-:Y:S05]  /*b080*/  BRA `(.L_x_738) ;  /* 0x0000004000007947 */ /* 0x000fea0003800000 */
.L_x_737:
[----:B------:R-:W-:-:S04]  /*b090*/  MOV R3, 0x1 ;  /* 0x0000000100037802 */ /* 0x000fc80000000f00 */
[----:B------:R-:W-:-:S13]  /*b0a0*/  ISETP.NE.AND P0, PT, R3, c[0x0][0x32c], PT ;  /* 0x0000cb0003007a0c */ /* 0x000fda0003f05270 */
[----:B------:R-:W-:-:S05]  /*b0b0*/  @P0 IMAD.HI.U32 R3, R0, c[0x0][0x330], RZ ;  /* 0x0000cc0000030a27 */ /* 0x000fca00078e00ff */
[----:B------:R-:W-:Y:S02]  /*b0c0*/  @P0 SHF.R.U32.HI R0, RZ, c[0x0][0x334], R3 ;  /* 0x0000cd00ff000a19 */ /* 0x000fe40000011603 */
.L_x_738:
[----:B------:R-:W-:Y:S05]  /*b0d0*/  BSYNC B0 ;  /* 0x0000000000007941 */ /* 0x000fea0003800000 */
.L_x_736:
[----:B------:R-:W-:-:S05]  /*b0e0*/  IMAD R0, R0, c[0x0][0x32c], RZ ;  /* 0x0000cb0000007a24 */ /* 0x000fca00078e02ff */
[----:B------:R-:W-:-:S04]  /*b0f0*/  IMNMX R2, R2, R0, !PT ;  /* 0x0000000002027217 */ /* 0x000fc80007800200 */
.L_x_735:
[----:B------:R-:W-:-:S05]  /*b100*/  IADD3 R2, R2, 0x5f, RZ ;  /* 0x0000005f02027810 */ /* 0x000fca0007ffe0ff */
        /* <DEDUP_REMOVED lines=8> */
.L_x_750:
        /* <DEDUP_REMOVED lines=39> */
.L_x_851:
        /* <DEDUP_REMOVED lines=24> */
.L_x_852:
        /* <DEDUP_REMOVED lines=16> */
.L_x_741:
[----:B--23--:R-:W-:Y:S05]  /*b680*/  BSYNC B0 ;  /* 0x0000000000007941 */ /* 0x00cfea0003800000 */
.L_x_740:
        /* <DEDUP_REMOVED lines=178> */
.L_x_853:
        /* <DEDUP_REMOVED lines=24> */
.L_x_854:
        /* <DEDUP_REMOVED lines=16> */
.L_x_745:
[----:B------:R-:W-:Y:S05]  /*c430*/  BSYNC B0 ;  /* 0x0000000000007941 */ /* 0x000fea0003800000 */
.L_x_744:
        /* <DEDUP_REMOVED lines=51> */
.L_x_855:
[----:B--2---:R-:W-:Y:S01]  /*c770*/  FMNMX.FTZ R109, R108, R0, !PT ;  /* 0x000000006c6d7209 */ /* 0x004fe20007810000 */
[----:B------:R-:W-:-:S05]  /*c780*/  BRA.DIV ~URZ, `(.L_x_749) ;  /* 0x0000baf27f007947 */ /* 0x000fca000b800000 */
[----:B------:R-:W-:Y:S04]  /*c790*/  SHFL.BFLY PT, R0, R128, 0x2, 0x1f ;  /* 0x0c401f0080007f89 */ /* 0x000fe800000e0000 */
[----:B------:R-:W2:Y:S02]  /*c7a0*/  SHFL.BFLY PT, R2, R109, 0x1, 0x1f ;  /* 0x0c201f006d027f89 */ /* 0x000ea400000e0000 */
[----:B--2---:R-:W-:Y:S02]  /*c7b0*/  FMNMX.FTZ R109, R109, R2, !PT ;  /* 0x000000026d6d7209 */ /* 0x004fe40007810000 */
[----:B-1----:R-:W-:Y:S05]  /*c7c0*/  FMNMX.FTZ R108, R128, R0, !PT ;  /* 0x00000000806c7209 */ /* 0x002fea0007810000 */
[----:B------:R1:W2:Y:S02]  /*c7d0*/  SHFL.BFLY PT, R0, R108, 0x1, 0x1f ;  /* 0x0c201f006c007f89 */ /* 0x0002a400000e0000 */
.L_x_856:
[C---:B------:R-:W-:Y:S01]  /*c7e0*/  FADD.FTZ R2, -R109.reuse, R110 ;  /* 0x0000006e6d027221 */ /* 0x040fe20000010100 */
[----:B------:R-:W-:Y:S01]  /*c7f0*/  WARPSYNC 0xffffffff ;  /* 0xffffffff00007948 */ /* 0x000fe20003800000 */
[----:B------:R-:W-:Y:S01]  /*c800*/  FMUL.FTZ R110, R109, c[0x0][0x2d0] ;  /* 0x0000b4006d6e7a20 */ /* 0x000fe20000410000 */
[----:B------:R-:W3:Y:S01]  /*c810*/  LDSM.16.MT88.4 R132, [R184] ;  /* 0x00000000b884783b */ /* 0x000ee20000004200 */
[----:B------:R-:W-:Y:S01]  /*c820*/  FMUL.FTZ R2, R2, c[0x0][0x2d0] ;  /* 0x0000b40002027a20 */ /* 0x000fe20000410000 */
[----:B------:R-:W-:Y:S01]  /*c830*/  ISETP.GT.AND P0, PT, R196, R188, PT ;  /* 0x000000bcc400720c */ /* 0x000fe20003f04270 */
[--C-:B------:R-:W-:Y:S01]  /*c840*/  FFMA.FTZ R3, R4, c[0x0][0x2d0], -R110.reuse ;  /* 0x0000b40004037a23 */ /* 0x100fe2000001086e */
[----:B------:R-:W-:Y:S01]  /*c850*/  IADD3 R196, R196, -0x1, RZ ;  /* 0xffffffffc4c47810 */ /* 0x000fe20007ffe0ff */
[--C-:B------:R-:W-:Y:S02]  /*c860*/  FFMA.FTZ R139, R28, c[0x0][0x2d0], -R110.reuse ;  /* 0x0000b4001c8b7a23 */ /* 0x100fe4000001086e */
[----:B------:R4:W-:Y:S01]  /*c870*/  MUFU.EX2 R128, R3 ;  /* 0x0000000300807308 */ /* 0x0009e20000000800 */
[--C-:B------:R-:W-:Y:S02]  /*c880*/  FFMA.FTZ R146, R45, c[0x0][0x2d0], -R110.reuse ;  /* 0x0000b4002d927a23 */ /* 0x100fe4000001086e */
[--C-:B------:R-:W-:Y:S02]  /*c890*/  FFMA.FTZ R144, R36, c[0x0][0x2d0], -R110.reuse ;  /* 0x0000b40024907a23 */ /* 0x100fe4000001086e */
[--C-:B------:R-:W-:Y:S02]  /*c8a0*/  FFMA.FTZ R142, R40, c[0x0][0x2d0], -R110.reuse ;  /* 0x0000b400288e7a23 */ /* 0x100fe4000001086e */
[--C-:B------:R-:W-:Y:S02]  /*c8b0*/  FFMA.FTZ R16, R16, c[0x0][0x2d0], -R110.reuse ;  /* 0x0000b40010107a23 */ /* 0x100fe4000001086e */
[--C-:B------:R-:W-:Y:S01]  /*c8c0*/  FFMA.FTZ R29, R29, c[0x0][0x2d0], -R110.reuse ;  /* 0x0000b4001d1d7a23 */ /* 0x100fe2000001086e */
[----:B------:R-:W5:Y:S01]  /*c8d0*/  MUFU.EX2 R2, R2 ;  /* 0x0000000200027308 */ /* 0x000f620000000800 */
        /* <DEDUP_REMOVED lines=8> */
[--C-:B----4-:R-:W-:Y:S02]  /*c960*/  FFMA.FTZ R3, R5, c[0x0][0x2d0], -R110.reuse ;  /* 0x0000b40005037a23 */ /* 0x110fe4000001086e */
[--C-:B------:R-:W-:Y:S02]  /*c970*/  FFMA.FTZ R147, R44, c[0x0][0x2d0], -R110.reuse ;  /* 0x0000b4002c937a23 */ /* 0x100fe4000001086e */
[--C-:B------:R-:W-:Y:S01]  /*c980*/  FFMA.FTZ R41, R41, c[0x0][0x2d0], -R110.reuse ;  /* 0x0000b40029297a23 */ /* 0x100fe2000001086e */
[----:B------:R4:W-:Y:S01]  /*c990*/  MUFU.EX2 R141, R3 ;  /* 0x00000003008d7308 */ /* 0x0009e20000000800 */
[--C-:B------:R-:W-:Y:S09]  /*c9a0*/  FFMA.FTZ R145, R48, c[0x0][0x2d0], -R110.reuse ;  /* 0x0000b40030917a23 */ /* 0x100ff2000001086e */
[----:B------:R-:W-:Y:S10]  /*c9b0*/  MUFU.EX2 R179, R20 ;  /* 0x0000001400b37308 */ /* 0x000ff40000000800 */
[----:B------:R-:W-:Y:S01]  /*c9c0*/  MUFU.EX2 R139, R139 ;  /* 0x0000008b008b7308 */ /* 0x000fe20000000800 */
[--C-:B----4-:R-:W-:Y:S09]  /*c9d0*/  FFMA.FTZ R3, R8, c[0x0][0x2d0], -R110.reuse ;  /* 0x0000b40008037a23 */ /* 0x110ff2000001086e */
[----:B------:R4:W-:Y:S02]  /*c9e0*/  MUFU.EX2 R148, R3 ;  /* 0x0000000300947308 */ /* 0x0009e40000000800 */
[----:B--2-4-:R-:W-:Y:S01]  /*c9f0*/  FMNMX.FTZ R3, R0, R108, !PT ;  /* 0x0000006c00037209 */ /* 0x014fe20007810000 */
[--C-:B------:R-:W-:Y:S02]  /*ca00*/  FFMA.FTZ R0, R9, c[0x0][0x2d0], -R110.reuse ;  /* 0x0000b40009007a23 */ /* 0x100fe4000001086e */
[--C-:B-1----:R-:W-:Y:S05]  /*ca10*/  FFMA.FTZ R108, R13, c[0x0][0x2d0], -R110.reuse ;  /* 0x0000b4000d6c7a23 */ /* 0x102fea000001086e */
[----:B------:R1:W-:Y:S01]  /*ca20*/  MUFU.EX2 R149, R0 ;  /* 0x0000000000957308 */ /* 0x0003e20000000800 */
[----:B------:R-:W-:Y:S02]  /*ca30*/  FMUL.FTZ R136, R3, c[0x0][0x2d0] ;  /* 0x0000b40003887a20 */ /* 0x000fe40000410000 */
[----:B------:R-:W-:Y:S02]  /*ca40*/  FFMA.FTZ R13, R17, c[0x0][0x2d0], -R110 ;  /* 0x0000b400110d7a23 */ /* 0x000fe4000001086e */
[--C-:B------:R-:W-:Y:S02]  /*ca50*/  FFMA.FTZ R6, R6, c[0x0][0x2d0], -R136.reuse ;  /* 0x0000b40006067a23 */ /* 0x100fe40000010888 */
[--C-:B------:R-:W-:Y:S02]  /*ca60*/  FFMA.FTZ R7, R7, c[0x0][0x2d0], -R136.reuse ;  /* 0x0000b40007077a23 */ /* 0x100fe40000010888 */
[--C-:B------:R-:W-:Y:S01]  /*ca70*/  FFMA.FTZ R4, R10, c[0x0][0x2d0], -R136.reuse ;  /* 0x0000b4000a047a23 */ /* 0x100fe20000010888 */
[----:B------:R-:W-:Y:S01]  /*ca80*/  MUFU.EX2 R140, R6 ;  /* 0x00000006008c7308 */ /* 0x000fe20000000800 */
[----:B------:R-:W-:Y:S09]  /*ca90*/  FFMA.FTZ R5, R11, c[0x0][0x2d0], -R136 ;  /* 0x0000b4000b057a23 */ /* 0x000ff20000010888 */
[----:B------:R-:W2:Y:S01]  /*caa0*/  MUFU.EX2 R17, R7 ;  /* 0x0000000700117308 */ /* 0x000ea20000000800 */
[----:B-1----:R-:W-:Y:S02]  /*cab0*/  FADD.FTZ R0, -R3, R111 ;  /* 0x0000006f03007221 */ /* 0x002fe40000010100 */
[--C-:B------:R-:W-:Y:S02]  /*cac0*/  FFMA.FTZ R111, R12, c[0x0][0x2d0], -R110.reuse ;  /* 0x0000b4000c6f7a23 */ /* 0x100fe4000001086e */
[----:B------:R-:W-:Y:S05]  /*cad0*/  FMUL.FTZ R0, R0, c[0x0][0x2d0] ;  /* 0x0000b40000007a20 */ /* 0x000fea0000410000 */
[----:B------:R-:W-:Y:S01]  /*cae0*/  MUFU.EX2 R28, R4 ;  /* 0x00000004001c7308 */ /* 0x000fe20000000800 */
[----:B------:R-:W-:Y:S09]  /*caf0*/  FFMA.FTZ R110, R49, c[0x0][0x2d0], -R110 ;  /* 0x0000b400316e7a23 */ /* 0x000ff2000001086e */
[----:B------:R-:W1:Y:S10]  /*cb00*/  MUFU.EX2 R0, R0 ;  /* 0x0000000000007308 */ /* 0x000e740000000800 */
[----:B------:R-:W4:Y:S10]  /*cb10*/  MUFU.EX2 R45, R5 ;  /* 0x00000005002d7308 */ /* 0x000f340000000800 */
[----:B------:R-:W-:Y:S10]  /*cb20*/  MUFU.EX2 R37, R111 ;  /* 0x0000006f00257308 */ /* 0x000ff40000000800 */
[----:B------:R-:W1:Y:S10]  /*cb30*/  MUFU.EX2 R44, R108 ;  /* 0x0000006c002c7308 */ /* 0x000e740000000800 */
[----:B------:R-:W3:Y:S10]  /*cb40*/  MUFU.EX2 R151, R13 ;  /* 0x0000000d00977308 */ /* 0x000ef40000000800 */
[----:B------:R-:W-:Y:S01]  /*cb50*/  MUFU.EX2 R111, R144 ;  /* 0x00000090006f7308 */ /* 0x000fe20000000800 */
[C---:B-----5:R-:W-:Y:S01]  /*cb60*/  FMUL.FTZ R8, R2.reuse, R112 ;  /* 0x0000007002087220 */ /* 0x060fe20000410000 */
[----:B--2---:R-:W-:Y:S01]  /*cb70*/  F2FP.BF16.PACK_AB R129, R17, R140 ;  /* 0x0000008c1181723e */ /* 0x004fe200000010ff */
[----:B------:R-:W-:Y:S01]  /*cb80*/  FMUL.FTZ R9, R2, R113 ;  /* 0x0000007102097220 */ /* 0x000fe20000410000 */
[----:B------:R-:W-:Y:S01]  /*cb90*/  F2FP.BF16.PACK_AB R130, R149, R148 ;  /* 0x000000949582723e */ /* 0x000fe200000010ff */
[C---:B-1----:R-:W-:Y:S01]  /*cba0*/  FMUL.FTZ R10, R0.reuse, R114 ;  /* 0x00000072000a7220 */ /* 0x042fe20000410000 */
[----:B----4-:R-:W-:Y:S01]  /*cbb0*/  F2FP.BF16.PACK_AB R131, R45, R28 ;  /* 0x0000001c2d83723e */ /* 0x010fe200000010ff */
[----:B------:R-:W-:Y:S02]  /*cbc0*/  FMUL.FTZ R11, R0, R115 ;  /* 0x00000073000b7220 */ /* 0x000fe40000410000 */
[----:B------:R-:W1:Y:S01]  /*cbd0*/  LDSM.16.MT88.4 R112, [R186] ;  /* 0x00000000ba70783b */ /* 0x000e620000004200 */
[C---:B------:R-:W-:Y:S02]  /*cbe0*/  FMUL.FTZ R4, R2.reuse, R116 ;  /* 0x0000007402047220 */ /* 0x040fe40000410000 */
[----:B------:R-:W-:Y:S02]  /*cbf0*/  FMUL.FTZ R5, R2, R117 ;  /* 0x0000007502057220 */ /* 0x000fe40000410000 */
[C---:B------:R-:W-:Y:S02]  /*cc00*/  FMUL.FTZ R6, R0.reuse, R118 ;  /* 0x0000007600067220 */ /* 0x040fe40000410000 */
[----:B------:R-:W-:Y:S02]  /*cc10*/  FMUL.FTZ R7, R0, R119 ;  /* 0x0000007700077220 */ /* 0x000fe40000410000 */
[C---:B------:R-:W-:Y:S01]  /*cc20*/  FFMA.FTZ R12, R2.reuse, R225, R128 ;  /* 0x000000e1020c7223 */ /* 0x040fe20000010080 */
[C---:B------:R-:W-:Y:S01]  /*cc30*/  F2FP.BF16.PACK_AB R128, R141.reuse, R128 ;  /* 0x000000808d80723e */ /* 0x040fe200000010ff */
[----:B------:R-:W-:Y:S01]  /*cc40*/  LDSM.16.MT88.4 R116, [R186+0x800] ;  /* 0x00080000ba74783b */ /* 0x000fe20000004200 */
[----:B------:R-:W-:Y:S02]  /*cc50*/  FMUL.FTZ R68, R2, R68 ;  /* 0x0000004402447220 */ /* 0x000fe40000410000 */
[----:B------:R-:W-:Y:S01]  /*cc60*/  FADD.FTZ R25, R141, R12 ;  /* 0x0000000c8d197221 */ /* 0x000fe20000010000 */
[----:B------:R-:W-:Y:S01]  /*cc70*/  F2FP.BF16.PACK_AB R12, R44, R37 ;  /* 0x000000252c0c723e */ /* 0x000fe200000010ff */
[----:B------:R-:W-:Y:S01]  /*cc80*/  MUFU.EX2 R141, R21 ;  /* 0x00000015008d7308 */ /* 0x000fe20000000800 */
[C---:B---3--:R-:W-:Y:S05]  /*cc90*/  HMMA.16816.F32.BF16 R4, R128.reuse, R132, R4 ;  /* 0x000000848004723c */ /* 0x048fea0000041804 */
[----:B------:R-:W-:Y:S02]  /*cca0*/  FMUL.FTZ R69, R2, R69 ;  /* 0x0000004502457220 */ /* 0x000fe40000410000 */
[C---:B------:R-:W-:Y:S01]  /*ccb0*/  FMUL.FTZ R70, R0.reuse, R70 ;  /* 0x0000004600467220 */ /* 0x040fe20000410000 */
[C---:B------:R-:W-:Y:S04]  /*ccc0*/  HMMA.16816.F32.BF16 R8, R128.reuse, R134, R8 ;  /* 0x000000868008723c */ /* 0x040fe80000041808 */
[----:B------:R-:W-:Y:S02]  /*ccd0*/  FMUL.FTZ R71, R0, R71 ;  /* 0x0000004700477220 */ /* 0x000fe40000410000 */
[C---:B------:R-:W-:Y:S02]  /*cce0*/  FMUL.FTZ R72, R2.reuse, R72 ;  /* 0x0000004802487220 */ /* 0x040fe40000410000 */
[----:B------:R-:W-:Y:S04]  /*ccf0*/  FMUL.FTZ R73, R2, R73 ;  /* 0x0000004902497220 */ /* 0x000fe80000410000 */
[C---:B------:R-:W-:Y:S02]  /*cd00*/  FMUL.FTZ R74, R0.reuse, R74 ;  /* 0x0000004a004a7220 */ /* 0x040fe40000410000 */
[----:B------:R-:W-:Y:S01]  /*cd10*/  FMUL.FTZ R75, R0, R75 ;  /* 0x0000004b004b7220 */ /* 0x000fe20000410000 */
[C---:B-1----:R-:W-:Y:S03]  /*cd20*/  HMMA.16816.F32.BF16 R68, R128.reuse, R112, R68 ;  /* 0x000000708044723c */ /* 0x042fe60000041844 */
[C---:B------:R-:W-:Y:S02]  /*cd30*/  FMUL.FTZ R76, R2.reuse, R76 ;  /* 0x0000004c024c7220 */ /* 0x040fe40000410000 */
[----:B------:R-:W-:Y:S02]  /*cd40*/  FMUL.FTZ R77, R2, R77 ;  /* 0x0000004d024d7220 */ /* 0x000fe40000410000 */
[C---:B------:R-:W-:Y:S01]  /*cd50*/  FMUL.FTZ R78, R0.reuse, R78 ;  /* 0x0000004e004e7220 */ /* 0x040fe20000410000 */
[C---:B------:R-:W-:Y:S01]  /*cd60*/  HMMA.16816.F32.BF16 R72, R128.reuse, R114, R72 ;  /* 0x000000728048723c */ /* 0x040fe20000041848 */
[----:B------:R-:W1:Y:S03]  /*cd70*/  LDSM.16.MT88.4 R112, [R185] ;  /* 0x00000000b970783b */ /* 0x000e660000004200 */
[----:B------:R-:W-:Y:S02]  /*cd80*/  FMUL.FTZ R79, R0, R79 ;  /* 0x0000004f004f7220 */ /* 0x000fe40000410000 */
[C---:B------:R-:W-:Y:S02]  /*cd90*/  FMUL.FTZ R80, R2.reuse, R80 ;  /* 0x0000005002507220 */ /* 0x040fe40000410000 */
[----:B------:R-:W-:Y:S04]  /*cda0*/  FMUL.FTZ R81, R2, R81 ;  /* 0x0000005102517220 */ /* 0x000fe80000410000 */
[C---:B------:R-:W-:Y:S02]  /*cdb0*/  FMUL.FTZ R82, R0.reuse, R82 ;  /* 0x0000005200527220 */ /* 0x040fe40000410000 */
[----:B------:R-:W-:Y:S02]  /*cdc0*/  FMUL.FTZ R83, R0, R83 ;  /* 0x0000005300537220 */ /* 0x000fe40000410000 */
        /* <DEDUP_REMOVED lines=12> */
[C---:B------:R-:W-:Y:S01]  /*ce90*/  FMUL.FTZ R96, R2.reuse, R96 ;  /* 0x0000006002607220 */ /* 0x040fe20000410000 */
[C---:B-1----:R-:W-:Y:S03]  /*cea0*/  HMMA.16816.F32.BF16 R76, R128.reuse, R112, R76 ;  /* 0x00000070804c723c */ /* 0x042fe6000004184c */
[----:B------:R-:W-:Y:S02]  /*ceb0*/  FMUL.FTZ R97, R2, R97 ;  /* 0x0000006102617220 */ /* 0x000fe40000410000 */
[C---:B------:R-:W-:Y:S02]  /*cec0*/  FMUL.FTZ R98, R0.reuse, R98 ;  /* 0x0000006200627220 */ /* 0x040fe40000410000 */
[----:B------:R-:W-:Y:S01]  /*ced0*/  FMUL.FTZ R99, R0, R99 ;  /* 0x0000006300637220 */ /* 0x000fe20000410000 */
[C---:B------:R-:W-:Y:S01]  /*cee0*/  HMMA.16816.F32.BF16 R80, R128.reuse, R114, R80 ;  /* 0x000000728050723c */ /* 0x040fe20000041850 */
[----:B------:R-:W1:Y:S03]  /*cef0*/  LDSM.16.MT88.4 R112, [R189] ;  /* 0x00000000bd70783b */ /* 0x000e660000004200 */
        /* <DEDUP_REMOVED lines=16> */
[C---:B------:R-:W-:Y:S02]  /*d000*/  FMUL.FTZ R54, R0.reuse, R54 ;  /* 0x0000003600367220 */ /* 0x040fe40000410000 */
[C---:B------:R-:W-:Y:S01]  /*d010*/  FMUL.FTZ R55, R0.reuse, R55 ;  /* 0x0000003700377220 */ /* 0x040fe20000410000 */
[C---:B-1----:R-:W-:Y:S03]  /*d020*/  HMMA.16816.F32.BF16 R84, R128.reuse, R112, R84 ;  /* 0x000000708054723c */ /* 0x042fe60000041854 */
[C---:B------:R-:W-:Y:S02]  /*d030*/  FMUL.FTZ R58, R0.reuse, R58 ;  /* 0x0000003a003a7220 */ /* 0x040fe40000410000 */
[C---:B------:R-:W-:Y:S02]  /*d040*/  FMUL.FTZ R59, R0.reuse, R59 ;  /* 0x0000003b003b7220 */ /* 0x040fe40000410000 */
[C---:B------:R-:W-:Y:S01]  /*d050*/  FMUL.FTZ R62, R0.reuse, R62 ;  /* 0x0000003e003e7220 */ /* 0x040fe20000410000 */
[C---:B------:R-:W-:Y:S01]  /*d060*/  HMMA.16816.F32.BF16 R88, R128.reuse, R114, R88 ;  /* 0x000000728058723c */ /* 0x040fe20000041858 */
[----:B------:R-:W1:Y:S03]  /*d070*/  LDSM.16.MT88.4 R112, [R184+0x3000] ;  /* 0x00300000b870783b */ /* 0x000e660000004200 */
[C---:B------:R-:W-:Y:S02]  /*d080*/  FMUL.FTZ R63, R0.reuse, R63 ;  /* 0x0000003f003f7220 */ /* 0x040fe40000410000 */
[C---:B------:R-:W-:Y:S02]  /*d090*/  FMUL.FTZ R66, R0.reuse, R66 ;  /* 0x0000004200427220 */ /* 0x040fe40000410000 */
[----:B------:R-:W-:Y:S04]  /*d0a0*/  FMUL.FTZ R67, R0, R67 ;  /* 0x0000004300437220 */ /* 0x000fe80000410000 */
[--C-:B------:R-:W-:Y:S01]  /*d0b0*/  FFMA.FTZ R2, R14, c[0x0][0x2d0], -R136.reuse ;  /* 0x0000b4000e027a23 */ /* 0x100fe20000010888 */
[----:B------:R-:W-:Y:S03]  /*d0c0*/  F2FP.BF16.PACK_AB R14, R151, R150 ;  /* 0x00000096970e723e */ /* 0x000fe600000010ff */
[----:B------:R2:W-:Y:S02]  /*d0d0*/  MUFU.EX2 R36, R2 ;  /* 0x0000000200247308 */ /* 0x0005e40000000800 */
[--C-:B--2---:R-:W-:Y:S01]  /*d0e0*/  FFMA.FTZ R2, R15, c[0x0][0x2d0], -R136.reuse ;  /* 0x0000b4000f027a23 */ /* 0x104fe20000010888 */
[C---:B-1----:R-:W-:Y:S07]  /*d0f0*/  HMMA.16816.F32.BF16 R92, R128.reuse, R112, R92 ;  /* 0x00000070805c723c */ /* 0x042fee000004185c */
[----:B------:R1:W2:Y:S01]  /*d100*/  MUFU.EX2 R40, R2 ;  /* 0x0000000200287308 */ /* 0x0002a20000000800 */
[C---:B------:R-:W-:Y:S01]  /*d110*/  HMMA.16816.F32.BF16 R96, R128.reuse, R114, R96 ;  /* 0x000000728060723c */ /* 0x040fe20000041860 */
[----:B------:R-:W3:Y:S03]  /*d120*/  LDSM.16.MT88.4 R112, [R186+0x3000] ;  /* 0x00300000ba70783b */ /* 0x000ee60000004200 */
[----:B-1----:R-:W-:Y:S01]  /*d130*/  FFMA.FTZ R2, R18, c[0x0][0x2d0], -R136 ;  /* 0x0000b40012027a23 */ /* 0x002fe20000010888 */
[----:B--2---:R-:W-:Y:S04]  /*d140*/  F2FP.BF16.PACK_AB R13, R40, R36 ;  /* 0x00000024280d723e */ /* 0x004fe800000010ff */
[----:B------:R1:W-:Y:S01]  /*d150*/  MUFU.EX2 R135, R2 ;  /* 0x0000000200877308 */ /* 0x0003e20000000800 */
[C---:B---3--:R-:W-:Y:S03]  /*d160*/  HMMA.16816.F32.BF16 R100, R128.reuse, R112, R100 ;  /* 0x000000708064723c */ /* 0x048fe60000041864 */
[----:B-1----:R-:W-:Y:S05]  /*d170*/  FFMA.FTZ R2, R0, R226, R140 ;  /* 0x000000e200027223 */ /* 0x002fea000001008c */
[C---:B------:R-:W-:Y:S01]  /*d180*/  HMMA.16816.F32.BF16 R104, R128.reuse, R114, R104 ;  /* 0x000000728068723c */ /* 0x040fe20000041868 */
[----:B------:R-:W1:Y:S01]  /*d190*/  LDSM.16.MT88.4 R112, [R185+0x3000] ;  /* 0x00300000b970783b */ /* 0x000e620000004200 */
[----:B------:R-:W-:Y:S02]  /*d1a0*/  MUFU.EX2 R140, R29 ;  /* 0x0000001d008c7308 */ /* 0x000fe40000000800 */
[----:B------:R-:W-:Y:S02]  /*d1b0*/  FFMA.FTZ R0, R19, c[0x0][0x2d0], -R136 ;  /* 0x0000b40013007a23 */ /* 0x000fe40000010888 */
[----:B------:R-:W-:Y:S02]  /*d1c0*/  FADD.FTZ R24, R17, R2 ;  /* 0x0000000211187221 */ /* 0x000fe40000010000 */
[----:B------:R-:W-:Y:S01]  /*d1d0*/  FADD.FTZ R2, R148, R25 ;  /* 0x0000001994027221 */ /* 0x000fe20000010000 */
[----:B------:R-:W-:Y:S03]  /*d1e0*/  LDSM.16.MT88.4 R16, [R185+0x800] ;  /* 0x00080000b910783b */ /* 0x000fe60000004200 */
[----:B------:R2:W3:Y:S02]  /*d1f0*/  MUFU.EX2 R178, R0 ;  /* 0x0000000000b27308 */ /* 0x0004e40000000800 */
[--C-:B--2---:R-:W-:Y:S01]  /*d200*/  FFMA.FTZ R0, R22, c[0x0][0x2d0], -R136.reuse ;  /* 0x0000b40016007a23 */ /* 0x104fe20000010888 */
[----:B---3--:R-:W-:Y:S01]  /*d210*/  F2FP.BF16.PACK_AB R15, R178, R135 ;  /* 0x00000087b20f723e */ /* 0x008fe200000010ff */
[C---:B-1----:R-:W-:Y:S08]  /*d220*/  HMMA.16816.F32.BF16 R52, R128.reuse, R112, R52 ;  /* 0x000000708034723c */ /* 0x042ff00000041834 */
[C---:B------:R-:W-:Y:S01]  /*d230*/  HMMA.16816.F32.BF16 R56, R128.reuse, R114, R56 ;  /* 0x000000728038723c */ /* 0x040fe20000041838 */
[----:B------:R-:W1:Y:S07]  /*d240*/  LDSM.16.MT88.4 R112, [R187+0x3000] ;  /* 0x00300000bb70783b */ /* 0x000e6e0000004200 */
[C---:B-1----:R-:W-:Y:S08]  /*d250*/  HMMA.16816.F32.BF16 R60, R128.reuse, R112, R60 ;  /* 0x00000070803c723c */ /* 0x042ff0000004183c */
[----:B------:R-:W-:Y:S01]  /*d260*/  HMMA.16816.F32.BF16 R64, R128, R114, R64 ;  /* 0x000000728040723c */ /* 0x000fe20000041840 */
[----:B------:R-:W1:Y:S01]  /*d270*/  LDSM.16.MT88.4 R112, [R184+0x800] ;  /* 0x00080000b870783b */ /* 0x000e620000004200 */
[----:B------:R-:W-:Y:S10]  /*d280*/  MUFU.EX2 R129, R143 ;  /* 0x0000008f00817308 */ /* 0x000ff40000000800 */
[----:B------:R-:W-:Y:S10]  /*d290*/  MUFU.EX2 R130, R142 ;  /* 0x0000008e00827308 */ /* 0x000ff40000000800 */
[----:B------:R-:W-:Y:S10]  /*d2a0*/  MUFU.EX2 R128, R41 ;  /* 0x0000002900807308 */ /* 0x000ff40000000800 */
[----:B------:R-:W-:Y:S01]  /*d2b0*/  MUFU.EX2 R41, R147 ;  /* 0x0000009300297308 */ /* 0x000fe20000000800 */
[C---:B-1----:R-:W-:Y:S08]  /*d2c0*/  HMMA.16816.F32.BF16 R4, R12.reuse, R112, R4 ;  /* 0x000000700c04723c */ /* 0x042ff00000041804 */
[C---:B------:R-:W-:Y:S01]  /*d2d0*/  HMMA.16816.F32.BF16 R8, R12.reuse, R114, R8 ;  /* 0x000000720c08723c */ /* 0x040fe20000041808 */
[----:B------:R-:W1:Y:S07]  /*d2e0*/  LDSM.16.MT88.4 R112, [R187+0x800] ;  /* 0x00080000bb70783b */ /* 0x000e6e0000004200 */
[C---:B------:R-:W-:Y:S01]  /*d2f0*/  HMMA.16816.F32.BF16 R68, R12.reuse, R116, R68 ;  /* 0x000000740c44723c */ /* 0x040fe20000041844 */
[----:B------:R2:W-:Y:S07]  /*d300*/  MUFU.EX2 R117, R0 ;  /* 0x0000000000757308 */ /* 0x0005ee0000000800 */
[C---:B------:R-:W-:Y:S03]  /*d310*/  HMMA.16816.F32.BF16 R72, R12.reuse, R118, R72 ;  /* 0x000000760c48723c */ /* 0x040fe60000041848 */
[----:B------:R-:W-:Y:S05]  /*d320*/  MUFU.EX2 R116, R138 ;  /* 0x0000008a00747308 */ /* 0x000fea0000000800 */
[C---:B------:R-:W-:Y:S05]  /*d330*/  HMMA.16816.F32.BF16 R76, R12.reuse, R16, R76 ;  /* 0x000000100c4c723c */ /* 0x040fea000004184c */
[----:B------:R-:W3:Y:S03]  /*d340*/  MUFU.EX2 R118, R137 ;  /* 0x0000008900767308 */ /* 0x000ee60000000800 */
[C---:B------:R-:W-:Y:S01]  /*d350*/  HMMA.16816.F32.BF16 R80, R12.reuse, R18, R80 ;  /* 0x000000120c50723c */ /* 0x040fe20000041850 */
[----:B------:R-:W4:Y:S03]  /*d360*/  LDSM.16.MT88.4 R16, [R184+0x3800] ;  /* 0x00380000b810783b */ /* 0x000f260000004200 */
[--C-:B--2---:R-:W-:Y:S03]  /*d370*/  FFMA.FTZ R0, R23, c[0x0][0x2d0], -R136.reuse ;  /* 0x0000b40017007a23 */ /* 0x104fe60000010888 */
[----:B------:R-:W-:Y:S01]  /*d380*/  MUFU.EX2 R138, R32 ;  /* 0x00000020008a7308 */ /* 0x000fe20000000800 */
[C---:B-1----:R-:W-:Y:S01]  /*d390*/  HMMA.16816.F32.BF16 R84, R12.reuse, R112, R84 ;  /* 0x000000700c54723c */ /* 0x042fe20000041854 */
[----:B------:R-:W-:Y:S07]  /*d3a0*/  LDSM.16.MT88.4 R20, [R186+0x1000] ;  /* 0x00100000ba14783b */ /* 0x000fee0000004200 */
[C---:B------:R-:W-:Y:S01]  /*d3b0*/  HMMA.16816.F32.BF16 R88, R12.reuse, R114, R88 ;  /* 0x000000720c58723c */ /* 0x040fe20000041858 */
[----:B------:R-:W1:Y:S01]  /*d3c0*/  LDSM.16.MT88.4 R112, [R186+0x3800] ;  /* 0x00380000ba70783b */ /* 0x000e620000004200 */
[----:B------:R2:W5:Y:S10]  /*d3d0*/  MUFU.EX2 R119, R0 ;  /* 0x0000000000777308 */ /* 0x0005740000000800 */
[----:B------:R-:W-:Y:S01]  /*d3e0*/  MUFU.EX2 R137, R33 ;  /* 0x0000002100897308 */ /* 0x000fe20000000800 */
[C---:B----4-:R-:W-:Y:S03]  /*d3f0*/  HMMA.16816.F32.BF16 R92, R12.reuse, R16, R92 ;  /* 0x000000100c5c723c */ /* 0x050fe6000004185c */
[--C-:B--2---:R-:W-:Y:S06]  /*d400*/  FFMA.FTZ R0, R26, c[0x0][0x2d0], -R136.reuse ;  /* 0x0000b4001a007a23 */ /* 0x104fec0000010888 */
[----:B------:R2:W-:Y:S01]  /*d410*/  MUFU.EX2 R177, R0 ;  /* 0x0000000000b17308 */ /* 0x0005e20000000800 */
[C---:B------:R-:W-:Y:S01]  /*d420*/  HMMA.16816.F32.BF16 R96, R12.reuse, R18, R96 ;  /* 0x000000120c60723c */ /* 0x040fe20000041860 */
[----:B------:R-:W4:Y:S07]  /*d430*/  LDSM.16.MT88.4 R16, [R185+0x3800] ;  /* 0x00380000b910783b */ /* 0x000f2e0000004200 */
[C---:B-1----:R-:W-:Y:S08]  /*d440*/  HMMA.16816.F32.BF16 R100, R12.reuse, R112, R100 ;  /* 0x000000700c64723c */ /* 0x042ff00000041864 */
[C---:B------:R-:W-:Y:S01]  /*d450*/  HMMA.16816.F32.BF16 R104, R12.reuse, R114, R104 ;  /* 0x000000720c68723c */ /* 0x040fe20000041868 */
[----:B------:R-:W1:Y:S03]  /*d460*/  LDSM.16.MT88.4 R112, [R187+0x3800] ;  /* 0x00380000bb70783b */ /* 0x000e660000004200 */
[----:B--2---:R-:W-:Y:S04]  /*d470*/  FFMA.FTZ R0, R27, c[0x0][0x2d0], -R136 ;  /* 0x0000b4001b007a23 */ /* 0x004fe80000010888 */
[----:B------:R2:W1:Y:S01]  /*d480*/  MUFU.EX2 R176, R0 ;  /* 0x0000000000b07308 */ /* 0x0004620000000800 */
[C---:B----4-:R-:W-:Y:S08]  /*d490*/  HMMA.16816.F32.BF16 R52, R12.reuse, R16, R52 ;  /* 0x000000100c34723c */ /* 0x050ff00000041834 */
[C---:B------:R-:W-:Y:S01]  /*d4a0*/  HMMA.16816.F32.BF16 R56, R12.reuse, R18, R56 ;  /* 0x000000120c38723c */ /* 0x040fe20000041838 */
[----:B------:R-:W4:Y:S03]  /*d4b0*/  LDSM.16.MT88.4 R16, [R184+0x1000] ;  /* 0x00100000b810783b */ /* 0x000f260000004200 */
[----:B--2---:R-:W-:Y:S02]  /*d4c0*/  FADD.FTZ R0, R28, R24 ;  /* 0x000000181c007221 */ /* 0x004fe40000010000 */
[----:B------:R-:W-:Y:S02]  /*d4d0*/  FADD.FTZ R28, R149, R2 ;  /* 0x00000002951c7221 */ /* 0x000fe40000010000 */
[----:B------:R-:W-:Y:S01]  /*d4e0*/  FADD.FTZ R2, R45, R0 ;  /* 0x000000002d027221 */ /* 0x000fe20000010000 */
[C---:B-1----:R-:W-:Y:S01]  /*d4f0*/  HMMA.16816.F32.BF16 R60, R12.reuse, R112, R60 ;  /* 0x000000700c3c723c */ /* 0x042fe2000004183c */
[----:B------:R-:W1:Y:S02]  /*d500*/  LDSM.16.MT88.4 R24, [R185+0x1000] ;  /* 0x00100000b918783b */ /* 0x000e640000004200 */
[----:B------:R-:W-:Y:S02]  /*d510*/  FFMA.FTZ R0, R30, c[0x0][0x2d0], -R136 ;  /* 0x0000b4001e007a23 */ /* 0x000fe40000010888 */
[----:B------:R-:W-:Y:S02]  /*d520*/  FADD.FTZ R28, R37, R28 ;  /* 0x0000001c251c7221 */ /* 0x000fe40000010000 */
[----:B------:R2:W-:Y:S01]  /*d530*/  MUFU.EX2 R134, R0 ;  /* 0x0000000000867308 */ /* 0x0005e20000000800 */
[----:B------:R-:W-:Y:S01]  /*d540*/  HMMA.16816.F32.BF16 R64, R12, R114, R64 ;  /* 0x000000720c40723c */ /* 0x000fe20000041840 */
[----:B------:R-:W-:Y:S03]  /*d550*/  LDSM.16.MT88.4 R112, [R184+0x2800] ;  /* 0x00280000b870783b */ /* 0x000fe60000004200 */
[----:B------:R-:W-:Y:S02]  /*d560*/  FADD.FTZ R32, R44, R28 ;  /* 0x0000001c2c207221 */ /* 0x000fe40000010000 */
[----:B------:R-:W-:Y:S01]  /*d570*/  FADD.FTZ R2, R36, R2 ;  /* 0x0000000224027221 */ /* 0x000fe20000010000 */
[----:B---3--:R-:W-:Y:S01]  /*d580*/  F2FP.BF16.PACK_AB R12, R118, R116 ;  /* 0x00000074760c723e */ /* 0x008fe200000010ff */
[----:B------:R-:W-:Y:S01]  /*d590*/  FFMA.FTZ R36, R47, c[0x0][0x2d0], -R136 ;  /* 0x0000b4002f247a23 */ /* 0x000fe20000010888 */
[----:B------:R-:W-:Y:S01]  /*d5a0*/  F2FP.BF16.PACK_AB R14, R179, R141 ;  /* 0x0000008db30e723e */ /* 0x000fe200000010ff */
[----:B------:R3:W-:Y:S02]  /*d5b0*/  MUFU.EX2 R44, R110 ;  /* 0x0000006e002c7308 */ /* 0x0007e40000000800 */
[----:B-----5:R-:W-:Y:S01]  /*d5c0*/  F2FP.BF16.PACK_AB R13, R119, R117 ;  /* 0x00000075770d723e */ /* 0x020fe200000010ff */
[----:B------:R-:W-:Y:S01]  /*d5d0*/  FADD.FTZ R33, R40, R2 ;  /* 0x0000000228217221 */ /* 0x000fe20000010000 */
[----:B------:R-:W-:Y:S01]  /*d5e0*/  F2FP.BF16.PACK_AB R15, R176, R177 ;  /* 0x000000b1b00f723e */ /* 0x000fe200000010ff */
[--C-:B------:R-:W-:Y:S02]  /*d5f0*/  FFMA.FTZ R2, R46, c[0x0][0x2d0], -R136.reuse ;  /* 0x0000b4002e027a23 */ /* 0x100fe40000010888 */
[--C-:B------:R-:W-:Y:S03]  /*d600*/  FFMA.FTZ R37, R50, c[0x0][0x2d0], -R136.reuse ;  /* 0x0000b40032257a23 */ /* 0x100fe60000010888 */
[----:B------:R-:W-:Y:S01]  /*d610*/  MUFU.EX2 R40, R2 ;  /* 0x0000000200287308 */ /* 0x000fe20000000800 */
[--C-:B--2---:R-:W-:Y:S01]  /*d620*/  FFMA.FTZ R0, R31, c[0x0][0x2d0], -R136.reuse ;  /* 0x0000b4001f007a23 */ /* 0x104fe20000010888 */
[C---:B----4-:R-:W-:Y:S01]  /*d630*/  HMMA.16816.F32.BF16 R4, R12.reuse, R16, R4 ;  /* 0x000000100c04723c */ /* 0x050fe20000041804 */
[----:B------:R-:W-:Y:S07]  /*d640*/  LDSM.16.MT88.4 R28, [R185+0x1800] ;  /* 0x00180000b91c783b */ /* 0x000fee0000004200 */
[----:B------:R2:W4:Y:S01]  /*d650*/  MUFU.EX2 R133, R0 ;  /* 0x0000000000857308 */ /* 0x0005220000000800 */
[C---:B------:R-:W-:Y:S01]  /*d660*/  HMMA.16816.F32.BF16 R8, R12.reuse, R18, R8 ;  /* 0x000000120c08723c */ /* 0x040fe20000041808 */
[----:B------:R-:W5:Y:S02]  /*d670*/  LDSM.16.MT88.4 R16, [R187+0x1000] ;  /* 0x00100000bb10783b */ /* 0x000f640000004200 */
[----:B---3--:R-:W-:Y:S05]  /*d680*/  MOV R110, R109 ;  /* 0x0000006d006e7202 */ /* 0x008fea0000000f00 */
[C---:B------:R-:W-:Y:S01]  /*d690*/  HMMA.16816.F32.BF16 R68, R12.reuse, R20, R68 ;  /* 0x000000140c44723c */ /* 0x040fe20000041844 */
[----:B------:R-:W-:Y:S07]  /*d6a0*/  MUFU.EX2 R36, R36 ;  /* 0x0000002400247308 */ /* 0x000fee0000000800 */
[C---:B------:R-:W-:Y:S01]  /*d6b0*/  HMMA.16816.F32.BF16 R72, R12.reuse, R22, R72 ;  /* 0x000000160c48723c */ /* 0x040fe20000041848 */
[----:B------:R-:W3:Y:S02]  /*d6c0*/  LDSM.16.MT88.4 R20, [R184+0x4000] ;  /* 0x00400000b814783b */ /* 0x000ee40000004200 */
[----:B------:R-:W-:Y:S01]  /*d6d0*/  MUFU.EX2 R37, R37 ;  /* 0x0000002500257308 */ /* 0x000fe20000000800 */
[--C-:B--2---:R-:W-:Y:S04]  /*d6e0*/  FFMA.FTZ R0, R34, c[0x0][0x2d0], -R136.reuse ;  /* 0x0000b40022007a23 */ /* 0x104fe80000010888 */
[C---:B-1----:R-:W-:Y:S05]  /*d6f0*/  HMMA.16816.F32.BF16 R76, R12.reuse, R24, R76 ;  /* 0x000000180c4c723c */ /* 0x042fea000004184c */
[----:B------:R1:W-:Y:S03]  /*d700*/  MUFU.EX2 R132, R0 ;  /* 0x0000000000847308 */ /* 0x0003e60000000800 */
[C---:B------:R-:W-:Y:S01]  /*d710*/  HMMA.16816.F32.BF16 R80, R12.reuse, R26, R80 ;  /* 0x0000001a0c50723c */ /* 0x040fe20000041850 */
[----:B------:R-:W2:Y:S07]  /*d720*/  LDSM.16.MT88.4 R24, [R186+0x4000] ;  /* 0x00400000ba18783b */ /* 0x000eae0000004200 */
[C---:B-----5:R-:W-:Y:S08]  /*d730*/  HMMA.16816.F32.BF16 R84, R12.reuse, R16, R84 ;  /* 0x000000100c54723c */ /* 0x060ff00000041854 */
[C---:B------:R-:W-:Y:S01]  /*d740*/  HMMA.16816.F32.BF16 R88, R12.reuse, R18, R88 ;  /* 0x000000120c58723c */ /* 0x040fe20000041858 */
[----:B------:R-:W5:Y:S03]  /*d750*/  LDSM.16.MT88.4 R16, [R185+0x4000] ;  /* 0x00400000b910783b */ /* 0x000f660000004200 */
[--C-:B-1----:R-:W-:Y:S04]  /*d760*/  FFMA.FTZ R0, R35, c[0x0][0x2d0], -R136.reuse ;  /* 0x0000b40023007a23 */ /* 0x102fe80000010888 */
[C---:B---3--:R-:W-:Y:S01]  /*d770*/  HMMA.16816.F32.BF16 R92, R12.reuse, R20, R92 ;  /* 0x000000140c5c723c */ /* 0x048fe2000004185c */
[----:B------:R1:W3:Y:S07]  /*d780*/  MUFU.EX2 R131, R0 ;  /* 0x0000000000837308 */ /* 0x0002ee0000000800 */
[C---:B------:R-:W-:Y:S01]  /*d790*/  HMMA.16816.F32.BF16 R96, R12.reuse, R22, R96 ;  /* 0x000000160c60723c */ /* 0x040fe20000041860 */
[----:B------:R-:W3:Y:S07]  /*d7a0*/  LDSM.16.MT88.4 R20, [R187+0x4000] ;  /* 0x00400000bb14783b */ /* 0x000eee0000004200 */
[C---:B--2---:R-:W-:Y:S08]  /*d7b0*/  HMMA.16816.F32.BF16 R100, R12.reuse, R24, R100 ;  /* 0x000000180c64723c */ /* 0x044ff00000041864 */
[C---:B------:R-:W-:Y:S01]  /*d7c0*/  HMMA.16816.F32.BF16 R104, R12.reuse, R26, R104 ;  /* 0x0000001a0c68723c */ /* 0x040fe20000041868 */
[----:B------:R-:W2:Y:S03]  /*d7d0*/  LDSM.16.MT88.4 R24, [R184+0x1800] ;  /* 0x00180000b818783b */ /* 0x000ea60000004200 */
[----:B-1----:R-:W-:Y:S02]  /*d7e0*/  FFMA.FTZ R0, R38, c[0x0][0x2d0], -R136 ;  /* 0x0000b40026007a23 */ /* 0x002fe40000010888 */
[----:B------:R-:W-:Y:S02]  /*d7f0*/  FADD.FTZ R38, R135, R33 ;  /* 0x0000002187267221 */ /* 0x000fe40000010000 */
[----:B------:R1:W1:Y:S01]  /*d800*/  MUFU.EX2 R108, R0 ;  /* 0x00000000006c7308 */ /* 0x0002620000000800 */
[C---:B-----5:R-:W-:Y:S03]  /*d810*/  HMMA.16816.F32.BF16 R52, R12.reuse, R16, R52 ;  /* 0x000000100c34723c */ /* 0x060fe60000041834 */
[----:B------:R-:W-:Y:S04]  /*d820*/  FADD.FTZ R2, R178, R38 ;  /* 0x00000026b2027221 */ /* 0x000fe80000010000 */
[----:B------:R-:W-:Y:S01]  /*d830*/  FADD.FTZ R2, R117, R2 ;  /* 0x0000000275027221 */ /* 0x000fe20000010000 */
[C---:B------:R-:W-:Y:S01]  /*d840*/  HMMA.16816.F32.BF16 R56, R12.reuse, R18, R56 ;  /* 0x000000120c38723c */ /* 0x040fe20000041838 */
[----:B------:R-:W5:Y:S03]  /*d850*/  LDSM.16.MT88.4 R16, [R186+0x1800] ;  /* 0x00180000ba10783b */ /* 0x000f660000004200 */
[----:B------:R-:W-:Y:S04]  /*d860*/  FADD.FTZ R2, R119, R2 ;  /* 0x0000000277027221 */ /* 0x000fe80000010000 */
[C---:B---3--:R-:W-:Y:S04]  /*d870*/  HMMA.16816.F32.BF16 R60, R12.reuse, R20, R60 ;  /* 0x000000140c3c723c */ /* 0x048fe8000004183c */
[----:B------:R-:W-:Y:S02]  /*d880*/  FADD.FTZ R2, R177, R2 ;  /* 0x00000002b1027221 */ /* 0x000fe40000010000 */
[--C-:B-1----:R-:W-:Y:S02]  /*d890*/  FFMA.FTZ R0, R39, c[0x0][0x2d0], -R136.reuse ;  /* 0x0000b40027007a23 */ /* 0x102fe40000010888 */
[----:B------:R-:W-:Y:S01]  /*d8a0*/  HMMA.16816.F32.BF16 R64, R12, R22, R64 ;  /* 0x000000160c40723c */ /* 0x000fe20000041840 */
[----:B------:R-:W1:Y:S01]  /*d8b0*/  LDSM.16.MT88.4 R20, [R187+0x1800] ;  /* 0x00180000bb14783b */ /* 0x000e620000004200 */
[----:B------:R3:W1:Y:S02]  /*d8c0*/  MUFU.EX2 R49, R0 ;  /* 0x0000000000317308 */ /* 0x0006640000000800 */
[----:B------:R-:W-:Y:S02]  /*d8d0*/  FFMA.FTZ R39, R51, c[0x0][0x2d0], -R136 ;  /* 0x0000b40033277a23 */ /* 0x000fe40000010888 */
[----:B------:R-:W-:Y:S01]  /*d8e0*/  FADD.FTZ R2, R176, R2 ;  /* 0x00000002b0027221 */ /* 0x000fe20000010000 */
[----:B------:R-:W-:Y:S02]  /*d8f0*/  F2FP.BF16.PACK_AB R12, R140, R139 ;  /* 0x0000008b8c0c723e */ /* 0x000fe400000010ff */
[----:B------:R-:W-:Y:S03]  /*d900*/  F2FP.BF16.PACK_AB R14, R137, R138 ;  /* 0x0000008a890e723e */ /* 0x000fe600000010ff */
[----:B----4-:R-:W-:Y:S01]  /*d910*/  F2FP.BF16.PACK_AB R13, R133, R134 ;  /* 0x00000086850d723e */ /* 0x010fe200000010ff */
[----:B------:R-:W-:Y:S01]  /*d920*/  MUFU.EX2 R39, R39 ;  /* 0x0000002700277308 */ /* 0x000fe20000000800 */
[----:B------:R-:W-:Y:S01]  /*d930*/  F2FP.BF16.PACK_AB R15, R131, R132 ;  /* 0x00000084830f723e */ /* 0x000fe200000010ff */
[----:B------:R-:W-:Y:S04]  /*d940*/  FADD.FTZ R2, R134, R2 ;  /* 0x0000000286027221 */ /* 0x000fe80000010000 */
[----:B------:R-:W-:Y:S02]  /*d950*/  FADD.FTZ R2, R133, R2 ;  /* 0x0000000285027221 */ /* 0x000fe40000010000 */
[C---:B--2---:R-:W-:Y:S03]  /*d960*/  HMMA.16816.F32.BF16 R4, R12.reuse, R24, R4 ;  /* 0x000000180c04723c */ /* 0x044fe60000041804 */
[----:B------:R-:W-:Y:S02]  /*d970*/  FADD.FTZ R2, R132, R2 ;  /* 0x0000000284027221 */ /* 0x000fe40000010000 */
[----:B---3--:R-:W-:Y:S03]  /*d980*/  FFMA.FTZ R0, R42, c[0x0][0x2d0], -R136 ;  /* 0x0000b4002a007a23 */ /* 0x008fe60000010888 */
[C---:B------:R-:W-:Y:S01]  /*d990*/  HMMA.16816.F32.BF16 R8, R12.reuse, R26, R8 ;  /* 0x0000001a0c08723c */ /* 0x040fe20000041808 */
[----:B------:R-:W2:Y:S01]  /*d9a0*/  LDSM.16.MT88.4 R24, [R184+0x4800] ;  /* 0x00480000b818783b */ /* 0x000ea20000004200 */
[----:B------:R3:W4:Y:S02]  /*d9b0*/  MUFU.EX2 R48, R0 ;  /* 0x0000000000307308 */ /* 0x0007240000000800 */
[----:B------:R-:W-:Y:S04]  /*d9c0*/  FADD.FTZ R2, R131, R2 ;  /* 0x0000000283027221 */ /* 0x000fe80000010000 */
[C---:B-----5:R-:W-:Y:S04]  /*d9d0*/  HMMA.16816.F32.BF16 R68, R12.reuse, R16, R68 ;  /* 0x000000100c44723c */ /* 0x060fe80000041844 */
[----:B------:R-:W-:Y:S01]  /*d9e0*/  MUFU.EX2 R42, R146 ;  /* 0x00000092002a7308 */ /* 0x000fe20000000800 */
[----:B------:R-:W-:Y:S03]  /*d9f0*/  FADD.FTZ R2, R108, R2 ;  /* 0x000000026c027221 */ /* 0x000fe60000010000 */
[C---:B------:R-:W-:Y:S01]  /*da00*/  HMMA.16816.F32.BF16 R72, R12.reuse, R18, R72 ;  /* 0x000000120c48723c */ /* 0x040fe20000041848 */
[----:B------:R-:W5:Y:S03]  /*da10*/  LDSM.16.MT88.4 R16, [R186+0x4800] ;  /* 0x00480000ba10783b */ /* 0x000f660000004200 */
[----:B-1----:R-:W-:Y:S04]  /*da20*/  FADD.FTZ R2, R49, R2 ;  /* 0x0000000231027221 */ /* 0x002fe80000010000 */
[C---:B------:R-:W-:Y:S04]  /*da30*/  HMMA.16816.F32.BF16 R76, R12.reuse, R28, R76 ;  /* 0x0000001c0c4c723c */ /* 0x040fe8000004184c */
[----:B---3--:R-:W-:Y:S02]  /*da40*/  FFMA.FTZ R0, R43, c[0x0][0x2d0], -R136 ;  /* 0x0000b4002b007a23 */ /* 0x008fe40000010888 */
[----:B------:R-:W-:Y:S01]  /*da50*/  MUFU.EX2 R43, R145 ;  /* 0x00000091002b7308 */ /* 0x000fe20000000800 */
[----:B----4-:R-:W-:Y:S01]  /*da60*/  FADD.FTZ R2, R48, R2 ;  /* 0x0000000230027221 */ /* 0x010fe20000010000 */
[C---:B------:R-:W-:Y:S01]  /*da70*/  HMMA.16816.F32.BF16 R80, R12.reuse, R30, R80 ;  /* 0x0000001e0c50723c */ /* 0x040fe20000041850 */
[----:B------:R-:W1:Y:S07]  /*da80*/  LDSM.16.MT88.4 R28, [R185+0x4800] ;  /* 0x00480000b91c783b */ /* 0x000e6e0000004200 */
[C---:B------:R-:W-:Y:S01]  /*da90*/  HMMA.16816.F32.BF16 R84, R12.reuse, R20, R84 ;  /* 0x000000140c54723c */ /* 0x040fe20000041854 */
[----:B------:R3:W4:Y:S07]  /*daa0*/  MUFU.EX2 R45, R0 ;  /* 0x00000000002d7308 */ /* 0x00072e0000000800 */
[C---:B------:R-:W-:Y:S01]  /*dab0*/  HMMA.16816.F32.BF16 R88, R12.reuse, R22, R88 ;  /* 0x000000160c58723c */ /* 0x040fe20000041858 */
[----:B------:R-:W4:Y:S07]  /*dac0*/  LDSM.16.MT88.4 R20, [R187+0x4800] ;  /* 0x00480000bb14783b */ /* 0x000f2e0000004200 */
[C---:B--2---:R-:W-:Y:S08]  /*dad0*/  HMMA.16816.F32.BF16 R92, R12.reuse, R24, R92 ;  /* 0x000000180c5c723c */ /* 0x044ff0000004185c */
[C---:B------:R-:W-:Y:S01]  /*dae0*/  HMMA.16816.F32.BF16 R96, R12.reuse, R26, R96 ;  /* 0x0000001a0c60723c */ /* 0x040fe20000041860 */
[----:B------:R-:W-:Y:S03]  /*daf0*/  LDSM.16.MT88.4 R24, [R186+0x2000] ;  /* 0x00200000ba18783b */ /* 0x000fe60000004200 */
[----:B---3--:R-:W-:Y:S04]  /*db00*/  FADD.FTZ R0, R150, R32 ;  /* 0x0000002096007221 */ /* 0x008fe80000010000 */
[C---:B-----5:R-:W-:Y:S01]  /*db10*/  HMMA.16816.F32.BF16 R100, R12.reuse, R16, R100 ;  /* 0x000000100c64723c */ /* 0x060fe20000041864 */
[----:B------:R-:W-:Y:S03]  /*db20*/  LDSM.16.MT88.4 R32, [R187+0x2000] ;  /* 0x00200000bb20783b */ /* 0x000fe60000004200 */
[----:B------:R-:W-:Y:S04]  /*db30*/  FADD.FTZ R0, R151, R0 ;  /* 0x0000000097007221 */ /* 0x000fe80000010000 */
[C---:B------:R-:W-:Y:S01]  /*db40*/  HMMA.16816.F32.BF16 R104, R12.reuse, R18, R104 ;  /* 0x000000120c68723c */ /* 0x040fe20000041868 */
[----:B------:R-:W2:Y:S03]  /*db50*/  LDSM.16.MT88.4 R16, [R184+0x2000] ;  /* 0x00200000b810783b */ /* 0x000ea60000004200 */
[----:B------:R-:W-:Y:S04]  /*db60*/  FADD.FTZ R0, R116, R0 ;  /* 0x0000000074007221 */ /* 0x000fe80000010000 */
[C---:B-1----:R-:W-:Y:S04]  /*db70*/  HMMA.16816.F32.BF16 R52, R12.reuse, R28, R52 ;  /* 0x0000001c0c34723c */ /* 0x042fe80000041834 */
[----:B------:R-:W-:Y:S04]  /*db80*/  FADD.FTZ R0, R118, R0 ;  /* 0x0000000076007221 */ /* 0x000fe80000010000 */
[C---:B------:R-:W-:Y:S01]  /*db90*/  HMMA.16816.F32.BF16 R56, R12.reuse, R30, R56 ;  /* 0x0000001e0c38723c */ /* 0x040fe20000041838 */
[----:B------:R-:W1:Y:S03]  /*dba0*/  LDSM.16.MT88.4 R28, [R185+0x2000] ;  /* 0x00200000b91c783b */ /* 0x000e660000004200 */
[----:B------:R-:W-:Y:S04]  /*dbb0*/  FADD.FTZ R0, R141, R0 ;  /* 0x000000008d007221 */ /* 0x000fe80000010000 */
[C---:B----4-:R-:W-:Y:S04]  /*dbc0*/  HMMA.16816.F32.BF16 R60, R12.reuse, R20, R60 ;  /* 0x000000140c3c723c */ /* 0x050fe8000004183c */
[----:B------:R-:W-:Y:S04]  /*dbd0*/  FADD.FTZ R0, R179, R0 ;  /* 0x00000000b3007221 */ /* 0x000fe80000010000 */
[----:B------:R-:W-:Y:S01]  /*dbe0*/  HMMA.16816.F32.BF16 R64, R12, R22, R64 ;  /* 0x000000160c40723c */ /* 0x000fe20000041840 */
[----:B------:R-:W-:Y:S03]  /*dbf0*/  LDSM.16.MT88.4 R20, [R186+0x5000] ;  /* 0x00500000ba14783b */ /* 0x000fe60000004200 */
[----:B------:R-:W-:Y:S03]  /*dc00*/  FADD.FTZ R0, R139, R0 ;  /* 0x000000008b007221 */ /* 0x000fe60000010000 */
[----:B------:R-:W-:Y:S01]  /*dc10*/  F2FP.BF16.PACK_AB R12, R129, R111 ;  /* 0x0000006f810c723e */ /* 0x000fe200000010ff */
[----:B------:R-:W-:Y:S01]  /*dc20*/  FADD.FTZ R0, R140, R0 ;  /* 0x000000008c007221 */ /* 0x000fe20000010000 */
[----:B------:R-:W-:Y:S03]  /*dc30*/  F2FP.BF16.PACK_AB R14, R128, R130 ;  /* 0x00000082800e723e */ /* 0x000fe600000010ff */
[----:B------:R-:W-:Y:S01]  /*dc40*/  F2FP.BF16.PACK_AB R13, R49, R108 ;  /* 0x0000006c310d723e */ /* 0x000fe200000010ff */
[----:B------:R-:W-:Y:S01]  /*dc50*/  FADD.FTZ R0, R138, R0 ;  /* 0x000000008a007221 */ /* 0x000fe20000010000 */
[----:B------:R-:W-:Y:S03]  /*dc60*/  F2FP.BF16.PACK_AB R15, R45, R48 ;  /* 0x000000302d0f723e */ /* 0x000fe600000010ff */
[----:B------:R-:W-:Y:S04]  /*dc70*/  FADD.FTZ R0, R137, R0 ;  /* 0x0000000089007221 */ /* 0x000fe80000010000 */
[C---:B--2---:R-:W-:Y:S03]  /*dc80*/  HMMA.16816.F32.BF16 R4, R12.reuse, R16, R4 ;  /* 0x000000100c04723c */ /* 0x044fe60000041804 */
[----:B------:R-:W-:Y:S01]  /*dc90*/  FADD.FTZ R0, R111, R0 ;  /* 0x000000006f007221 */ /* 0x000fe20000010000 */
[----:B------:R-:W-:Y:S03]  /*dca0*/  MOV R111, R3 ;  /* 0x00000003006f7202 */ /* 0x000fe60000000f00 */
[----:B------:R-:W-:Y:S01]  /*dcb0*/  FADD.FTZ R0, R129, R0 ;  /* 0x0000000081007221 */ /* 0x000fe20000010000 */
[C---:B------:R-:W-:Y:S01]  /*dcc0*/  HMMA.16816.F32.BF16 R8, R12.reuse, R18, R8 ;  /* 0x000000120c08723c */ /* 0x040fe20000041808 */
[----:B------:R-:W2:Y:S03]  /*dcd0*/  LDSM.16.MT88.4 R16, [R184+0x5000] ;  /* 0x00500000b810783b */ /* 0x000ea60000004200 */
[----:B------:R-:W-:Y:S04]  /*dce0*/  FADD.FTZ R0, R130, R0 ;  /* 0x0000000082007221 */ /* 0x000fe80000010000 */
[C---:B------:R-:W-:Y:S04]  /*dcf0*/  HMMA.16816.F32.BF16 R68, R12.reuse, R24, R68 ;  /* 0x000000180c44723c */ /* 0x040fe80000041844 */
[----:B------:R-:W-:Y:S04]  /*dd00*/  FADD.FTZ R0, R128, R0 ;  /* 0x0000000080007221 */ /* 0x000fe80000010000 */
[C---:B------:R-:W-:Y:S01]  /*dd10*/  HMMA.16816.F32.BF16 R72, R12.reuse, R26, R72 ;  /* 0x0000001a0c48723c */ /* 0x040fe20000041848 */
[----:B------:R-:W3:Y:S07]  /*dd20*/  LDSM.16.MT88.4 R24, [R185+0x5000] ;  /* 0x00500000b918783b */ /* 0x000eee0000004200 */
[C---:B-1----:R-:W-:Y:S08]  /*dd30*/  HMMA.16816.F32.BF16 R76, R12.reuse, R28, R76 ;  /* 0x0000001c0c4c723c */ /* 0x042ff0000004184c */
[C---:B------:R-:W-:Y:S01]  /*dd40*/  HMMA.16816.F32.BF16 R80, R12.reuse, R30, R80 ;  /* 0x0000001e0c50723c */ /* 0x040fe20000041850 */
[----:B------:R-:W1:Y:S07]  /*dd50*/  LDSM.16.MT88.4 R28, [R187+0x5000] ;  /* 0x00500000bb1c783b */ /* 0x000e6e0000004200 */
[C---:B------:R-:W-:Y:S08]  /*dd60*/  HMMA.16816.F32.BF16 R84, R12.reuse, R32, R84 ;  /* 0x000000200c54723c */ /* 0x040ff00000041854 */
[C---:B------:R-:W-:Y:S01]  /*dd70*/  HMMA.16816.F32.BF16 R88, R12.reuse, R34, R88 ;  /* 0x000000220c58723c */ /* 0x040fe20000041858 */
[----:B------:R-:W-:Y:S07]  /*dd80*/  LDSM.16.MT88.4 R32, [R184+0x5800] ;  /* 0x00580000b820783b */ /* 0x000fee0000004200 */
[C---:B--2---:R-:W-:Y:S08]  /*dd90*/  HMMA.16816.F32.BF16 R92, R12.reuse, R16, R92 ;  /* 0x000000100c5c723c */ /* 0x044ff0000004185c */
[C---:B------:R-:W-:Y:S01]  /*dda0*/  HMMA.16816.F32.BF16 R96, R12.reuse, R18, R96 ;  /* 0x000000120c60723c */ /* 0x040fe20000041860 */
[----:B------:R-:W2:Y:S07]  /*ddb0*/  LDSM.16.MT88.4 R16, [R186+0x2800] ;  /* 0x00280000ba10783b */ /* 0x000eae0000004200 */
[C---:B------:R-:W-:Y:S08]  /*ddc0*/  HMMA.16816.F32.BF16 R100, R12.reuse, R20, R100 ;  /* 0x000000140c64723c */ /* 0x040ff00000041864 */
[C---:B------:R-:W-:Y:S01]  /*ddd0*/  HMMA.16816.F32.BF16 R104, R12.reuse, R22, R104 ;  /* 0x000000160c68723c */ /* 0x040fe20000041868 */
[----:B------:R-:W4:Y:S07]  /*dde0*/  LDSM.16.MT88.4 R20, [R185+0x2800] ;  /* 0x00280000b914783b */ /* 0x000f2e0000004200 */
[C---:B---3--:R-:W-:Y:S08]  /*ddf0*/  HMMA.16816.F32.BF16 R52, R12.reuse, R24, R52 ;  /* 0x000000180c34723c */ /* 0x048ff00000041834 */
[C---:B------:R-:W-:Y:S01]  /*de00*/  HMMA.16816.F32.BF16 R56, R12.reuse, R26, R56 ;  /* 0x0000001a0c38723c */ /* 0x040fe20000041838 */
[----:B------:R-:W3:Y:S07]  /*de10*/  LDSM.16.MT88.4 R24, [R187+0x2800] ;  /* 0x00280000bb18783b */ /* 0x000eee0000004200 */
[C---:B-1----:R-:W-:Y:S08]  /*de20*/  HMMA.16816.F32.BF16 R60, R12.reuse, R28, R60 ;  /* 0x0000001c0c3c723c */ /* 0x042ff0000004183c */
[----:B------:R-:W-:Y:S01]  /*de30*/  HMMA.16816.F32.BF16 R64, R12, R30, R64 ;  /* 0x0000001e0c40723c */ /* 0x000fe20000041840 */
[----:B------:R-:W1:Y:S06]  /*de40*/  LDSM.16.MT88.4 R28, [R186+0x5800] ;  /* 0x00580000ba1c783b */ /* 0x000e6c0000004200 */
[----:B------:R-:W-:Y:S02]  /*de50*/  F2FP.BF16.PACK_AB R12, R42, R41 ;  /* 0x000000292a0c723e */ /* 0x000fe400000010ff */
[----:B------:R-:W-:Y:S03]  /*de60*/  F2FP.BF16.PACK_AB R14, R44, R43 ;  /* 0x0000002b2c0e723e */ /* 0x000fe600000010ff */
[----:B------:R-:W-:Y:S02]  /*de70*/  F2FP.BF16.PACK_AB R13, R36, R40 ;  /* 0x00000028240d723e */ /* 0x000fe400000010ff */
[----:B------:R-:W-:Y:S07]  /*de80*/  F2FP.BF16.PACK_AB R15, R39, R37 ;  /* 0x00000025270f723e */ /* 0x000fee00000010ff */
[C---:B------:R-:W-:Y:S01]  /*de90*/  HMMA.16816.F32.BF16 R116, R12.reuse, R112, R4 ;  /* 0x000000700c74723c */ /* 0x040fe20000041804 */
[----:B------:R-:W5:Y:S07]  /*dea0*/  LDSM.16.MT88.4 R4, [R185+0x5800] ;  /* 0x00580000b904783b */ /* 0x000f6e0000004200 */
[C---:B------:R-:W-:Y:S01]  /*deb0*/  HMMA.16816.F32.BF16 R112, R12.reuse, R114, R8 ;  /* 0x000000720c70723c */ /* 0x040fe20000041808 */
[----:B------:R-:W1:Y:S07]  /*dec0*/  LDSM.16.MT88.4 R8, [R187+0x5800] ;  /* 0x00580000bb08783b */ /* 0x000e6e0000004200 */
[C---:B--2---:R-:W-:Y:S08]  /*ded0*/  HMMA.16816.F32.BF16 R68, R12.reuse, R16, R68 ;  /* 0x000000100c44723c */ /* 0x044ff00000041844 */
[C---:B------:R-:W-:Y:S08]  /*dee0*/  HMMA.16816.F32.BF16 R72, R12.reuse, R18, R72 ;  /* 0x000000120c48723c */ /* 0x040ff00000041848 */
[C---:B----4-:R-:W-:Y:S08]  /*def0*/  HMMA.16816.F32.BF16 R76, R12.reuse, R20, R76 ;  /* 0x000000140c4c723c */ /* 0x050ff0000004184c */
[C---:B------:R-:W-:Y:S08]  /*df00*/  HMMA.16816.F32.BF16 R80, R12.reuse, R22, R80 ;  /* 0x000000160c50723c */ /* 0x040ff00000041850 */
[C---:B---3--:R-:W-:Y:S08]  /*df10*/  HMMA.16816.F32.BF16 R84, R12.reuse, R24, R84 ;  /* 0x000000180c54723c */ /* 0x048ff00000041854 */
[C---:B------:R-:W-:Y:S08]  /*df20*/  HMMA.16816.F32.BF16 R88, R12.reuse, R26, R88 ;  /* 0x0000001a0c58723c */ /* 0x040ff00000041858 */
[C---:B------:R-:W-:Y:S08]  /*df30*/  HMMA.16816.F32.BF16 R92, R12.reuse, R32, R92 ;  /* 0x000000200c5c723c */ /* 0x040ff0000004185c */
[C---:B------:R-:W-:Y:S08]  /*df40*/  HMMA.16816.F32.BF16 R96, R12.reuse, R34, R96 ;  /* 0x000000220c60723c */ /* 0x040ff00000041860 */
[C---:B-1----:R-:W-:Y:S08]  /*df50*/  HMMA.16816.F32.BF16 R100, R12.reuse, R28, R100 ;  /* 0x0000001c0c64723c */ /* 0x042ff00000041864 */
[C---:B------:R-:W-:Y:S08]  /*df60*/  HMMA.16816.F32.BF16 R104, R12.reuse, R30, R104 ;  /* 0x0000001e0c68723c */ /* 0x040ff00000041868 */
[C---:B-----5:R-:W-:Y:S07]  /*df70*/  HMMA.16816.F32.BF16 R52, R12.reuse, R4, R52 ;  /* 0x000000040c34723c */ /* 0x060fee0000041834 */
[----:B------:R-:W-:Y:S01]  /*df80*/  FADD.FTZ R4, R45, R2 ;  /* 0x000000022d047221 */ /* 0x000fe20000010000 */
[C---:B------:R-:W-:Y:S04]  /*df90*/  HMMA.16816.F32.BF16 R56, R12.reuse, R6, R56 ;  /* 0x000000060c38723c */ /* 0x040fe80000041838 */
[----:B------:R-:W-:Y:S02]  /*dfa0*/  FADD.FTZ R2, R41, R0 ;  /* 0x0000000029027221 */ /* 0x000fe40000010000 */
[----:B------:R-:W-:Y:S01]  /*dfb0*/  FADD.FTZ R0, R40, R4 ;  /* 0x0000000428007221 */ /* 0x000fe20000010000 */
[----:B------:R-:W-:Y:S01]  /*dfc0*/  MOV R4, R3 ;  /* 0x0000000300047202 */ /* 0x000fe20000000f00 */
[C---:B------:R-:W-:Y:S04]  /*dfd0*/  HMMA.16816.F32.BF16 R60, R12.reuse, R8, R60 ;  /* 0x000000080c3c723c */ /* 0x040fe8000004183c */
[----:B------:R-:W-:Y:S02]  /*dfe0*/  FADD.FTZ R2, R42, R2 ;  /* 0x000000022a027221 */ /* 0x000fe40000010000 */
[----:B------:R-:W-:Y:S02]  /*dff0*/  FADD.FTZ R0, R36, R0 ;  /* 0x0000000024007221 */ /* 0x000fe40000010000 */
[----:B------:R-:W-:Y:S04]  /*e000*/  HMMA.16816.F32.BF16 R64, R12, R10, R64 ;  /* 0x0000000a0c40723c */ /* 0x000fe80000041840 */
[----:B------:R-:W-:Y:S02]  /*e010*/  FADD.FTZ R2, R43, R2 ;  /* 0x000000022b027221 */ /* 0x000fe40000010000 */
[----:B------:R-:W-:Y:S02]  /*e020*/  FADD.FTZ R0, R37, R0 ;  /* 0x0000000025007221 */ /* 0x000fe40000010000 */
[----:B------:R-:W-:Y:S04]  /*e030*/  FADD.FTZ R225, R44, R2 ;  /* 0x000000022ce17221 */ /* 0x000fe80000010000 */
[----:B------:R-:W-:Y:S01]  /*e040*/  FADD.FTZ R226, R39, R0 ;  /* 0x0000000027e27221 */ /* 0x000fe20000010000 */
[----:B------:R-:W-:-:S05]  /*e050*/  @P0 BRA `(.L_x_750) ;  /* 0xffffd13000000947 */ /* 0x000fca000383ffff */
.L_x_739:
[----:B------:R-:W-:-:S13]  /*e060*/  ISETP.GE.AND P0, PT, R196, R228, PT ;  /* 0x000000e4c400720c */ /* 0x000fda0003f06270 */
[----:B------:R-:W-:Y:S05]  /*e070*/  @!P0 BRA `(.L_x_751) ;  /* 0x0000411000008947 */ /* 0x000fea0003800000 */
[----:B------:R-:W-:Y:S02]  /*e080*/  MOV R111, R4 ;  /* 0x00000004006f7202 */ /* 0x000fe40000000f00 */
[----:B------:R-:W-:Y:S02]  /*e090*/  MOV R110, R109 ;  /* 0x0000006d006e7202 */ /* 0x000fe40000000f00 */
.L_x_769:
[----:B------:R-:W-:Y:S04]  /*e0a0*/  DEPBAR.LE SB0, 0x0 ;  /* 0x000080000000791a */ /* 0x000fe80000000000 */
[----:B------:R-:W-:Y:S01]  /*e0b0*/  WARPSYNC 0xffffffff ;  /* 0xffffffff00007948 */ /* 0x000fe20003800000 */
[----:B------:R-:W-:Y:S01]  /*e0c0*/  BAR.SYNC.DEFER_BLOCKING 0x0 ;  /* 0x0000000000007b1d */ /* 0x000fe20000010000 */
[----:B------:R-:W-:Y:S01]  /*e0d0*/  SHF.R.S32.HI R0, RZ, 0x1f, R199 ;  /* 0x0000001fff007819 */ /* 0x000fe200000114c7 */
[C---:B------:R-:W-:Y:S01]  /*e0e0*/  IMAD.WIDE.U32 R2, R199.reuse, c[0x0][0x208], RZ ;  /* 0x00008200c7027a25 */ /* 0x040fe200078e00ff */
[----:B------:R-:W-:Y:S02]  /*e0f0*/  SHF.R.S32.HI R7, RZ, 0x1f, R216 ;  /* 0x0000001fff077819 */ /* 0x000fe400000114d8 */
[----:B------:R-:W-:Y:S01]  /*e100*/  SHF.R.S32.HI R6, RZ, 0x1f, R208 ;  /* 0x0000001fff067819 */ /* 0x000fe200000114d0 */
[----:B------:R-:W-:Y:S01]  /*e110*/  IMAD R0, R0, c[0x0][0x208], RZ ;  /* 0x0000820000007a24 */ /* 0x000fe200078e02ff */
[----:B------:R-:W-:Y:S01]  /*e120*/  IADD3 R188, R180, 0x5800, RZ ;  /* 0x00005800b4bc7810 */ /* 0x000fe20007ffe0ff */
[----:B------:R-:W-:Y:S01]  /*e130*/  IMAD.SHL.U32 R46, R216, 0x2, RZ ;  /* 0x00000002d82e7824 */ /* 0x000fe200078e00ff */
[C---:B------:R-:W-:Y:S01]  /*e140*/  IADD3 R177, R180.reuse, 0x5000, RZ ;  /* 0x00005000b4b17810 */ /* 0x040fe20007ffe0ff */
[----:B------:R-:W-:Y:S01]  /*e150*/  IMAD R0, R199, c[0x0][0x20c], R0 ;  /* 0x00008300c7007a24 */ /* 0x000fe200078e0200 */
[----:B------:R-:W-:Y:S01]  /*e160*/  IADD3 R176, R180, 0x4800, RZ ;  /* 0x00004800b4b07810 */ /* 0x000fe20007ffe0ff */
[----:B------:R-:W-:Y:S01]  /*e170*/  IMAD.SHL.U32 R13, R208, 0x2, RZ ;  /* 0x00000002d00d7824 */ /* 0x000fe200078e00ff */
[C---:B------:R-:W-:Y:S01]  /*e180*/  IADD3 R109, R180.reuse, 0x4000, RZ ;  /* 0x00004000b46d7810 */ /* 0x040fe20007ffe0ff */
[----:B------:R-:W-:Y:S01]  /*e190*/  IMAD.IADD R3, R3, 0x1, R0 ;  /* 0x0000000103037824 */ /* 0x000fe200078e0200 */
[----:B------:R-:W-:Y:S02]  /*e1a0*/  SHF.R.S32.HI R0, RZ, 0x1f, R198 ;  /* 0x0000001fff007819 */ /* 0x000fe400000114c6 */
[----:B------:R-:W-:Y:S01]  /*e1b0*/  IADD3 R108, R180, 0x3800, RZ ;  /* 0x00003800b46c7810 */ /* 0x000fe20007ffe0ff */
[----:B------:R-:W-:Y:S01]  /*e1c0*/  IMAD.WIDE.U32 R2, R198, c[0x0][0x218], R2 ;  /* 0x00008600c6027a25 */ /* 0x000fe200078e0002 */
[----:B------:R-:W-:Y:S02]  /*e1d0*/  SHF.L.U64.HI R21, R216, 0x1, R7 ;  /* 0x00000001d8157819 */ /* 0x000fe40000010207 */
[----:B------:R-:W-:Y:S01]  /*e1e0*/  SHF.L.U64.HI R20, R208, 0x1, R6 ;  /* 0x00000001d0147819 */ /* 0x000fe20000010206 */
[----:B------:R-:W-:Y:S01]  /*e1f0*/  IMAD R4, R0, c[0x0][0x218], RZ ;  /* 0x0000860000047a24 */ /* 0x000fe200078e02ff */
[----:B------:R-:W-:Y:S01]  /*e200*/  IADD3 R0, P0, R238, R2, RZ ;  /* 0x00000002ee007210 */ /* 0x000fe20007f1e0ff */
[----:B------:R1:W2:Y:S02]  /*e210*/  LDSM.16.M88.4 R8, [R181] ;  /* 0x00000000b508783b */ /* 0x0002a40000000200 */
[----:B------:R-:W-:Y:S02]  /*e220*/  IMAD R4, R198, c[0x0][0x21c], R4 ;  /* 0x00008700c6047a24 */ /* 0x000fe400078e0204 */
[----:B------:R1:W3:Y:S03]  /*e230*/  LDSM.16.M88.4 R16, [R181+0x800] ;  /* 0x00080000b510783b */ /* 0x0002e60000000200 */
[----:B------:R-:W-:Y:S01]  /*e240*/  IADD3.X R2, R242, R3, R4, P0, !PT ;  /* 0x00000003f2027210 */ /* 0x000fe200007fe404 */
[----:B------:R1:W4:Y:S01]  /*e250*/  LDSM.16.M88.4 R24, [R181+0x1000] ;  /* 0x00100000b518783b */ /* 0x0003220000000200 */
[C---:B------:R-:W-:Y:S03]  /*e260*/  LEA R5, P0, R0.reuse, c[0x0][0x1f8], 0x1 ;  /* 0x00007e0000057a11 */ /* 0x040fe600078008ff */
[----:B------:R1:W1:Y:S01]  /*e270*/  LDSM.16.M88.4 R32, [R181+0x1800] ;  /* 0x00180000b520783b */ /* 0x0002620000000200 */
[----:B------:R-:W-:Y:S02]  /*e280*/  LEA.HI.X R4, R0, c[0x0][0x1fc], R2, 0x1, P0 ;  /* 0x00007f0000047a11 */ /* 0x000fe400000f0c02 */
[----:B------:R-:W-:Y:S01]  /*e290*/  IADD3 R0, R180, 0x3000, RZ ;  /* 0x00003000b4007810 */ /* 0x000fe20007ffe0ff */
        /* <DEDUP_REMOVED lines=8> */
[----:B------:R-:W-:-:S05]  /*e320*/  BRA.DIV ~URZ, `(.L_x_752) ;  /* 0x0000a0327f007947 */ /* 0x000fca000b800000 */
[----:B--23--:R2:W3:Y:S02]  /*e330*/  SHFL.IDX PT, R12, R4, RZ, 0x181f ;  /* 0x00181fff040c7589 */ /* 0x00c4e400000e0000 */
.L_x_857:
[----:B------:R-:W5:Y:S01]  /*e340*/  SHFL.IDX PT, R2, R5, 0x2, 0x181f ;  /* 0x00581f0005027f89 */ /* 0x000f6200000e0000 */
[----:B------:R-:W-:Y:S01]  /*e350*/  ISETP.GE.AND P2, PT, R208, c[0x0][0x1d4], PT ;  /* 0x00007500d0007a0c */ /* 0x000fe20003f46270 */
[----:B------:R-:W-:Y:S01]  /*e360*/  BSSY B0, `(.L_x_753) ;  /* 0x00000f3000007945 */ /* 0x000fe20003800000 */
[----:B------:R-:W-:Y:S02]  /*e370*/  ISETP.GE.AND P3, PT, R216, c[0x0][0x1d4], PT ;  /* 0x00007500d8007a0c */ /* 0x000fe40003f66270 */
[----:B------:R-:W-:Y:S02]  /*e380*/  SEL R195, RZ, 0x10, P2 ;  /* 0x00000010ffc37807 */ /* 0x000fe40001000000 */
[----:B------:R-:W2:Y:S01]  /*e390*/  SHFL.IDX PT, R3, R4, 0x2, 0x181f ;  /* 0x00581f0004037f89 */ /* 0x000ea200000e0000 */
[----:B------:R-:W-:Y:S02]  /*e3a0*/  SEL R29, RZ, 0x10, P3 ;  /* 0x00000010ff1d7807 */ /* 0x000fe40001800000 */
[----:B------:R-:W-:Y:S04]  /*e3b0*/  IADD3 R6, -R195, 0x10, RZ ;  /* 0x00000010c3067810 */ /* 0x000fe80007ffe1ff */
[----:B------:R-:W-:Y:S01]  /*e3c0*/  LOP3.LUT R6, R6, 0xf, RZ, 0xc0, !PT ;  /* 0x0000000f06067812 */ /* 0x000fe200078ec0ff */
[----:B------:R-:W-:Y:S03]  /*e3d0*/  SHFL.IDX PT, R28, R5, 0x1, 0x181f ;  /* 0x00381f00051c7f89 */ /* 0x000fe600000e0000 */
[-C--:B-----5:R-:W-:Y:S02]  /*e3e0*/  IADD3 R38, P1, P0, R6, R2.reuse, R13 ;  /* 0x0000000206267210 */ /* 0x0a0fe4000783e00d */
[----:B------:R-:W-:Y:S04]  /*e3f0*/  IADD3 R6, -R29, 0x10, RZ ;  /* 0x000000101d067810 */ /* 0x000fe80007ffe1ff */
[----:B------:R-:W-:Y:S02]  /*e400*/  LOP3.LUT R6, R6, 0xf, RZ, 0xc0, !PT ;  /* 0x0000000f06067812 */ /* 0x000fe400078ec0ff */
[-C--:B--2---:R-:W-:Y:S02]  /*e410*/  IADD3.X R39, RZ, R3.reuse, R20, P1, P0 ;  /* 0x00000003ff277210 */ /* 0x084fe40000fe0414 */
[----:B------:R-:W-:Y:S02]  /*e420*/  IADD3 R44, P1, P0, R6, R2, R46 ;  /* 0x00000002062c7210 */ /* 0x000fe4000783e02e */
[----:B------:R-:W2:Y:S02]  /*e430*/  SHFL.IDX PT, R2, R5, RZ, 0x181f ;  /* 0x00181fff05027589 */ /* 0x000ea400000e0000 */
[--C-:B------:R-:W-:Y:S02]  /*e440*/  IADD3.X R45, RZ, R3, R21.reuse, P1, P0 ;  /* 0x00000003ff2d7210 */ /* 0x100fe40000fe0415 */
[----:B------:R-:W-:Y:S03]  /*e450*/  ISETP.NE.U32.AND P1, PT, R195, RZ, PT ;  /* 0x000000ffc300720c */ /* 0x000fe60003f25070 */
[----:B------:R5:W4:Y:S01]  /*e460*/  SHFL.IDX PT, R3, R4, 0x1, 0x181f ;  /* 0x00381f0004037f89 */ /* 0x000b2200000e0000 */
[-C--:B--2---:R-:W-:Y:S05]  /*e470*/  IADD3 R22, P0, R2, R13.reuse, RZ ;  /* 0x0000000d02167210 */ /* 0x084fea0007f1e0ff */
[--C-:B---3--:R-:W-:Y:S01]  /*e480*/  IMAD.X R23, R12, 0x1, R20.reuse, P0 ;  /* 0x000000010c177824 */ /* 0x108fe200000e0614 */
[C---:B-----5:R-:W-:Y:S03]  /*e490*/  HMMA.16816.F32.BF16 R4, R120.reuse, R8, RZ ;  /* 0x000000087804723c */ /* 0x060fe600000418ff */
[-C--:B------:R-:W-:Y:S01]  /*e4a0*/  IADD3 R30, P0, R2, R46.reuse, RZ ;  /* 0x0000002e021e7210 */ /* 0x080fe20007f1e0ff */
[----:B------:R2:W-:Y:S04]  /*e4b0*/  LDGSTS.E.BYPASS.LTC128B.128 [R197+0x100], [R22.64], !P2 ;  /* 0x0010000016c57fae */ /* 0x0005e8000d101d46 */
[C---:B------:R-:W-:Y:S01]  /*e4c0*/  HMMA.16816.F32.BF16 R8, R120.reuse, R10, RZ ;  /* 0x0000000a7808723c */ /* 0x040fe200000418ff */
[--C-:B------:R-:W-:Y:S03]  /*e4d0*/  IMAD.X R31, R12, 0x1, R21.reuse, P0 ;  /* 0x000000010c1f7824 */ /* 0x100fe600000e0615 */
[C---:B------:R-:W-:Y:S02]  /*e4e0*/  IADD3 R36, P0, R28.reuse, R13, RZ ;  /* 0x0000000d1c247210 */ /* 0x040fe40007f1e0ff */
[----:B------:R3:W-:Y:S02]  /*e4f0*/  LDGSTS.E.BYPASS.LTC128B.128 [R197+0x3100], [R30.64], !P3 ;  /* 0x031000001ec57fae */ /* 0x0007e4000d901d46 */
[C---:B------:R-:W-:Y:S01]  /*e500*/  HMMA.16816.F32.BF16 R12, R120.reuse, R16, RZ ;  /* 0x00000010780c723c */ /* 0x040fe200000418ff */
[C---:B----4-:R-:W-:Y:S03]  /*e510*/  IMAD.X R37, R3.reuse, 0x1, R20, P0 ;  /* 0x0000000103257824 */ /* 0x050fe600000e0614 */
[----:B------:R-:W-:Y:S02]  /*e520*/  IADD3 R2, P0, R28, R46, RZ ;  /* 0x0000002e1c027210 */ /* 0x000fe40007f1e0ff */
[----:B------:R4:W-:Y:S02]  /*e530*/  LDGSTS.E.BYPASS.LTC128B.128 [R197+0x1100], [R36.64], !P2 ;  /* 0x0110000024c57fae */ /* 0x0009e4000d101d46 */
[C---:B------:R-:W-:Y:S01]  /*e540*/  HMMA.16816.F32.BF16 R16, R120.reuse, R18, RZ ;  /* 0x000000127810723c */ /* 0x040fe200000418ff */
[----:B------:R-:W-:Y:S01]  /*e550*/  IMAD.X R3, R3, 0x1, R21, P0 ;  /* 0x0000000103037824 */ /* 0x000fe200000e0615 */
[----:B------:R-:W-:Y:S04]  /*e560*/  ISETP.NE.U32.AND P0, PT, R29, RZ, PT ;  /* 0x000000ff1d00720c */ /* 0x000fe80003f05070 */
[----:B------:R1:W-:Y:S02]  /*e570*/  LDGSTS.E.BYPASS.LTC128B.128 [R197+0x4100], [R2.64], !P3 ;  /* 0x0410000002c57fae */ /* 0x0003e4000d901d46 */
[C---:B--2---:R-:W-:Y:S05]  /*e580*/  HMMA.16816.F32.BF16 R20, R120.reuse, R24, RZ ;  /* 0x000000187814723c */ /* 0x044fea00000418ff */
[----:B------:R4:W-:Y:S03]  /*e590*/  LDGSTS.E.BYPASS.LTC128B.128.ZFILL [R197+0x2100], [R38.64], P1 ;  /* 0x0210000026c57fae */ /* 0x0009e60008941d46 */
[C---:B------:R-:W-:Y:S04]  /*e5a0*/  HMMA.16816.F32.BF16 R24, R120.reuse, R26, RZ ;  /* 0x0000001a7818723c */ /* 0x040fe800000418ff */
[----:B------:R2:W-:Y:S01]  /*e5b0*/  LDGSTS.E.BYPASS.LTC128B.128.ZFILL [R197+0x5100], [R44.64], P0 ;  /* 0x051000002cc57fae */ /* 0x0005e20008141d46 */
[----:B------:R-:W-:Y:S03]  /*e5c0*/  ISETP.GT.AND P0, PT, R196, R228, PT ;  /* 0x000000e4c400720c */ /* 0x000fe60003f04270 */
[C---:B-1-3--:R-:W-:Y:S03]  /*e5d0*/  HMMA.16816.F32.BF16 R28, R120.reuse, R32, RZ ;  /* 0x00000020781c723c */ /* 0x04afe600000418ff */
[----:B------:R-:W0:Y:S05]  /*e5e0*/  LDGDEPBAR ;  /* 0x00000000000079af */ /* 0x000e2a0000000000 */
[C---:B------:R-:W-:Y:S08]  /*e5f0*/  HMMA.16816.F32.BF16 R32, R120.reuse, R34, RZ ;  /* 0x000000227820723c */ /* 0x040ff000000418ff */
[C---:B----4-:R-:W-:Y:S08]  /*e600*/  HMMA.16816.F32.BF16 R36, R120.reuse, R40, RZ ;  /* 0x000000287824723c */ /* 0x050ff000000418ff */
[C---:B------:R-:W-:Y:S08]  /*e610*/  HMMA.16816.F32.BF16 R40, R120.reuse, R42, RZ ;  /* 0x0000002a7828723c */ /* 0x040ff000000418ff */
[C---:B--2---:R-:W-:Y:S08]  /*e620*/  HMMA.16816.F32.BF16 R44, R120.reuse, R48, RZ ;  /* 0x00000030782c723c */ /* 0x044ff000000418ff */
        /* <DEDUP_REMOVED lines=17> */
[----:B------:R-:W-:Y:S01]  /*e740*/  HMMA.16816.F32.BF16 R48, R124, R150, R48 ;  /* 0x000000967c30723c */ /* 0x000fe20000041830 */
[----:B------:R-:W-:Y:S07]  /*e750*/  LDSM.16.M88.4 R148, [R109] ;  /* 0x000000006d94783b */ /* 0x000fee0000000200 */
        /* <DEDUP_REMOVED lines=41> */
[----:B------:R-:W4:Y:S07]  /*e9f0*/  LDSM.16.M88.4 R140, [R0] ;  /* 0x00000000008c783b */ /* 0x000f2e0000000200 */
[C---:B-----5:R-:W-:Y:S08]  /*ea00*/  HMMA.16816.F32.BF16 R20, R160.reuse, R144, R20 ;  /* 0x00000090a014723c */ /* 0x060ff00000041814 */
[C---:B------:R-:W-:Y:S01]  /*ea10*/  HMMA.16816.F32.BF16 R24, R160.reuse, R146, R24 ;  /* 0x00000092a018723c */ /* 0x040fe20000041818 */
[----:B------:R-:W5:Y:S07]  /*ea20*/  LDSM.16.M88.4 R144, [R108] ;  /* 0x000000006c90783b */ /* 0x000f6e0000000200 */
[C---:B-1----:R-:W-:Y:S08]  /*ea30*/  HMMA.16816.F32.BF16 R28, R160.reuse, R128, R28 ;  /* 0x00000080a01c723c */ /* 0x042ff0000004181c */
[C---:B------:R-:W-:Y:S01]  /*ea40*/  HMMA.16816.F32.BF16 R32, R160.reuse, R130, R32 ;  /* 0x00000082a020723c */ /* 0x040fe20000041820 */
[----:B------:R-:W1:Y:S07]  /*ea50*/  LDSM.16.M88.4 R128, [R176] ;  /* 0x00000000b080783b */ /* 0x000e6e0000000200 */
[C---:B--2---:R-:W-:Y:S01]  /*ea60*/  HMMA.16816.F32.BF16 R36, R160.reuse, R132, R36 ;  /* 0x00000084a024723c */ /* 0x044fe20000041824 */
[----:B------:R-:W2:Y:S07]  /*ea70*/  LDSM.16.M88.4 R176, [R177] ;  /* 0x00000000b1b0783b */ /* 0x000eae0000000200 */
[C---:B------:R-:W-:Y:S01]  /*ea80*/  HMMA.16816.F32.BF16 R40, R160.reuse, R134, R40 ;  /* 0x00000086a028723c */ /* 0x040fe20000041828 */
[----:B------:R-:W1:Y:S07]  /*ea90*/  LDSM.16.M88.4 R132, [R188] ;  /* 0x00000000bc84783b */ /* 0x000e6e0000000200 */
[C---:B---3--:R-:W-:Y:S08]  /*eaa0*/  HMMA.16816.F32.BF16 R44, R160.reuse, R136, R44 ;  /* 0x00000088a02c723c */ /* 0x048ff0000004182c */
[----:B------:R-:W-:Y:S01]  /*eab0*/  HMMA.16816.F32.BF16 R48, R160, R138, R48 ;  /* 0x0000008aa030723c */ /* 0x000fe20000041830 */
[----:B------:R-:W-:Y:S07]  /*eac0*/  LDSM.16.M88.4 R136, [R183+0x3800] ;  /* 0x00380000b788783b */ /* 0x000fee0000000200 */
[C---:B----4-:R-:W-:Y:S08]  /*ead0*/  HMMA.16816.F32.BF16 R4, R164.reuse, R140, R4 ;  /* 0x0000008ca404723c */ /* 0x050ff00000041804 */
[C---:B------:R-:W-:Y:S01]  /*eae0*/  HMMA.16816.F32.BF16 R8, R164.reuse, R142, R8 ;  /* 0x0000008ea408723c */ /* 0x040fe20000041808 */
[----:B------:R-:W-:Y:S07]  /*eaf0*/  LDSM.16.M88.4 R140, [R183+0x4000] ;  /* 0x00400000b78c783b */ /* 0x000fee0000000200 */
[C---:B-----5:R-:W-:Y:S08]  /*eb00*/  HMMA.16816.F32.BF16 R12, R164.reuse, R144, R12 ;  /* 0x00000090a40c723c */ /* 0x060ff0000004180c */
[C---:B------:R-:W-:Y:S01]  /*eb10*/  HMMA.16816.F32.BF16 R16, R164.reuse, R146, R16 ;  /* 0x00000092a410723c */ /* 0x040fe20000041810 */
[----:B------:R-:W-:Y:S07]  /*eb20*/  LDSM.16.M88.4 R144, [R183+0x4800] ;  /* 0x00480000b790783b */ /* 0x000fee0000000200 */
[C---:B------:R-:W-:Y:S08]  /*eb30*/  HMMA.16816.F32.BF16 R20, R164.reuse, R148, R20 ;  /* 0x00000094a414723c */ /* 0x040ff00000041814 */
        /* <DEDUP_REMOVED lines=8> */
[C---:B------:R-:W-:Y:S08]  /*ebc0*/  HMMA.16816.F32.BF16 R44, R164.reuse, R132, R44 ;  /* 0x00000084a42c723c */ /* 0x040ff0000004182c */
[----:B------:R-:W-:Y:S01]  /*ebd0*/  HMMA.16816.F32.BF16 R48, R164, R134, R48 ;  /* 0x00000086a430723c */ /* 0x000fe20000041830 */
[----:B------:R-:W-:Y:S07]  /*ebe0*/  LDSM.16.M88.4 R132, [R182+0x800] ;  /* 0x00080000b684783b */ /* 0x000fee0000000200 */
[C---:B-1----:R-:W-:Y:S08]  /*ebf0*/  HMMA.16816.F32.BF16 R4, R168.reuse, R128, R4 ;  /* 0x00000080a804723c */ /* 0x042ff00000041804 */
        /* <DEDUP_REMOVED lines=13> */
[----:B------:R-:W3:Y:S01]  /*ecd0*/  LDSM.16.M88.4 R148, [R182+0x2800] ;  /* 0x00280000b694783b */ /* 0x000ee20000000200 */
[----:B------:R-:W-:Y:S06]  /*ece0*/  DEPBAR.LE SB0, 0x0 ;  /* 0x000080000000791a */ /* 0x000fec0000000000 */
[C---:B--2---:R-:W-:Y:S01]  /*ecf0*/  HMMA.16816.F32.BF16 R44, R168.reuse, R176, R44 ;  /* 0x000000b0a82c723c */ /* 0x044fe2000004182c */
[----:B------:R-:W-:Y:S07]  /*ed00*/  BAR.SYNC.DEFER_BLOCKING 0x0 ;  /* 0x0000000000007b1d */ /* 0x000fee0000010000 */
[----:B------:R-:W-:Y:S08]  /*ed10*/  HMMA.16816.F32.BF16 R48, R168, R178, R48 ;  /* 0x000000b2a830723c */ /* 0x000ff00000041830 */
[C---:B-1----:R-:W-:Y:S08]  /*ed20*/  HMMA.16816.F32.BF16 R4, R172.reuse, R128, R4 ;  /* 0x00000080ac04723c */ /* 0x042ff00000041804 */
[C---:B------:R-:W-:Y:S08]  /*ed30*/  HMMA.16816.F32.BF16 R8, R172.reuse, R130, R8 ;  /* 0x00000082ac08723c */ /* 0x040ff00000041808 */
[C---:B------:R-:W-:Y:S08]  /*ed40*/  HMMA.16816.F32.BF16 R12, R172.reuse, R132, R12 ;  /* 0x00000084ac0c723c */ /* 0x040ff0000004180c */
        /* <DEDUP_REMOVED lines=12> */
[----:B------:R-:W-:Y:S01]  /*ee10*/  SHF.R.S32.HI R129, RZ, 0x1f, R208 ;  /* 0x0000001fff817819 */ /* 0x000fe200000114d0 */
[----:B------:R-:W-:Y:S02]  /*ee20*/  IMAD R200, R227, 0x20, R244 ;  /* 0x00000020e3c87824 */ /* 0x000fe400078e02f4 */
[----:B------:R-:W-:Y:S01]  /*ee30*/  IMAD R2, R196, 0x60, R233 ;  /* 0x00000060c4027824 */ /* 0x000fe200078e02e9 */
[----:B------:R-:W-:Y:S01]  /*ee40*/  ISETP.NE.AND P5, PT, R201, 0x1, PT ;  /* 0x00000001c900780c */ /* 0x000fe20003fa5270 */
[----:B------:R-:W-:Y:S01]  /*ee50*/  IMAD.MOV.U32 R198, RZ, RZ, RZ ;  /* 0x000000ffffc67224 */ /* 0x000fe200078e00ff */
[----:B------:R-:W-:Y:S01]  /*ee60*/  ISETP.GT.AND P4, PT, R200, 0x5f, PT ;  /* 0x0000005fc800780c */ /* 0x000fe20003f84270 */
[----:B------:R-:W-:Y:S01]  /*ee70*/  IMAD.SHL.U32 R134, R216, 0x2, RZ ;  /* 0x00000002d8867824 */ /* 0x000fe200078e00ff */
[----:B------:R-:W-:Y:S01]  /*ee80*/  IADD3 R2, R2, -0x60, R200 ;  /* 0xffffffa002027810 */ /* 0x000fe20007ffe0c8 */
[----:B------:R-:W-:Y:S01]  /*ee90*/  IMAD.SHL.U32 R133, R208, 0x2, RZ ;  /* 0x00000002d0857824 */ /* 0x000fe200078e00ff */
[----:B------:R-:W-:Y:S03]  /*eea0*/  SHF.R.S32.HI R200, RZ, 0x1f, R216 ;  /* 0x0000001fffc87819 */ /* 0x000fe600000114d8 */
[----:B------:R-:W-:Y:S01]  /*eeb0*/  IMAD.MOV.U32 R0, RZ, RZ, R2 ;  /* 0x000000ffff007224 */ /* 0x000fe200078e0002 */
[----:B------:R-:W-:Y:S03]  /*eec0*/  SHF.L.U64.HI R128, R216, 0x1, R200 ;  /* 0x00000001d8807819 */ /* 0x000fe600000102c8 */
        /* <DEDUP_REMOVED lines=25> */
.L_x_858:
[----:B------:R-:W-:-:S05]  /*f060*/  BRA.DIV ~URZ, `(.L_x_756) ;  /* 0x000093d27f007947 */ /* 0x000fca000b800000 */
[----:B------:R-:W3:Y:S01]  /*f070*/  SHFL.IDX PT, R2, R108, RZ, 0x181f ;  /* 0x00181fff6c027589 */ /* 0x000ee200000e0000 */
[C---:B------:R-:W-:Y:S02]  /*f080*/  IADD3 R3, -R195.reuse, 0x10, RZ ;  /* 0x00000010c3037810 */ /* 0x040fe40007ffe1ff */
[----:B------:R-:W-:Y:S02]  /*f090*/  ISETP.NE.U32.AND P2, PT, R195, RZ, PT ;  /* 0x000000ffc300720c */ /* 0x000fe40003f45070 */
[----:B------:R-:W-:Y:S04]  /*f0a0*/  LOP3.LUT R132, R3, 0xf, RZ, 0xc0, !PT ;  /* 0x0000000f03847812 */ /* 0x000fe800078ec0ff */
[----:B---3--:R-:W-:Y:S04]  /*f0b0*/  IADD3 R130, P1, P0, R132, R2, R133 ;  /* 0x0000000284827210 */ /* 0x008fe8000783e085 */
[----:B--2---:R-:W-:Y:S02]  /*f0c0*/  IADD3.X R131, RZ, R129, R109, P1, P0 ;  /* 0x00000081ff837210 */ /* 0x004fe40000fe046d */
[----:B------:R-:W-:Y:S03]  /*f0d0*/  IADD3 R2, P0, R2, R134, RZ ;  /* 0x0000008602027210 */ /* 0x000fe60007f1e0ff */
[----:B------:R-:W-:Y:S01]  /*f0e0*/  @!PT LDS RZ, [RZ] ;  /* 0x00000000fffff984 */ /* 0x000fe20000000800 */
[----:B------:R-:W-:Y:S01]  /*f0f0*/  @!PT LDS RZ, [RZ] ;  /* 0x00000000fffff984 */ /* 0x000fe20000000800 */
[----:B------:R2:W-:Y:S02]  /*f100*/  LDGSTS.E.BYPASS.LTC128B.128.ZFILL [R197+0x8100], [R130.64], P2 ;  /* 0x0810000082c57fae */ /* 0x0005e40009141d46 */
[--C-:B------:R-:W-:Y:S02]  /*f110*/  IMAD.X R3, R129, 0x1, R128.reuse, P0 ;  /* 0x0000000181037824 */ /* 0x100fe400000e0680 */
[----:B------:R-:W-:Y:S04]  /*f120*/  SHFL.IDX PT, R129, R0, 0x1, 0x181f ;  /* 0x00381f0000817f89 */ /* 0x000fe800000e0000 */
[----:B------:R3:W-:Y:S04]  /*f130*/  LDGSTS.E.BYPASS.LTC128B.128 [R197+0xb100], [R2.64], !P3 ;  /* 0x0b10000002c57fae */ /* 0x0007e8000d901d46 */
[----:B-1----:R-:W-:Y:S04]  /*f140*/  SHFL.IDX PT, R0, R0, 0x2, 0x181f ;  /* 0x00581f0000007f89 */ /* 0x002fe800000e0000 */
[----:B--2---:R-:W3:Y:S02]  /*f150*/  SHFL.IDX PT, R130, R108, 0x1, 0x181f ;  /* 0x00381f006c827f89 */ /* 0x004ee400000e0000 */
[----:B---3--:R-:W-:Y:S04]  /*f160*/  IADD3 R2, P1, P0, R132, R130, R133 ;  /* 0x0000008284027210 */ /* 0x008fe8000783e085 */
[----:B------:R-:W-:Y:S02]  /*f170*/  IADD3.X R3, RZ, R129, R109, P1, P0 ;  /* 0x00000081ff037210 */ /* 0x000fe40000fe046d */
[----:B------:R-:W-:Y:S03]  /*f180*/  IADD3 R130, P0, R130, R134, RZ ;  /* 0x0000008682827210 */ /* 0x000fe60007f1e0ff */
[----:B------:R1:W-:Y:S02]  /*f190*/  LDGSTS.E.BYPASS.LTC128B.128.ZFILL [R197+0x9100], [R2.64], P2 ;  /* 0x0910000002c57fae */ /* 0x0003e40009141d46 */
[----:B------:R-:W-:Y:S05]  /*f1a0*/  IMAD.X R131, R129, 0x1, R128, P0 ;  /* 0x0000000181837824 */ /* 0x000fea00000e0680 */
[----:B------:R2:W-:Y:S04]  /*f1b0*/  LDGSTS.E.BYPASS.LTC128B.128 [R197+0xc100], [R130.64], !P3 ;  /* 0x0c10000082c57fae */ /* 0x0005e8000d901d46 */
[----:B-1----:R2:W1:Y:S02]  /*f1c0*/  SHFL.IDX PT, R2, R108, 0x2, 0x181f ;  /* 0x00581f006c027f89 */ /* 0x00246400000e0000 */
.L_x_859:
[----:B------:R-:W-:Y:S04]  /*f1d0*/  IADD3 R3, -R195, 0x10, RZ ;  /* 0x00000010c3037810 */ /* 0x000fe80007ffe1ff */
[----:B------:R-:W-:Y:S04]  /*f1e0*/  LOP3.LUT R3, R3, 0xf, RZ, 0xc0, !PT ;  /* 0x0000000f03037812 */ /* 0x000fe800078ec0ff */
[----:B-12---:R-:W-:Y:S04]  /*f1f0*/  IADD3 R108, P1, P0, R3, R2, R133 ;  /* 0x00000002036c7210 */ /* 0x006fe8000783e085 */
[----:B------:R-:W-:Y:S02]  /*f200*/  IADD3.X R109, RZ, R0, R109, P1, P0 ;  /* 0x00000000ff6d7210 */ /* 0x000fe40000fe046d */
[----:B------:R-:W-:Y:S02]  /*f210*/  ISETP.NE.U32.AND P0, PT, R195, RZ, PT ;  /* 0x000000ffc300720c */ /* 0x000fe40003f05070 */
[----:B------:R-:W-:Y:S05]  /*f220*/  IADD3 R2, P1, R2, R134, RZ ;  /* 0x0000008602027210 */ /* 0x000fea0007f3e0ff */
[----:B------:R-:W-:Y:S06]  /*f230*/  IMAD.X R3, R0, 0x1, R128, P1 ;  /* 0x0000000100037824 */ /* 0x000fec00008e0680 */
[----:B------:R-:W-:Y:S01]  /*f240*/  @!PT LDS RZ, [RZ] ;  /* 0x00000000fffff984 */ /* 0x000fe20000000800 */
[----:B------:R-:W-:Y:S01]  /*f250*/  @!PT LDS RZ, [RZ] ;  /* 0x00000000fffff984 */ /* 0x000fe20000000800 */
[----:B------:R-:W-:Y:S01]  /*f260*/  @!PT LDS RZ, [RZ] ;  /* 0x00000000fffff984 */ /* 0x000fe20000000800 */
[----:B------:R1:W-:Y:S04]  /*f270*/  LDGSTS.E.BYPASS.LTC128B.128.ZFILL [R197+0xa100], [R108.64], P0 ;  /* 0x0a1000006cc57fae */ /* 0x0003e80008141d46 */
[----:B------:R1:W-:Y:S02]  /*f280*/  LDGSTS.E.BYPASS.LTC128B.128 [R197+0xd100], [R2.64], !P3 ;  /* 0x0d10000002c57fae */ /* 0x0003e4000d901d46 */
.L_x_754:
[----:B------:R-:W-:Y:S05]  /*f290*/  BSYNC B0 ;  /* 0x0000000000007941 */ /* 0x000fea0003800000 */
.L_x_753:
        /* <DEDUP_REMOVED lines=13> */
.L_x_860:
        /* <DEDUP_REMOVED lines=18> */
.L_x_760:
[----:B------:R-:W-:Y:S04]  /*f490*/  MOV R130, c[0x0][0x32c] ;  /* 0x0000cb0000827a02 */ /* 0x000fe80000000f00 */
[----:B------:R-:W-:Y:S11]  /*f4a0*/  ISETP.NE.AND P0, PT, R130, 0x1, PT ;  /* 0x000000018200780c */ /* 0x000ff60003f05270 */
[----:B------:R-:W-:Y:S02]  /*f4b0*/  @!UPT UIADD3 URZ, URZ, URZ, URZ ;  /* 0x0000003f3f3ff290 */ /* 0x000fe4000fffe03f */
[----:B------:R-:W-:Y:S05]  /*f4c0*/  @P0 IMAD.HI.U32 R130, R3, c[0x0][0x330], RZ ;  /* 0x0000cc0003820a27 */ /* 0x000fea00078e00ff */
[----:B------:R-:W-:Y:S02]  /*f4d0*/  @P0 SHF.R.U32.HI R3, RZ, c[0x0][0x334], R130 ;  /* 0x0000cd00ff030a19 */ /* 0x000fe40000011682 */
.L_x_761:
[----:B------:R-:W-:Y:S05]  /*f4e0*/  BSYNC B0 ;  /* 0x0000000000007941 */ /* 0x000fea0003800000 */
.L_x_759:
[----:B------:R-:W-:Y:S04]  /*f4f0*/  IMAD.IADD R130, R108, 0x1, -R231 ;  /* 0x000000016c827824 */ /* 0x000fe800078e0ae7 */
[----:B------:R-:W-:Y:S05]  /*f500*/  IMAD R3, R3, c[0x0][0x32c], R130 ;  /* 0x0000cb0003037a24 */ /* 0x000fea00078e0282 */
[----:B------:R-:W-:Y:S02]  /*f510*/  IADD3 R130, R3, c[0x0][0x32c], RZ ;  /* 0x0000cb0003827a10 */ /* 0x000fe40007ffe0ff */
[----:B------:R-:W-:Y:S02]  /*f520*/  IMNMX R0, R0, R3, !PT ;  /* 0x0000000300007217 */ /* 0x000fe40007800200 */
[----:B------:R-:W-:Y:S02]  /*f530*/  IMNMX R2, R2, R130, PT ;  /* 0x0000008202027217 */ /* 0x000fe40003800200 */
.L_x_758:
        /* <DEDUP_REMOVED lines=135> */
.L_x_861:
        /* <DEDUP_REMOVED lines=17> */
.L_x_765:
[----:B------:R-:W-:Y:S04]  /*fec0*/  MOV R4, c[0x0][0x32c] ;  /* 0x0000cb0000047a02 */ /* 0x000fe80000000f00 */
[----:B------:R-:W-:Y:S11]  /*fed0*/  ISETP.NE.AND P0, PT, R4, 0x1, PT ;  /* 0x000000010400780c */ /* 0x000ff60003f05270 */
[----:B------:R-:W-:Y:S02]  /*fee0*/  @!UPT UIADD3 URZ, URZ, URZ, URZ ;  /* 0x0000003f3f3ff290 */ /* 0x000fe4000fffe03f */
[----:B------:R-:W-:Y:S05]  /*fef0*/  @P0 IMAD.HI.U32 R4, R3, c[0x0][0x330], RZ ;  /* 0x0000cc0003040a27 */ /* 0x000fea00078e00ff */
[----:B------:R-:W-:Y:S02]  /*ff00*/  @P0 SHF.R.U32.HI R3, RZ, c[0x0][0x334], R4 ;  /* 0x0000cd00ff030a19 */ /* 0x000fe40000011604 */
.L_x_766:
[----:B------:R-:W-:Y:S05]  /*ff10*/  BSYNC B0 ;  /* 0x0000000000007941 */ /* 0x000fea0003800000 */
.L_x_764:
[----:B------:R-:W-:Y:S04]  /*ff20*/  IMAD.IADD R4, R108, 0x1, -R231 ;  /* 0x000000016c047824 */ /* 0x000fe800078e0ae7 */
[----:B------:R-:W-:Y:S05]  /*ff30*/  IMAD R3, R3, c[0x0][0x32c], R4 ;  /* 0x0000cb0003037a24 */ /* 0x000fea00078e0204 */
[----:B------:R-:W-:Y:S02]  /*ff40*/  IADD3 R4, R3, c[0x0][0x32c], RZ ;  /* 0x0000cb0003047a10 */ /* 0x000fe40007ffe0ff */
[----:B------:R-:W-:Y:S02]  /*ff50*/  IMNMX R0, R0, R3, !PT ;  /* 0x0000000300007217 */ /* 0x000fe40007800200 */
[----:B------:R-:W-:Y:S02]  /*ff60*/  IMNMX R2, R2, R4, PT ;  /* 0x0000000402027217 */ /* 0x000fe40003800200 */
.L_x_763:
        /* <DEDUP_REMOVED lines=126> */
[----:B------:R-:W-:Y:S02]  /*10750*/  ISETP.LT.OR P1, PT, R2, 0x59, P2 ;  /* 0x000000590200780c */ /* 0x000fe40001721670 */
        /* <DEDUP_REMOVED lines=13> */
.L_x_862:
[----:B---34-:R-:W-:Y:S01]  /*10830*/  FMNMX.FTZ R108, R108, R0, !PT ;  /* 0x000000006c6c7209 */ /* 0x018fe20007810000 */
[----:B------:R-:W-:-:S05]  /*10840*/  BRA.DIV ~URZ, `(.L_x_768) ;  /* 0x000080627f007947 */ /* 0x000fca000b800000 */
[----:B------:R-:W-:Y:S04]  /*10850*/  SHFL.BFLY PT, R0, R4, 0x2, 0x1f ;  /* 0x0c401f0004007f89 */ /* 0x000fe800000e0000 */
[----:B------:R-:W3:Y:S02]  /*10860*/  SHFL.BFLY PT, R2, R108, 0x1, 0x1f ;  /* 0x0c201f006c027f89 */ /* 0x000ee400000e0000 */
[----:B-123--:R-:W-:Y:S02]  /*10870*/  FMNMX.FTZ R109, R108, R2, !PT ;  /* 0x000000026c6d7209 */ /* 0x00efe40007810000 */
[----:B------:R-:W-:Y:S05]  /*10880*/  FMNMX.FTZ R4, R4, R0, !PT ;  /* 0x0000000004047209 */ /* 0x000fea0007810000 */
[----:B------:R1:W2:Y:S02]  /*10890*/  SHFL.BFLY PT, R0, R4, 0x1, 0x1f ;  /* 0x0c201f0004007f89 */ /* 0x0002a400000e0000 */
.L_x_863:
[C---:B------:R-:W-:Y:S01]  /*108a0*/  FMUL.FTZ R2, R109.reuse, c[0x0][0x2d0] ;  /* 0x0000b4006d027a20 */ /* 0x040fe20000410000 */
[----:B------:R-:W-:Y:S01]  /*108b0*/  FSETP.NEU.FTZ.AND P0, PT, R109, -INF , PT ;  /* 0xff8000006d00780b */ /* 0x000fe20003f1d000 */
[----:B------:R-:W-:Y:S01]  /*108c0*/  WARPSYNC 0xffffffff ;  /* 0xffffffff00007948 */ /* 0x000fe20003800000 */
[----:B--2---:R-:W-:Y:S01]  /*108d0*/  FMNMX.FTZ R3, R0, R4, !PT ;  /* 0x0000000400037209 */ /* 0x004fe20007810000 */
[----:B------:R-:W2:Y:S01]  /*108e0*/  LDSM.16.MT88.4 R16, [R184] ;  /* 0x00000000b810783b */ /* 0x000ea20000004200 */
[----:B------:R-:W-:Y:S03]  /*108f0*/  FSEL R24, R2, RZ, P0 ;  /* 0x000000ff02187208 */ /* 0x000fe60000000000 */
[----:B-1----:R-:W-:Y:S02]  /*10900*/  FMUL.FTZ R4, R3, c[0x0][0x2d0] ;  /* 0x0000b40003047a20 */ /* 0x002fe40000410000 */
        /* <DEDUP_REMOVED lines=17> */
[--C-:B-1----:R-:W-:Y:S05]  /*10a20*/  FFMA.FTZ R2, R131, c[0x0][0x2d0], -R24.reuse ;  /* 0x0000b40083027a23 */ /* 0x102fea0000010818 */
[----:B------:R1:W3:Y:S10]  /*10a30*/  MUFU.EX2 R130, R2 ;  /* 0x0000000200827308 */ /* 0x0002f40000000800 */
[----:B------:R-:W-:Y:S10]  /*10a40*/  MUFU.EX2 R136, R35 ;  /* 0x0000002300887308 */ /* 0x000ff40000000800 */
[----:B------:R-:W-:Y:S01]  /*10a50*/  MUFU.EX2 R137, R34 ;  /* 0x0000002200897308 */ /* 0x000fe20000000800 */
[--C-:B-1----:R-:W-:Y:S02]  /*10a60*/  FFMA.FTZ R2, R5, c[0x0][0x2d0], -R24.reuse ;  /* 0x0000b40005027a23 */ /* 0x102fe40000010818 */
[----:B------:R-:W-:Y:S07]  /*10a70*/  FFMA.FTZ R5, R9, c[0x0][0x2d0], -R24 ;  /* 0x0000b40009057a23 */ /* 0x000fee0000010818 */
[----:B------:R1:W-:Y:S10]  /*10a80*/  MUFU.EX2 R179, R2 ;  /* 0x0000000200b37308 */ /* 0x0003f40000000800 */
[----:B------:R-:W4:Y:S01]  /*10a90*/  MUFU.EX2 R188, R5 ;  /* 0x0000000500bc7308 */ /* 0x000f220000000800 */
[----:B-1----:R-:W-:Y:S02]  /*10aa0*/  FSEL R2, R109, RZ, P0 ;  /* 0x000000ff6d027208 */ /* 0x002fe40000000000 */
[----:B------:R-:W-:Y:S03]  /*10ab0*/  FSETP.NEU.FTZ.AND P0, PT, R3, -INF , PT ;  /* 0xff8000000300780b */ /* 0x000fe60003f1d000 */
[----:B------:R-:W-:Y:S01]  /*10ac0*/  FADD.FTZ R0, -R2, R110 ;  /* 0x0000006e02007221 */ /* 0x000fe20000010100 */
[----:B------:R-:W-:Y:S03]  /*10ad0*/  FSEL R32, R4, RZ, P0 ;  /* 0x000000ff04207208 */ /* 0x000fe60000000000 */
[----:B------:R-:W-:Y:S01]  /*10ae0*/  FMUL.FTZ R0, R0, c[0x0][0x2d0] ;  /* 0x0000b40000007a20 */ /* 0x000fe20000410000 */
[----:B---3--:R-:W-:Y:S01]  /*10af0*/  F2FP.BF16.PACK_AB R12, R130, R10 ;  /* 0x0000000a820c723e */ /* 0x008fe200000010ff */
[--C-:B------:R-:W-:Y:S01]  /*10b00*/  FFMA.FTZ R4, R6, c[0x0][0x2d0], -R32.reuse ;  /* 0x0000b40006047a23 */ /* 0x100fe20000010820 */
[----:B----4-:R-:W-:Y:S01]  /*10b10*/  F2FP.BF16.PACK_AB R14, R188, R179 ;  /* 0x000000b3bc0e723e */ /* 0x010fe200000010ff */
[----:B------:R1:W3:Y:S01]  /*10b20*/  MUFU.EX2 R2, R0 ;  /* 0x0000000000027308 */ /* 0x0002e20000000800 */
[--C-:B------:R-:W-:Y:S02]  /*10b30*/  FFMA.FTZ R36, R47, c[0x0][0x2d0], -R32.reuse ;  /* 0x0000b4002f247a23 */ /* 0x100fe40000010820 */
[--C-:B------:R-:W-:Y:S07]  /*10b40*/  FFMA.FTZ R37, R46, c[0x0][0x2d0], -R32.reuse ;  /* 0x0000b4002e257a23 */ /* 0x100fee0000010820 */
[----:B------:R4:W-:Y:S10]  /*10b50*/  MUFU.EX2 R27, R4 ;  /* 0x00000004001b7308 */ /* 0x0009f40000000800 */
[----:B------:R-:W-:Y:S01]  /*10b60*/  MUFU.EX2 R37, R37 ;  /* 0x0000002500257308 */ /* 0x000fe20000000800 */
[----:B-1----:R-:W-:Y:S02]  /*10b70*/  FFMA.FTZ R0, R8, c[0x0][0x2d0], -R32 ;  /* 0x0000b40008007a23 */ /* 0x002fe40000010820 */
[C---:B---3--:R-:W-:Y:S02]  /*10b80*/  FMUL.FTZ R5, R2.reuse, R117 ;  /* 0x0000007502057220 */ /* 0x048fe40000410000 */
[C---:B------:R-:W-:Y:S05]  /*10b90*/  FFMA.FTZ R29, R2.reuse, R225, R10 ;  /* 0x000000e1021d7223 */ /* 0x040fea000001000a */
[----:B------:R-:W1:Y:S01]  /*10ba0*/  MUFU.EX2 R131, R0 ;  /* 0x0000000000837308 */ /* 0x000e620000000800 */
[C---:B------:R-:W-:Y:S02]  /*10bb0*/  FMUL.FTZ R8, R2.reuse, R112 ;  /* 0x0000007002087220 */ /* 0x040fe40000410000 */
[C---:B------:R-:W-:Y:S02]  /*10bc0*/  FMUL.FTZ R9, R2.reuse, R113 ;  /* 0x0000007102097220 */ /* 0x040fe40000410000 */
[--C-:B----4-:R-:W-:Y:S02]  /*10bd0*/  FFMA.FTZ R4, R11, c[0x0][0x2d0], -R32.reuse ;  /* 0x0000b4000b047a23 */ /* 0x110fe40000010820 */
[C---:B------:R-:W-:Y:S02]  /*10be0*/  FMUL.FTZ R68, R2.reuse, R68 ;  /* 0x0000004402447220 */ /* 0x040fe40000410000 */
[C---:B------:R-:W-:Y:S01]  /*10bf0*/  FMUL.FTZ R69, R2.reuse, R69 ;  /* 0x0000004502457220 */ /* 0x040fe20000410000 */
[----:B------:R3:W-:Y:S01]  /*10c00*/  MUFU.EX2 R195, R4 ;  /* 0x0000000400c37308 */ /* 0x0007e20000000800 */
[C---:B------:R-:W-:Y:S02]  /*10c10*/  FMUL.FTZ R72, R2.reuse, R72 ;  /* 0x0000004802487220 */ /* 0x040fe40000410000 */
[C---:B------:R-:W-:Y:S02]  /*10c20*/  FMUL.FTZ R73, R2.reuse, R73 ;  /* 0x0000004902497220 */ /* 0x040fe40000410000 */
[C---:B------:R-:W-:Y:S02]  /*10c30*/  FMUL.FTZ R76, R2.reuse, R76 ;  /* 0x0000004c024c7220 */ /* 0x040fe40000410000 */
[C---:B------:R-:W-:Y:S02]  /*10c40*/  FMUL.FTZ R77, R2.reuse, R77 ;  /* 0x0000004d024d7220 */ /* 0x040fe40000410000 */
[C---:B------:R-:W-:Y:S01]  /*10c50*/  FMUL.FTZ R80, R2.reuse, R80 ;  /* 0x0000005002507220 */ /* 0x040fe20000410000 */
[----:B------:R-:W-:Y:S01]  /*10c60*/  MUFU.EX2 R117, R26 ;  /* 0x0000001a00757308 */ /* 0x000fe20000000800 */
[C---:B------:R-:W-:Y:S02]  /*10c70*/  FMUL.FTZ R81, R2.reuse, R81 ;  /* 0x0000005102517220 */ /* 0x040fe40000410000 */
[C---:B------:R-:W-:Y:S01]  /*10c80*/  FMUL.FTZ R84, R2.reuse, R84 ;  /* 0x0000005402547220 */ /* 0x040fe20000410000 */
[----:B-1----:R-:W-:Y:S01]  /*10c90*/  F2FP.BF16.PACK_AB R13, R131, R27 ;  /* 0x0000001b830d723e */ /* 0x002fe200000010ff */
[----:B------:R-:W-:Y:S02]  /*10ca0*/  FFMA.FTZ R0, R7, c[0x0][0x2d0], -R32 ;  /* 0x0000b40007007a23 */ /* 0x000fe40000010820 */
[C---:B------:R-:W-:Y:S02]  /*10cb0*/  FMUL.FTZ R85, R2.reuse, R85 ;  /* 0x0000005502557220 */ /* 0x040fe40000410000 */
[C---:B------:R-:W-:Y:S01]  /*10cc0*/  FMUL.FTZ R88, R2.reuse, R88 ;  /* 0x0000005802587220 */ /* 0x040fe20000410000 */
[----:B------:R1:W4:Y:S01]  /*10cd0*/  MUFU.EX2 R178, R0 ;  /* 0x0000000000b27308 */ /* 0x0003220000000800 */
[C---:B------:R-:W-:Y:S02]  /*10ce0*/  FMUL.FTZ R89, R2.reuse, R89 ;  /* 0x0000005902597220 */ /* 0x040fe40000410000 */
[C---:B------:R-:W-:Y:S02]  /*10cf0*/  FMUL.FTZ R92, R2.reuse, R92 ;  /* 0x0000005c025c7220 */ /* 0x040fe40000410000 */
[C---:B---3--:R-:W-:Y:S02]  /*10d00*/  FMUL.FTZ R4, R2.reuse, R116 ;  /* 0x0000007402047220 */ /* 0x048fe40000410000 */
[C---:B------:R-:W-:Y:S02]  /*10d10*/  FMUL.FTZ R93, R2.reuse, R93 ;  /* 0x0000005d025d7220 */ /* 0x040fe40000410000 */
[C---:B------:R-:W-:Y:S02]  /*10d20*/  FMUL.FTZ R96, R2.reuse, R96 ;  /* 0x0000006002607220 */ /* 0x040fe40000410000 */
[C---:B------:R-:W-:Y:S02]  /*10d30*/  FMUL.FTZ R97, R2.reuse, R97 ;  /* 0x0000006102617220 */ /* 0x040fe40000410000 */
[C---:B------:R-:W-:Y:S02]  /*10d40*/  FMUL.FTZ R100, R2.reuse, R100 ;  /* 0x0000006402647220 */ /* 0x040fe40000410000 */
[C---:B------:R-:W-:Y:S02]  /*10d50*/  FMUL.FTZ R101, R2.reuse, R101 ;  /* 0x0000006502657220 */ /* 0x040fe40000410000 */
[C---:B------:R-:W-:Y:S02]  /*10d60*/  FMUL.FTZ R104, R2.reuse, R104 ;  /* 0x0000006802687220 */ /* 0x040fe40000410000 */
[C---:B------:R-:W-:Y:S02]  /*10d70*/  FMUL.FTZ R105, R2.reuse, R105 ;  /* 0x0000006902697220 */ /* 0x040fe40000410000 */
[C---:B------:R-:W-:Y:S02]  /*10d80*/  FMUL.FTZ R52, R2.reuse, R52 ;  /* 0x0000003402347220 */ /* 0x040fe40000410000 */
[C---:B------:R-:W-:Y:S01]  /*10d90*/  FMUL.FTZ R53, R2.reuse, R53 ;  /* 0x0000003502357220 */ /* 0x040fe20000410000 */
[----:B-1----:R-:W-:Y:S01]  /*10da0*/  FSEL R0, R3, RZ, P0 ;  /* 0x000000ff03007208 */ /* 0x002fe20000000000 */
[C---:B------:R-:W-:Y:S01]  /*10db0*/  FMUL.FTZ R56, R2.reuse, R56 ;  /* 0x0000003802387220 */ /* 0x040fe20000410000 */
[----:B----4-:R-:W-:Y:S01]  /*10dc0*/  F2FP.BF16.PACK_AB R15, R195, R178 ;  /* 0x000000b2c30f723e */ /* 0x010fe200000010ff */
[----:B------:R-:W-:Y:S01]  /*10dd0*/  FMUL.FTZ R57, R2, R57 ;  /* 0x0000003902397220 */ /* 0x000fe20000410000 */
[----:B------:R-:W-:Y:S01]  /*10de0*/  ISETP.GT.AND P0, PT, R196, R228, PT ;  /* 0x000000e4c400720c */ /* 0x000fe20003f04270 */
[----:B------:R-:W-:Y:S02]  /*10df0*/  FADD.FTZ R0, -R0, R111 ;  /* 0x0000006f00007221 */ /* 0x000fe40000010100 */
[----:B------:R-:W-:Y:S02]  /*10e00*/  FMUL.FTZ R60, R2, R60 ;  /* 0x0000003c023c7220 */ /* 0x000fe40000410000 */
[----:B------:R-:W-:Y:S02]  /*10e10*/  FMUL.FTZ R0, R0, c[0x0][0x2d0] ;  /* 0x0000b40000007a20 */ /* 0x000fe40000410000 */
[C---:B------:R-:W-:Y:S02]  /*10e20*/  FMUL.FTZ R61, R2.reuse, R61 ;  /* 0x0000003d023d7220 */ /* 0x040fe40000410000 */
[C---:B------:R-:W-:Y:S02]  /*10e30*/  FMUL.FTZ R64, R2.reuse, R64 ;  /* 0x0000004002407220 */ /* 0x040fe40000410000 */
[----:B------:R-:W1:Y:S01]  /*10e40*/  MUFU.EX2 R0, R0 ;  /* 0x0000000000007308 */ /* 0x000e620000000800 */
[----:B------:R-:W-:Y:S02]  /*10e50*/  FMUL.FTZ R65, R2, R65 ;  /* 0x0000004102417220 */ /* 0x000fe40000410000 */
[--C-:B------:R-:W-:Y:S07]  /*10e60*/  FFMA.FTZ R2, R135, c[0x0][0x2d0], -R24.reuse ;  /* 0x0000b40087027a23 */ /* 0x100fee0000010818 */
[----:B------:R3:W-:Y:S01]  /*10e70*/  MUFU.EX2 R110, R2 ;  /* 0x00000002006e7308 */ /* 0x0007e20000000800 */
[C---:B-1----:R-:W-:Y:S02]  /*10e80*/  FMUL.FTZ R6, R0.reuse, R118 ;  /* 0x0000007600067220 */ /* 0x042fe40000410000 */
[C---:B------:R-:W-:Y:S02]  /*10e90*/  FMUL.FTZ R7, R0.reuse, R119 ;  /* 0x0000007700077220 */ /* 0x040fe40000410000 */
[C---:B------:R-:W-:Y:S02]  /*10ea0*/  FFMA.FTZ R27, R0.reuse, R226, R27 ;  /* 0x000000e2001b7223 */ /* 0x040fe4000001001b */
[C---:B------:R-:W-:Y:S02]  /*10eb0*/  FMUL.FTZ R10, R0.reuse, R114 ;  /* 0x00000072000a7220 */ /* 0x040fe40000410000 */
[C---:B------:R-:W-:Y:S01]  /*10ec0*/  FMUL.FTZ R11, R0.reuse, R115 ;  /* 0x00000073000b7220 */ /* 0x040fe20000410000 */
[C---:B--2---:R-:W-:Y:S05]  /*10ed0*/  HMMA.16816.F32.BF16 R4, R12.reuse, R16, R4 ;  /* 0x000000100c04723c */ /* 0x044fea0000041804 */
[C---:B------:R-:W-:Y:S02]  /*10ee0*/  FMUL.FTZ R70, R0.reuse, R70 ;  /* 0x0000004600467220 */ /* 0x040fe40000410000 */
[C---:B------:R-:W-:Y:S01]  /*10ef0*/  FMUL.FTZ R71, R0.reuse, R71 ;  /* 0x0000004700477220 */ /* 0x040fe20000410000 */
[C---:B------:R-:W-:Y:S01]  /*10f00*/  HMMA.16816.F32.BF16 R8, R12.reuse, R18, R8 ;  /* 0x000000120c08723c */ /* 0x040fe20000041808 */
[----:B------:R-:W1:Y:S03]  /*10f10*/  LDSM.16.MT88.4 R16, [R186] ;  /* 0x00000000ba10783b */ /* 0x000e660000004200 */
[C---:B------:R-:W-:Y:S02]  /*10f20*/  FMUL.FTZ R74, R0.reuse, R74 ;  /* 0x0000004a004a7220 */ /* 0x040fe40000410000 */
[C---:B------:R-:W-:Y:S02]  /*10f30*/  FMUL.FTZ R75, R0.reuse, R75 ;  /* 0x0000004b004b7220 */ /* 0x040fe40000410000 */
[C---:B------:R-:W-:Y:S04]  /*10f40*/  FMUL.FTZ R78, R0.reuse, R78 ;  /* 0x0000004e004e7220 */ /* 0x040fe80000410000 */
        /* <DEDUP_REMOVED lines=11> */
[--C-:B---3--:R-:W-:Y:S02]  /*11000*/  FFMA.FTZ R2, R134, c[0x0][0x2d0], -R24.reuse ;  /* 0x0000b40086027a23 */ /* 0x108fe40000010818 */
[C---:B------:R-:W-:Y:S02]  /*11010*/  FMUL.FTZ R102, R0.reuse, R102 ;  /* 0x0000006600667220 */ /* 0x040fe40000410000 */
[----:B------:R2:W-:Y:S01]  /*11020*/  MUFU.EX2 R112, R2 ;  /* 0x0000000200707308 */ /* 0x0005e20000000800 */
[C---:B------:R-:W-:Y:S01]  /*11030*/  FMUL.FTZ R103, R0.reuse, R103 ;  /* 0x0000006700677220 */ /* 0x040fe20000410000 */
[C---:B-1----:R-:W-:Y:S03]  /*11040*/  HMMA.16816.F32.BF16 R68, R12.reuse, R16, R68 ;  /* 0x000000100c44723c */ /* 0x042fe60000041844 */
[C---:B------:R-:W-:Y:S02]  /*11050*/  FMUL.FTZ R106, R0.reuse, R106 ;  /* 0x0000006a006a7220 */ /* 0x040fe40000410000 */
        /* <DEDUP_REMOVED lines=8> */
[----:B--2---:R-:W-:Y:S02]  /*110e0*/  FFMA.FTZ R2, R133, c[0x0][0x2d0], -R24 ;  /* 0x0000b40085027a23 */ /* 0x004fe40000010818 */
[C---:B------:R-:W-:Y:S02]  /*110f0*/  FMUL.FTZ R63, R0.reuse, R63 ;  /* 0x0000003f003f7220 */ /* 0x040fe40000410000 */
[----:B------:R2:W-:Y:S01]  /*11100*/  MUFU.EX2 R115, R2 ;  /* 0x0000000200737308 */ /* 0x0005e20000000800 */
[C---:B------:R-:W-:Y:S02]  /*11110*/  FMUL.FTZ R66, R0.reuse, R66 ;  /* 0x0000004200427220 */ /* 0x040fe40000410000 */
[----:B------:R-:W-:Y:S02]  /*11120*/  FMUL.FTZ R67, R0, R67 ;  /* 0x0000004300437220 */ /* 0x000fe40000410000 */
[----:B------:R-:W-:Y:S05]  /*11130*/  FFMA.FTZ R0, R28, c[0x0][0x2d0], -R32 ;  /* 0x0000b4001c007a23 */ /* 0x000fea0000010820 */
[----:B------:R3:W-:Y:S01]  /*11140*/  MUFU.EX2 R200, R0 ;  /* 0x0000000000c87308 */ /* 0x0007e20000000800 */
[C---:B-1----:R-:W-:Y:S03]  /*11150*/  HMMA.16816.F32.BF16 R76, R12.reuse, R16, R76 ;  /* 0x000000100c4c723c */ /* 0x042fe6000004184c */
[--C-:B--2---:R-:W-:Y:S06]  /*11160*/  FFMA.FTZ R2, R132, c[0x0][0x2d0], -R24.reuse ;  /* 0x0000b40084027a23 */ /* 0x104fec0000010818 */
[----:B------:R1:W-:Y:S01]  /*11170*/  MUFU.EX2 R201, R2 ;  /* 0x0000000200c97308 */ /* 0x0003e20000000800 */
[C---:B------:R-:W-:Y:S01]  /*11180*/  HMMA.16816.F32.BF16 R80, R12.reuse, R18, R80 ;  /* 0x000000120c50723c */ /* 0x040fe20000041850 */
[----:B------:R-:W2:Y:S02]  /*11190*/  LDSM.16.MT88.4 R16, [R189] ;  /* 0x00000000bd10783b */ /* 0x000ea40000004200 */
[----:B---3--:R-:W-:Y:S06]  /*111a0*/  FFMA.FTZ R0, R143, c[0x0][0x2d0], -R24 ;  /* 0x0000b4008f007a23 */ /* 0x008fec0000010818 */
[----:B------:R3:W-:Y:S03]  /*111b0*/  MUFU.EX2 R143, R0 ;  /* 0x00000000008f7308 */ /* 0x0007e60000000800 */
[--C-:B-1----:R-:W-:Y:S07]  /*111c0*/  FFMA.FTZ R2, R20, c[0x0][0x2d0], -R32.reuse ;  /* 0x0000b40014027a23 */ /* 0x102fee0000010820 */
[----:B------:R1:W4:Y:S01]  /*111d0*/  MUFU.EX2 R111, R2 ;  /* 0x00000002006f7308 */ /* 0x0003220000000800 */
[--C-:B---3--:R-:W-:Y:S09]  /*111e0*/  FFMA.FTZ R0, R44, c[0x0][0x2d0], -R32.reuse ;  /* 0x0000b4002c007a23 */ /* 0x108ff20000010820 */
[----:B------:R3:W-:Y:S01]  /*111f0*/  MUFU.EX2 R116, R0 ;  /* 0x0000000000747308 */ /* 0x0007e20000000800 */
[C---:B--2---:R-:W-:Y:S09]  /*11200*/  HMMA.16816.F32.BF16 R84, R12.reuse, R16, R84 ;  /* 0x000000100c54723c */ /* 0x044ff20000041854 */
[----:B------:R-:W-:Y:S01]  /*11210*/  MUFU.EX2 R44, R50 ;  /* 0x00000032002c7308 */ /* 0x000fe20000000800 */
[C---:B------:R-:W-:Y:S01]  /*11220*/  HMMA.16816.F32.BF16 R88, R12.reuse, R18, R88 ;  /* 0x000000120c58723c */ /* 0x040fe20000041858 */
[----:B------:R-:W2:Y:S02]  /*11230*/  LDSM.16.MT88.4 R16, [R184+0x3000] ;  /* 0x00300000b810783b */ /* 0x000ea40000004200 */
[--C-:B-1----:R-:W-:Y:S06]  /*11240*/  FFMA.FTZ R2, R21, c[0x0][0x2d0], -R32.reuse ;  /* 0x0000b40015027a23 */ /* 0x102fec0000010820 */
[----:B------:R1:W5:Y:S01]  /*11250*/  MUFU.EX2 R114, R2 ;  /* 0x0000000200727308 */ /* 0x0003620000000800 */
[----:B------:R-:W-:Y:S02]  /*11260*/  LDSM.16.MT88.4 R20, [R186+0x800] ;  /* 0x00080000ba14783b */ /* 0x000fe40000004200 */
[--C-:B---3--:R-:W-:Y:S07]  /*11270*/  FFMA.FTZ R0, R45, c[0x0][0x2d0], -R32.reuse ;  /* 0x0000b4002d007a23 */ /* 0x108fee0000010820 */
[----:B------:R3:W-:Y:S10]  /*11280*/  MUFU.EX2 R118, R0 ;  /* 0x0000000000767308 */ /* 0x0007f40000000800 */
[----:B------:R-:W-:Y:S01]  /*11290*/  MUFU.EX2 R45, R40 ;  /* 0x00000028002d7308 */ /* 0x000fe20000000800 */
[----:B-1----:R-:W-:Y:S02]  /*112a0*/  FFMA.FTZ R2, R25, c[0x0][0x2d0], -R32 ;  /* 0x0000b40019027a23 */ /* 0x002fe40000010820 */
[----:B------:R-:W-:Y:S07]  /*112b0*/  FFMA.FTZ R25, R145, c[0x0][0x2d0], -R24 ;  /* 0x0000b40091197a23 */ /* 0x000fee0000010818 */
[----:B------:R1:W1:Y:S01]  /*112c0*/  MUFU.EX2 R113, R2 ;  /* 0x0000000200717308 */ /* 0x0002620000000800 */
[C---:B--2---:R-:W-:Y:S03]  /*112d0*/  HMMA.16816.F32.BF16 R92, R12.reuse, R16, R92 ;  /* 0x000000100c5c723c */ /* 0x044fe6000004185c */
[----:B---3--:R-:W-:Y:S06]  /*112e0*/  FFMA.FTZ R0, R48, c[0x0][0x2d0], -R32 ;  /* 0x0000b40030007a23 */ /* 0x008fec0000010820 */
[----:B------:R-:W2:Y:S01]  /*112f0*/  MUFU.EX2 R119, R25 ;  /* 0x0000001900777308 */ /* 0x000ea20000000800 */
[C---:B------:R-:W-:Y:S01]  /*11300*/  HMMA.16816.F32.BF16 R96, R12.reuse, R18, R96 ;  /* 0x000000120c60723c */ /* 0x040fe20000041860 */
[----:B------:R-:W3:Y:S08]  /*11310*/  LDSM.16.MT88.4 R16, [R186+0x3000] ;  /* 0x00300000ba10783b */ /* 0x000ef00000004200 */
[----:B------:R2:W-:Y:S03]  /*11320*/  MUFU.EX2 R141, R0 ;  /* 0x00000000008d7308 */ /* 0x0005e60000000800 */
[----:B-1----:R-:W-:Y:S02]  /*11330*/  FFMA.FTZ R2, R144, c[0x0][0x2d0], -R24 ;  /* 0x0000b40090027a23 */ /* 0x002fe40000010818 */
[----:B------:R-:W-:Y:S05]  /*11340*/  FADD.FTZ R24, R130, R29 ;  /* 0x0000001d82187221 */ /* 0x000fea0000010000 */
[----:B------:R1:W1:Y:S10]  /*11350*/  MUFU.EX2 R142, R2 ;  /* 0x00000002008e7308 */ /* 0x0002740000000800 */
[----:B------:R4:W-:Y:S01]  /*11360*/  MUFU.EX2 R130, R39 ;  /* 0x0000002700827308 */ /* 0x0009e20000000800 */
[----:B--2---:R-:W-:Y:S09]  /*11370*/  FFMA.FTZ R0, R49, c[0x0][0x2d0], -R32 ;  /* 0x0000b40031007a23 */ /* 0x004ff20000010820 */
[----:B------:R2:W2:Y:S01]  /*11380*/  MUFU.EX2 R140, R0 ;  /* 0x00000000008c7308 */ /* 0x0004a20000000800 */
[C---:B---3--:R-:W-:Y:S03]  /*11390*/  HMMA.16816.F32.BF16 R100, R12.reuse, R16, R100 ;  /* 0x000000100c64723c */ /* 0x048fe60000041864 */
[----:B-1----:R-:W-:Y:S04]  /*113a0*/  FADD.FTZ R2, R131, R27 ;  /* 0x0000001b83027221 */ /* 0x002fe80000010000 */
[----:B------:R-:W-:Y:S01]  /*113b0*/  FADD.FTZ R28, R178, R2 ;  /* 0x00000002b21c7221 */ /* 0x000fe20000010000 */
[C---:B------:R-:W-:Y:S01]  /*113c0*/  HMMA.16816.F32.BF16 R104, R12.reuse, R18, R104 ;  /* 0x000000120c68723c */ /* 0x040fe20000041868 */
[----:B------:R-:W1:Y:S01]  /*113d0*/  LDSM.16.MT88.4 R16, [R185+0x3000] ;  /* 0x00300000b910783b */ /* 0x000e620000004200 */
[----:B------:R3:W-:Y:S02]  /*113e0*/  MUFU.EX2 R131, R38 ;  /* 0x0000002600837308 */ /* 0x0007e40000000800 */
[----:B------:R-:W-:Y:S02]  /*113f0*/  FADD.FTZ R28, R195, R28 ;  /* 0x0000001cc31c7221 */ /* 0x000fe40000010000 */
[----:B----4-:R-:W-:Y:S02]  /*11400*/  FFMA.FTZ R39, R43, c[0x0][0x2d0], -R32 ;  /* 0x0000b4002b277a23 */ /* 0x010fe40000010820 */
[----:B------:R-:W-:Y:S02]  /*11410*/  FADD.FTZ R33, R111, R28 ;  /* 0x0000001c6f217221 */ /* 0x000fe40000010000 */
[----:B------:R-:W-:Y:S02]  /*11420*/  LDSM.16.MT88.4 R28, [R185+0x1800] ;  /* 0x00180000b91c783b */ /* 0x000fe40000004200 */
[----:B------:R-:W-:Y:S01]  /*11430*/  MUFU.EX2 R43, R51 ;  /* 0x00000033002b7308 */ /* 0x000fe20000000800 */
[----:B--2---:R-:W-:Y:S05]  /*11440*/  FADD.FTZ R0, R179, R24 ;  /* 0x00000018b3007221 */ /* 0x004fea0000010000 */
[----:B------:R-:W-:Y:S01]  /*11450*/  LDSM.16.MT88.4 R24, [R185+0x1000] ;  /* 0x00100000b918783b */ /* 0x000fe20000004200 */
[----:B------:R-:W-:Y:S02]  /*11460*/  FADD.FTZ R2, R188, R0 ;  /* 0x00000000bc027221 */ /* 0x000fe40000010000 */
[----:B------:R-:W-:Y:S01]  /*11470*/  FFMA.FTZ R0, R128, c[0x0][0x2d0], -R32 ;  /* 0x0000b40080007a23 */ /* 0x000fe20000010820 */
[----:B------:R-:W-:Y:S01]  /*11480*/  MUFU.EX2 R40, R36 ;  /* 0x0000002400287308 */ /* 0x000fe20000000800 */
[----:B------:R-:W-:Y:S04]  /*11490*/  FADD.FTZ R2, R110, R2 ;  /* 0x000000026e027221 */ /* 0x000fe80000010000 */
[C---:B------:R-:W-:Y:S02]  /*114a0*/  FADD.FTZ R34, R112.reuse, R2 ;  /* 0x0000000270227221 */ /* 0x040fe40000010000 */
[----:B------:R-:W-:Y:S02]  /*114b0*/  FFMA.FTZ R2, R177, c[0x0][0x2d0], -R32 ;  /* 0x0000b400b1027a23 */ /* 0x000fe40000010820 */
[----:B---3--:R-:W-:Y:S01]  /*114c0*/  FADD.FTZ R38, R115, R34 ;  /* 0x0000002273267221 */ /* 0x008fe20000010000 */
[----:B------:R2:W3:Y:S01]  /*114d0*/  MUFU.EX2 R135, R0 ;  /* 0x0000000000877308 */ /* 0x0004e20000000800 */
[C---:B-1----:R-:W-:Y:S09]  /*114e0*/  HMMA.16816.F32.BF16 R52, R12.reuse, R16, R52 ;  /* 0x000000100c34723c */ /* 0x042ff20000041834 */
[----:B------:R-:W-:Y:S01]  /*114f0*/  MUFU.EX2 R128, R42 ;  /* 0x0000002a00807308 */ /* 0x000fe20000000800 */
[C---:B------:R-:W-:Y:S01]  /*11500*/  HMMA.16816.F32.BF16 R56, R12.reuse, R18, R56 ;  /* 0x000000120c38723c */ /* 0x040fe20000041838 */
[----:B------:R-:W1:Y:S08]  /*11510*/  LDSM.16.MT88.4 R16, [R187+0x3000] ;  /* 0x00300000bb10783b */ /* 0x000e700000004200 */
[----:B------:R-:W-:Y:S03]  /*11520*/  MUFU.EX2 R42, R108 ;  /* 0x0000006c002a7308 */ /* 0x000fe60000000800 */
[--C-:B--2---:R-:W-:Y:S07]  /*11530*/  FFMA.FTZ R0, R129, c[0x0][0x2d0], -R32.reuse ;  /* 0x0000b40081007a23 */ /* 0x104fee0000010820 */
[----:B------:R2:W4:Y:S10]  /*11540*/  MUFU.EX2 R134, R0 ;  /* 0x0000000000867308 */ /* 0x0005340000000800 */
[----:B------:R-:W-:Y:S10]  /*11550*/  MUFU.EX2 R129, R41 ;  /* 0x0000002900817308 */ /* 0x000ff40000000800 */
[----:B------:R3:W-:Y:S01]  /*11560*/  MUFU.EX2 R41, R2 ;  /* 0x0000000200297308 */ /* 0x0007e20000000800 */
[----:B--2---:R-:W-:Y:S01]  /*11570*/  FFMA.FTZ R0, R147, c[0x0][0x2d0], -R32 ;  /* 0x0000b40093007a23 */ /* 0x004fe20000010820 */
[C---:B-1----:R-:W-:Y:S08]  /*11580*/  HMMA.16816.F32.BF16 R60, R12.reuse, R16, R60 ;  /* 0x000000100c3c723c */ /* 0x042ff0000004183c */
[----:B------:R1:W2:Y:S01]  /*11590*/  MUFU.EX2 R133, R0 ;  /* 0x0000000000857308 */ /* 0x0002a20000000800 */
[----:B------:R-:W-:Y:S01]  /*115a0*/  HMMA.16816.F32.BF16 R64, R12, R18, R64 ;  /* 0x000000120c40723c */ /* 0x000fe20000041840 */
[----:B------:R-:W2:Y:S08]  /*115b0*/  LDSM.16.MT88.4 R16, [R184+0x800] ;  /* 0x00080000b810783b */ /* 0x000eb00000004200 */
[----:B------:R-:W-:Y:S03]  /*115c0*/  MUFU.EX2 R39, R39 ;  /* 0x0000002700277308 */ /* 0x000fe60000000800 */
[----:B------:R-:W-:Y:S01]  /*115d0*/  F2FP.BF16.PACK_AB R12, R112, R110 ;  /* 0x0000006e700c723e */ /* 0x000fe200000010ff */
[C---:B---3--:R-:W-:Y:S01]  /*115e0*/  FADD.FTZ R2, R201.reuse, R38 ;  /* 0x00000026c9027221 */ /* 0x048fe20000010000 */
[----:B------:R-:W-:Y:S02]  /*115f0*/  F2FP.BF16.PACK_AB R14, R201, R115 ;  /* 0x00000073c90e723e */ /* 0x000fe400000010ff */
[----:B-----5:R-:W-:Y:S01]  /*11600*/  F2FP.BF16.PACK_AB R13, R114, R111 ;  /* 0x0000006f720d723e */ /* 0x020fe200000010ff */
[----:B------:R-:W-:Y:S01]  /*11610*/  FADD.FTZ R2, R117, R2 ;  /* 0x0000000275027221 */ /* 0x000fe20000010000 */
[----:B------:R-:W-:Y:S03]  /*11620*/  F2FP.BF16.PACK_AB R15, R200, R113 ;  /* 0x00000071c80f723e */ /* 0x000fe600000010ff */
[----:B------:R-:W-:Y:S02]  /*11630*/  FADD.FTZ R2, R119, R2 ;  /* 0x0000000277027221 */ /* 0x000fe40000010000 */
[--C-:B-1----:R-:W-:Y:S04]  /*11640*/  FFMA.FTZ R0, R148, c[0x0][0x2d0], -R32.reuse ;  /* 0x0000b40094007a23 */ /* 0x102fe80000010820 */
[----:B------:R1:W3:Y:S01]  /*11650*/  MUFU.EX2 R132, R0 ;  /* 0x0000000000847308 */ /* 0x0002e20000000800 */
[C---:B--2---:R-:W-:Y:S03]  /*11660*/  HMMA.16816.F32.BF16 R4, R12.reuse, R16, R4 ;  /* 0x000000100c04723c */ /* 0x044fe60000041804 */
[--C-:B-1----:R-:W-:Y:S05]  /*11670*/  FFMA.FTZ R0, R149, c[0x0][0x2d0], -R32.reuse ;  /* 0x0000b40095007a23 */ /* 0x102fea0000010820 */
[C---:B------:R-:W-:Y:S01]  /*11680*/  HMMA.16816.F32.BF16 R8, R12.reuse, R18, R8 ;  /* 0x000000120c08723c */ /* 0x040fe20000041808 */
[----:B------:R-:W1:Y:S01]  /*11690*/  LDSM.16.MT88.4 R16, [R185+0x800] ;  /* 0x00080000b910783b */ /* 0x000e620000004200 */
[----:B------:R2:W5:Y:S06]  /*116a0*/  MUFU.EX2 R111, R0 ;  /* 0x00000000006f7308 */ /* 0x00056c0000000800 */
[C---:B------:R-:W-:Y:S08]  /*116b0*/  HMMA.16816.F32.BF16 R68, R12.reuse, R20, R68 ;  /* 0x000000140c44723c */ /* 0x040ff00000041844 */
[C---:B------:R-:W-:Y:S01]  /*116c0*/  HMMA.16816.F32.BF16 R72, R12.reuse, R22, R72 ;  /* 0x000000160c48723c */ /* 0x040fe20000041848 */
[----:B------:R-:W3:Y:S03]  /*116d0*/  LDSM.16.MT88.4 R20, [R187+0x800] ;  /* 0x00080000bb14783b */ /* 0x000ee60000004200 */
[--C-:B--2---:R-:W-:Y:S04]  /*116e0*/  FFMA.FTZ R0, R150, c[0x0][0x2d0], -R32.reuse ;  /* 0x0000b40096007a23 */ /* 0x104fe80000010820 */
[----:B------:R2:W2:Y:S01]  /*116f0*/  MUFU.EX2 R110, R0 ;  /* 0x00000000006e7308 */ /* 0x0004a20000000800 */
[C---:B-1----:R-:W-:Y:S08]  /*11700*/  HMMA.16816.F32.BF16 R76, R12.reuse, R16, R76 ;  /* 0x000000100c4c723c */ /* 0x042ff0000004184c */
[C---:B------:R-:W-:Y:S01]  /*11710*/  HMMA.16816.F32.BF16 R80, R12.reuse, R18, R80 ;  /* 0x000000120c50723c */ /* 0x040fe20000041850 */
[----:B------:R-:W1:Y:S03]  /*11720*/  LDSM.16.MT88.4 R16, [R184+0x3800] ;  /* 0x00380000b810783b */ /* 0x000e660000004200 */
[--C-:B--2---:R-:W-:Y:S04]  /*11730*/  FFMA.FTZ R0, R151, c[0x0][0x2d0], -R32.reuse ;  /* 0x0000b40097007a23 */ /* 0x104fe80000010820 */
[C---:B---3--:R-:W-:Y:S01]  /*11740*/  HMMA.16816.F32.BF16 R84, R12.reuse, R20, R84 ;  /* 0x000000140c54723c */ /* 0x048fe20000041854 */
[----:B------:R2:W3:Y:S07]  /*11750*/  MUFU.EX2 R49, R0 ;  /* 0x0000000000317308 */ /* 0x0004ee0000000800 */
[C---:B------:R-:W-:Y:S01]  /*11760*/  HMMA.16816.F32.BF16 R88, R12.reuse, R22, R88 ;  /* 0x000000160c58723c */ /* 0x040fe20000041858 */
[----:B------:R-:W3:Y:S03]  /*11770*/  LDSM.16.MT88.4 R20, [R186+0x3800] ;  /* 0x00380000ba14783b */ /* 0x000ee60000004200 */
[----:B--2---:R-:W-:Y:S04]  /*11780*/  FFMA.FTZ R0, R176, c[0x0][0x2d0], -R32 ;  /* 0x0000b400b0007a23 */ /* 0x004fe80000010820 */
[----:B------:R2:W2:Y:S01]  /*11790*/  MUFU.EX2 R48, R0 ;  /* 0x0000000000307308 */ /* 0x0004a20000000800 */
[C---:B-1----:R-:W-:Y:S08]  /*117a0*/  HMMA.16816.F32.BF16 R92, R12.reuse, R16, R92 ;  /* 0x000000100c5c723c */ /* 0x042ff0000004185c */
[C---:B------:R-:W-:Y:S01]  /*117b0*/  HMMA.16816.F32.BF16 R96, R12.reuse, R18, R96 ;  /* 0x000000120c60723c */ /* 0x040fe20000041860 */
[----:B------:R-:W1:Y:S07]  /*117c0*/  LDSM.16.MT88.4 R16, [R185+0x3800] ;  /* 0x00380000b910783b */ /* 0x000e6e0000004200 */
[C---:B---3--:R-:W-:Y:S04]  /*117d0*/  HMMA.16816.F32.BF16 R100, R12.reuse, R20, R100 ;  /* 0x000000140c64723c */ /* 0x048fe80000041864 */
[----:B--2---:R-:W-:Y:S04]  /*117e0*/  FADD.FTZ R0, R114, R33 ;  /* 0x0000002172007221 */ /* 0x004fe80000010000 */
[C---:B------:R-:W-:Y:S01]  /*117f0*/  HMMA.16816.F32.BF16 R104, R12.reuse, R22, R104 ;  /* 0x000000160c68723c */ /* 0x040fe20000041868 */
[----:B------:R-:W2:Y:S03]  /*11800*/  LDSM.16.MT88.4 R20, [R187+0x3800] ;  /* 0x00380000bb14783b */ /* 0x000ea60000004200 */
[----:B------:R-:W-:Y:S04]  /*11810*/  FADD.FTZ R0, R113, R0 ;  /* 0x0000000071007221 */ /* 0x000fe80000010000 */
[----:B------:R-:W-:Y:S01]  /*11820*/  FADD.FTZ R0, R200, R0 ;  /* 0x00000000c8007221 */ /* 0x000fe20000010000 */
[----:B------:R-:W-:Y:S03]  /*11830*/  LDSM.16.MT88.4 R32, [R187+0x2000] ;  /* 0x00200000bb20783b */ /* 0x000fe60000004200 */
[----:B------:R-:W-:Y:S04]  /*11840*/  FADD.FTZ R0, R116, R0 ;  /* 0x0000000074007221 */ /* 0x000fe80000010000 */
[----:B------:R-:W-:Y:S01]  /*11850*/  FADD.FTZ R36, R118, R0 ;  /* 0x0000000076247221 */ /* 0x000fe20000010000 */
[----:B------:R-:W-:Y:S01]  /*11860*/  LDSM.16.MT88.4 R112, [R184+0x2800] ;  /* 0x00280000b870783b */ /* 0x000fe20000004200 */
[----:B------:R-:W-:Y:S02]  /*11870*/  FADD.FTZ R0, R142, R2 ;  /* 0x000000028e007221 */ /* 0x000fe40000010000 */
[----:B------:R-:W-:Y:S02]  /*11880*/  FADD.FTZ R2, R141, R36 ;  /* 0x000000248d027221 */ /* 0x000fe40000010000 */
[----:B------:R-:W-:Y:S02]  /*11890*/  FADD.FTZ R0, R143, R0 ;  /* 0x000000008f007221 */ /* 0x000fe40000010000 */
[----:B------:R-:W-:Y:S01]  /*118a0*/  FADD.FTZ R2, R140, R2 ;  /* 0x000000028c027221 */ /* 0x000fe20000010000 */
[C---:B-1----:R-:W-:Y:S03]  /*118b0*/  HMMA.16816.F32.BF16 R52, R12.reuse, R16, R52 ;  /* 0x000000100c34723c */ /* 0x042fe60000041834 */
[----:B------:R-:W-:Y:S02]  /*118c0*/  FADD.FTZ R0, R138, R0 ;  /* 0x000000008a007221 */ /* 0x000fe40000010000 */
[----:B------:R-:W-:Y:S02]  /*118d0*/  FADD.FTZ R2, R135, R2 ;  /* 0x0000000287027221 */ /* 0x000fe40000010000 */
[----:B------:R-:W-:Y:S01]  /*118e0*/  FADD.FTZ R0, R139, R0 ;  /* 0x000000008b007221 */ /* 0x000fe20000010000 */
[C---:B------:R-:W-:Y:S01]  /*118f0*/  HMMA.16816.F32.BF16 R56, R12.reuse, R18, R56 ;  /* 0x000000120c38723c */ /* 0x040fe20000041838 */
[----:B------:R-:W1:Y:S03]  /*11900*/  LDSM.16.MT88.4 R16, [R184+0x1000] ;  /* 0x00100000b810783b */ /* 0x000e660000004200 */
[----:B----4-:R-:W-:Y:S02]  /*11910*/  FADD.FTZ R2, R134, R2 ;  /* 0x0000000286027221 */ /* 0x010fe40000010000 */
[----:B------:R-:W-:Y:S02]  /*11920*/  FADD.FTZ R0, R137, R0 ;  /* 0x0000000089007221 */ /* 0x000fe40000010000 */
[C---:B--2---:R-:W-:Y:S04]  /*11930*/  HMMA.16816.F32.BF16 R60, R12.reuse, R20, R60 ;  /* 0x000000140c3c723c */ /* 0x044fe8000004183c */
[----:B------:R-:W-:Y:S02]  /*11940*/  FADD.FTZ R2, R133, R2 ;  /* 0x0000000285027221 */ /* 0x000fe40000010000 */
[----:B------:R-:W-:Y:S02]  /*11950*/  FADD.FTZ R0, R136, R0 ;  /* 0x0000000088007221 */ /* 0x000fe40000010000 */
[----:B------:R-:W-:Y:S01]  /*11960*/  HMMA.16816.F32.BF16 R64, R12, R22, R64 ;  /* 0x000000160c40723c */ /* 0x000fe20000041840 */
[----:B------:R-:W2:Y:S03]  /*11970*/  LDSM.16.MT88.4 R20, [R186+0x1000] ;  /* 0x00100000ba14783b */ /* 0x000ea60000004200 */
[----:B------:R-:W-:Y:S02]  /*11980*/  FADD.FTZ R2, R132, R2 ;  /* 0x0000000284027221 */ /* 0x000fe40000010000 */
[----:B------:R-:W-:Y:S01]  /*11990*/  FADD.FTZ R0, R128, R0 ;  /* 0x0000000080007221 */ /* 0x000fe20000010000 */
[----:B------:R-:W-:Y:S01]  /*119a0*/  F2FP.BF16.PACK_AB R12, R119, R117 ;  /* 0x00000075770c723e */ /* 0x000fe200000010ff */
[----:B-----5:R-:W-:Y:S01]  /*119b0*/  FADD.FTZ R2, R111, R2 ;  /* 0x000000026f027221 */ /* 0x020fe20000010000 */
[----:B------:R-:W-:Y:S03]  /*119c0*/  F2FP.BF16.PACK_AB R14, R143, R142 ;  /* 0x0000008e8f0e723e */ /* 0x000fe600000010ff */
[----:B------:R-:W-:Y:S01]  /*119d0*/  F2FP.BF16.PACK_AB R13, R118, R116 ;  /* 0x00000074760d723e */ /* 0x000fe200000010ff */
[----:B------:R-:W-:Y:S01]  /*119e0*/  FADD.FTZ R0, R130, R0 ;  /* 0x0000000082007221 */ /* 0x000fe20000010000 */
[----:B------:R-:W-:Y:S01]  /*119f0*/  F2FP.BF16.PACK_AB R15, R140, R141 ;  /* 0x0000008d8c0f723e */ /* 0x000fe200000010ff */
[----:B------:R-:W-:Y:S02]  /*11a00*/  FADD.FTZ R2, R110, R2 ;  /* 0x000000026e027221 */ /* 0x000fe40000010000 */
[----:B------:R-:W-:Y:S02]  /*11a10*/  FADD.FTZ R0, R131, R0 ;  /* 0x0000000083007221 */ /* 0x000fe40000010000 */
[----:B------:R-:W-:Y:S02]  /*11a20*/  FADD.FTZ R2, R49, R2 ;  /* 0x0000000231027221 */ /* 0x000fe40000010000 */
[----:B------:R-:W-:Y:S01]  /*11a30*/  FADD.FTZ R0, R129, R0 ;  /* 0x0000000081007221 */ /* 0x000fe20000010000 */
        /* <DEDUP_REMOVED lines=21> */
[C---:B--2---:R-:W-:Y:S08]  /*11b90*/  HMMA.16816.F32.BF16 R60, R12.reuse, R20, R60 ;  /* 0x000000140c3c723c */ /* 0x044ff0000004183c */
[----:B------:R-:W-:Y:S01]  /*11ba0*/  HMMA.16816.F32.BF16 R64, R12, R22, R64 ;  /* 0x000000160c40723c */ /* 0x000fe20000041840 */
[----:B------:R-:W2:Y:S06]  /*11bb0*/  LDSM.16.MT88.4 R20, [R187+0x1800] ;  /* 0x00180000bb14783b */ /* 0x000eac0000004200 */
[----:B------:R-:W-:Y:S02]  /*11bc0*/  F2FP.BF16.PACK_AB R12, R139, R138 ;  /* 0x0000008a8b0c723e */ /* 0x000fe400000010ff */
[----:B------:R-:W-:Y:S03]  /*11bd0*/  F2FP.BF16.PACK_AB R14, R136, R137 ;  /* 0x00000089880e723e */ /* 0x000fe600000010ff */
[----:B------:R-:W-:Y:S02]  /*11be0*/  F2FP.BF16.PACK_AB R13, R134, R135 ;  /* 0x00000087860d723e */ /* 0x000fe400000010ff */
[----:B------:R-:W-:Y:S07]  /*11bf0*/  F2FP.BF16.PACK_AB R15, R132, R133 ;  /* 0x00000085840f723e */ /* 0x000fee00000010ff */
        /* <DEDUP_REMOVED lines=27> */
[----:B------:R-:W-:Y:S02]  /*11db0*/  F2FP.BF16.PACK_AB R15, R48, R49 ;  /* 0x00000031300f723e */ /* 0x000fe400000010ff */
[----:B------:R-:W-:Y:S02]  /*11dc0*/  MOV R110, R109 ;  /* 0x0000006d006e7202 */ /* 0x000fe40000000f00 */
[----:B------:R-:W-:Y:S03]  /*11dd0*/  MOV R111, R3 ;  /* 0x00000003006f7202 */ /* 0x000fe60000000f00 */
        /* <DEDUP_REMOVED lines=22> */
[----:B------:R-:W-:Y:S01]  /*11f40*/  HMMA.16816.F32.BF16 R64, R12, R30, R64 ;  /* 0x0000001e0c40723c */ /* 0x000fe20000041840 */
[----:B------:R-:W3:Y:S06]  /*11f50*/  LDSM.16.MT88.4 R28, [R186+0x5800] ;  /* 0x00580000ba1c783b */ /* 0x000eec0000004200 */
[----:B------:R-:W-:Y:S02]  /*11f60*/  F2FP.BF16.PACK_AB R12, R43, R42 ;  /* 0x0000002a2b0c723e */ /* 0x000fe400000010ff */
[----:B------:R-:W-:Y:S03]  /*11f70*/  F2FP.BF16.PACK_AB R14, R45, R44 ;  /* 0x0000002c2d0e723e */ /* 0x000fe600000010ff */
[----:B------:R-:W-:Y:S02]  /*11f80*/  F2FP.BF16.PACK_AB R13, R40, R41 ;  /* 0x00000029280d723e */ /* 0x000fe400000010ff */
[----:B------:R-:W-:Y:S07]  /*11f90*/  F2FP.BF16.PACK_AB R15, R39, R37 ;  /* 0x00000025270f723e */ /* 0x000fee00000010ff */
[C---:B------:R-:W-:Y:S01]  /*11fa0*/  HMMA.16816.F32.BF16 R116, R12.reuse, R112, R4 ;  /* 0x000000700c74723c */ /* 0x040fe20000041804 */
[----:B------:R-:W5:Y:S07]  /*11fb0*/  LDSM.16.MT88.4 R4, [R185+0x5800] ;  /* 0x00580000b904783b */ /* 0x000f6e0000004200 */
[C---:B------:R-:W-:Y:S01]  /*11fc0*/  HMMA.16816.F32.BF16 R112, R12.reuse, R114, R8 ;  /* 0x000000720c70723c */ /* 0x040fe20000041808 */
[----:B------:R-:W3:Y:S07]  /*11fd0*/  LDSM.16.MT88.4 R8, [R187+0x5800] ;  /* 0x00580000bb08783b */ /* 0x000eee0000004200 */
[C---:B-1----:R-:W-:Y:S08]  /*11fe0*/  HMMA.16816.F32.BF16 R68, R12.reuse, R16, R68 ;  /* 0x000000100c44723c */ /* 0x042ff00000041844 */
[C---:B------:R-:W-:Y:S08]  /*11ff0*/  HMMA.16816.F32.BF16 R72, R12.reuse, R18, R72 ;  /* 0x000000120c48723c */ /* 0x040ff00000041848 */
[C---:B----4-:R-:W-:Y:S08]  /*12000*/  HMMA.16816.F32.BF16 R76, R12.reuse, R20, R76 ;  /* 0x000000140c4c723c */ /* 0x050ff0000004184c */
[C---:B------:R-:W-:Y:S08]  /*12010*/  HMMA.16816.F32.BF16 R80, R12.reuse, R22, R80 ;  /* 0x000000160c50723c */ /* 0x040ff00000041850 */
[C---:B--2---:R-:W-:Y:S08]  /*12020*/  HMMA.16816.F32.BF16 R84, R12.reuse, R24, R84 ;  /* 0x000000180c54723c */ /* 0x044ff00000041854 */
[C---:B------:R-:W-:Y:S08]  /*12030*/  HMMA.16816.F32.BF16 R88, R12.reuse, R26, R88 ;  /* 0x0000001a0c58723c */ /* 0x040ff00000041858 */
[C---:B------:R-:W-:Y:S08]  /*12040*/  HMMA.16816.F32.BF16 R92, R12.reuse, R32, R92 ;  /* 0x000000200c5c723c */ /* 0x040ff0000004185c */
[C---:B------:R-:W-:Y:S08]  /*12050*/  HMMA.16816.F32.BF16 R96, R12.reuse, R34, R96 ;  /* 0x000000220c60723c */ /* 0x040ff00000041860 */
[C---:B---3--:R-:W-:Y:S08]  /*12060*/  HMMA.16816.F32.BF16 R100, R12.reuse, R28, R100 ;  /* 0x0000001c0c64723c */ /* 0x048ff00000041864 */
[C---:B------:R-:W-:Y:S08]  /*12070*/  HMMA.16816.F32.BF16 R104, R12.reuse, R30, R104 ;  /* 0x0000001e0c68723c */ /* 0x040ff00000041868 */
[C---:B-----5:R-:W-:Y:S07]  /*12080*/  HMMA.16816.F32.BF16 R52, R12.reuse, R4, R52 ;  /* 0x000000040c34723c */ /* 0x060fee0000041834 */
[----:B------:R-:W-:Y:S01]  /*12090*/  FADD.FTZ R4, R48, R2 ;  /* 0x0000000230047221 */ /* 0x000fe20000010000 */
[C---:B------:R-:W-:Y:S04]  /*120a0*/  HMMA.16816.F32.BF16 R56, R12.reuse, R6, R56 ;  /* 0x000000060c38723c */ /* 0x040fe80000041838 */
[----:B------:R-:W-:Y:S02]  /*120b0*/  FADD.FTZ R2, R42, R0 ;  /* 0x000000002a027221 */ /* 0x000fe40000010000 */
[----:B------:R-:W-:Y:S02]  /*120c0*/  FADD.FTZ R0, R41, R4 ;  /* 0x0000000429007221 */ /* 0x000fe40000010000 */
[C---:B------:R-:W-:Y:S04]  /*120d0*/  HMMA.16816.F32.BF16 R60, R12.reuse, R8, R60 ;  /* 0x000000080c3c723c */ /* 0x040fe8000004183c */
[----:B------:R-:W-:Y:S02]  /*120e0*/  FADD.FTZ R2, R43, R2 ;  /* 0x000000022b027221 */ /* 0x000fe40000010000 */
[----:B------:R-:W-:Y:S02]  /*120f0*/  FADD.FTZ R0, R40, R0 ;  /* 0x0000000028007221 */ /* 0x000fe40000010000 */
[----:B------:R-:W-:Y:S04]  /*12100*/  HMMA.16816.F32.BF16 R64, R12, R10, R64 ;  /* 0x0000000a0c40723c */ /* 0x000fe80000041840 */
[----:B------:R-:W-:Y:S02]  /*12110*/  FADD.FTZ R4, R44, R2 ;  /* 0x000000022c047221 */ /* 0x000fe40000010000 */
[----:B------:R-:W-:Y:S01]  /*12120*/  FADD.FTZ R2, R37, R0 ;  /* 0x0000000025027221 */ /* 0x000fe20000010000 */
[----:B------:R-:W-:Y:S01]  /*12130*/  IADD3 R0, R196, -0x1, RZ ;  /* 0xffffffffc4007810 */ /* 0x000fe20007ffe0ff */
[----:B------:R-:W-:Y:S01]  /*12140*/  FADD.FTZ R225, R45, R4 ;  /* 0x000000042de17221 */ /* 0x000fe20000010000 */
[----:B------:R-:W-:Y:S03]  /*12150*/  MOV R4, R3 ;  /* 0x0000000300047202 */ /* 0x000fe60000000f00 */
[----:B------:R-:W-:Y:S01]  /*12160*/  MOV R196, R0 ;  /* 0x0000000000c47202 */ /* 0x000fe20000000f00 */
[----:B------:R-:W-:Y:S01]  /*12170*/  FADD.FTZ R226, R39, R2 ;  /* 0x0000000227e27221 */ /* 0x000fe20000010000 */
[----:B------:R-:W-:-:S05]  /*12180*/  @P0 BRA `(.L_x_769) ;  /* 0xffffbf1000000947 */ /* 0x000fca000383ffff */
.L_x_751:
[----:B------:R-:W-:Y:S05]  /*12190*/  BRA.DIV ~URZ, `(.L_x_770) ;  /* 0x000067f27f007947 */ /* 0x000fea000b800000 */
[----:B------:R1:W2:Y:S02]  /*121a0*/  SHFL.BFLY PT, R0, R225, 0x2, 0x1f ;  /* 0x0c401f00e1007f89 */ /* 0x0002a400000e0000 */
.L_x_864:
[----:B--2---:R-:W-:Y:S01]  /*121b0*/  FADD.FTZ R5, R0, R225 ;  /* 0x000000e100057221 */ /* 0x004fe20000010000 */
[----:B------:R-:W-:Y:S05]  /*121c0*/  BRA.DIV ~URZ, `(.L_x_771) ;  /* 0x000068127f007947 */ /* 0x000fea000b800000 */
[----:B------:R-:W2:Y:S04]  /*121d0*/  SHFL.BFLY PT, R0, R226, 0x2, 0x1f ;  /* 0x0c401f00e2007f89 */ /* 0x000ea800000e0000 */
[----:B------:R-:W3:Y:S01]  /*121e0*/  SHFL.BFLY PT, R2, R5, 0x1, 0x1f ;  /* 0x0c201f0005027f89 */ /* 0x000ee200000e0000 */
[----:B--2---:R-:W-:-:S02]  /*121f0*/  FADD.FTZ R6, R0, R226 ;  /* 0x000000e200067221 */ /* 0x004fc40000010000 */
[----:B---3--:R-:W-:-:S03]  /*12200*/  FADD.FTZ R5, R5, R2 ;  /* 0x0000000205057221 */ /* 0x008fc60000010000 */
[----:B------:R2:W3:Y:S04]  /*12210*/  SHFL.BFLY PT, R3, R6, 0x1, 0x1f ;  /* 0x0c201f0006037f89 */ /* 0x0004e800000e0000 */
.L_x_865:
[----:B------:R-:W-:Y:S01]  /*12220*/  FSETP.NE.FTZ.AND P1, PT, R5, RZ, PT ;  /* 0x000000ff0500720b */ /* 0x000fe20003f35000 */
[----:B---3--:R-:W-:Y:S01]  /*12230*/  FADD.FTZ R3, R3, R6 ;  /* 0x0000000603037221 */ /* 0x008fe20000010000 */
[----:B------:R-:W-:Y:S02]  /*12240*/  MOV R2, RZ ;  /* 0x000000ff00027202 */ /* 0x000fe40000000f00 */
[----:B------:R-:W-:Y:S02]  /*12250*/  MOV R0, RZ ;  /* 0x000000ff00007202 */ /* 0x000fe40000000f00 */
[----:B------:R-:W-:Y:S02]  /*12260*/  FSETP.NE.FTZ.AND P0, PT, R3, RZ, PT ;  /* 0x000000ff0300720b */ /* 0x000fe40003f15000 */
[----:B------:R-:W-:Y:S02]  /*12270*/  MOV R23, 0xff800000 ;  /* 0xff80000000177802 */ /* 0x000fe40000000f00 */
[----:B------:R-:W-:-:S03]  /*12280*/  MOV R22, 0xff800000 ;  /* 0xff80000000167802 */ /* 0x000fc60000000f00 */
[----:B------:R-:W3:Y:S08]  /*12290*/  @P1 MUFU.LG2 R7, R5 ;  /* 0x0000000500071308 */ /* 0x000ef00000000c00 */
[----:B------:R4:W5:Y:S01]  /*122a0*/  @P1 MUFU.RCP R2, R5 ;  /* 0x0000000500021308 */ /* 0x0009620000001000 */
[----:B---3--:R-:W-:-:S07]  /*122b0*/  @P1 FMUL.FTZ R7, R7, 0.69314718246459960938 ;  /* 0x3f31721807071820 */ /* 0x008fce0000410000 */
[----:B------:R-:W3:Y:S01]  /*122c0*/  @P0 MUFU.RCP R0, R3 ;  /* 0x0000000300000308 */ /* 0x000ee20000001000 */
[----:B----4-:R-:W-:Y:S01]  /*122d0*/  @P1 MOV R5, 0x3f317218 ;  /* 0x3f31721800051802 */ /* 0x010fe20000000f00 */
[C---:B-----5:R-:W-:Y:S02]  /*122e0*/  FMUL.FTZ R28, R2.reuse, R68 ;  /* 0x00000044021c7220 */ /* 0x060fe40000410000 */
[C---:B------:R-:W-:Y:S02]  /*122f0*/  FMUL.FTZ R29, R2.reuse, R69 ;  /* 0x00000045021d7220 */ /* 0x040fe40000410000 */
[----:B------:R-:W-:Y:S02]  /*12300*/  @P1 FMUL.FTZ R5, R5, c[0x0][0x2d0] ;  /* 0x0000b40005051a20 */ /* 0x000fe40000410000 */
[C---:B------:R-:W-:Y:S02]  /*12310*/  FMUL.FTZ R30, R2.reuse, R72 ;  /* 0x00000048021e7220 */ /* 0x040fe40000410000 */
        /* <DEDUP_REMOVED lines=31> */
[----:B------:R4:W5:Y:S01]  /*12510*/  @P0 MUFU.LG2 R2, R3 ;  /* 0x0000000300020308 */ /* 0x0009620000000c00 */
[C---:B---3--:R-:W-:Y:S02]  /*12520*/  FMUL.FTZ R52, R0.reuse, R82 ;  /* 0x0000005200347220 */ /* 0x048fe40000410000 */
[----:B------:R-:W-:-:S02]  /*12530*/  FMUL.FTZ R53, R0, R83 ;  /* 0x0000005300357220 */ /* 0x000fc40000410000 */
[C---:B------:R-:W-:Y:S02]  /*12540*/  FMUL.FTZ R82, R0.reuse, R86 ;  /* 0x0000005600527220 */ /* 0x040fe40000410000 */
[C---:B------:R-:W-:Y:S02]  /*12550*/  FMUL.FTZ R83, R0.reuse, R87 ;  /* 0x0000005700537220 */ /* 0x040fe40000410000 */
[C---:B------:R-:W-:Y:S02]  /*12560*/  FMUL.FTZ R50, R0.reuse, R70 ;  /* 0x0000004600327220 */ /* 0x040fe40000410000 */
[C---:B------:R-:W-:Y:S02]  /*12570*/  FMUL.FTZ R51, R0.reuse, R71 ;  /* 0x0000004700337220 */ /* 0x040fe40000410000 */
[C---:B------:R-:W-:Y:S02]  /*12580*/  FMUL.FTZ R84, R0.reuse, R74 ;  /* 0x0000004a00547220 */ /* 0x040fe40000410000 */
[----:B------:R-:W-:Y:S01]  /*12590*/  FMUL.FTZ R85, R0, R75 ;  /* 0x0000004b00557220 */ /* 0x000fe20000410000 */
[----:B----4-:R-:W-:Y:S01]  /*125a0*/  @P0 MOV R3, 0x3f317218 ;  /* 0x3f31721800030802 */ /* 0x010fe20000000f00 */
[----:B-----5:R-:W-:-:S02]  /*125b0*/  @P0 FMUL.FTZ R2, R2, 0.69314718246459960938 ;  /* 0x3f31721802020820 */ /* 0x020fc40000410000 */
        /* <DEDUP_REMOVED lines=27> */
.L_x_692:
[----:B------:R-:W3:Y:S01]  /*12770*/  S2R R2, SR_TID.X ;  /* 0x0000000000027919 */ /* 0x000ee20000002100 */
[----:B------:R-:W-:Y:S01]  /*12780*/  BSSY B0, `(.L_x_772) ;  /* 0x0000010000007945 */ /* 0x000fe20003800000 */
[----:B---3--:R-:W-:-:S13]  /*12790*/  LOP3.LUT P0, RZ, R2, 0xff, RZ, 0xc0, !PT ;  /* 0x000000ff02ff7812 */ /* 0x008fda000780c0ff */
[----:B------:R-:W-:Y:S05]  /*127a0*/  @P0 BRA `(.L_x_773) ;  /* 0x000000d000000947 */ /* 0x000fea0003800000 */
[----:B------:R-:W3:Y:S01]  /*127b0*/  S2R R4, SR_LANEID ;  /* 0x0000000000047919 */ /* 0x000ee20000000000 */
[----:B------:R-:W-:Y:S01]  /*127c0*/  VOTEU.ANY UR4, UPT, PT ;  /* 0x0000000000047886 */ /* 0x000fe200038e0100 */
[----:B------:R-:W-:Y:S01]  /*127d0*/  IMAD.MOV.U32 R5, RZ, RZ, c[0x0][0x564] ;  /* 0x00015900ff057624 */ /* 0x000fe200078e00ff */
[----:B------:R-:W3:Y:S08]  /*127e0*/  FLO.U32 R3, UR4 ;  /* 0x0000000400037d00 */ /* 0x000ef000080e0000 */
[----:B------:R-:W4:Y:S01]  /*127f0*/  POPC R2, UR4 ;  /* 0x0000000400027d09 */ /* 0x000f220008000000 */
[----:B---3--:R-:W-:Y:S01]  /*12800*/  ISETP.EQ.U32.AND P0, PT, R3, R4, PT ;  /* 0x000000040300720c */ /* 0x008fe20003f02070 */
[----:B------:R-:W-:-:S12]  /*12810*/  IMAD.MOV.U32 R4, RZ, RZ, c[0x0][0x560] ;  /* 0x00015800ff047624 */ /* 0x000fd800078e00ff */
[----:B----4-:R3:W4:Y:S04]  /*12820*/  @P0 ATOMG.E.ADD.STRONG.GPU PT, R2, [R4.64], R2 ;  /* 0x00000002040209a8 */ /* 0x01072800081ee1c6 */
[----:B---3--:R-:W3:Y:S04]  /*12830*/  S2R R4, SR_LTMASK ;  /* 0x0000000000047919 */ /* 0x008ee80000003900 */
[----:B----4-:R3:W4:Y:S02]  /*12840*/  SHFL.IDX PT, R3, R2, R3, 0x1f ;  /* 0x00001f0302037589 */ /* 0x01072400000e0000 */
[----:B---3--:R-:W-:-:S06]  /*12850*/  LOP3.LUT R2, R4, UR4, RZ, 0xc0, !PT ;  /* 0x0000000404027c12 */ /* 0x008fcc000f8ec0ff */
[----:B------:R-:W4:Y:S02]  /*12860*/  POPC R2, R2 ;  /* 0x0000000200027309 */ /* 0x000f240000000000 */
[----:B----4-:R-:W-:-:S06]  /*12870*/  IADD3 R248, R3, c[0x0][0xc], R2 ;  /* 0x0000030003f87a10 */ /* 0x010fcc0007ffe002 */
.L_x_773:
[----:B------:R-:W-:Y:S05]  /*12880*/  BSYNC B0 ;  /* 0x0000000000007941 */ /* 0x000fea0003800000 */
.L_x_772:
[----:B------:R-:W-:Y:S01]  /*12890*/  PRMT R0, R0, 0x9910, RZ ;  /* 0x0000991000007816 */ /* 0x000fe200000000ff */
[----:B------:R-:W-:Y:S01]  /*128a0*/  BSSY B1, `(.L_x_774) ;  /* 0x00002d9000017945 */ /* 0x000fe20003800000 */
[----:B------:R-:W-:Y:S02]  /*128b0*/  IMAD.MOV.U32 R62, RZ, RZ, R248 ;  /* 0x000000ffff3e7224 */ /* 0x000fe400078e00f8 */
[----:B------:R-:W-:-:S13]  /*128c0*/  ISETP.NE.AND P0, PT, R0, RZ, PT ;  /* 0x000000ff0000720c */ /* 0x000fda0003f05270 */
[----:B------:R-:W-:Y:S05]  /*128d0*/  @!P0 BRA `(.L_x_775) ;  /* 0x0000220000008947 */ /* 0x000fea0003800000 */
[----:B------:R-:W3:Y:S04]  /*128e0*/  LDL R12, [R1] ;  /* 0x00000000010c7983 */ /* 0x000ee80000100800 */
[----:B------:R-:W4:Y:S04]  /*128f0*/  LDL R5, [R1+0x4] ;  /* 0x0000040001057983 */ /* 0x000f280000100800 */
[----:B--2---:R-:W2:Y:S04]  /*12900*/  LDL R11, [R1+0xc] ;  /* 0x00000c00010b7983 */ /* 0x004ea80000100800 */
[----:B------:R-:W2:Y:S04]  /*12910*/  LDL R10, [R1+0x8] ;  /* 0x00000800010a7983 */ /* 0x000ea80000100800 */
[----:B------:R-:W2:Y:S04]  /*12920*/  LDL R9, [R1+0x1c] ;  /* 0x00001c0001097983 */ /* 0x000ea80000100800 */
[----:B------:R-:W2:Y:S04]  /*12930*/  LDL R7, [R1+0x14] ;  /* 0x0000140001077983 */ /* 0x000ea80000100800 */
[----:B------:R-:W2:Y:S04]  /*12940*/  LDL R6, [R1+0x18] ;  /* 0x0000180001067983 */ /* 0x000ea80000100800 */
[----:B------:R-:W2:Y:S01]  /*12950*/  LDL R8, [R1+0x10] ;  /* 0x0000100001087983 */ /* 0x000ea20000100800 */
[----:B------:R-:W-:Y:S01]  /*12960*/  WARPSYNC 0xffffffff ;  /* 0xffffffff00007948 */ /* 0x000fe20003800000 */
[----:B------:R-:W-:Y:S01]  /*12970*/  F2FP.BF16.PACK_AB R0, R109, R108 ;  /* 0x0000006c6d00723e */ /* 0x000fe200000010ff */
[----:B------:R-:W-:Y:S01]  /*12980*/  IMAD.MOV.U32 R15, RZ, RZ, c[0x0][0x388] ;  /* 0x0000e200ff0f7624 */ /* 0x000fe200078e00ff */
[----:B------:R-:W-:Y:S01]  /*12990*/  BAR.SYNC.DEFER_BLOCKING 0x1, 0x100 ;  /* 0x0044000000007b1d */ /* 0x000fe20000010000 */
[----:B------:R-:W-:-:S02]  /*129a0*/  F2FP.BF16.PACK_AB R2, R81, R80 ;  /* 0x000000505102723e */ /* 0x000fc400000010ff */
[----:B------:R-:W-:Y:S02]  /*129b0*/  F2FP.BF16.PACK_AB R3, R27, R26 ;  /* 0x0000001a1b03723e */ /* 0x000fe400000010ff */
[----:B------:R-:W-:Y:S02]  /*129c0*/  F2FP.BF16.PACK_AB R4, R53, R52 ;  /* 0x000000343504723e */ /* 0x000fe400000010ff */
[----:B------:R-:W-:Y:S02]  /*129d0*/  ISETP.NE.U32.AND P0, PT, RZ, c[0x0][0x508], PT ;  /* 0x00014200ff007a0c */ /* 0x000fe40003f05070 */
[----:B------:R-:W-:Y:S02]  /*129e0*/  ISETP.NE.U32.AND P2, PT, RZ, c[0x0][0x500], PT ;  /* 0x00014000ff007a0c */ /* 0x000fe40003f45070 */
[----:B------:R-:W-:Y:S02]  /*129f0*/  ISETP.NE.AND.EX P1, PT, RZ, c[0x0][0x50c], PT, P0 ;  /* 0x00014300ff007a0c */ /* 0x000fe40003f25300 */
[----:B------:R-:W-:Y:S01]  /*12a00*/  ISETP.NE.AND.EX P2, PT, RZ, c[0x0][0x504], PT, P2 ;  /* 0x00014100ff007a0c */ /* 0x000fe20003f45320 */
[----:B---3--:R3:W-:Y:S04]  /*12a10*/  STS [R12], R0 ;  /* 0x000000000c007388 */ /* 0x0087e80000000800 */
[----:B------:R1:W-:Y:S04]  /*12a20*/  STS [R12+0x400], R2 ;  /* 0x000400020c007388 */ /* 0x0003e80000000800 */
[----:B----4-:R4:W-:Y:S01]  /*12a30*/  STS [R5], R3 ;  /* 0x0000000305007388 */ /* 0x0109e20000000800 */
[----:B---3--:R-:W-:-:S02]  /*12a40*/  F2FP.BF16.PACK_AB R0, R61, R60 ;  /* 0x0000003c3d00723e */ /* 0x008fc400000010ff */
[----:B-1----:R-:W-:-:S03]  /*12a50*/  F2FP.BF16.PACK_AB R2, R29, R28 ;  /* 0x0000001c1d02723e */ /* 0x002fc600000010ff */
        /* <DEDUP_REMOVED lines=21> */
[----:B------:R3:W-:Y:S04]  /*12bb0*/  STS [R8], R4 ;  /* 0x0000000408007388 */ /* 0x0007e80000000800 */
[----:B------:R4:W-:Y:S01]  /*12bc0*/  STS [R8+0x400], R2 ;  /* 0x0004000208007388 */ /* 0x0009e20000000800 */
[----:B-1----:R-:W-:Y:S02]  /*12bd0*/  F2FP.BF16.PACK_AB R0, R69, R68 ;  /* 0x000000444500723e */ /* 0x002fe400000010ff */
[----:B--2---:R-:W-:-:S03]  /*12be0*/  F2FP.BF16.PACK_AB R3, R41, R40 ;  /* 0x000000282903723e */ /* 0x004fc600000010ff */
[----:B------:R1:W-:Y:S01]  /*12bf0*/  STS [R12+0x4000], R0 ;  /* 0x004000000c007388 */ /* 0x0003e20000000800 */
[----:B---3--:R-:W-:Y:S02]  /*12c00*/  F2FP.BF16.PACK_AB R4, R57, R56 ;  /* 0x000000383904723e */ /* 0x008fe400000010ff */
[----:B----4-:R-:W-:-:S03]  /*12c10*/  F2FP.BF16.PACK_AB R2, R71, R70 ;  /* 0x000000464702723e */ /* 0x010fc600000010ff */
[----:B------:R2:W-:Y:S04]  /*12c20*/  STS [R12+0x4400], R4 ;  /* 0x004400040c007388 */ /* 0x0005e80000000800 */
[----:B------:R3:W-:Y:S04]  /*12c30*/  STS [R5+0x4000], R3 ;  /* 0x0040000305007388 */ /* 0x0007e80000000800 */
[----:B------:R4:W-:Y:S01]  /*12c40*/  STS [R5+0x4400], R2 ;  /* 0x0044000205007388 */ /* 0x0009e20000000800 */
[----:B-1----:R-:W-:-:S05]  /*12c50*/  F2FP.BF16.PACK_AB R0, R43, R42 ;  /* 0x0000002a2b00723e */ /* 0x002fca00000010ff */
[----:B------:R1:W-:Y:S01]  /*12c60*/  STS [R11+0x4000], R0 ;  /* 0x004000000b007388 */ /* 0x0003e20000000800 */
[----:B--2---:R-:W-:Y:S02]  /*12c70*/  F2FP.BF16.PACK_AB R4, R75, R74 ;  /* 0x0000004a4b04723e */ /* 0x004fe400000010ff */
[----:B---3--:R-:W-:-:S03]  /*12c80*/  F2FP.BF16.PACK_AB R3, R89, R88 ;  /* 0x000000585903723e */ /* 0x008fc600000010ff */
[----:B------:R2:W-:Y:S01]  /*12c90*/  STS [R11+0x4400], R4 ;  /* 0x004400040b007388 */ /* 0x0005e20000000800 */
[----:B----4-:R-:W-:Y:S02]  /*12ca0*/  F2FP.BF16.PACK_AB R5, R45, R44 ;  /* 0x0000002c2d05723e */ /* 0x010fe400000010ff */
[----:B------:R-:W-:-:S03]  /*12cb0*/  F2FP.BF16.PACK_AB R2, R77, R76 ;  /* 0x0000004c4d02723e */ /* 0x000fc600000010ff */
[----:B------:R-:W-:Y:S04]  /*12cc0*/  STS [R10+0x4000], R5 ;  /* 0x004000050a007388 */ /* 0x000fe80000000800 */
[----:B------:R3:W-:Y:S04]  /*12cd0*/  STS [R10+0x4400], R3 ;  /* 0x004400030a007388 */ /* 0x0007e80000000800 */
[----:B------:R4:W-:Y:S01]  /*12ce0*/  STS [R9+0x4000], R2 ;  /* 0x0040000209007388 */ /* 0x0009e20000000800 */
[----:B-1----:R-:W-:-:S05]  /*12cf0*/  F2FP.BF16.PACK_AB R0, R87, R86 ;  /* 0x000000565700723e */ /* 0x002fca00000010ff */
[----:B------:R1:W-:Y:S01]  /*12d00*/  STS [R9+0x4400], R0 ;  /* 0x0044000009007388 */ /* 0x0003e20000000800 */
[----:B--2---:R-:W-:-:S05]  /*12d10*/  F2FP.BF16.PACK_AB R4, R73, R72 ;  /* 0x000000484904723e */ /* 0x004fca00000010ff */
[----:B------:R2:W-:Y:S01]  /*12d20*/  STS [R7+0x4000], R4 ;  /* 0x0040000407007388 */ /* 0x0005e20000000800 */
[----:B---3--:R-:W-:Y:S02]  /*12d30*/  F2FP.BF16.PACK_AB R3, R59, R58 ;  /* 0x0000003a3b03723e */ /* 0x008fe400000010ff */
[----:B----4-:R-:W-:-:S03]  /*12d40*/  F2FP.BF16.PACK_AB R2, R47, R46 ;  /* 0x0000002e2f02723e */ /* 0x010fc600000010ff */
[----:B------:R3:W-:Y:S04]  /*12d50*/  STS [R7+0x4400], R3 ;  /* 0x0044000307007388 */ /* 0x0007e80000000800 */
[----:B------:R4:W-:Y:S01]  /*12d60*/  STS [R6+0x4000], R2 ;  /* 0x0040000206007388 */ /* 0x0009e20000000800 */
[----:B-1----:R-:W-:-:S05]  /*12d70*/  F2FP.BF16.PACK_AB R0, R55, R54 ;  /* 0x000000363700723e */ /* 0x002fca00000010ff */
[----:B------:R1:W-:Y:S01]  /*12d80*/  STS [R6+0x4400], R0 ;  /* 0x0044000006007388 */ /* 0x0003e20000000800 */
[----:B--2---:R-:W-:Y:S01]  /*12d90*/  IMAD.MOV.U32 R4, RZ, RZ, 0x4 ;  /* 0x00000004ff047424 */ /* 0x004fe200078e00ff */
[----:B---3--:R-:W-:Y:S01]  /*12da0*/  F2FP.BF16.PACK_AB R3, R25, R24 ;  /* 0x000000181903723e */ /* 0x008fe200000010ff */
[----:B----4-:R-:W-:-:S04]  /*12db0*/  IMAD.MOV.U32 R2, RZ, RZ, RZ ;  /* 0x000000ffff027224 */ /* 0x010fc800078e00ff */
[----:B------:R2:W-:Y:S01]  /*12dc0*/  STS [R8+0x4000], R3 ;  /* 0x0040000308007388 */ /* 0x0005e20000000800 */
[----:B-1----:R-:W-:Y:S01]  /*12dd0*/  F2FP.BF16.PACK_AB R0, R49, R48 ;  /* 0x000000303100723e */ /* 0x002fe200000010ff */
[----:B------:R-:W-:-:S04]  /*12de0*/  @P1 IMAD.WIDE R6, R251, R4, c[0x0][0x508] ;  /* 0x00014200fb061625 */ /* 0x000fc800078e0204 */
[----:B------:R1:W-:Y:S01]  /*12df0*/  STS [R8+0x4400], R0 ;  /* 0x0044000008007388 */ /* 0x0003e20000000800 */
[----:B------:R-:W-:-:S03]  /*12e00*/  IMAD.WIDE R4, R251, R4, c[0x0][0x500] ;  /* 0x00014000fb047625 */ /* 0x000fc600078e0204 */
[----:B------:R-:W-:Y:S06]  /*12e10*/  BAR.SYNC.DEFER_BLOCKING 0x1, 0x100 ;  /* 0x0044000000007b1d */ /* 0x000fec0000010000 */
[----:B------:R1:W5:Y:S04]  /*12e20*/  @P1 LDG.E R15, [R6.64] ;  /* 0x00000006060f1981 */ /* 0x000368000c1e1900 */
[----:B------:R1:W5:Y:S01]  /*12e30*/  @P2 LDG.E R2, [R4.64] ;  /* 0x0000000604022981 */ /* 0x000362000c1e1900 */
[----:B------:R-:W-:-:S04]  /*12e40*/  ISETP.NE.AND P0, PT, R246, RZ, PT ;  /* 0x000000fff600720c */ /* 0x000fc80003f05270 */
[----:B--2---:R-:W-:Y:S01]  /*12e50*/  SEL R3, R246, c[0x0][0x3d4], P0 ;  /* 0x0000f500f6037a07 */ /* 0x004fe20000000000 */
[----:B------:R-:W-:Y:S05]  /*12e60*/  @P1 BRA `(.L_x_776) ;  /* 0x0000004000001947 */ /* 0x000fea0003800000 */
[----:B------:R-:W-:Y:S05]  /*12e70*/  @!P2 BRA `(.L_x_776) ;  /* 0x000000300000a947 */ /* 0x000fea0003800000 */
[----:B-1----:R1:W2:Y:S04]  /*12e80*/  LDG.E R0, [R4.64] ;  /* 0x0000000604007981 */ /* 0x0022a8000c1e1900 */
[----:B-1----:R-:W2:Y:S02]  /*12e90*/  LDG.E R4, [R4.64+0x4] ;  /* 0x0000040604047981 */ /* 0x002ea4000c1e1900 */
[----:B--2--5:R-:W-:Y:S02]  /*12ea0*/  IADD3 R15, -R0, R4, RZ ;  /* 0x00000004000f7210 */ /* 0x024fe40007ffe1ff */
.L_x_776:
[----:B------:R-:W2:Y:S01]  /*12eb0*/  LDL R66, [R1+0x24] ;  /* 0x0000240001427983 */ /* 0x000ea20000100800 */
[----:B------:R-:W-:Y:S01]  /*12ec0*/  IMAD.MOV.U32 R9, RZ, RZ, 0x368 ;  /* 0x00000368ff097424 */ /* 0x000fe200078e00ff */
[----:B------:R-:W-:Y:S01]  /*12ed0*/  ISETP.GT.AND P2, PT, R3, 0x1, PT ;  /* 0x000000010300780c */ /* 0x000fe20003f44270 */
[----:B-1----:R-:W-:Y:S01]  /*12ee0*/  IMAD.MOV.U32 R0, RZ, RZ, c[0x0][0x4e8] ;  /* 0x00013a00ff007624 */ /* 0x002fe200078e00ff */
[----:B------:R-:W-:Y:S01]  /*12ef0*/  ISETP.NE.U32.AND P0, PT, RZ, c[0x0][0x500], PT ;  /* 0x00014000ff007a0c */ /* 0x000fe20003f05070 */
[----:B------:R-:W-:Y:S01]  /*12f00*/  IMAD.IADD R11, R245, 0x1, R243 ;  /* 0x00000001f50b7824 */ /* 0x000fe200078e02f3 */
[----:B------:R-:W-:Y:S01]  /*12f10*/  SEL R9, R9, 0x328, P2 ;  /* 0x0000032809097807 */ /* 0x000fe20001000000 */
[----:B------:R-:W1:Y:S01]  /*12f20*/  S2R R67, SR_TID.X ;  /* 0x0000000000437919 */ /* 0x000e620000002100 */
[----:B------:R-:W-:-:S02]  /*12f30*/  ISETP.NE.AND P3, PT, R0, 0x1, PT ;  /* 0x000000010000780c */ /* 0x000fc40003f65270 */
[----:B------:R-:W3:Y:S01]  /*12f40*/  LDC.64 R6, c[0x0][R9+0x170] ;  /* 0x00005c0009067b82 */ /* 0x000ee20000000a00 */
[----:B------:R-:W-:Y:S02]  /*12f50*/  ISETP.NE.AND.EX P0, PT, RZ, c[0x0][0x504], PT, P0 ;  /* 0x00014100ff007a0c */ /* 0x000fe40003f05300 */
[----:B------:R-:W-:Y:S02]  /*12f60*/  SHF.R.S32.HI R3, RZ, 0x1f, R251 ;  /* 0x0000001fff037819 */ /* 0x000fe400000114fb */
[----:B------:R-:W-:Y:S02]  /*12f70*/  SEL R0, R251, RZ, !P0 ;  /* 0x000000fffb007207 */ /* 0x000fe40004000000 */
[----:B------:R-:W-:Y:S01]  /*12f80*/  SEL R4, R3, RZ, !P0 ;  /* 0x000000ff03047207 */ /* 0x000fe20004000000 */
[----:B------:R-:W4:Y:S01]  /*12f90*/  LDC.64 R16, c[0x0][R9+0x168] ;  /* 0x00005a0009107b82 */ /* 0x000f220000000a00 */
[----:B------:R-:W-:Y:S02]  /*12fa0*/  LOP3.LUT R10, R250, 0xffff, RZ, 0xc0, !PT ;  /* 0x0000fffffa0a7812 */ /* 0x000fe400078ec0ff */
[----:B------:R-:W-:-:S05]  /*12fb0*/  @P3 IMAD.HI.U32 R8, R11, c[0x0][0x4ec], RZ ;  /* 0x00013b000b083a27 */ /* 0x000fca00078e00ff */
[----:B------:R3:W4:Y:S01]  /*12fc0*/  LDC.64 R18, c[0x0][R9+0x178] ;  /* 0x00005e0009127b82 */ /* 0x0007220000000a00 */
[----:B-1----:R-:W-:-:S07]  /*12fd0*/  SHF.R.S32.HI R63, RZ, 0x1f, R67 ;  /* 0x0000001fff3f7819 */ /* 0x002fce0000011443 */
[----:B------:R1:W1:Y:S01]  /*12fe0*/  LDC.64 R20, c[0x0][R9+0x160] ;  /* 0x0000580009147b82 */ /* 0x0002620000000a00 */
[----:B------:R-:W-:-:S04]  /*12ff0*/  LEA.HI R63, R63, R67, RZ, 0x5 ;  /* 0x000000433f3f7211 */ /* 0x000fc800078f28ff */
[----:B------:R-:W-:-:S05]  /*13000*/  LOP3.LUT R63, R63, 0xffffffe0, RZ, 0xc0, !PT ;  /* 0xffffffe03f3f7812 */ /* 0x000fca00078ec0ff */
[----:B------:R-:W-:Y:S02]  /*13010*/  IMAD.IADD R63, R67, 0x1, -R63 ;  /* 0x00000001433f7824 */ /* 0x000fe400078e0a3f */
[----:B---3--:R-:W-:-:S04]  /*13020*/  IMAD R3, R7, R0, RZ ;  /* 0x0000000007037224 */ /* 0x008fc800078e02ff */
[C---:B------:R-:W-:Y:S02]  /*13030*/  IMAD R12, R6.reuse, R4, R3 ;  /* 0x00000004060c7224 */ /* 0x040fe400078e0203 */
[----:B------:R-:W-:-:S04]  /*13040*/  IMAD.WIDE.U32 R4, R6, R0, RZ ;  /* 0x0000000006047225 */ /* 0x000fc800078e00ff */
[----:B----4-:R-:W-:-:S04]  /*13050*/  IMAD.WIDE.U32 R6, R16, R10, RZ ;  /* 0x0000000a10067225 */ /* 0x010fc800078e00ff */
[----:B------:R-:W-:Y:S01]  /*13060*/  IMAD.MOV.U32 R3, RZ, RZ, R11 ;  /* 0x000000ffff037224 */ /* 0x000fe200078e000b */
[----:B------:R-:W-:Y:S01]  /*13070*/  @P3 SHF.R.U32.HI R3, RZ, c[0x0][0x4f0], R8 ;  /* 0x00013c00ff033a19 */ /* 0x000fe20000011608 */
[----:B-1----:R-:W-:Y:S01]  /*13080*/  IMAD R9, R17, R10, RZ ;  /* 0x0000000a11097224 */ /* 0x002fe200078e02ff */
[----:B------:R-:W-:Y:S01]  /*13090*/  SEL R8, R247, RZ, P2 ;  /* 0x000000fff7087207 */ /* 0x000fe20001000000 */
[----:B------:R-:W-:Y:S01]  /*130a0*/  IMAD.IADD R13, R5, 0x1, R12 ;  /* 0x00000001050d7824 */ /* 0x000fe200078e020c */
[--C-:B-----5:R-:W-:Y:S01]  /*130b0*/  IADD3 R14, P1, P0, R4, R6, R2.reuse ;  /* 0x00000006040e7210 */ /* 0x120fe2000783e002 */
[----:B------:R-:W-:Y:S01]  /*130c0*/  IMAD.IADD R4, R7, 0x1, R9 ;  /* 0x0000000107047824 */ /* 0x000fe200078e0209 */
[----:B------:R-:W-:Y:S01]  /*130d0*/  SHF.R.S32.HI R12, RZ, 0x1f, R2 ;  /* 0x0000001fff0c7819 */ /* 0x000fe20000011402 */
[----:B------:R-:W-:Y:S02]  /*130e0*/  IMAD R9, R19, R8, RZ ;  /* 0x0000000813097224 */ /* 0x000fe400078e02ff */
[----:B------:R-:W-:Y:S01]  /*130f0*/  IMAD.MOV R5, RZ, RZ, -R3 ;  /* 0x000000ffff057224 */ /* 0x000fe200078e0a03 */
[----:B------:R-:W-:Y:S01]  /*13100*/  IADD3.X R13, R13, R4, R12, P1, P0 ;  /* 0x000000040d0d7210 */ /* 0x000fe20000fe040c */
[----:B------:R-:W-:-:S04]  /*13110*/  IMAD.WIDE.U32 R6, R18, R8, RZ ;  /* 0x0000000812067225 */ /* 0x000fc800078e00ff */
        /* <DEDUP_REMOVED lines=11> */
[----:B------:R-:W-:Y:S02]  /*131d0*/  IMAD.MOV.U32 R7, RZ, RZ, c[0x0][0x4ac] ;  /* 0x00012b00ff077624 */ /* 0x000fe400078e00ff */
[----:B------:R-:W-:Y:S01]  /*131e0*/  IMAD.IADD R5, R5, 0x1, R3 ;  /* 0x0000000105057824 */ /* 0x000fe200078e0203 */
[----:B------:R-:W-:Y:S01]  /*131f0*/  LEA R3, P0, R4, R6, 0x2 ;  /* 0x0000000604037211 */ /* 0x000fe200078010ff */
[----:B------:R-:W-:Y:S01]  /*13200*/  IMAD R9, R15, c[0x0][0x4e8], RZ ;  /* 0x00013a000f097a24 */ /* 0x000fe200078e02ff */
[----:B------:R-:W-:-:S03]  /*13210*/  SEL R7, R7, c[0x0][0x454], P2 ;  /* 0x0001150007077a07 */ /* 0x000fc60001000000 */
[----:B------:R-:W-:Y:S01]  /*13220*/  SHFL.IDX PT, R6, R3, RZ, 0x1c1f ;  /* 0x001c1fff03067589 */ /* 0x000fe200000e0000 */
[----:B------:R-:W-:Y:S02]  /*13230*/  LEA.HI.X R5, R4, R7, R5, 0x2, P0 ;  /* 0x0000000704057211 */ /* 0x000fe400000f1405 */
[----:B------:R-:W-:Y:S01]  /*13240*/  LOP3.LUT P0, RZ, R63, 0x3, RZ, 0xc0, !PT ;  /* 0x000000033fff7812 */ /* 0x000fe2000780c0ff */
[----:B------:R2:W-:Y:S04]  /*13250*/  SHFL.IDX PT, R4, R3, 0x1, 0x1c1f ;  /* 0x003c1f0003047f89 */ /* 0x0005e800000e0000 */
[----:B------:R-:W1:Y:S04]  /*13260*/  SHFL.IDX PT, R7, R5, RZ, 0x1c1f ;  /* 0x001c1fff05077589 */ /* 0x000e6800000e0000 */
[----:B------:R-:W3:Y:S01]  /*13270*/  SHFL.IDX PT, R5, R5, 0x1, 0x1c1f ;  /* 0x003c1f0005057f89 */ /* 0x000ee200000e0000 */
[----:B--2---:R-:W-:-:S05]  /*13280*/  IMAD.IADD R3, R66, 0x1, R243 ;  /* 0x0000000142037824 */ /* 0x004fca00078e02f3 */
        /* <DEDUP_REMOVED lines=11> */
[C---:B-1----:R-:W-:Y:S01]  /*13340*/  IMAD.WIDE.U32 R4, R2.reuse, c[0x0][0x3a0], RZ ;  /* 0x0000e80002047a25 */ /* 0x042fe200078e00ff */
[----:B------:R-:W-:Y:S01]  /*13350*/  SHF.R.S32.HI R7, RZ, 0x1f, R0 ;  /* 0x0000001fff077819 */ /* 0x000fe20000011400 */
[----:B------:R1:W2:Y:S01]  /*13360*/  LDS.128 R16, [R197+0x80] ;  /* 0x00008000c5107984 */ /* 0x0002a20000000c00 */
[----:B------:R-:W-:Y:S01]  /*13370*/  IADD3 R6, R63, R243, RZ ;  /* 0x000000f33f067210 */ /* 0x000fe20007ffe0ff */
[----:B------:R-:W-:-:S02]  /*13380*/  IMAD R2, R2, c[0x0][0x3a4], R12 ;  /* 0x0000e90002027a24 */ /* 0x000fc400078e020c */
[----:B------:R1:W3:Y:S03]  /*13390*/  LDS.128 R24, [R197+0x1080] ;  /* 0x00108000c5187984 */ /* 0x0002e60000000c00 */
[----:B------:R-:W-:Y:S01]  /*133a0*/  IADD3 R3, R5, R2, RZ ;  /* 0x0000000205037210 */ /* 0x000fe20007ffe0ff */
[----:B------:R1:W4:Y:S01]  /*133b0*/  LDS.128 R32, [R197+0x2080] ;  /* 0x00208000c5207984 */ /* 0x0003220000000c00 */
[----:B------:R-:W-:-:S03]  /*133c0*/  MOV R2, R4 ;  /* 0x0000000400027202 */ /* 0x000fc60000000f00 */
[----:B------:R1:W1:Y:S02]  /*133d0*/  LDS.128 R36, [R197+0x3080] ;  /* 0x00308000c5247984 */ /* 0x0002640000000c00 */
[----:B------:R-:W-:Y:S01]  /*133e0*/  IMAD.WIDE.U32 R4, R10, c[0x0][0x3e8], R2 ;  /* 0x0000fa000a047a25 */ /* 0x000fe200078e0002 */
[----:B------:R-:W-:Y:S01]  /*133f0*/  MOV R2, R6 ;  /* 0x0000000600027202 */ /* 0x000fe20000000f00 */
[----:B------:R1:W1:Y:S02]  /*13400*/  LDS.128 R12, [R197+0x4080] ;  /* 0x00408000c50c7984 */ /* 0x0002640000000c00 */
[----:B------:R-:W-:Y:S02]  /*13410*/  IMAD R3, R7, c[0x0][0x3f0], RZ ;  /* 0x0000fc0007037a24 */ /* 0x000fe400078e02ff */
[----:B------:R-:W-:Y:S01]  /*13420*/  @P3 IMAD.HI.U32 R7, R6, c[0x0][0x4ec], RZ ;  /* 0x00013b0006073a27 */ /* 0x000fe200078e00ff */
[----:B------:R1:W1:Y:S03]  /*13430*/  LDS.128 R20, [R197+0x5080] ;  /* 0x00508000c5147984 */ /* 0x0002660000000c00 */
[----:B------:R-:W-:Y:S01]  /*13440*/  IMAD R5, R10, c[0x0][0x3ec], R5 ;  /* 0x0000fb000a057a24 */ /* 0x000fe200078e0205 */
[----:B------:R1:W1:Y:S01]  /*13450*/  LDS.128 R28, [R197+0x6080] ;  /* 0x00608000c51c7984 */ /* 0x0002620000000c00 */
[----:B------:R-:W-:Y:S01]  /*13460*/  @P3 SHF.R.U32.HI R2, RZ, c[0x0][0x4f0], R7 ;  /* 0x00013c00ff023a19 */ /* 0x000fe20000011607 */
[----:B------:R-:W-:-:S02]  /*13470*/  IMAD R7, R0, c[0x0][0x3f4], R3 ;  /* 0x0000fd0000077a24 */ /* 0x000fc400078e0203 */
[----:B------:R1:W1:Y:S01]  /*13480*/  LDS.128 R40, [R197+0x7080] ;  /* 0x00708000c5287984 */ /* 0x0002620000000c00 */
[----:B------:R-:W-:Y:S01]  /*13490*/  IMAD.WIDE.U32 R4, R0, c[0x0][0x3f0], R4 ;  /* 0x0000fc0000047a25 */ /* 0x000fe200078e0004 */
[----:B------:R-:W-:Y:S02]  /*134a0*/  SHF.R.S32.HI R3, RZ, 0x1f, R2 ;  /* 0x0000001fff037819 */ /* 0x000fe40000011402 */
[----:B------:R-:W-:Y:S02]  /*134b0*/  IADD3 R0, -R2, RZ, RZ ;  /* 0x000000ff02007210 */ /* 0x000fe40007ffe1ff */
[----:B------:R-:W-:Y:S01]  /*134c0*/  IADD3 R5, R5, R7, RZ ;  /* 0x0000000705057210 */ /* 0x000fe20007ffe0ff */
[----:B------:R-:W-:Y:S02]  /*134d0*/  IMAD R3, R3, c[0x0][0x3e0], RZ ;  /* 0x0000f80003037a24 */ /* 0x000fe400078e02ff */
[----:B------:R-:W-:Y:S02]  /*134e0*/  IMAD R0, R0, c[0x0][0x4e8], R6 ;  /* 0x00013a0000007a24 */ /* 0x000fe400078e0206 */
[----:B------:R-:W-:-:S02]  /*134f0*/  IMAD R6, R2, c[0x0][0x3e4], R3 ;  /* 0x0000f90002067a24 */ /* 0x000fc400078e0203 */
        /* <DEDUP_REMOVED lines=11> */
.L_x_866:
[----:B------:R-:W-:Y:S05]  /*135b0*/  BRA.DIV ~URZ, `(.L_x_779) ;  /* 0x000055927f007947 */ /* 0x000fea000b800000 */
[----:B------:R4:W2:Y:S02]  /*135c0*/  SHFL.IDX PT, R0, R8, RZ, 0x181f ;  /* 0x00181fff08007589 */ /* 0x0008a400000e0000 */
.L_x_867:
[----:B------:R-:W-:Y:S01]  /*135d0*/  IADD3 R6, R244, R243, RZ ;  /* 0x000000f3f4067210 */ /* 0x000fe20007ffe0ff */
[----:B------:R-:W-:Y:S03]  /*135e0*/  BSSY B0, `(.L_x_780) ;  /* 0x000000d000007945 */ /* 0x000fe60003800000 */
[----:B------:R-:W-:-:S13]  /*135f0*/  ISETP.GE.AND P0, PT, R6, R9, PT ;  /* 0x000000090600720c */ /* 0x000fda0003f06270 */
[----:B------:R-:W-:Y:S05]  /*13600*/  @P0 BRA `(.L_x_781) ;  /* 0x000000a000000947 */ /* 0x000fea0003800000 */
[----:B------:R-:W-:Y:S02]  /*13610*/  ISETP.GE.AND P1, PT, R208, c[0x0][0x3c8], PT ;  /* 0x0000f200d0007a0c */ /* 0x000fe40003f26270 */
[----:B------:R-:W-:Y:S02]  /*13620*/  ISETP.GE.AND P0, PT, R216, c[0x0][0x3c8], PT ;  /* 0x0000f200d8007a0c */ /* 0x000fe40003f06270 */
[----:B------:R-:W-:Y:S02]  /*13630*/  SHF.R.S32.HI R44, RZ, 0x1f, R208 ;  /* 0x0000001fff2c7819 */ /* 0x000fe400000114d0 */
[----:B------:R-:W-:-:S07]  /*13640*/  SHF.R.S32.HI R11, RZ, 0x1f, R216 ;  /* 0x0000001fff0b7819 */ /* 0x000fce00000114d8 */
[-C--:B--2---:R-:W-:Y:S02]  /*13650*/  @!P1 LEA R4, P3, R208, R0.reuse, 0x1 ;  /* 0x00000000d0049211 */ /* 0x084fe400078608ff */
[----:B------:R-:W-:Y:S02]  /*13660*/  @!P0 LEA R2, P2, R216, R0, 0x1 ;  /* 0x00000000d8028211 */ /* 0x000fe400078408ff */
[-C--:B---3--:R-:W-:Y:S02]  /*13670*/  @!P1 LEA.HI.X R5, R208, R10.reuse, R44, 0x1, P3 ;  /* 0x0000000ad0059211 */ /* 0x088fe400018f0c2c */
[----:B------:R-:W-:-:S03]  /*13680*/  @!P0 LEA.HI.X R3, R216, R10, R11, 0x1, P2 ;  /* 0x0000000ad8038211 */ /* 0x000fc600010f0c0b */
[----:B------:R2:W-:Y:S04]  /*13690*/  @!P1 ST.E.128 [R4.64], R16 ;  /* 0x0000001004009985 */ /* 0x0005e8000c101d06 */
[----:B-1----:R2:W-:Y:S02]  /*136a0*/  @!P0 ST.E.128 [R2.64], R12 ;  /* 0x0000000c02008985 */ /* 0x0025e4000c101d06 */
.L_x_781:
[----:B------:R-:W-:Y:S05]  /*136b0*/  BSYNC B0 ;  /* 0x0000000000007941 */ /* 0x000fea0003800000 */
.L_x_780:
[----:B------:R-:W-:Y:S05]  /*136c0*/  BRA.DIV ~URZ, `(.L_x_782) ;  /* 0x000054f27f007947 */ /* 0x000fea000b800000 */
[----:B---3--:R3:W4:Y:S04]  /*136d0*/  SHFL.IDX PT, R10, R7, 0x1, 0x181f ;  /* 0x00381f00070a7f89 */ /* 0x00872800000e0000 */
[----:B--2---:R3:W2:Y:S02]  /*136e0*/  SHFL.IDX PT, R0, R8, 0x1, 0x181f ;  /* 0x00381f0008007f89 */ /* 0x0046a400000e0000 */
.L_x_868:
        /* <DEDUP_REMOVED lines=8> */
[-C--:B--2---:R-:W-:Y:S02]  /*13770*/  @!P1 LEA R4, P3, R208, R0.reuse, 0x1 ;  /* 0x00000000d0049211 */ /* 0x084fe400078608ff */
[----:B------:R-:W-:Y:S02]  /*13780*/  @!P0 LEA R2, P2, R216, R0, 0x1 ;  /* 0x00000000d8028211 */ /* 0x000fe400078408ff */
[-C--:B----4-:R-:W-:Y:S02]  /*13790*/  @!P1 LEA.HI.X R5, R208, R10.reuse, R12, 0x1, P3 ;  /* 0x0000000ad0059211 */ /* 0x090fe400018f0c0c */
[----:B------:R-:W-:-:S03]  /*137a0*/  @!P0 LEA.HI.X R3, R216, R10, R11, 0x1, P2 ;  /* 0x0000000ad8038211 */ /* 0x000fc600010f0c0b */
[----:B------:R1:W-:Y:S04]  /*137b0*/  @!P1 ST.E.128 [R4.64], R24 ;  /* 0x0000001804009985 */ /* 0x0003e8000c101d06 */
[----:B------:R1:W-:Y:S02]  /*137c0*/  @!P0 ST.E.128 [R2.64], R20 ;  /* 0x0000001402008985 */ /* 0x0003e4000c101d06 */
.L_x_784:
[----:B------:R-:W-:Y:S05]  /*137d0*/  BSYNC B0 ;  /* 0x0000000000007941 */ /* 0x000fea0003800000 */
.L_x_783:
[----:B------:R-:W-:Y:S05]  /*137e0*/  BRA.DIV ~URZ, `(.L_x_785) ;  /* 0x000054a27f007947 */ /* 0x000fea000b800000 */
[----:B----4-:R4:W3:Y:S02]  /*137f0*/  SHFL.IDX PT, R10, R7, 0x2, 0x181f ;  /* 0x00581f00070a7f89 */ /* 0x0108e400000e0000 */
.L_x_869:
[----:B------:R-:W-:Y:S05]  /*13800*/  BRA.DIV ~URZ, `(.L_x_786) ;  /* 0x000054f27f007947 */ /* 0x000fea000b800000 */
[----:B--2---:R2:W4:Y:S02]  /*13810*/  SHFL.IDX PT, R0, R8, 0x2, 0x181f ;  /* 0x00581f0008007f89 */ /* 0x00452400000e0000 */
.L_x_870:
        /* <DEDUP_REMOVED lines=8> */
[-C--:B----4-:R-:W-:Y:S02]  /*138a0*/  @!P1 LEA R4, P3, R208, R0.reuse, 0x1 ;  /* 0x00000000d0049211 */ /* 0x090fe400078608ff */
[----:B------:R-:W-:Y:S02]  /*138b0*/  @!P0 LEA R2, P2, R216, R0, 0x1 ;  /* 0x00000000d8028211 */ /* 0x000fe400078408ff */
[-C--:B---3--:R-:W-:Y:S02]  /*138c0*/  @!P1 LEA.HI.X R5, R208, R10.reuse, R12, 0x1, P3 ;  /* 0x0000000ad0059211 */ /* 0x088fe400018f0c0c */
[----:B------:R-:W-:-:S03]  /*138d0*/  @!P0 LEA.HI.X R3, R216, R10, R11, 0x1, P2 ;  /* 0x0000000ad8038211 */ /* 0x000fc600010f0c0b */
[----:B------:R1:W-:Y:S04]  /*138e0*/  @!P1 ST.E.128 [R4.64], R32 ;  /* 0x0000002004009985 */ /* 0x0003e8000c101d06 */
[----:B------:R1:W-:Y:S02]  /*138f0*/  @!P0 ST.E.128 [R2.64], R28 ;  /* 0x0000001c02008985 */ /* 0x0003e4000c101d06 */
.L_x_788:
[----:B------:R-:W-:Y:S05]  /*13900*/  BSYNC B0 ;  /* 0x0000000000007941 */ /* 0x000fea0003800000 */
.L_x_787:
[----:B------:R-:W-:Y:S05]  /*13910*/  BRA.DIV ~URZ, `(.L_x_789) ;  /* 0x000054527f007947 */ /* 0x000fea000b800000 */
[----:B---34-:R-:W3:Y:S04]  /*13920*/  SHFL.IDX PT, R7, R7, 0x3, 0x181f ;  /* 0x00781f0007077f89 */ /* 0x018ee800000e0000 */
[----:B------:R4:W1:Y:S02]  /*13930*/  SHFL.IDX PT, R0, R8, 0x3, 0x181f ;  /* 0x00781f0008007f89 */ /* 0x00086400000e0000 */
.L_x_871:
        /* <DEDUP_REMOVED lines=15> */
.L_x_777:
[----:B------:R-:W-:Y:S02]  /*13a30*/  IMAD R12, R12, c[0x0][0x408], RZ ;  /* 0x000102000c0c7a24 */ /* 0x000fe400078e02ff */
[----:B-1----:R-:W-:-:S04]  /*13a40*/  IMAD.WIDE.U32 R4, R2, c[0x0][0x408], RZ ;  /* 0x0001020002047a25 */ /* 0x002fc800078e00ff */
[----:B------:R-:W-:-:S05]  /*13a50*/  IMAD R2, R2, c[0x0][0x40c], R12 ;  /* 0x0001030002027a24 */ /* 0x000fca00078e020c */
[----:B------:R-:W-:Y:S02]  /*13a60*/  IADD3 R3, R5, R2, RZ ;  /* 0x0000000205037210 */ /* 0x000fe40007ffe0ff */
[----:B------:R-:W-:Y:S02]  /*13a70*/  MOV R2, R4 ;  /* 0x0000000400027202 */ /* 0x000fe40000000f00 */
[----:B------:R-:W-:-:S03]  /*13a80*/  SHF.R.S32.HI R5, RZ, 0x1f, R0 ;  /* 0x0000001fff057819 */ /* 0x000fc60000011400 */
[----:B------:R-:W-:-:S04]  /*13a90*/  IMAD.WIDE.U32 R2, R10, c[0x0][0x438], R2 ;  /* 0x00010e000a027a25 */ /* 0x000fc800078e0002 */
[----:B------:R-:W-:Y:S02]  /*13aa0*/  IMAD R4, R5, c[0x0][0x440], RZ ;  /* 0x0001100005047a24 */ /* 0x000fe400078e02ff */
        /* <DEDUP_REMOVED lines=8> */
[----:B------:R-:W-:Y:S01]  /*13b30*/  IADD3 R4, -R0, RZ, RZ ;  /* 0x000000ff00047210 */ /* 0x000fe20007ffe1ff */
[----:B------:R-:W-:-:S04]  /*13b40*/  IMAD.WIDE.U32 R2, R247, c[0x0][0x448], R2 ;  /* 0x00011200f7027a25 */ /* 0x000fc800078e0002 */
[----:B------:R-:W-:Y:S02]  /*13b50*/  IMAD R5, R5, c[0x0][0x430], RZ ;  /* 0x00010c0005057a24 */ /* 0x000fe400078e02ff */
[----:B------:R-:W-:Y:S02]  /*13b60*/  IMAD R3, R247, c[0x0][0x44c], R3 ;  /* 0x00011300f7037a24 */ /* 0x000fe400078e0203 */
        /* <DEDUP_REMOVED lines=13> */
.L_x_872:
[----:B------:R-:W-:Y:S05]  /*13c40*/  BRA.DIV ~URZ, `(.L_x_792) ;  /* 0x000052627f007947 */ /* 0x000fea000b800000 */
[----:B------:R3:W4:Y:S02]  /*13c50*/  SHFL.IDX PT, R0, R12, RZ, 0x1c1f ;  /* 0x001c1fff0c007589 */ /* 0x00072400000e0000 */
.L_x_873:
[----:B------:R-:W-:Y:S01]  /*13c60*/  BSSY B0, `(.L_x_793) ;  /* 0x000006e000007945 */ /* 0x000fe20003800000 */
[----:B------:R-:W-:Y:S05]  /*13c70*/  @P0 BRA `(.L_x_794) ;  /* 0x000006c000000947 */ /* 0x000fea0003800000 */
[C---:B------:R-:W-:Y:S02]  /*13c80*/  IADD3 R9, R231.reuse, 0x8, RZ ;  /* 0x00000008e7097810 */ /* 0x040fe40007ffe0ff */
[----:B------:R-:W-:Y:S02]  /*13c90*/  ISETP.GE.AND P1, PT, R231, c[0x0][0x3c8], PT ;  /* 0x0000f200e7007a0c */ /* 0x000fe40003f26270 */
[----:B------:R-:W-:Y:S02]  /*13ca0*/  ISETP.GE.AND P0, PT, R9, c[0x0][0x3c8], PT ;  /* 0x0000f20009007a0c */ /* 0x000fe40003f06270 */
[C---:B------:R-:W-:Y:S02]  /*13cb0*/  IADD3 R10, R231.reuse, 0x10, RZ ;  /* 0x00000010e70a7810 */ /* 0x040fe40007ffe0ff */
[----:B------:R-:W-:-:S02]  /*13cc0*/  IADD3 R8, R231, 0x18, RZ ;  /* 0x00000018e7087810 */ /* 0x000fc40007ffe0ff */
[----:B------:R-:W-:Y:S02]  /*13cd0*/  IADD3 R11, R231, 0x8, RZ ;  /* 0x00000008e70b7810 */ /* 0x000fe40007ffe0ff */
[----:B------:R-:W-:Y:S02]  /*13ce0*/  ISETP.GE.AND P3, PT, R10, c[0x0][0x3c8], PT ;  /* 0x0000f2000a007a0c */ /* 0x000fe40003f66270 */
[----:B------:R-:W-:Y:S01]  /*13cf0*/  ISETP.GE.AND P4, PT, R8, c[0x0][0x3c8], PT ;  /* 0x0000f20008007a0c */ /* 0x000fe20003f86270 */
[----:B----4-:R-:W-:Y:S01]  /*13d00*/  @!P1 IMAD.MOV.U32 R6, RZ, RZ, R0 ;  /* 0x000000ffff069224 */ /* 0x010fe200078e0000 */
[----:B------:R-:W-:Y:S01]  /*13d10*/  SHF.R.S32.HI R11, RZ, 0x1f, R11 ;  /* 0x0000001fff0b7819 */ /* 0x000fe2000001140b */
[----:B--2---:R-:W-:Y:S01]  /*13d20*/  @!P1 IMAD.MOV.U32 R7, RZ, RZ, R4 ;  /* 0x000000ffff079224 */ /* 0x004fe200078e0004 */
[----:B------:R-:W-:Y:S02]  /*13d30*/  @!P0 LEA R2, P2, R9, R0, 0x2 ;  /* 0x0000000009028211 */ /* 0x000fe400078410ff */
[C---:B------:R-:W-:Y:S01]  /*13d40*/  IADD3 R15, R231.reuse, 0x20, RZ ;  /* 0x00000020e70f7810 */ /* 0x040fe20007ffe0ff */
[----:B------:R-:W-:Y:S01]  /*13d50*/  @!P1 IMAD.WIDE R6, R231, 0x4, R6 ;  /* 0x00000004e7069825 */ /* 0x000fe200078e0206 */
[----:B------:R-:W-:-:S02]  /*13d60*/  @!P0 LEA.HI.X R3, R9, R4, R11, 0x2, P2 ;  /* 0x0000000409038211 */ /* 0x000fc400010f140b */
[C---:B------:R-:W-:Y:S02]  /*13d70*/  IADD3 R9, R231.reuse, 0x28, RZ ;  /* 0x00000028e7097810 */ /* 0x040fe40007ffe0ff */
[----:B------:R-:W-:Y:S01]  /*13d80*/  IADD3 R14, R231, 0x10, RZ ;  /* 0x00000010e70e7810 */ /* 0x000fe20007ffe0ff */
[----:B------:R2:W-:Y:S01]  /*13d90*/  @!P1 ST.E.64 [R6.64], R108 ;  /* 0x0000006c06009985 */ /* 0x0005e2000c101b06 */
[----:B------:R-:W-:Y:S02]  /*13da0*/  ISETP.GE.AND P2, PT, R15, c[0x0][0x3c8], PT ;  /* 0x0000f2000f007a0c */ /* 0x000fe40003f46270 */
[----:B------:R-:W-:Y:S01]  /*13db0*/  IADD3 R11, R231, 0x18, RZ ;  /* 0x00000018e70b7810 */ /* 0x000fe20007ffe0ff */
[----:B------:R4:W-:Y:S01]  /*13dc0*/  @!P0 ST.E.64 [R2.64], R26 ;  /* 0x0000001a02008985 */ /* 0x0009e2000c101b06 */
[----:B------:R-:W-:Y:S02]  /*13dd0*/  ISETP.GE.AND P1, PT, R9, c[0x0][0x3c8], PT ;  /* 0x0000f20009007a0c */ /* 0x000fe40003f26270 */
[----:B------:R-:W-:-:S02]  /*13de0*/  SHF.R.S32.HI R14, RZ, 0x1f, R14 ;  /* 0x0000001fff0e7819 */ /* 0x000fc4000001140e */
[----:B------:R-:W-:Y:S02]  /*13df0*/  SHF.R.S32.HI R11, RZ, 0x1f, R11 ;  /* 0x0000001fff0b7819 */ /* 0x000fe4000001140b */
[C---:B------:R-:W-:Y:S02]  /*13e00*/  IADD3 R16, R231.reuse, 0x20, RZ ;  /* 0x00000020e7107810 */ /* 0x040fe40007ffe0ff */
[C---:B------:R-:W-:Y:S02]  /*13e10*/  IADD3 R17, R231.reuse, 0x40, RZ ;  /* 0x00000040e7117810 */ /* 0x040fe40007ffe0ff */
[----:B------:R-:W-:Y:S02]  /*13e20*/  SHF.R.S32.HI R16, RZ, 0x1f, R16 ;  /* 0x0000001fff107819 */ /* 0x000fe40000011410 */
[----:B------:R-:W-:Y:S02]  /*13e30*/  SHF.R.S32.HI R17, RZ, 0x1f, R17 ;  /* 0x0000001fff117819 */ /* 0x000fe40000011411 */
[----:B------:R-:W-:-:S04]  /*13e40*/  IADD3 R18, R231, 0x68, RZ ;  /* 0x00000068e7127810 */ /* 0x000fc80007ffe0ff */
[----:B------:R-:W-:Y:S02]  /*13e50*/  SHF.R.S32.HI R18, RZ, 0x1f, R18 ;  /* 0x0000001fff127819 */ /* 0x000fe40000011412 */
[-C--:B--2---:R-:W-:Y:S02]  /*13e60*/  @!P3 LEA R6, P5, R10, R0.reuse, 0x2 ;  /* 0x000000000a06b211 */ /* 0x084fe400078a10ff */
[----:B----4-:R-:W-:Y:S02]  /*13e70*/  @!P4 LEA R2, P0, R8, R0, 0x2 ;  /* 0x000000000802c211 */ /* 0x010fe400078010ff */
[-C--:B------:R-:W-:Y:S02]  /*13e80*/  @!P3 LEA.HI.X R7, R10, R4.reuse, R14, 0x2, P5 ;  /* 0x000000040a07b211 */ /* 0x080fe400028f140e */
[----:B------:R-:W-:Y:S02]  /*13e90*/  @!P4 LEA.HI.X R3, R8, R4, R11, 0x2, P0 ;  /* 0x000000040803c211 */ /* 0x000fe400000f140b */
[C---:B------:R-:W-:Y:S01]  /*13ea0*/  IADD3 R10, R231.reuse, 0x30, RZ ;  /* 0x00000030e70a7810 */ /* 0x040fe20007ffe0ff */
[----:B------:R2:W-:Y:S01]  /*13eb0*/  @!P3 ST.E.64 [R6.64], R28 ;  /* 0x0000001c0600b985 */ /* 0x0005e2000c101b06 */
[----:B------:R-:W-:-:S02]  /*13ec0*/  IADD3 R8, R231, 0x38, RZ ;  /* 0x00000038e7087810 */ /* 0x000fc40007ffe0ff */
[C---:B------:R-:W-:Y:S01]  /*13ed0*/  IADD3 R11, R231.reuse, 0x28, RZ ;  /* 0x00000028e70b7810 */ /* 0x040fe20007ffe0ff */
[----:B------:R4:W-:Y:S01]  /*13ee0*/  @!P4 ST.E.64 [R2.64], R30 ;  /* 0x0000001e0200c985 */ /* 0x0009e2000c101b06 */
[----:B------:R-:W-:Y:S02]  /*13ef0*/  ISETP.GE.AND P3, PT, R10, c[0x0][0x3c8], PT ;  /* 0x0000f2000a007a0c */ /* 0x000fe40003f66270 */
[----:B------:R-:W-:Y:S02]  /*13f00*/  ISETP.GE.AND P4, PT, R8, c[0x0][0x3c8], PT ;  /* 0x0000f20008007a0c */ /* 0x000fe40003f86270 */
[----:B------:R-:W-:Y:S02]  /*13f10*/  SHF.R.S32.HI R11, RZ, 0x1f, R11 ;  /* 0x0000001fff0b7819 */ /* 0x000fe4000001140b */
[----:B------:R-:W-:Y:S02]  /*13f20*/  IADD3 R14, R231, 0x40, RZ ;  /* 0x00000040e70e7810 */ /* 0x000fe40007ffe0ff */
[----:B--2---:R-:W-:-:S02]  /*13f30*/  @!P2 LEA R6, P5, R15, R0, 0x2 ;  /* 0x000000000f06a211 */ /* 0x004fc400078a10ff */
[----:B----4-:R-:W-:Y:S02]  /*13f40*/  @!P1 LEA R2, P0, R9, R0, 0x2 ;  /* 0x0000000009029211 */ /* 0x010fe400078010ff */
[-C--:B------:R-:W-:Y:S02]  /*13f50*/  @!P2 LEA.HI.X R7, R15, R4.reuse, R16, 0x2, P5 ;  /* 0x000000040f07a211 */ /* 0x080fe400028f1410 */
[----:B------:R-:W-:Y:S02]  /*13f60*/  @!P1 LEA.HI.X R3, R9, R4, R11, 0x2, P0 ;  /* 0x0000000409039211 */ /* 0x000fe400000f140b */
[C---:B------:R-:W-:Y:S01]  /*13f70*/  IADD3 R15, R231.reuse, 0x48, RZ ;  /* 0x00000048e70f7810 */ /* 0x040fe20007ffe0ff */
[----:B------:R2:W-:Y:S01]  /*13f80*/  @!P2 ST.E.64 [R6.64], R32 ;  /* 0x000000200600a985 */ /* 0x0005e2000c101b06 */
[C---:B------:R-:W-:Y:S02]  /*13f90*/  IADD3 R16, R231.reuse, 0x30, RZ ;  /* 0x00000030e7107810 */ /* 0x040fe40007ffe0ff */
[----:B------:R-:W-:Y:S01]  /*13fa0*/  IADD3 R9, R231, 0x38, RZ ;  /* 0x00000038e7097810 */ /* 0x000fe20007ffe0ff */
[----:B------:R4:W-:Y:S01]  /*13fb0*/  @!P1 ST.E.64 [R2.64], R34 ;  /* 0x0000002202009985 */ /* 0x0009e2000c101b06 */
[----:B------:R-:W-:-:S02]  /*13fc0*/  ISETP.GE.AND P1, PT, R15, c[0x0][0x3c8], PT ;  /* 0x0000f2000f007a0c */ /* 0x000fc40003f26270 */
[----:B------:R-:W-:Y:S02]  /*13fd0*/  ISETP.GE.AND P2, PT, R14, c[0x0][0x3c8], PT ;  /* 0x0000f2000e007a0c */ /* 0x000fe40003f46270 */
[----:B------:R-:W-:Y:S02]  /*13fe0*/  SHF.R.S32.HI R16, RZ, 0x1f, R16 ;  /* 0x0000001fff107819 */ /* 0x000fe40000011410 */
[----:B------:R-:W-:Y:S02]  /*13ff0*/  SHF.R.S32.HI R9, RZ, 0x1f, R9 ;  /* 0x0000001fff097819 */ /* 0x000fe40000011409 */
[----:B------:R-:W-:-:S04]  /*14000*/  IADD3 R11, R231, 0x50, RZ ;  /* 0x00000050e70b7810 */ /* 0x000fc80007ffe0ff */
[----:B------:R-:W-:Y:S02]  /*14010*/  ISETP.GE.AND P6, PT, R11, c[0x0][0x3c8], PT ;  /* 0x0000f2000b007a0c */ /* 0x000fe40003fc6270 */
[-C--:B--2---:R-:W-:Y:S02]  /*14020*/  @!P3 LEA R6, P5, R10, R0.reuse, 0x2 ;  /* 0x000000000a06b211 */ /* 0x084fe400078a10ff */
[----:B----4-:R-:W-:Y:S02]  /*14030*/  @!P4 LEA R2, P0, R8, R0, 0x2 ;  /* 0x000000000802c211 */ /* 0x010fe400078010ff */
[-C--:B------:R-:W-:Y:S02]  /*14040*/  @!P3 LEA.HI.X R7, R10, R4.reuse, R16, 0x2, P5 ;  /* 0x000000040a07b211 */ /* 0x080fe400028f1410 */
[----:B------:R-:W-:Y:S02]  /*14050*/  @!P4 LEA.HI.X R3, R8, R4, R9, 0x2, P0 ;  /* 0x000000040803c211 */ /* 0x000fe400000f1409 */
[C---:B------:R-:W-:Y:S01]  /*14060*/  IADD3 R16, R231.reuse, 0x48, RZ ;  /* 0x00000048e7107810 */ /* 0x040fe20007ffe0ff */
[----:B------:R2:W-:Y:S01]  /*14070*/  @!P3 ST.E.64 [R6.64], R36 ;  /* 0x000000240600b985 */ /* 0x0005e2000c101b06 */
[----:B------:R-:W-:-:S02]  /*14080*/  IADD3 R10, R231, 0x58, RZ ;  /* 0x00000058e70a7810 */ /* 0x000fc40007ffe0ff */
[----:B------:R-:W-:Y:S01]  /*14090*/  SHF.R.S32.HI R16, RZ, 0x1f, R16 ;  /* 0x0000001fff107819 */ /* 0x000fe20000011410 */
[----:B------:R4:W-:Y:S01]  /*140a0*/  @!P4 ST.E.64 [R2.64], R38 ;  /* 0x000000260200c985 */ /* 0x0009e2000c101b06 */
[----:B------:R-:W-:Y:S02]  /*140b0*/  @!P2 LEA R8, P0, R14, R0, 0x2 ;  /* 0x000000000e08a211 */ /* 0x000fe400078010ff */
[----:B------:R-:W-:Y:S02]  /*140c0*/  ISETP.GE.AND P5, PT, R10, c[0x0][0x3c8], PT ;  /* 0x0000f2000a007a0c */ /* 0x000fe40003fa6270 */
[----:B------:R-:W-:Y:S02]  /*140d0*/  @!P2 LEA.HI.X R9, R14, R4, R17, 0x2, P0 ;  /* 0x000000040e09a211 */ /* 0x000fe400000f1411 */
[C---:B------:R-:W-:Y:S02]  /*140e0*/  IADD3 R14, R231.reuse, 0x60, RZ ;  /* 0x00000060e70e7810 */ /* 0x040fe40007ffe0ff */
[----:B------:R-:W-:Y:S01]  /*140f0*/  IADD3 R17, R231, 0x68, RZ ;  /* 0x00000068e7117810 */ /* 0x000fe20007ffe0ff */
[----:B------:R-:W-:Y:S01]  /*14100*/  @!P2 ST.E.64 [R8.64], R68 ;  /* 0x000000440800a985 */ /* 0x000fe2000c101b06 */
[----:B------:R-:W-:-:S02]  /*14110*/  ISETP.GE.AND P4, PT, R14, c[0x0][0x3c8], PT ;  /* 0x0000f2000e007a0c */ /* 0x000fc40003f86270 */
[----:B------:R-:W-:Y:S02]  /*14120*/  ISETP.GE.AND P2, PT, R17, c[0x0][0x3c8], PT ;  /* 0x0000f20011007a0c */ /* 0x000fe40003f46270 */
[-C--:B--2---:R-:W-:Y:S02]  /*14130*/  @!P6 LEA R6, P0, R11, R0.reuse, 0x2 ;  /* 0x000000000b06e211 */ /* 0x084fe400078010ff */
[----:B----4-:R-:W-:-:S04]  /*14140*/  @!P1 LEA R2, P3, R15, R0, 0x2 ;  /* 0x000000000f029211 */ /* 0x010fc800078610ff */
[-C--:B------:R-:W-:Y:S02]  /*14150*/  @!P1 LEA.HI.X R3, R15, R4.reuse, R16, 0x2, P3 ;  /* 0x000000040f039211 */ /* 0x080fe400018f1410 */
[C---:B------:R-:W-:Y:S02]  /*14160*/  IADD3 R16, R231.reuse, 0x50, RZ ;  /* 0x00000050e7107810 */ /* 0x040fe40007ffe0ff */
[----:B------:R-:W-:Y:S01]  /*14170*/  IADD3 R15, R231, 0x70, RZ ;  /* 0x00000070e70f7810 */ /* 0x000fe20007ffe0ff */
[----:B------:R2:W-:Y:S01]  /*14180*/  @!P1 ST.E.64 [R2.64], R40 ;  /* 0x0000002802009985 */ /* 0x0005e2000c101b06 */
[----:B------:R-:W-:Y:S02]  /*14190*/  SHF.R.S32.HI R16, RZ, 0x1f, R16 ;  /* 0x0000001fff107819 */ /* 0x000fe40000011410 */
[----:B------:R-:W-:Y:S02]  /*141a0*/  ISETP.GE.AND P1, PT, R15, c[0x0][0x3c8], PT ;  /* 0x0000f2000f007a0c */ /* 0x000fe40003f26270 */
[----:B------:R-:W-:-:S02]  /*141b0*/  @!P6 LEA.HI.X R7, R11, R4, R16, 0x2, P0 ;  /* 0x000000040b07e211 */ /* 0x000fc400000f1410 */
[C---:B------:R-:W-:Y:S02]  /*141c0*/  IADD3 R11, R231.reuse, 0x58, RZ ;  /* 0x00000058e70b7810 */ /* 0x040fe40007ffe0ff */
[----:B------:R-:W-:Y:S01]  /*141d0*/  IADD3 R16, R231, 0x60, RZ ;  /* 0x00000060e7107810 */ /* 0x000fe20007ffe0ff */
[----:B------:R4:W-:Y:S01]  /*141e0*/  @!P6 ST.E.64 [R6.64], R42 ;  /* 0x0000002a0600e985 */ /* 0x0009e2000c101b06 */
[----:B------:R-:W-:Y:S02]  /*141f0*/  SHF.R.S32.HI R11, RZ, 0x1f, R11 ;  /* 0x0000001fff0b7819 */ /* 0x000fe4000001140b */
[----:B------:R-:W-:Y:S02]  /*14200*/  ISETP.GE.AND P0, PT, R252, c[0x0][0x3c8], PT ;  /* 0x0000f200fc007a0c */ /* 0x000fe40003f06270 */
[----:B------:R-:W-:Y:S02]  /*14210*/  SHF.R.S32.HI R16, RZ, 0x1f, R16 ;  /* 0x0000001fff107819 */ /* 0x000fe40000011410 */
[----:B--2---:R-:W-:-:S04]  /*14220*/  @!P5 LEA R2, P3, R10, R0, 0x2 ;  /* 0x000000000a02d211 */ /* 0x004fc800078610ff */
[----:B------:R-:W-:Y:S02]  /*14230*/  @!P5 LEA.HI.X R3, R10, R4, R11, 0x2, P3 ;  /* 0x000000040a03d211 */ /* 0x000fe400018f140b */
[CC--:B------:R-:W-:Y:S02]  /*14240*/  @!P4 LEA R10, P6, R14.reuse, R0.reuse, 0x2 ;  /* 0x000000000e0ac211 */ /* 0x0c0fe400078c10ff */
[----:B------:R-:W-:Y:S01]  /*14250*/  @!P2 LEA R8, P3, R17, R0, 0x2 ;  /* 0x000000001108a211 */ /* 0x000fe200078610ff */
[----:B------:R2:W-:Y:S01]  /*14260*/  @!P5 ST.E.64 [R2.64], R44 ;  /* 0x0000002c0200d985 */ /* 0x0005e2000c101b06 */
[----:B------:R-:W-:Y:S02]  /*14270*/  @!P4 LEA.HI.X R11, R14, R4, R16, 0x2, P6 ;  /* 0x000000040e0bc211 */ /* 0x000fe400030f1410 */
[----:B------:R-:W-:Y:S02]  /*14280*/  IADD3 R16, R231, 0x70, RZ ;  /* 0x00000070e7107810 */ /* 0x000fe40007ffe0ff */
[----:B----4-:R-:W-:Y:S01]  /*14290*/  @!P1 LEA R6, P5, R15, R0, 0x2 ;  /* 0x000000000f069211 */ /* 0x010fe200078a10ff */
[----:B------:R4:W-:Y:S01]  /*142a0*/  @!P4 ST.E.64 [R10.64], R76 ;  /* 0x0000004c0a00c985 */ /* 0x0009e2000c101b06 */
[----:B------:R-:W-:-:S02]  /*142b0*/  SHF.R.S32.HI R16, RZ, 0x1f, R16 ;  /* 0x0000001fff107819 */ /* 0x000fc40000011410 */
[-C--:B------:R-:W-:Y:S02]  /*142c0*/  @!P2 LEA.HI.X R9, R17, R4.reuse, R18, 0x2, P3 ;  /* 0x000000041109a211 */ /* 0x080fe400018f1412 */
[----:B------:R-:W-:Y:S02]  /*142d0*/  SHF.R.S32.HI R14, RZ, 0x1f, R252 ;  /* 0x0000001fff0e7819 */ /* 0x000fe400000114fc */
[----:B------:R-:W-:Y:S01]  /*142e0*/  @!P1 LEA.HI.X R7, R15, R4, R16, 0x2, P5 ;  /* 0x000000040f079211 */ /* 0x000fe200028f1410 */
[----:B------:R4:W-:Y:S04]  /*142f0*/  @!P2 ST.E.64 [R8.64], R72 ;  /* 0x000000480800a985 */ /* 0x0009e8000c101b06 */
[----:B------:R4:W-:Y:S01]  /*14300*/  @!P1 ST.E.64 [R6.64], R46 ;  /* 0x0000002e06009985 */ /* 0x0009e2000c101b06 */
[----:B--2---:R-:W-:-:S04]  /*14310*/  @!P0 LEA R2, P3, R252, R0, 0x2 ;  /* 0x00000000fc028211 */ /* 0x004fc800078610ff */
[----:B------:R-:W-:-:S05]  /*14320*/  @!P0 LEA.HI.X R3, R252, R4, R14, 0x2, P3 ;  /* 0x00000004fc038211 */ /* 0x000fca00018f140e */
[----:B------:R4:W-:Y:S04]  /*14330*/  @!P0 ST.E.64 [R2.64], R24 ;  /* 0x0000001802008985 */ /* 0x0009e8000c101b06 */
.L_x_794:
[----:B------:R-:W-:Y:S05]  /*14340*/  BSYNC B0 ;  /* 0x0000000000007941 */ /* 0x000fea0003800000 */
.L_x_793:
[----:B------:R-:W-:Y:S05]  /*14350*/  BRA.DIV ~URZ, `(.L_x_795) ;  /* 0x00004bc27f007947 */ /* 0x000fea000b800000 */
[----:B--2---:R2:W1:Y:S04]  /*14360*/  SHFL.IDX PT, R4, R5, 0x1, 0x1c1f ;  /* 0x003c1f0005047f89 */ /* 0x00446800000e0000 */
[----:B----4-:R2:W4:Y:S02]  /*14370*/  SHFL.IDX PT, R0, R12, 0x1, 0x1c1f ;  /* 0x003c1f000c007f89 */ /* 0x01052400000e0000 */
.L_x_874:
[----:B------:R-:W-:-:S13]  /*14380*/  ISETP.NE.AND P0, PT, R13, RZ, PT ;  /* 0x000000ff0d00720c */ /* 0x000fda0003f05270 */
[----:B------:R-:W-:Y:S05]  /*14390*/  @P0 BRA `(.L_x_790) ;  /* 0x0000129000000947 */ /* 0x000fea0003800000 */
[C---:B------:R-:W-:Y:S02]  /*143a0*/  IADD3 R14, R231.reuse, 0x8, RZ ;  /* 0x00000008e70e7810 */ /* 0x040fe40007ffe0ff */
[C---:B------:R-:W-:Y:S02]  /*143b0*/  ISETP.GE.AND P2, PT, R231.reuse, c[0x0][0x3c8], PT ;  /* 0x0000f200e7007a0c */ /* 0x040fe40003f46270 */
[----:B------:R-:W-:Y:S02]  /*143c0*/  ISETP.GE.AND P1, PT, R14, c[0x0][0x3c8], PT ;  /* 0x0000f2000e007a0c */ /* 0x000fe40003f26270 */
[C---:B------:R-:W-:Y:S02]  /*143d0*/  IADD3 R11, R231.reuse, 0x10, RZ ;  /* 0x00000010e70b7810 */ /* 0x040fe40007ffe0ff */
[----:B------:R-:W-:Y:S02]  /*143e0*/  IADD3 R15, R231, 0x20, RZ ;  /* 0x00000020e70f7810 */ /* 0x000fe40007ffe0ff */
[----:B------:R-:W-:-:S02]  /*143f0*/  ISETP.GE.AND P0, PT, R11, c[0x0][0x3c8], PT ;  /* 0x0000f2000b007a0c */ /* 0x000fc40003f06270 */
[----:B------:R-:W-:Y:S02]  /*14400*/  IADD3 R16, R231, 0x8, RZ ;  /* 0x00000008e7107810 */ /* 0x000fe40007ffe0ff */
[----:B------:R-:W-:Y:S01]  /*14410*/  ISETP.GE.AND P4, PT, R15, c[0x0][0x3c8], PT ;  /* 0x0000f2000f007a0c */ /* 0x000fe20003f86270 */
[----:B----4-:R-:W-:Y:S01]  /*14420*/  @!P2 IMAD.MOV.U32 R8, RZ, RZ, R0 ;  /* 0x000000ffff08a224 */ /* 0x010fe200078e0000 */
[----:B------:R-:W-:Y:S01]  /*14430*/  SHF.R.S32.HI R16, RZ, 0x1f, R16 ;  /* 0x0000001fff107819 */ /* 0x000fe20000011410 */
[----:B-1----:R-:W-:Y:S01]  /*14440*/  @!P2 IMAD.MOV.U32 R9, RZ, RZ, R4 ;  /* 0x000000ffff09a224 */ /* 0x002fe200078e0004 */
[C---:B------:R-:W-:Y:S02]  /*14450*/  @!P1 LEA R6, P3, R14.reuse, R0, 0x2 ;  /* 0x000000000e069211 */ /* 0x040fe400078610ff */
[C---:B--23--:R-:W-:Y:S01]  /*14460*/  IADD3 R12, R231.reuse, 0x10, RZ ;  /* 0x00000010e70c7810 */ /* 0x04cfe20007ffe0ff */
[----:B------:R-:W-:Y:S01]  /*14470*/  @!P2 IMAD.WIDE R8, R231, 0x4, R8 ;  /* 0x00000004e708a825 */ /* 0x000fe200078e0208 */
[----:B------:R-:W-:-:S02]  /*14480*/  @!P1 LEA.HI.X R7, R14, R4, R16, 0x2, P3 ;  /* 0x000000040e079211 */ /* 0x000fc400018f1410 */
[----:B------:R-:W-:Y:S02]  /*14490*/  IADD3 R5, R231, 0x18, RZ ;  /* 0x00000018e7057810 */ /* 0x000fe40007ffe0ff */
[----:B------:R-:W-:Y:S01]  /*144a0*/  @!P0 LEA R2, P6, R11, R0, 0x2 ;  /* 0x000000000b028211 */ /* 0x000fe200078c10ff */
[----:B------:R1:W-:Y:S01]  /*144b0*/  @!P2 ST.E.64 [R8.64], R80 ;  /* 0x000000500800a985 */ /* 0x0003e2000c101b06 */
[----:B------:R-:W-:Y:S02]  /*144c0*/  SHF.R.S32.HI R12, RZ, 0x1f, R12 ;  /* 0x0000001fff0c7819 */ /* 0x000fe4000001140c */
[----:B------:R-:W-:Y:S01]  /*144d0*/  ISETP.GE.AND P5, PT, R5, c[0x0][0x3c8], PT ;  /* 0x0000f20005007a0c */ /* 0x000fe20003fa6270 */
[----:B------:R2:W-:Y:S01]  /*144e0*/  @!P1 ST.E.64 [R6.64], R60 ;  /* 0x0000003c06009985 */ /* 0x0005e2000c101b06 */
[----:B------:R-:W-:Y:S02]  /*144f0*/  @!P0 LEA.HI.X R3, R11, R4, R12, 0x2, P6 ;  /* 0x000000040b038211 */ /* 0x000fe400030f140c */
[----:B------:R-:W-:-:S02]  /*14500*/  IADD3 R14, R231, 0x18, RZ ;  /* 0x00000018e70e7810 */ /* 0x000fc40007ffe0ff */
[C---:B------:R-:W-:Y:S01]  /*14510*/  IADD3 R10, R231.reuse, 0x28, RZ ;  /* 0x00000028e70a7810 */ /* 0x040fe20007ffe0ff */
[----:B------:R3:W-:Y:S01]  /*14520*/  @!P0 ST.E.64 [R2.64], R50 ;  /* 0x0000003202008985 */ /* 0x0007e2000c101b06 */
[C---:B------:R-:W-:Y:S02]  /*14530*/  IADD3 R12, R231.reuse, 0x38, RZ ;  /* 0x00000038e70c7810 */ /* 0x040fe40007ffe0ff */
[----:B------:R-:W-:Y:S02]  /*14540*/  SHF.R.S32.HI R14, RZ, 0x1f, R14 ;  /* 0x0000001fff0e7819 */ /* 0x000fe4000001140e */
[----:B------:R-:W-:Y:S02]  /*14550*/  IADD3 R16, R231, 0x20, RZ ;  /* 0x00000020e7107810 */ /* 0x000fe40007ffe0ff */
[----:B------:R-:W-:Y:S02]  /*14560*/  ISETP.GE.AND P3, PT, R10, c[0x0][0x3c8], PT ;  /* 0x0000f2000a007a0c */ /* 0x000fe40003f66270 */
[----:B------:R-:W-:-:S02]  /*14570*/  ISETP.GE.AND P1, PT, R12, c[0x0][0x3c8], PT ;  /* 0x0000f2000c007a0c */ /* 0x000fc40003f26270 */
[----:B------:R-:W-:Y:S02]  /*14580*/  SHF.R.S32.HI R16, RZ, 0x1f, R16 ;  /* 0x0000001fff107819 */ /* 0x000fe40000011410 */
[C---:B------:R-:W-:Y:S02]  /*14590*/  IADD3 R11, R231.reuse, 0x30, RZ ;  /* 0x00000030e70b7810 */ /* 0x040fe40007ffe0ff */
[----:B------:R-:W-:Y:S02]  /*145a0*/  IADD3 R13, R231, 0x38, RZ ;  /* 0x00000038e70d7810 */ /* 0x000fe40007ffe0ff */
[----:B------:R-:W-:Y:S02]  /*145b0*/  ISETP.GE.AND P2, PT, R11, c[0x0][0x3c8], PT ;  /* 0x0000f2000b007a0c */ /* 0x000fe40003f46270 */
[----:B-1----:R-:W-:Y:S02]  /*145c0*/  @!P5 LEA R8, P0, R5, R0, 0x2 ;  /* 0x000000000508d211 */ /* 0x002fe400078010ff */
[----:B------:R-:W-:-:S02]  /*145d0*/  SHF.R.S32.HI R13, RZ, 0x1f, R13 ;  /* 0x0000001fff0d7819 */ /* 0x000fc4000001140d */
[----:B--2---:R-:W-:Y:S02]  /*145e0*/  @!P4 LEA R6, P6, R15, R0, 0x2 ;  /* 0x000000000f06c211 */ /* 0x004fe400078c10ff */
[----:B------:R-:W-:Y:S02]  /*145f0*/  @!P5 LEA.HI.X R9, R5, R4, R14, 0x2, P0 ;  /* 0x000000040509d211 */ /* 0x000fe400000f140e */
[C---:B------:R-:W-:Y:S02]  /*14600*/  IADD3 R14, R231.reuse, 0x28, RZ ;  /* 0x00000028e70e7810 */ /* 0x040fe40007ffe0ff */
[----:B------:R-:W-:Y:S01]  /*14610*/  IADD3 R5, R231, 0x40, RZ ;  /* 0x00000040e7057810 */ /* 0x000fe20007ffe0ff */
[----:B------:R1:W-:Y:S01]  /*14620*/  @!P5 ST.E.64 [R8.64], R84 ;  /* 0x000000540800d985 */ /* 0x0003e2000c101b06 */
[----:B------:R-:W-:-:S05]  /*14630*/  SHF.R.S32.HI R14, RZ, 0x1f, R14 ;  /* 0x0000001fff0e7819 */ /* 0x000fca000001140e */
[----:B---3--:R-:W-:-:S04]  /*14640*/  P2R R2, PR, RZ, 0x40 ;  /* 0x00000040ff027803 */ /* 0x008fc80000000000 */
[----:B------:R-:W-:Y:S02]  /*14650*/  ISETP.NE.AND P0, PT, R2, RZ, PT ;  /* 0x000000ff0200720c */ /* 0x000fe40003f05270 */
[C---:B------:R-:W-:Y:S02]  /*14660*/  @!P3 LEA R2, P6, R10.reuse, R0, 0x2 ;  /* 0x000000000a02b211 */ /* 0x040fe400078c10ff */
[-C--:B------:R-:W-:Y:S02]  /*14670*/  @!P4 LEA.HI.X R7, R15, R4.reuse, R16, 0x2, P0 ;  /* 0x000000040f07c211 */ /* 0x080fe400000f1410 */
[----:B------:R-:W-:Y:S02]  /*14680*/  @!P3 LEA.HI.X R3, R10, R4, R14, 0x2, P6 ;  /* 0x000000040a03b211 */ /* 0x000fe400030f140e */
[----:B------:R-:W-:Y:S01]  /*14690*/  ISETP.GE.AND P0, PT, R5, c[0x0][0x3c8], PT ;  /* 0x0000f20005007a0c */ /* 0x000fe20003f06270 */
[----:B------:R2:W-:Y:S01]  /*146a0*/  @!P4 ST.E.64 [R6.64], R64 ;  /* 0x000000400600c985 */ /* 0x0005e2000c101b06 */
[----:B------:R-:W-:-:S02]  /*146b0*/  IADD3 R15, R231, 0x30, RZ ;  /* 0x00000030e70f7810 */ /* 0x000fc40007ffe0ff */
[C---:B------:R-:W-:Y:S01]  /*146c0*/  IADD3 R14, R231.reuse, 0x48, RZ ;  /* 0x00000048e70e7810 */ /* 0x040fe20007ffe0ff */
[----:B------:R3:W-:Y:S01]  /*146d0*/  @!P3 ST.E.64 [R2.64], R52 ;  /* 0x000000340200b985 */ /* 0x0007e2000c101b06 */
[----:B------:R-:W-:Y:S02]  /*146e0*/  SHF.R.S32.HI R15, RZ, 0x1f, R15 ;  /* 0x0000001fff0f7819 */ /* 0x000fe4000001140f */
[----:B------:R-:W-:Y:S02]  /*146f0*/  ISETP.GE.AND P5, PT, R14, c[0x0][0x3c8], PT ;  /* 0x0000f2000e007a0c */ /* 0x000fe40003fa6270 */
[----:B------:R-:W-:Y:S02]  /*14700*/  IADD3 R10, R231, 0x50, RZ ;  /* 0x00000050e70a7810 */ /* 0x000fe40007ffe0ff */
[----:B-1----:R-:W-:Y:S02]  /*14710*/  @!P2 LEA R8, P3, R11, R0, 0x2 ;  /* 0x000000000b08a211 */ /* 0x002fe400078610ff */
[----:B------:R-:W-:-:S02]  /*14720*/  IADD3 R16, R231, 0x48, RZ ;  /* 0x00000048e7107810 */ /* 0x000fc40007ffe0ff */
[----:B------:R-:W-:Y:S02]  /*14730*/  @!P2 LEA.HI.X R9, R11, R4, R15, 0x2, P3 ;  /* 0x000000040b09a211 */ /* 0x000fe400018f140f */
[C---:B------:R-:W-:Y:S02]  /*14740*/  IADD3 R11, R231.reuse, 0x40, RZ ;  /* 0x00000040e70b7810 */ /* 0x040fe40007ffe0ff */
[----:B------:R-:W-:Y:S01]  /*14750*/  SHF.R.S32.HI R16, RZ, 0x1f, R16 ;  /* 0x0000001fff107819 */ /* 0x000fe20000011410 */
[----:B------:R-:W-:Y:S01]  /*14760*/  @!P2 ST.E.64 [R8.64], R82 ;  /* 0x000000520800a985 */ /* 0x000fe2000c101b06 */
[----:B------:R-:W-:Y:S02]  /*14770*/  SHF.R.S32.HI R11, RZ, 0x1f, R11 ;  /* 0x0000001fff0b7819 */ /* 0x000fe4000001140b */
[----:B------:R-:W-:-:S04]  /*14780*/  IADD3 R15, R231, 0x60, RZ ;  /* 0x00000060e70f7810 */ /* 0x000fc80007ffe0ff */
[----:B------:R-:W-:Y:S02]  /*14790*/  ISETP.GE.AND P2, PT, R15, c[0x0][0x3c8], PT ;  /* 0x0000f2000f007a0c */ /* 0x000fe40003f46270 */
[-C--:B--2---:R-:W-:Y:S02]  /*147a0*/  @!P1 LEA R6, P4, R12, R0.reuse, 0x2 ;  /* 0x000000000c069211 */ /* 0x084fe400078810ff */
[----:B---3--:R-:W-:-:S11]  /*147b0*/  @!P0 LEA R2, P6, R5, R0, 0x2 ;  /* 0x0000000005028211 */ /* 0x008fd600078c10ff */
[----:B------:R-:W-:Y:S02]  /*147c0*/  P2R R3, PR, RZ, 0x10 ;  /* 0x00000010ff037803 */ /* 0x000fe40000000000 */
[----:B------:R-:W-:Y:S02]  /*147d0*/  ISETP.GE.AND P4, PT, R10, c[0x0][0x3c8], PT ;  /* 0x0000f2000a007a0c */ /* 0x000fe40003f86270 */
[----:B------:R-:W-:Y:S02]  /*147e0*/  ISETP.NE.AND P3, PT, R3, RZ, PT ;  /* 0x000000ff0300720c */ /* 0x000fe40003f65270 */
[-C--:B------:R-:W-:Y:S02]  /*147f0*/  @!P0 LEA.HI.X R3, R5, R4.reuse, R11, 0x2, P6 ;  /* 0x0000000405038211 */ /* 0x080fe400030f140b */
[----:B------:R-:W-:Y:S02]  /*14800*/  @!P1 LEA.HI.X R7, R12, R4, R13, 0x2, P3 ;  /* 0x000000040c079211 */ /* 0x000fe400018f140d */
[----:B------:R-:W-:-:S02]  /*14810*/  IADD3 R12, R231, 0x58, RZ ;  /* 0x00000058e70c7810 */ /* 0x000fc40007ffe0ff */
[C---:B------:R-:W-:Y:S01]  /*14820*/  IADD3 R11, R231.reuse, 0x50, RZ ;  /* 0x00000050e70b7810 */ /* 0x040fe20007ffe0ff */
[----:B------:R1:W-:Y:S01]  /*14830*/  @!P1 ST.E.64 [R6.64], R78 ;  /* 0x0000004e06009985 */ /* 0x0003e2000c101b06 */
[----:B------:R-:W-:Y:S02]  /*14840*/  ISETP.GE.AND P3, PT, R12, c[0x0][0x3c8], PT ;  /* 0x0000f2000c007a0c */ /* 0x000fe40003f66270 */
[----:B------:R-:W-:Y:S01]  /*14850*/  SHF.R.S32.HI R11, RZ, 0x1f, R11 ;  /* 0x0000001fff0b7819 */ /* 0x000fe2000001140b */
[----:B------:R2:W-:Y:S01]  /*14860*/  @!P0 ST.E.64 [R2.64], R56 ;  /* 0x0000003802008985 */ /* 0x0005e2000c101b06 */
[C---:B------:R-:W-:Y:S02]  /*14870*/  IADD3 R13, R231.reuse, 0x68, RZ ;  /* 0x00000068e70d7810 */ /* 0x040fe40007ffe0ff */
[----:B------:R-:W-:Y:S02]  /*14880*/  IADD3 R5, R231, 0x70, RZ ;  /* 0x00000070e7057810 */ /* 0x000fe40007ffe0ff */
[----:B------:R-:W-:-:S02]  /*14890*/  ISETP.GE.AND P1, PT, R13, c[0x0][0x3c8], PT ;  /* 0x0000f2000d007a0c */ /* 0x000fc40003f26270 */
[----:B-1----:R-:W-:-:S04]  /*148a0*/  @!P5 LEA R6, P0, R14, R0, 0x2 ;  /* 0x000000000e06d211 */ /* 0x002fc800078010ff */
[----:B------:R-:W-:Y:S02]  /*148b0*/  @!P5 LEA.HI.X R7, R14, R4, R16, 0x2, P0 ;  /* 0x000000040e07d211 */ /* 0x000fe400000f1410 */
[C---:B--2---:R-:W-:Y:S02]  /*148c0*/  @!P4 LEA R2, P6, R10.reuse, R0, 0x2 ;  /* 0x000000000a02c211 */ /* 0x044fe400078c10ff */
[----:B------:R-:W-:Y:S01]  /*148d0*/  IADD3 R14, R231, 0x58, RZ ;  /* 0x00000058e70e7810 */ /* 0x000fe20007ffe0ff */
[----:B------:R-:W-:Y:S01]  /*148e0*/  @!P5 ST.E.64 [R6.64], R70 ;  /* 0x000000460600d985 */ /* 0x000fe2000c101b06 */
[----:B------:R-:W-:Y:S02]  /*148f0*/  @!P4 LEA.HI.X R3, R10, R4, R11, 0x2, P6 ;  /* 0x000000040a03c211 */ /* 0x000fe400030f140b */
[----:B------:R-:W-:Y:S02]  /*14900*/  @!P3 LEA R10, P5, R12, R0, 0x2 ;  /* 0x000000000c0ab211 */ /* 0x000fe400078a10ff */
[----:B------:R-:W-:Y:S01]  /*14910*/  ISETP.GE.AND P0, PT, R5, c[0x0][0x3c8], PT ;  /* 0x0000f20005007a0c */ /* 0x000fe20003f06270 */
[----:B------:R1:W-:Y:S01]  /*14920*/  @!P4 ST.E.64 [R2.64], R74 ;  /* 0x0000004a0200c985 */ /* 0x0003e2000c101b06 */
[----:B------:R-:W-:-:S02]  /*14930*/  SHF.R.S32.HI R14, RZ, 0x1f, R14 ;  /* 0x0000001fff0e7819 */ /* 0x000fc4000001140e */
[----:B------:R-:W-:Y:S02]  /*14940*/  IADD3 R16, R231, 0x60, RZ ;  /* 0x00000060e7107810 */ /* 0x000fe40007ffe0ff */
[----:B------:R-:W-:Y:S02]  /*14950*/  @!P2 LEA R8, P6, R15, R0, 0x2 ;  /* 0x000000000f08a211 */ /* 0x000fe400078c10ff */
[----:B------:R-:W-:-:S04]  /*14960*/  SHF.R.S32.HI R16, RZ, 0x1f, R16 ;  /* 0x0000001fff107819 */ /* 0x000fc80000011410 */
[----:B------:R-:W-:Y:S02]  /*14970*/  @!P2 LEA.HI.X R9, R15, R4, R16, 0x2, P6 ;  /* 0x000000040f09a211 */ /* 0x000fe400030f1410 */
[----:B-1----:R-:W-:Y:S02]  /*14980*/  P2R R2, PR, RZ, 0x20 ;  /* 0x00000020ff027803 */ /* 0x002fe40000000000 */
[----:B------:R-:W-:Y:S02]  /*14990*/  @!P1 LEA R6, P5, R13, R0, 0x2 ;  /* 0x000000000d069211 */ /* 0x000fe400078a10ff */
[----:B------:R-:W-:-:S04]  /*149a0*/  ISETP.NE.AND P4, PT, R2, RZ, PT ;  /* 0x000000ff0200720c */ /* 0x000fc80003f85270 */
[----:B------:R-:W-:Y:S02]  /*149b0*/  @!P3 LEA.HI.X R11, R12, R4, R14, 0x2, P4 ;  /* 0x000000040c0bb211 */ /* 0x000fe400020f140e */
[C---:B------:R-:W-:Y:S02]  /*149c0*/  IADD3 R14, R231.reuse, 0x68, RZ ;  /* 0x00000068e70e7810 */ /* 0x040fe40007ffe0ff */
[----:B------:R-:W-:Y:S01]  /*149d0*/  IADD3 R12, R231, 0x70, RZ ;  /* 0x00000070e70c7810 */ /* 0x000fe20007ffe0ff */
[----:B------:R1:W-:Y:S01]  /*149e0*/  @!P3 ST.E.64 [R10.64], R88 ;  /* 0x000000580a00b985 */ /* 0x0003e2000c101b06 */
[----:B------:R-:W-:Y:S02]  /*149f0*/  SHF.R.S32.HI R14, RZ, 0x1f, R14 ;  /* 0x0000001fff0e7819 */ /* 0x000fe4000001140e */
[----:B------:R-:W-:Y:S01]  /*14a00*/  SHF.R.S32.HI R12, RZ, 0x1f, R12 ;  /* 0x0000001fff0c7819 */ /* 0x000fe2000001140c */
[----:B------:R1:W-:Y:S01]  /*14a10*/  @!P2 ST.E.64 [R8.64], R86 ;  /* 0x000000560800a985 */ /* 0x0003e2000c101b06 */
[----:B------:R-:W-:-:S02]  /*14a20*/  @!P0 LEA R2, P4, R5, R0, 0x2 ;  /* 0x0000000005028211 */ /* 0x000fc400078810ff */
[-C--:B------:R-:W-:Y:S02]  /*14a30*/  @!P1 LEA.HI.X R7, R13, R4.reuse, R14, 0x2, P5 ;  /* 0x000000040d079211 */ /* 0x080fe400028f140e */
[----:B------:R-:W-:-:S03]  /*14a40*/  @!P0 LEA.HI.X R3, R5, R4, R12, 0x2, P4 ;  /* 0x0000000405038211 */ /* 0x000fc600020f140c */
[----:B------:R1:W-:Y:S04]  /*14a50*/  @!P1 ST.E.64 [R6.64], R58 ;  /* 0x0000003a06009985 */ /* 0x0003e8000c101b06 */
[----:B------:R1:W-:Y:S01]  /*14a60*/  @!P0 ST.E.64 [R2.64], R54 ;  /* 0x0000003602008985 */ /* 0x0003e2000c101b06 */
[----:B------:R-:W-:-:S13]  /*14a70*/  ISETP.GE.AND P0, PT, R252, c[0x0][0x3c8], PT ;  /* 0x0000f200fc007a0c */ /* 0x000fda0003f06270 */
[----:B------:R-:W-:Y:S05]  /*14a80*/  @P0 BRA `(.L_x_790) ;  /* 0x00000ba000000947 */ /* 0x000fea0003800000 */
[----:B------:R-:W-:Y:S02]  /*14a90*/  SHF.R.S32.HI R5, RZ, 0x1f, R252 ;  /* 0x0000001fff057819 */ /* 0x000fe400000114fc */
[----:B-1----:R-:W-:-:S04]  /*14aa0*/  LEA R2, P0, R252, R0, 0x2 ;  /* 0x00000000fc027211 */ /* 0x002fc800078010ff */
[----:B------:R-:W-:-:S05]  /*14ab0*/  LEA.HI.X R3, R252, R4, R5, 0x2, P0 ;  /* 0x00000004fc037211 */ /* 0x000fca00000f1405 */
[----:B------:R1:W-:Y:S01]  /*14ac0*/  ST.E.64 [R2.64], R48 ;  /* 0x0000003002007985 */ /* 0x0003e2000c101b06 */
[----:B------:R-:W-:Y:S05]  /*14ad0*/  BRA `(.L_x_790) ;  /* 0x00000b5000007947 */ /* 0x000fea0003800000 */
.L_x_775:
[----:B------:R-:W-:Y:S01]  /*14ae0*/  ISETP.NE.U32.AND P0, PT, RZ, c[0x0][0x508], PT ;  /* 0x00014200ff007a0c */ /* 0x000fe20003f05070 */
[----:B------:R-:W-:Y:S01]  /*14af0*/  IMAD.MOV.U32 R4, RZ, RZ, 0x4 ;  /* 0x00000004ff047424 */ /* 0x000fe200078e00ff */
[----:B------:R-:W-:Y:S01]  /*14b00*/  ISETP.NE.U32.AND P2, PT, RZ, c[0x0][0x500], PT ;  /* 0x00014000ff007a0c */ /* 0x000fe20003f45070 */
[----:B------:R-:W-:Y:S01]  /*14b10*/  IMAD.MOV.U32 R20, RZ, RZ, c[0x0][0x388] ;  /* 0x0000e200ff147624 */ /* 0x000fe200078e00ff */
[----:B------:R-:W-:Y:S01]  /*14b20*/  ISETP.NE.AND.EX P0, PT, RZ, c[0x0][0x50c], PT, P0 ;  /* 0x00014300ff007a0c */ /* 0x000fe20003f05300 */
[----:B--2---:R-:W-:Y:S01]  /*14b30*/  IMAD.MOV.U32 R6, RZ, RZ, RZ ;  /* 0x000000ffff067224 */ /* 0x004fe200078e00ff */
[----:B------:R-:W-:Y:S01]  /*14b40*/  ISETP.NE.AND.EX P2, PT, RZ, c[0x0][0x504], PT, P2 ;  /* 0x00014100ff007a0c */ /* 0x000fe20003f45320 */
[----:B------:R-:W-:-:S10]  /*14b50*/  IMAD.WIDE R2, R251, R4, c[0x0][0x500] ;  /* 0x00014000fb027625 */ /* 0x000fd400078e0204 */
[----:B------:R-:W-:Y:S02]  /*14b60*/  @P0 IMAD.WIDE R4, R251, R4, c[0x0][0x508] ;  /* 0x00014200fb040625 */ /* 0x000fe400078e0204 */
[----:B------:R2:W5:Y:S04]  /*14b70*/  @P2 LDG.E R6, [R2.64] ;  /* 0x0000000602062981 */ /* 0x000568000c1e1900 */
[----:B------:R2:W5:Y:S01]  /*14b80*/  @P0 LDG.E R20, [R4.64] ;  /* 0x0000000604140981 */ /* 0x000562000c1e1900 */
[----:B------:R-:W-:-:S04]  /*14b90*/  ISETP.NE.AND P1, PT, R246, RZ, PT ;  /* 0x000000fff600720c */ /* 0x000fc80003f25270 */
[----:B------:R-:W-:Y:S01]  /*14ba0*/  SEL R19, R246, c[0x0][0x3d4], P1 ;  /* 0x0000f500f6137a07 */ /* 0x000fe20000800000 */
[----:B------:R-:W-:Y:S05]  /*14bb0*/  @P0 BRA `(.L_x_796) ;  /* 0x0000004000000947 */ /* 0x000fea0003800000 */
[----:B------:R-:W-:Y:S05]  /*14bc0*/  @!P2 BRA `(.L_x_796) ;  /* 0x000000300000a947 */ /* 0x000fea0003800000 */
[----:B------:R3:W4:Y:S04]  /*14bd0*/  LDG.E R0, [R2.64] ;  /* 0x0000000602007981 */ /* 0x000728000c1e1900 */
[----:B--23--:R-:W4:Y:S02]  /*14be0*/  LDG.E R2, [R2.64+0x4] ;  /* 0x0000040602027981 */ /* 0x00cf24000c1e1900 */
[----:B----45:R-:W-:Y:S02]  /*14bf0*/  IADD3 R20, -R0, R2, RZ ;  /* 0x0000000200147210 */ /* 0x030fe40007ffe1ff */
.L_x_796:
[----:B--2---:R-:W2:Y:S01]  /*14c00*/  S2R R2, SR_TID.X ;  /* 0x0000000000027919 */ /* 0x004ea20000002100 */
[----:B------:R-:W-:Y:S01]  /*14c10*/  SHF.R.S32.HI R0, RZ, 0x1f, R251 ;  /* 0x0000001fff007819 */ /* 0x000fe200000114fb */
[----:B------:R-:W-:Y:S01]  /*14c20*/  BSSY B0, `(.L_x_797) ;  /* 0x0000036000007945 */ /* 0x000fe20003800000 */
[----:B------:R-:W-:-:S02]  /*14c30*/  LOP3.LUT R15, R250, 0xffff, RZ, 0xc0, !PT ;  /* 0x0000fffffa0f7812 */ /* 0x000fc400078ec0ff */
[----:B-----5:R-:W-:Y:S02]  /*14c40*/  SHF.R.S32.HI R18, RZ, 0x1f, R6 ;  /* 0x0000001fff127819 */ /* 0x020fe40000011406 */
[----:B------:R-:W-:Y:S02]  /*14c50*/  SEL R16, R251, RZ, !P2 ;  /* 0x000000fffb107207 */ /* 0x000fe40005000000 */
[----:B------:R-:W-:Y:S02]  /*14c60*/  SEL R21, R0, RZ, !P2 ;  /* 0x000000ff00157207 */ /* 0x000fe40005000000 */
[----:B--2---:R-:W-:-:S13]  /*14c70*/  ISETP.GT.AND P0, PT, R2, 0x7f, PT ;  /* 0x0000007f0200780c */ /* 0x004fda0003f04270 */
[----:B------:R-:W-:Y:S05]  /*14c80*/  @P0 BRA `(.L_x_798) ;  /* 0x000002f000000947 */ /* 0x000fea0003800000 */
[----:B------:R-:W-:Y:S01]  /*14c90*/  IMAD R0, R20, c[0x0][0x4e8], RZ ;  /* 0x00013a0014007a24 */ /* 0x000fe200078e02ff */
[----:B------:R-:W-:-:S04]  /*14ca0*/  IADD3 R14, R243, R2, RZ ;  /* 0x00000002f30e7210 */ /* 0x000fc80007ffe0ff */
[----:B------:R-:W-:-:S13]  /*14cb0*/  ISETP.GE.AND P0, PT, R14, R0, PT ;  /* 0x000000000e00720c */ /* 0x000fda0003f06270 */
[----:B------:R-:W-:Y:S05]  /*14cc0*/  @P0 BRA `(.L_x_798) ;  /* 0x000002b000000947 */ /* 0x000fea0003800000 */
[----:B------:R-:W-:Y:S01]  /*14cd0*/  IMAD.MOV.U32 R0, RZ, RZ, 0x368 ;  /* 0x00000368ff007424 */ /* 0x000fe200078e00ff */
[----:B------:R-:W-:-:S04]  /*14ce0*/  ISETP.GT.AND P2, PT, R19, 0x1, PT ;  /* 0x000000011300780c */ /* 0x000fc80003f44270 */
[----:B------:R-:W-:-:S04]  /*14cf0*/  SEL R0, R0, 0x328, P2 ;  /* 0x0000032800007807 */ /* 0x000fc80001000000 */
[----:B------:R2:W3:Y:S08]  /*14d00*/  LDC.64 R8, c[0x0][R0+0x170] ;  /* 0x00005c0000087b82 */ /* 0x0004f00000000a00 */
[----:B------:R2:W4:Y:S08]  /*14d10*/  LDC.64 R4, c[0x0][R0+0x168] ;  /* 0x00005a0000047b82 */ /* 0x0005300000000a00 */
[----:B------:R2:W5:Y:S08]  /*14d20*/  LDC.64 R12, c[0x0][R0+0x178] ;  /* 0x00005e00000c7b82 */ /* 0x0005700000000a00 */
[----:B------:R2:W1:Y:S02]  /*14d30*/  LDC.64 R10, c[0x0][R0+0x160] ;  /* 0x00005800000a7b82 */ /* 0x0004640000000a00 */
[----:B--2---:R-:W-:-:S02]  /*14d40*/  IMAD.MOV.U32 R0, RZ, RZ, c[0x0][0x4e8] ;  /* 0x00013a00ff007624 */ /* 0x004fc400078e00ff */
[-C--:B---3--:R-:W-:Y:S02]  /*14d50*/  IMAD R7, R9, R16.reuse, RZ ;  /* 0x0000001009077224 */ /* 0x088fe400078e02ff */
[----:B------:R-:W-:Y:S01]  /*14d60*/  IMAD.WIDE.U32 R2, R8, R16, RZ ;  /* 0x0000001008027225 */ /* 0x000fe200078e00ff */
[----:B------:R-:W-:Y:S02]  /*14d70*/  ISETP.NE.AND P0, PT, R0, 0x1, PT ;  /* 0x000000010000780c */ /* 0x000fe40003f05270 */
[----:B------:R-:W-:Y:S01]  /*14d80*/  MOV R0, R14 ;  /* 0x0000000e00007202 */ /* 0x000fe20000000f00 */
[----:B------:R-:W-:Y:S01]  /*14d90*/  IMAD R8, R8, R21, R7 ;  /* 0x0000001508087224 */ /* 0x000fe200078e0207 */
[----:B------:R-:W-:Y:S01]  /*14da0*/  SEL R7, R247, RZ, P2 ;  /* 0x000000fff7077207 */ /* 0x000fe20001000000 */
[-C--:B----4-:R-:W-:Y:S02]  /*14db0*/  IMAD R9, R5, R15.reuse, RZ ;  /* 0x0000000f05097224 */ /* 0x090fe400078e02ff */
[----:B------:R-:W-:Y:S01]  /*14dc0*/  IMAD.WIDE.U32 R4, R4, R15, RZ ;  /* 0x0000000f04047225 */ /* 0x000fe200078e00ff */
[----:B------:R-:W-:-:S03]  /*14dd0*/  IADD3 R3, R3, R8, RZ ;  /* 0x0000000803037210 */ /* 0x000fc60007ffe0ff */
[----:B------:R-:W-:Y:S02]  /*14de0*/  IMAD.IADD R9, R5, 0x1, R9 ;  /* 0x0000000105097824 */ /* 0x000fe400078e0209 */
[----:B------:R-:W-:-:S04]  /*14df0*/  @P0 IMAD.HI.U32 R17, R14, c[0x0][0x4ec], RZ ;  /* 0x00013b000e110a27 */ /* 0x000fc800078e00ff */
[-C--:B-----5:R-:W-:Y:S01]  /*14e00*/  IMAD R8, R13, R7.reuse, RZ ;  /* 0x000000070d087224 */ /* 0x0a0fe200078e02ff */
[----:B------:R-:W-:Y:S02]  /*14e10*/  @P0 SHF.R.U32.HI R0, RZ, c[0x0][0x4f0], R17 ;  /* 0x00013c00ff000a19 */ /* 0x000fe40000011611 */
[----:B------:R-:W-:Y:S01]  /*14e20*/  IADD3 R17, P1, P0, R2, R4, R6 ;  /* 0x0000000402117210 */ /* 0x000fe2000783e006 */
[----:B------:R-:W-:-:S03]  /*14e30*/  IMAD.WIDE.U32 R4, R12, R7, RZ ;  /* 0x000000070c047225 */ /* 0x000fc600078e00ff */
[----:B------:R-:W-:Y:S01]  /*14e40*/  IADD3.X R9, R3, R9, R18, P1, P0 ;  /* 0x0000000903097210 */ /* 0x000fe20000fe0412 */
[----:B------:R-:W-:Y:S01]  /*14e50*/  IMAD.MOV R2, RZ, RZ, -R0 ;  /* 0x000000ffff027224 */ /* 0x000fe200078e0a00 */
[----:B------:R-:W-:Y:S01]  /*14e60*/  IADD3 R5, R5, R8, RZ ;  /* 0x0000000805057210 */ /* 0x000fe20007ffe0ff */
[----:B------:R-:W-:Y:S01]  /*14e70*/  IMAD.MOV.U32 R8, RZ, RZ, c[0x0][0x4a8] ;  /* 0x00012a00ff087624 */ /* 0x000fe200078e00ff */
[----:B------:R-:W-:Y:S01]  /*14e80*/  IADD3 R4, P1, P0, R0, R17, R4 ;  /* 0x0000001100047210 */ /* 0x000fe2000783e004 */
[----:B------:R-:W-:Y:S01]  /*14e90*/  IMAD R2, R2, c[0x0][0x4e8], R14 ;  /* 0x00013a0002027a24 */ /* 0x000fe200078e020e */
[----:B------:R-:W-:-:S03]  /*14ea0*/  SHF.R.S32.HI R3, RZ, 0x1f, R0 ;  /* 0x0000001fff037819 */ /* 0x000fc60000011400 */
[----:B-1----:R-:W-:Y:S01]  /*14eb0*/  IMAD R0, R11, R2, RZ ;  /* 0x000000020b007224 */ /* 0x002fe200078e02ff */
[----:B------:R-:W-:Y:S02]  /*14ec0*/  SHF.R.S32.HI R7, RZ, 0x1f, R2 ;  /* 0x0000001fff077819 */ /* 0x000fe40000011402 */
        /* <DEDUP_REMOVED lines=11> */
.L_x_798:
[----:B------:R-:W-:Y:S05]  /*14f80*/  BSYNC B0 ;  /* 0x0000000000007941 */ /* 0x000fea0003800000 */
.L_x_797:
        /* <DEDUP_REMOVED lines=8> */
[----:B------:R-:W-:-:S03]  /*15010*/  IADD3 R4, R4, R243, RZ ;  /* 0x000000f304047210 */ /* 0x000fc60007ffe0ff */
        /* <DEDUP_REMOVED lines=26> */
.L_x_875:
[----:B------:R-:W-:Y:S05]  /*151c0*/  BRA.DIV ~URZ, `(.L_x_800) ;  /* 0x00003e927f007947 */ /* 0x000fea000b800000 */
[----:B------:R3:W4:Y:S02]  /*151d0*/  SHFL.IDX PT, R0, R10, RZ, 0x181f ;  /* 0x00181fff0a007589 */ /* 0x00072400000e0000 */
.L_x_876:
[----:B------:R-:W-:Y:S01]  /*151e0*/  IMAD R8, R20, c[0x0][0x4e8], RZ ;  /* 0x00013a0014087a24 */ /* 0x000fe200078e02ff */
        /* <DEDUP_REMOVED lines=10> */
[-C--:B--2---:R-:W-:Y:S02]  /*15290*/  @!P1 LEA.HI.X R5, R208, R9.reuse, R12, 0x1, P3 ;  /* 0x00000009d0059211 */ /* 0x084fe400018f0c0c */
[----:B------:R-:W-:-:S03]  /*152a0*/  @!P0 LEA.HI.X R3, R216, R9, R11, 0x1, P2 ;  /* 0x00000009d8038211 */ /* 0x000fc600010f0c0b */
[----:B------:R2:W-:Y:S04]  /*152b0*/  @!P1 ST.E.128 [R4.64], RZ ;  /* 0x000000ff04009985 */ /* 0x0005e8000c101d06 */
[----:B------:R2:W-:Y:S02]  /*152c0*/  @!P0 ST.E.128 [R2.64], RZ ;  /* 0x000000ff02008985 */ /* 0x0005e4000c101d06 */
.L_x_802:
[----:B------:R-:W-:Y:S05]  /*152d0*/  BSYNC B0 ;  /* 0x0000000000007941 */ /* 0x000fea0003800000 */
.L_x_801:
[----:B------:R-:W-:Y:S05]  /*152e0*/  BRA.DIV ~URZ, `(.L_x_803) ;  /* 0x00003de27f007947 */ /* 0x000fea000b800000 */
[----:B--2---:R2:W1:Y:S04]  /*152f0*/  SHFL.IDX PT, R9, R7, 0x1, 0x181f ;  /* 0x00381f0007097f89 */ /* 0x00446800000e0000 */
[----:B----4-:R2:W4:Y:S02]  /*15300*/  SHFL.IDX PT, R0, R10, 0x1, 0x181f ;  /* 0x00381f000a007f89 */ /* 0x01052400000e0000 */
.L_x_877:
        /* <DEDUP_REMOVED lines=10> */
[-C--:B-1----:R-:W-:Y:S02]  /*153b0*/  @!P1 LEA.HI.X R5, R208, R9.reuse, R12, 0x1, P3 ;  /* 0x00000009d0059211 */ /* 0x082fe400018f0c0c */
[----:B------:R-:W-:-:S03]  /*153c0*/  @!P0 LEA.HI.X R3, R216, R9, R11, 0x1, P2 ;  /* 0x00000009d8038211 */ /* 0x000fc600010f0c0b */
[----:B------:R1:W-:Y:S04]  /*153d0*/  @!P1 ST.E.128 [R4.64], RZ ;  /* 0x000000ff04009985 */ /* 0x0003e8000c101d06 */
[----:B------:R1:W-:Y:S02]  /*153e0*/  @!P0 ST.E.128 [R2.64], RZ ;  /* 0x000000ff02008985 */ /* 0x0003e4000c101d06 */
.L_x_805:
[----:B------:R-:W-:Y:S05]  /*153f0*/  BSYNC B0 ;  /* 0x0000000000007941 */ /* 0x000fea0003800000 */
.L_x_804:
[----:B------:R-:W-:Y:S05]  /*15400*/  BRA.DIV ~URZ, `(.L_x_806) ;  /* 0x00003d927f007947 */ /* 0x000fea000b800000 */
[----:B-1----:R1:W2:Y:S02]  /*15410*/  SHFL.IDX PT, R9, R7, 0x2, 0x181f ;  /* 0x00581f0007097f89 */ /* 0x0022a400000e0000 */
.L_x_878:
[----:B------:R-:W-:Y:S05]  /*15420*/  BRA.DIV ~URZ, `(.L_x_807) ;  /* 0x00003de27f007947 */ /* 0x000fea000b800000 */
[----:B----4-:R4:W1:Y:S02]  /*15430*/  SHFL.IDX PT, R0, R10, 0x2, 0x181f ;  /* 0x00581f000a007f89 */ /* 0x01086400000e0000 */
.L_x_879:
        /* <DEDUP_REMOVED lines=8> */
[-C--:B-1----:R-:W-:Y:S02]  /*154c0*/  @!P1 LEA R4, P3, R208, R0.reuse, 0x1 ;  /* 0x00000000d0049211 */ /* 0x082fe400078608ff */
[----:B------:R-:W-:Y:S02]  /*154d0*/  @!P0 LEA R2, P2, R216, R0, 0x1 ;  /* 0x00000000d8028211 */ /* 0x000fe400078408ff */
[-C--:B--2---:R-:W-:Y:S02]  /*154e0*/  @!P1 LEA.HI.X R5, R208, R9.reuse, R12, 0x1, P3 ;  /* 0x00000009d0059211 */ /* 0x084fe400018f0c0c */
[----:B------:R-:W-:-:S03]  /*154f0*/  @!P0 LEA.HI.X R3, R216, R9, R11, 0x1, P2 ;  /* 0x00000009d8038211 */ /* 0x000fc600010f0c0b */
[----:B------:R1:W-:Y:S04]  /*15500*/  @!P1 ST.E.128 [R4.64], RZ ;  /* 0x000000ff04009985 */ /* 0x0003e8000c101d06 */
[----:B------:R1:W-:Y:S02]  /*15510*/  @!P0 ST.E.128 [R2.64], RZ ;  /* 0x000000ff02008985 */ /* 0x0003e4000c101d06 */
.L_x_809:
[----:B------:R-:W-:Y:S05]  /*15520*/  BSYNC B0 ;  /* 0x0000000000007941 */ /* 0x000fea0003800000 */
.L_x_808:
[----:B------:R-:W-:Y:S05]  /*15530*/  BRA.DIV ~URZ, `(.L_x_810) ;  /* 0x00003d427f007947 */ /* 0x000fea000b800000 */
[----:B-12---:R-:W1:Y:S04]  /*15540*/  SHFL.IDX PT, R7, R7, 0x3, 0x181f ;  /* 0x00781f0007077f89 */ /* 0x006e6800000e0000 */
[----:B------:R2:W3:Y:S02]  /*15550*/  SHFL.IDX PT, R0, R10, 0x3, 0x181f ;  /* 0x00781f000a007f89 */ /* 0x0004e400000e0000 */
.L_x_880:
[----:B------:R-:W-:-:S04]  /*15560*/  IADD3 R6, R6, 0x60, RZ ;  /* 0x0000006006067810 */ /* 0x000fc80007ffe0ff */
[----:B------:R-:W-:-:S13]  /*15570*/  ISETP.GE.AND P0, PT, R6, R8, PT ;  /* 0x000000080600720c */ /* 0x000fda0003f06270 */
[----:B------:R-:W-:Y:S05]  /*15580*/  @P0 BRA `(.L_x_790) ;  /* 0x000000a000000947 */ /* 0x000fea0003800000 */
[----:B------:R-:W-:Y:S02]  /*15590*/  ISETP.GE.AND P1, PT, R208, c[0x0][0x3c8], PT ;  /* 0x0000f200d0007a0c */ /* 0x000fe40003f26270 */
[----:B------:R-:W-:Y:S02]  /*155a0*/  ISETP.GE.AND P0, PT, R216, c[0x0][0x3c8], PT ;  /* 0x0000f200d8007a0c */ /* 0x000fe40003f06270 */
[----:B--234-:R-:W-:Y:S02]  /*155b0*/  SHF.R.S32.HI R10, RZ, 0x1f, R208 ;  /* 0x0000001fff0a7819 */ /* 0x01cfe400000114d0 */
[----:B------:R-:W-:-:S07]  /*155c0*/  SHF.R.S32.HI R9, RZ, 0x1f, R216 ;  /* 0x0000001fff097819 */ /* 0x000fce00000114d8 */
[-C--:B------:R-:W-:Y:S02]  /*155d0*/  @!P1 LEA R4, P3, R208, R0.reuse, 0x1 ;  /* 0x00000000d0049211 */ /* 0x080fe400078608ff */
[----:B------:R-:W-:Y:S02]  /*155e0*/  @!P0 LEA R2, P2, R216, R0, 0x1 ;  /* 0x00000000d8028211 */ /* 0x000fe400078408ff */
[-C--:B-1----:R-:W-:Y:S02]  /*155f0*/  @!P1 LEA.HI.X R5, R208, R7.reuse, R10, 0x1, P3 ;  /* 0x00000007d0059211 */ /* 0x082fe400018f0c0a */
[----:B------:R-:W-:-:S03]  /*15600*/  @!P0 LEA.HI.X R3, R216, R7, R9, 0x1, P2 ;  /* 0x00000007d8038211 */ /* 0x000fc600010f0c09 */
[----:B------:R1:W-:Y:S04]  /*15610*/  @!P1 ST.E.128 [R4.64], RZ ;  /* 0x000000ff04009985 */ /* 0x0003e8000c101d06 */
[----:B------:R1:W-:Y:S02]  /*15620*/  @!P0 ST.E.128 [R2.64], RZ ;  /* 0x000000ff02008985 */ /* 0x0003e4000c101d06 */
.L_x_790:
[----:B------:R-:W-:Y:S05]  /*15630*/  BSYNC B1 ;  /* 0x0000000000017941 */ /* 0x000fea0003800000 */
.L_x_774:
[----:B-1-34-:R-:W3:Y:S02]  /*15640*/  LDL R0, [R1+0x20] ;  /* 0x0000200001007983 */ /* 0x01aee40000100800 */
[----:B---3--:R-:W-:-:S13]  /*15650*/  ISETP.NE.AND P0, PT, R0, RZ, PT ;  /* 0x000000ff0000720c */ /* 0x008fda0003f05270 */
[----:B------:R-:W-:Y:S01]  /*15660*/  @P0 WARPSYNC 0xffffffff ;  /* 0xffffffff00000948 */ /* 0x000fe20003800000 */
[----:B------:R-:W-:Y:S06]  /*15670*/  @P0 BAR.SYNC.DEFER_BLOCKING 0x5, 0x100 ;  /* 0x0144000000000b1d */ /* 0x000fec0000010000 */
[----:B------:R-:W1:Y:S04]  /*15680*/  @P0 LDS.128 R248, [0xe100] ;  /* 0x00e10000fff80984 */ /* 0x000e680000000c00 */
[----:B------:R-:W-:Y:S06]  /*15690*/  @P0 BAR.ARV 0x4, 0x100 ;  /* 0x0104000000000b1d */ /* 0x000fec0000002000 */
[----:B------:R-:W-:Y:S05]  /*156a0*/  @P0 BRA `(.L_x_811) ;  /* 0x00000f6000000947 */ /* 0x000fea0003800000 */
[----:B------:R-:W3:Y:S01]  /*156b0*/  S2R R0, SR_TID.X ;  /* 0x0000000000007919 */ /* 0x000ee20000002100 */
[----:B------:R-:W-:Y:S01]  /*156c0*/  IMAD.MOV.U32 R7, RZ, RZ, RZ ;  /* 0x000000ffff077224 */ /* 0x000fe200078e00ff */
[----:B--23--:R-:W-:-:S04]  /*156d0*/  LOP3.LUT R12, R0, 0x1f, RZ, 0xc0, !PT ;  /* 0x0000001f000c7812 */ /* 0x00cfc800078ec0ff */
[----:B------:R-:W-:Y:S01]  /*156e0*/  ISETP.NE.AND P6, PT, R12, 0x1f, PT ;  /* 0x0000001f0c00780c */ /* 0x000fe20003fc5270 */
[----:B------:R-:W-:Y:S10]  /*156f0*/  BRA.DIV ~URZ, `(.L_x_812) ;  /* 0x00003c527f007947 */ /* 0x000ff4000b800000 */
[----:B------:R2:W3:Y:S02]  /*15700*/  SHFL.IDX PT, R9, R62, RZ, 0x1f ;  /* 0x00001fff3e097589 */ /* 0x0004e400000e0000 */
.L_x_881:
[----:B------:R-:W-:Y:S05]  /*15710*/  BRA.DIV ~URZ, `(.L_x_813) ;  /* 0x00003ca27f007947 */ /* 0x000fea000b800000 */
[----:B------:R4:W2:Y:S02]  /*15720*/  SHFL.IDX PT, R8, R62, 0x1, 0x1f ;  /* 0x00201f003e087f89 */ /* 0x0008a400000e0000 */
.L_x_882:
[----:B-1----:R-:W-:Y:S02]  /*15730*/  IMAD.IADD R0, R251, 0x1, R12 ;  /* 0x00000001fb007824 */ /* 0x002fe400078e020c */
        /* <DEDUP_REMOVED lines=16> */
[----:B------:R1:W4:Y:S02]  /*15840*/  SHFL.UP PT, R4, R0, 0x1, RZ ;  /* 0x0420000000047989 */ /* 0x00032400000e00ff */
.L_x_883:
[----:B----4-:R-:W-:-:S04]  /*15850*/  SEL R4, R4, RZ, P5 ;  /* 0x000000ff04047207 */ /* 0x010fc80002800000 */
        /* <DEDUP_REMOVED lines=14> */
[----:B------:R1:W4:Y:S02]  /*15940*/  SHFL.IDX PT, R0, R4, 0x1f, 0x1f ;  /* 0x03e01f0004007f89 */ /* 0x00032400000e0000 */
.L_x_884:
[----:B----4-:R-:W-:Y:S01]  /*15950*/  IMAD R0, R0, c[0x0][0x538], RZ ;  /* 0x00014e0000007a24 */ /* 0x010fe200078e02ff */
[----:B------:R-:W-:Y:S04]  /*15960*/  BSSY B1, `(.L_x_816) ;  /* 0x00000c5000017945 */ /* 0x000fe80003800000 */
[----:B--2---:R-:W-:-:S04]  /*15970*/  IADD3 R8, R0, R8, RZ ;  /* 0x0000000800087210 */ /* 0x004fc80007ffe0ff */
[----:B---3--:R-:W-:-:S13]  /*15980*/  ISETP.GT.AND P0, PT, R8, R9, PT ;  /* 0x000000090800720c */ /* 0x008fda0003f04270 */
[----:B------:R-:W-:Y:S05]  /*15990*/  @P0 BRA `(.L_x_817) ;  /* 0x0000024000000947 */ /* 0x000fea0003800000 */
.L_x_821:
        /* <DEDUP_REMOVED lines=16> */
.L_x_885:
        /* <DEDUP_REMOVED lines=16> */
.L_x_886:
[----:B--2---:R-:W-:-:S05]  /*15ba0*/  IMAD R0, R0, c[0x0][0x538], RZ ;  /* 0x00014e0000007a24 */ /* 0x004fca00078e02ff */
[----:B------:R-:W-:-:S04]  /*15bb0*/  IADD3 R8, R0, R8, RZ ;  /* 0x0000000800087210 */ /* 0x000fc80007ffe0ff */
[----:B------:R-:W-:-:S13]  /*15bc0*/  ISETP.GT.AND P0, PT, R8, R9, PT ;  /* 0x000000090800720c */ /* 0x000fda0003f04270 */
[----:B-1----:R-:W-:Y:S05]  /*15bd0*/  @!P0 BRA `(.L_x_821) ;  /* 0xfffffdc000008947 */ /* 0x002fea000383ffff */
.L_x_817:
[----:B------:R-:W-:-:S05]  /*15be0*/  IADD3 R8, -R0, R8, RZ ;  /* 0x0000000800087210 */ /* 0x000fca0007ffe1ff */
[----:B------:R-:W-:-:S05]  /*15bf0*/  IMAD R0, R4, c[0x0][0x538], R8 ;  /* 0x00014e0004007a24 */ /* 0x000fca00078e0208 */
[----:B------:R-:W-:Y:S01]  /*15c00*/  ISETP.GT.AND P0, PT, R0, R9, PT ;  /* 0x000000090000720c */ /* 0x000fe20003f04270 */
[----:B------:R-:W-:-:S12]  /*15c10*/  BRA.DIV ~URZ, `(.L_x_822) ;  /* 0x00003c027f007947 */ /* 0x000fd8000b800000 */
[----:B------:R-:W-:-:S04]  /*15c20*/  VOTE.ANY R5, PT, !P0 ;  /* 0x0000000000057806 */ /* 0x000fc800040e0100 */
.L_x_887:
[----:B------:R-:W2:Y:S02]  /*15c30*/  POPC R0, R5 ;  /* 0x0000000500007309 */ /* 0x000ea40000000000 */
[----:B--2---:R-:W-:Y:S01]  /*15c40*/  IADD3 R251, R0, R251, RZ ;  /* 0x000000fb00fb7210 */ /* 0x004fe20007ffe0ff */
[----:B------:R-:W-:Y:S05]  /*15c50*/  BRA.DIV ~URZ, `(.L_x_823) ;  /* 0x00003c127f007947 */ /* 0x000fea000b800000 */
[----:B------:R2:W3:Y:S04]  /*15c60*/  SHFL.IDX PT, R10, R6, R0, 0x1f ;  /* 0x00001f00060a7589 */ /* 0x0004e800000e0000 */
[----:B------:R2:W4:Y:S02]  /*15c70*/  SHFL.IDX PT, R7, R7, R0, 0x1f ;  /* 0x00001f0007077589 */ /* 0x00052400000e0000 */
.L_x_888:
[----:B------:R-:W-:Y:S01]  /*15c80*/  ISETP.NE.AND P0, PT, R5, RZ, PT ;  /* 0x000000ff0500720c */ /* 0x000fe20003f05270 */
[----:B------:R-:W-:-:S12]  /*15c90*/  BSSY B0, `(.L_x_824) ;  /* 0x0000005000007945 */ /* 0x000fd80003800000 */
[----:B------:R-:W-:Y:S05]  /*15ca0*/  @!P0 BRA `(.L_x_825) ;  /* 0x0000003000008947 */ /* 0x000fea0003800000 */
[----:B--2---:R-:W-:Y:S01]  /*15cb0*/  IADD3 R0, R0, -0x1, RZ ;  /* 0xffffffff00007810 */ /* 0x004fe20007ffe0ff */
[----:B------:R-:W-:Y:S05]  /*15cc0*/  BRA.DIV ~URZ, `(.L_x_826) ;  /* 0x00003c727f007947 */ /* 0x000fea000b800000 */
[----:B------:R2:W1:Y:S02]  /*15cd0*/  SHFL.IDX PT, R11, R4, R0, 0x1f ;  /* 0x00001f00040b7589 */ /* 0x00046400000e0000 */
.L_x_825:
[----:B------:R-:W-:Y:S05]  /*15ce0*/  BSYNC B0 ;  /* 0x0000000000007941 */ /* 0x000fea0003800000 */
.L_x_824:
[----:B----4-:R-:W-:Y:S01]  /*15cf0*/  ISETP.NE.AND P0, PT, R7, 0x1, PT ;  /* 0x000000010700780c */ /* 0x010fe20003f05270 */
[----:B-1----:R-:W-:Y:S01]  /*15d00*/  IMAD R248, R11, c[0x0][0x538], R8 ;  /* 0x00014e000bf87a24 */ /* 0x002fe200078e0208 */
[----:B------:R-:W-:Y:S04]  /*15d10*/  BSSY B0, `(.L_x_827) ;  /* 0x0000082000007945 */ /* 0x000fe80003800000 */
[----:B------:R-:W-:-:S07]  /*15d20*/  IADD3 R8, -R248, R9, RZ ;  /* 0x00000009f8087210 */ /* 0x000fce0007ffe1ff */
[----:B------:R-:W-:Y:S05]  /*15d30*/  @!P0 BRA `(.L_x_828) ;  /* 0x000003d000008947 */ /* 0x000fea0003800000 */
[-C--:B---3--:R-:W-:Y:S02]  /*15d40*/  IABS R2, R10.reuse ;  /* 0x0000000a00027213 */ /* 0x088fe40000000000 */
[----:B------:R-:W-:Y:S02]  /*15d50*/  IABS R9, R10 ;  /* 0x0000000a00097213 */ /* 0x000fe40000000000 */
[----:B--2---:R-:W1:Y:S08]  /*15d60*/  I2F.RP R0, R2 ;  /* 0x0000000200007306 */ /* 0x004e700000209400 */
[----:B-1----:R-:W1:Y:S02]  /*15d70*/  MUFU.RCP R0, R0 ;  /* 0x0000000000007308 */ /* 0x002e640000001000 */
[----:B-1----:R-:W-:-:S06]  /*15d80*/  IADD3 R0, R0, 0xffffffe, RZ ;  /* 0x0ffffffe00007810 */ /* 0x002fcc0007ffe0ff */
[----:B------:R-:W1:Y:S02]  /*15d90*/  F2I.FTZ.U32.TRUNC.NTZ R5, R0 ;  /* 0x0000000000057305 */ /* 0x000e64000021f000 */
[----:B-1----:R-:W-:Y:S01]  /*15da0*/  IMAD.MOV R3, RZ, RZ, -R5 ;  /* 0x000000ffff037224 */ /* 0x002fe200078e0a05 */
[----:B------:R-:W-:-:S03]  /*15db0*/  IABS R0, R7 ;  /* 0x0000000700007213 */ /* 0x000fc60000000000 */
[----:B------:R-:W-:Y:S01]  /*15dc0*/  IMAD.MOV.U32 R4, RZ, RZ, R3 ;  /* 0x000000ffff047224 */ /* 0x000fe200078e0003 */
[----:B------:R-:W-:Y:S01]  /*15dd0*/  IABS R3, R8 ;  /* 0x0000000800037213 */ /* 0x000fe20000000000 */
[----:B------:R-:W-:Y:S02]  /*15de0*/  IMAD.MOV.U32 R6, RZ, RZ, R0 ;  /* 0x000000ffff067224 */ /* 0x000fe400078e0000 */
[----:B------:R-:W-:Y:S02]  /*15df0*/  IMAD R0, R4, R2, RZ ;  /* 0x0000000204007224 */ /* 0x000fe400078e02ff */
[----:B------:R-:W-:Y:S01]  /*15e00*/  IMAD.MOV.U32 R4, RZ, RZ, RZ ;  /* 0x000000ffff047224 */ /* 0x000fe200078e00ff */
[----:B------:R-:W1:Y:S03]  /*15e10*/  I2F.RP R11, R6 ;  /* 0x00000006000b7306 */ /* 0x000e660000209400 */
[----:B------:R-:W-:-:S04]  /*15e20*/  IMAD.HI.U32 R5, R5, R0, R4 ;  /* 0x0000000005057227 */ /* 0x000fc800078e0004 */
[----:B------:R-:W-:-:S05]  /*15e30*/  IMAD.MOV R0, RZ, RZ, -R9 ;  /* 0x000000ffff007224 */ /* 0x000fca00078e0a09 */
[----:B------:R-:W-:Y:S01]  /*15e40*/  MOV R4, R0 ;  /* 0x0000000000047202 */ /* 0x000fe20000000f00 */
[----:B------:R-:W-:-:S04]  /*15e50*/  IMAD.HI.U32 R0, R5, R3, RZ ;  /* 0x0000000305007227 */ /* 0x000fc800078e00ff */
[----:B------:R-:W-:Y:S02]  /*15e60*/  IMAD R3, R0, R4, R3 ;  /* 0x0000000400037224 */ /* 0x000fe400078e0203 */
[----:B-1----:R-:W1:Y:S03]  /*15e70*/  MUFU.RCP R4, R11 ;  /* 0x0000000b00047308 */ /* 0x002e660000001000 */
[----:B------:R-:W-:-:S13]  /*15e80*/  ISETP.GT.U32.AND P0, PT, R2, R3, PT ;  /* 0x000000030200720c */ /* 0x000fda0003f04070 */
[----:B------:R-:W-:Y:S01]  /*15e90*/  @!P0 IMAD.IADD R3, R3, 0x1, -R2 ;  /* 0x0000000103038824 */ /* 0x000fe200078e0a02 */
[----:B-1----:R-:W-:Y:S02]  /*15ea0*/  IADD3 R4, R4, 0xffffffe, RZ ;  /* 0x0ffffffe04047810 */ /* 0x002fe40007ffe0ff */
[----:B------:R-:W-:Y:S02]  /*15eb0*/  @!P0 IADD3 R0, R0, 0x1, RZ ;  /* 0x0000000100008810 */ /* 0x000fe40007ffe0ff */
[----:B------:R-:W-:Y:S02]  /*15ec0*/  ISETP.GE.U32.AND P2, PT, R3, R2, PT ;  /* 0x000000020300720c */ /* 0x000fe40003f46070 */
[----:B------:R-:W1:Y:S01]  /*15ed0*/  F2I.FTZ.U32.TRUNC.NTZ R3, R4 ;  /* 0x0000000400037305 */ /* 0x000e62000021f000 */
[----:B------:R-:W-:Y:S02]  /*15ee0*/  LOP3.LUT R2, R8, R10, RZ, 0x3c, !PT ;  /* 0x0000000a08027212 */ /* 0x000fe400078e3cff */
[----:B------:R-:W-:-:S02]  /*15ef0*/  ISETP.NE.AND P0, PT, R10, RZ, PT ;  /* 0x000000ff0a00720c */ /* 0x000fc40003f05270 */
[----:B------:R-:W-:-:S06]  /*15f00*/  ISETP.GE.AND P1, PT, R2, RZ, PT ;  /* 0x000000ff0200720c */ /* 0x000fcc0003f26270 */
[----:B------:R-:W-:Y:S01]  /*15f10*/  @P2 IADD3 R0, R0, 0x1, RZ ;  /* 0x0000000100002810 */ /* 0x000fe20007ffe0ff */
[----:B-1----:R-:W-:-:S06]  /*15f20*/  IMAD.MOV R2, RZ, RZ, -R3 ;  /* 0x000000ffff027224 */ /* 0x002fcc00078e0a03 */
[----:B------:R-:W-:Y:S01]  /*15f30*/  @!P1 IMAD.MOV R0, RZ, RZ, -R0 ;  /* 0x000000ffff009224 */ /* 0x000fe200078e0a00 */
[----:B------:R-:W-:Y:S02]  /*15f40*/  @!P0 LOP3.LUT R0, RZ, R10, RZ, 0x33, !PT ;  /* 0x0000000aff008212 */ /* 0x000fe400078e33ff */
[----:B------:R-:W-:Y:S02]  /*15f50*/  MOV R4, R2 ;  /* 0x0000000200047202 */ /* 0x000fe40000000f00 */
[----:B------:R-:W-:Y:S02]  /*15f60*/  IABS R2, R7 ;  /* 0x0000000700027213 */ /* 0x000fe40000000000 */
[----:B------:R-:W-:Y:S01]  /*15f70*/  IABS R9, R0 ;  /* 0x0000000000097213 */ /* 0x000fe20000000000 */
[----:B------:R-:W-:Y:S02]  /*15f80*/  IMAD R4, R4, R6, RZ ;  /* 0x0000000604047224 */ /* 0x000fe400078e02ff */
[----:B------:R-:W-:-:S02]  /*15f90*/  IMAD.MOV R5, RZ, RZ, -R2 ;  /* 0x000000ffff057224 */ /* 0x000fc400078e0a02 */
[----:B------:R-:W-:-:S04]  /*15fa0*/  IMAD.MOV.U32 R2, RZ, RZ, RZ ;  /* 0x000000ffff027224 */ /* 0x000fc800078e00ff */
[----:B------:R-:W-:Y:S01]  /*15fb0*/  IMAD.HI.U32 R2, R3, R4, R2 ;  /* 0x0000000403027227 */ /* 0x000fe200078e0002 */
[----:B------:R-:W-:-:S03]  /*15fc0*/  MOV R4, R5 ;  /* 0x0000000500047202 */ /* 0x000fc60000000f00 */
[----:B------:R-:W-:-:S04]  /*15fd0*/  IMAD.MOV.U32 R3, RZ, RZ, R9 ;  /* 0x000000ffff037224 */ /* 0x000fc800078e0009 */
[----:B------:R-:W-:-:S04]  /*15fe0*/  IMAD.HI.U32 R2, R2, R3, RZ ;  /* 0x0000000302027227 */ /* 0x000fc800078e00ff */
[----:B------:R-:W-:Y:S01]  /*15ff0*/  IMAD R3, R2, R4, R3 ;  /* 0x0000000402037224 */ /* 0x000fe200078e0203 */
[----:B------:R-:W-:-:S04]  /*16000*/  IADD3 R4, -R0, RZ, RZ ;  /* 0x000000ff00047210 */ /* 0x000fc80007ffe1ff */
        /* <DEDUP_REMOVED lines=9> */
[----:B------:R-:W-:-:S05]  /*160a0*/  @!P0 LOP3.LUT R2, RZ, R7, RZ, 0x33, !PT ;  /* 0x00000007ff028212 */ /* 0x000fca00078e33ff */
[----:B------:R-:W-:-:S04]  /*160b0*/  IMAD.MOV R3, RZ, RZ, -R2 ;  /* 0x000000ffff037224 */ /* 0x000fc800078e0a02 */
[C---:B------:R-:W-:Y:S02]  /*160c0*/  IMAD R3, R7.reuse, R3, R0 ;  /* 0x0000000307037224 */ /* 0x040fe400078e0200 */
[----:B------:R-:W-:Y:S02]  /*160d0*/  IMAD R0, R7, 0x1000000, R2 ;  /* 0x0100000007007824 */ /* 0x000fe400078e0202 */
[----:B------:R-:W-:Y:S02]  /*160e0*/  IMAD R2, R10, R4, R8 ;  /* 0x000000040a027224 */ /* 0x000fe400078e0208 */
[----:B------:R-:W-:Y:S01]  /*160f0*/  IMAD R250, R3, 0x10000, R0 ;  /* 0x0001000003fa7824 */ /* 0x000fe200078e0200 */
[----:B------:R-:W-:Y:S05]  /*16100*/  BRA `(.L_x_829) ;  /* 0x0000042000007947 */ /* 0x000fea0003800000 */
.L_x_828:
[----:B------:R-:W-:-:S04]  /*16110*/  IMAD.MOV.U32 R2, RZ, RZ, 0x4 ;  /* 0x00000004ff027424 */ /* 0x000fc800078e00ff */
[----:B------:R-:W-:-:S05]  /*16120*/  IMAD.WIDE R2, R251, R2, c[0x0][0x590] ;  /* 0x00016400fb027625 */ /* 0x000fca00078e0202 */
[----:B--2---:R-:W2:Y:S02]  /*16130*/  LDG.E R4, [R2.64] ;  /* 0x0000000602047981 */ /* 0x004ea4000c1e1900 */
[----:B--23--:R-:W-:-:S05]  /*16140*/  IMAD R9, R4, R10, RZ ;  /* 0x0000000a04097224 */ /* 0x00cfca00078e02ff */
        /* <DEDUP_REMOVED lines=28> */
[----:B------:R-:W-:Y:S02]  /*16310*/  IMAD R11, R4, R2, RZ ;  /* 0x00000002040b7224 */ /* 0x000fe400078e02ff */
[----:B------:R-:W-:-:S03]  /*16320*/  IMAD.MOV R2, RZ, RZ, -R2 ;  /* 0x000000ffff027224 */ /* 0x000fc600078e0a02 */
[----:B------:R-:W-:Y:S01]  /*16330*/  IADD3 R0, -R11, c[0x0][0x538], RZ ;  /* 0x00014e000b007a10 */ /* 0x000fe20007ffe1ff */
[----:B------:R-:W-:-:S03]  /*16340*/  IMAD R6, R9, R2, R8 ;  /* 0x0000000209067224 */ /* 0x000fc600078e0208 */
[----:B------:R-:W-:Y:S02]  /*16350*/  IMNMX R0, R4, R0, PT ;  /* 0x0000000004007217 */ /* 0x000fe40003800200 */
[----:B------:R-:W-:Y:S02]  /*16360*/  IABS R2, R6 ;  /* 0x0000000600027213 */ /* 0x000fe40000000000 */
[-C--:B------:R-:W-:Y:S02]  /*16370*/  IABS R3, R0.reuse ;  /* 0x0000000000037213 */ /* 0x080fe40000000000 */
[----:B------:R-:W-:Y:S02]  /*16380*/  IABS R9, R0 ;  /* 0x0000000000097213 */ /* 0x000fe40000000000 */
[----:B------:R-:W1:Y:S01]  /*16390*/  I2F.RP R4, R3 ;  /* 0x0000000300047306 */ /* 0x000e620000209400 */
[----:B------:R-:W-:Y:S02]  /*163a0*/  MOV R7, R2 ;  /* 0x0000000200077202 */ /* 0x000fe40000000f00 */
[----:B------:R-:W-:-:S05]  /*163b0*/  IMAD.MOV R2, RZ, RZ, -R9 ;  /* 0x000000ffff027224 */ /* 0x000fca00078e0a09 */
[----:B-1----:R-:W1:Y:S02]  /*163c0*/  MUFU.RCP R4, R4 ;  /* 0x0000000400047308 */ /* 0x002e640000001000 */
[----:B-1----:R-:W-:-:S06]  /*163d0*/  IADD3 R4, R4, 0xffffffe, RZ ;  /* 0x0ffffffe04047810 */ /* 0x002fcc0007ffe0ff */
[----:B------:R-:W1:Y:S02]  /*163e0*/  F2I.FTZ.U32.TRUNC.NTZ R5, R4 ;  /* 0x0000000400057305 */ /* 0x000e64000021f000 */
[----:B-1----:R-:W-:-:S04]  /*163f0*/  IMAD.MOV R4, RZ, RZ, -R5 ;  /* 0x000000ffff047224 */ /* 0x002fc800078e0a05 */
[----:B------:R-:W-:Y:S02]  /*16400*/  IMAD R8, R4, R3, RZ ;  /* 0x0000000304087224 */ /* 0x000fe400078e02ff */
[----:B------:R-:W-:-:S04]  /*16410*/  IMAD.MOV.U32 R4, RZ, RZ, RZ ;  /* 0x000000ffff047224 */ /* 0x000fc800078e00ff */
[----:B------:R-:W-:-:S04]  /*16420*/  IMAD.HI.U32 R5, R5, R8, R4 ;  /* 0x0000000805057227 */ /* 0x000fc800078e0004 */
[----:B------:R-:W-:Y:S02]  /*16430*/  IMAD.MOV.U32 R4, RZ, RZ, R2 ;  /* 0x000000ffff047224 */ /* 0x000fe400078e0002 */
[----:B------:R-:W-:-:S04]  /*16440*/  IMAD.HI.U32 R2, R5, R7, RZ ;  /* 0x0000000705027227 */ /* 0x000fc800078e00ff */
[----:B------:R-:W-:-:S05]  /*16450*/  IMAD R4, R2, R4, R7 ;  /* 0x0000000402047224 */ /* 0x000fca00078e0207 */
[----:B------:R-:W-:-:S13]  /*16460*/  ISETP.GT.U32.AND P0, PT, R3, R4, PT ;  /* 0x000000040300720c */ /* 0x000fda0003f04070 */
[-C--:B------:R-:W-:Y:S02]  /*16470*/  @!P0 IADD3 R4, R4, -R3.reuse, RZ ;  /* 0x8000000304048210 */ /* 0x080fe40007ffe0ff */
[----:B------:R-:W-:Y:S02]  /*16480*/  @!P0 IADD3 R2, R2, 0x1, RZ ;  /* 0x0000000102028810 */ /* 0x000fe40007ffe0ff */
[----:B------:R-:W-:Y:S02]  /*16490*/  ISETP.GE.U32.AND P2, PT, R4, R3, PT ;  /* 0x000000030400720c */ /* 0x000fe40003f46070 */
[----:B------:R-:W-:Y:S02]  /*164a0*/  LOP3.LUT R3, R6, R0, RZ, 0x3c, !PT ;  /* 0x0000000006037212 */ /* 0x000fe400078e3cff */
[----:B------:R-:W-:Y:S02]  /*164b0*/  ISETP.NE.AND P0, PT, R0, RZ, PT ;  /* 0x000000ff0000720c */ /* 0x000fe40003f05270 */
[----:B------:R-:W-:Y:S01]  /*164c0*/  ISETP.GE.AND P1, PT, R3, RZ, PT ;  /* 0x000000ff0300720c */ /* 0x000fe20003f26270 */
[----:B------:R-:W-:Y:S01]  /*164d0*/  IMAD.MOV R3, RZ, RZ, -R0 ;  /* 0x000000ffff037224 */ /* 0x000fe200078e0a00 */
[----:B------:R-:W-:-:S05]  /*164e0*/  IADD3 R6, R11, 0x1000000, R6 ;  /* 0x010000000b067810 */ /* 0x000fca0007ffe006 */
[----:B------:R-:W-:-:S06]  /*164f0*/  @P2 IADD3 R2, R2, 0x1, RZ ;  /* 0x0000000102022810 */ /* 0x000fcc0007ffe0ff */
[----:B------:R-:W-:Y:S01]  /*16500*/  @!P1 IMAD.MOV R2, RZ, RZ, -R2 ;  /* 0x000000ffff029224 */ /* 0x000fe200078e0a02 */
[----:B------:R-:W-:-:S05]  /*16510*/  @!P0 LOP3.LUT R2, RZ, R0, RZ, 0x33, !PT ;  /* 0x00000000ff028212 */ /* 0x000fca00078e33ff */
[----:B------:R-:W-:Y:S02]  /*16520*/  IMAD R250, R2, R3, R6 ;  /* 0x0000000302fa7224 */ /* 0x000fe400078e0206 */
.L_x_829:
[----:B------:R-:W-:Y:S05]  /*16530*/  BSYNC B0 ;  /* 0x0000000000007941 */ /* 0x000fea0003800000 */
.L_x_827:
[----:B------:R-:W-:-:S04]  /*16540*/  LOP3.LUT R2, RZ, R2, RZ, 0x33, !PT ;  /* 0x00000002ff027212 */ /* 0x000fc800078e33ff */
[----:B------:R-:W-:Y:S01]  /*16550*/  IADD3 R249, R2, R10, RZ ;  /* 0x0000000a02f97210 */ /* 0x000fe20007ffe0ff */
[----:B------:R-:W-:Y:S05]  /*16560*/  BRA `(.L_x_830) ;  /* 0x0000004000007947 */ /* 0x000fea0003800000 */
.L_x_818:
[----:B------:R-:W-:Y:S01]  /*16570*/  IMAD.MOV.U32 R248, RZ, RZ, R9 ;  /* 0x000000fffff87224 */ /* 0x000fe200078e0009 */
[----:B------:R-:W-:Y:S01]  /*16580*/  MOV R250, RZ ;  /* 0x000000ff00fa7202 */ /* 0x000fe20000000f00 */
[----:B------:R-:W-:Y:S01]  /*16590*/  IMAD.MOV.U32 R249, RZ, RZ, RZ ;  /* 0x000000fffff97224 */ /* 0x000fe200078e00ff */
[----:B------:R-:W-:Y:S02]  /*165a0*/  MOV R251, c[0x0][0x53c] ;  /* 0x00014f0000fb7a02 */ /* 0x000fe40000000f00 */
.L_x_830:
[----:B------:R-:W-:Y:S05]  /*165b0*/  BSYNC B1 ;  /* 0x0000000000017941 */ /* 0x000fea0003800000 */
.L_x_816:
[----:B------:R-:W-:Y:S01]  /*165c0*/  WARPSYNC 0xffffffff ;  /* 0xffffffff00007948 */ /* 0x000fe20003800000 */
[----:B------:R-:W-:Y:S01]  /*165d0*/  BAR.SYNC.DEFER_BLOCKING 0x4, 0x100 ;  /* 0x0104000000007b1d */ /* 0x000fe20000010000 */
[----:B------:R-:W-:-:S13]  /*165e0*/  ISETP.NE.AND P0, PT, R12, RZ, PT ;  /* 0x000000ff0c00720c */ /* 0x000fda0003f05270 */
[----:B------:R2:W-:Y:S04]  /*165f0*/  @!P0 STS.128 [0xe100], R248 ;  /* 0x00e100f8ff008388 */ /* 0x0005e80000000c00 */
[----:B------:R-:W-:Y:S06]  /*16600*/  BAR.ARV 0x5, 0x100 ;  /* 0x0144000000007b1d */ /* 0x000fec0000002000 */
.L_x_811:
[----:B-1----:R-:W-:-:S13]  /*16610*/  ISETP.GE.AND P0, PT, R251, c[0x0][0x53c], PT ;  /* 0x00014f00fb007a0c */ /* 0x002fda0003f06270 */
[----:B--2---:R-:W-:Y:S01]  /*16620*/  @P0 CALL.REL.NOINC `(.L_x_831) ;  /* 0x0000001000000944 */ /* 0x004fe20003c00000 */
[----:B------:R-:W-:Y:S05]  /*16630*/  BRA `(.L_x_832) ;  /* 0xfffeb34000007947 */ /* 0x000fea000383ffff */
.L_x_831:
[----:B------:R-:W-:Y:S05]  /*16640*/  EXIT ;  /* 0x000000000000794d */ /* 0x000fea0003800000 */
.L_x_667:
[----:B------:R-:W-:Y:S01]  /*16650*/  IMAD.MOV.U32 R0, RZ, RZ, R5 ;  /* 0x000000ffff007224 */ /* 0x000fe200078e0005 */
[----:B------:R-:W-:Y:S02]  /*16660*/  MOV R2, 0x1 ;  /* 0x0000000100027802 */ /* 0x000fe40000000f00 */
[----:B------:R-:W-:Y:S02]  /*16670*/  MOV R3, 0x16690 ;  /* 0x0001669000037802 */ /* 0x000fe40000000f00 */
[----:B--2---:R-:W-:Y:S05]  /*16680*/  CALL.REL.NOINC `($__internal_12_$__cuda_sm70_shflsync_up_p) ;  /* 0x000033e000007944 */ /* 0x004fea0003c00000 */
[----:B------:R-:W-:Y:S01]  /*16690*/  MOV R0, R4 ;  /* 0x0000000400007202 */ /* 0x000fe20000000f00 */
[----:B------:R-:W-:Y:S05]  /*166a0*/  BRA `(.L_x_833) ;  /* 0xfffe9d9000007947 */ /* 0x000fea000383ffff */
.L_x_668:
[----:B------:R-:W-:Y:S01]  /*166b0*/  IMAD.MOV.U32 R0, RZ, RZ, R5 ;  /* 0x000000ffff007224 */ /* 0x000fe200078e0005 */
[----:B------:R-:W-:Y:S02]  /*166c0*/  MOV R2, 0x2 ;  /* 0x0000000200027802 */ /* 0x000fe40000000f00 */
[----:B------:R-:W-:Y:S02]  /*166d0*/  MOV R3, 0x166f0 ;  /* 0x000166f000037802 */ /* 0x000fe40000000f00 */
[----:B--2---:R-:W-:Y:S05]  /*166e0*/  CALL.REL.NOINC `($__internal_12_$__cuda_sm70_shflsync_up_p) ;  /* 0x0000338000007944 */ /* 0x004fea0003c00000 */
[----:B------:R-:W-:Y:S01]  /*166f0*/  SEL R0, R4, RZ, P4 ;  /* 0x000000ff04007207 */ /* 0x000fe20002000000 */
[----:B------:R-:W-:Y:S01]  /*16700*/  IMAD.MOV.U32 R2, RZ, RZ, 0x4 ;  /* 0x00000004ff027424 */ /* 0x000fe200078e00ff */
[----:B------:R-:W-:-:S03]  /*16710*/  MOV R3, 0x16740 ;  /* 0x0001674000037802 */ /* 0x000fc60000000f00 */
[----:B------:R-:W-:Y:S02]  /*16720*/  IMAD.IADD R0, R5, 0x1, R0 ;  /* 0x0000000105007824 */ /* 0x000fe400078e0200 */
[----:B------:R-:W-:Y:S05]  /*16730*/  CALL.REL.NOINC `($__internal_12_$__cuda_sm70_shflsync_up_p) ;  /* 0x0000333000007944 */ /* 0x000fea0003c00000 */
        /* <DEDUP_REMOVED lines=12> */
[----:B------:R-:W-:Y:S02]  /*16800*/  MOV R179, 0x1f ;  /* 0x0000001f00b37802 */ /* 0x000fe40000000f00 */
[----:B------:R-:W-:Y:S01]  /*16810*/  MOV R3, 0x16850 ;  /* 0x0001685000037802 */ /* 0x000fe20000000f00 */
[----:B------:R-:W-:-:S04]  /*16820*/  IMAD.IADD R4, R0, 0x1, R4 ;  /* 0x0000000100047824 */ /* 0x000fc800078e0204 */
[----:B------:R-:W-:Y:S02]  /*16830*/  IMAD.MOV.U32 R178, RZ, RZ, R4 ;  /* 0x000000ffffb27224 */ /* 0x000fe400078e0004 */
[----:B------:R-:W-:Y:S05]  /*16840*/  CALL.REL.NOINC `($__internal_11_$__cuda_sm70_shflsync_idx_p) ;  /* 0x000031c000007944 */ /* 0x000fea0003c00000 */
[----:B------:R-:W-:Y:S01]  /*16850*/  MOV R0, R179 ;  /* 0x000000b300007202 */ /* 0x000fe20000000f00 */
[----:B------:R-:W-:Y:S05]  /*16860*/  BRA `(.L_x_834) ;  /* 0xfffe9cd000007947 */ /* 0x000fea000383ffff */
.L_x_670:
[----:B------:R-:W-:Y:S02]  /*16870*/  SEL R0, RZ, 0x1, P0 ;  /* 0x00000001ff007807 */ /* 0x000fe40000000000 */
[----:B------:R-:W-:Y:S02]  /*16880*/  MOV R2, 0x168a0 ;  /* 0x000168a000027802 */ /* 0x000fe40000000f00 */
[----:B--2---:R-:W-:Y:S05]  /*16890*/  CALL.REL.NOINC `($__internal_13_$__cuda_sm70_votesync_ballot) ;  /* 0x0000324000007944 */ /* 0x004fea0003c00000 */
[----:B------:R-:W-:Y:S01]  /*168a0*/  MOV R6, R0 ;  /* 0x0000000000067202 */ /* 0x000fe20000000f00 */
[----:B------:R-:W-:Y:S05]  /*168b0*/  BRA `(.L_x_835) ;  /* 0xfffe9d1000007947 */ /* 0x000fea000383ffff */
.L_x_671:
[----:B------:R-:W-:Y:S01]  /*168c0*/  IMAD.MOV.U32 R178, RZ, RZ, R9 ;  /* 0x000000ffffb27224 */ /* 0x000fe200078e0009 */
[----:B------:R-:W-:Y:S01]  /*168d0*/  MOV R2, R0 ;  /* 0x0000000000027202 */ /* 0x000fe20000000f00 */
[----:B------:R-:W-:Y:S01]  /*168e0*/  IMAD.MOV.U32 R179, RZ, RZ, 0x1f ;  /* 0x0000001fffb37424 */ /* 0x000fe200078e00ff */
[----:B------:R-:W-:Y:S02]  /*168f0*/  MOV R3, 0x16910 ;  /* 0x0001691000037802 */ /* 0x000fe40000000f00 */
[----:B------:R-:W-:Y:S05]  /*16900*/  CALL.REL.NOINC `($__internal_11_$__cuda_sm70_shflsync_idx_p) ;  /* 0x0000310000007944 */ /* 0x000fea0003c00000 */
[----:B------:R-:W-:Y:S01]  /*16910*/  IMAD.MOV.U32 R12, RZ, RZ, R179 ;  /* 0x000000ffff0c7224 */ /* 0x000fe200078e00b3 */
[----:B------:R-:W-:Y:S01]  /*16920*/  MOV R178, R8 ;  /* 0x0000000800b27202 */ /* 0x000fe20000000f00 */
[----:B------:R-:W-:Y:S01]  /*16930*/  IMAD.MOV.U32 R5, RZ, RZ, RZ ;  /* 0x000000ffff057224 */ /* 0x000fe200078e00ff */
[----:B------:R-:W-:Y:S01]  /*16940*/  MOV R2, R0 ;  /* 0x0000000000027202 */ /* 0x000fe20000000f00 */
[----:B------:R-:W-:Y:S01]  /*16950*/  IMAD.MOV.U32 R179, RZ, RZ, 0x1f ;  /* 0x0000001fffb37424 */ /* 0x000fe200078e00ff */
[----:B------:R-:W-:-:S02]  /*16960*/  MOV R3, 0x16980 ;  /* 0x0001698000037802 */ /* 0x000fc40000000f00 */
[----:B------:R-:W-:Y:S05]  /*16970*/  CALL.REL.NOINC `($__internal_11_$__cuda_sm70_shflsync_idx_p) ;  /* 0x0000309000007944 */ /* 0x000fea0003c00000 */
[----:B------:R-:W-:Y:S01]  /*16980*/  MOV R9, R179 ;  /* 0x000000b300097202 */ /* 0x000fe20000000f00 */
[----:B------:R-:W-:Y:S05]  /*16990*/  BRA `(.L_x_836) ;  /* 0xfffe9c9000007947 */ /* 0x000fea000383ffff */
.L_x_674:
[----:B------:R-:W-:Y:S01]  /*169a0*/  IMAD.MOV.U32 R178, RZ, RZ, R4 ;  /* 0x000000ffffb27224 */ /* 0x000fe200078e0004 */
[----:B------:R-:W-:Y:S01]  /*169b0*/  MOV R2, R0 ;  /* 0x0000000000027202 */ /* 0x000fe20000000f00 */
[----:B------:R-:W-:Y:S01]  /*169c0*/  IMAD.MOV.U32 R179, RZ, RZ, 0x1f ;  /* 0x0000001fffb37424 */ /* 0x000fe200078e00ff */
[----:B------:R-:W-:-:S02]  /*169d0*/  MOV R3, 0x169f0 ;  /* 0x000169f000037802 */ /* 0x000fc40000000f00 */
[----:B--23--:R-:W-:Y:S05]  /*169e0*/  CALL.REL.NOINC `($__internal_11_$__cuda_sm70_shflsync_idx_p) ;  /* 0x0000302000007944 */ /* 0x00cfea0003c00000 */
[----:B------:R-:W-:Y:S01]  /*169f0*/  MOV R5, R179 ;  /* 0x000000b300057202 */ /* 0x000fe20000000f00 */
[----:B------:R-:W-:Y:S05]  /*16a00*/  BRA `(.L_x_673) ;  /* 0xfffe9c8000007947 */ /* 0x000fea000383ffff */
.L_x_695:
[----:B------:R-:W-:Y:S01]  /*16a10*/  IMAD.MOV.U32 R178, RZ, RZ, R0 ;  /* 0x000000ffffb27224 */ /* 0x000fe200078e0000 */
[----:B------:R-:W-:Y:S01]  /*16a20*/  MOV R2, RZ ;  /* 0x000000ff00027202 */ /* 0x000fe20000000f00 */
[----:B------:R-:W-:Y:S01]  /*16a30*/  IMAD.MOV.U32 R179, RZ, RZ, 0x181f ;  /* 0x0000181fffb37424 */ /* 0x000fe200078e00ff */
[----:B------:R-:W-:-:S02]  /*16a40*/  MOV R3, 0x16a60 ;  /* 0x00016a6000037802 */ /* 0x000fc40000000f00 */
[----:B------:R-:W-:Y:S05]  /*16a50*/  CALL.REL.NOINC `($__internal_11_$__cuda_sm70_shflsync_idx_p) ;  /* 0x00002fb000007944 */ /* 0x000fea0003c00000 */
[----:B------:R-:W-:Y:S01]  /*16a60*/  MOV R9, R179 ;  /* 0x000000b300097202 */ /* 0x000fe20000000f00 */
[----:B------:R-:W-:Y:S05]  /*16a70*/  BRA `(.L_x_837) ;  /* 0xfffed51000007947 */ /* 0x000fea000383ffff */
.L_x_696:
[----:B------:R-:W-:Y:S01]  /*16a80*/  IMAD.MOV.U32 R178, RZ, RZ, R7 ;  /* 0x000000ffffb27224 */ /* 0x000fe200078e0007 */
[----:B------:R-:W-:Y:S01]  /*16a90*/  MOV R2, RZ ;  /* 0x000000ff00027202 */ /* 0x000fe20000000f00 */
[----:B------:R-:W-:Y:S01]  /*16aa0*/  IMAD.MOV.U32 R179, RZ, RZ, 0x181f ;  /* 0x0000181fffb37424 */ /* 0x000fe200078e00ff */
[----:B------:R-:W-:-:S02]  /*16ab0*/  MOV R3, 0x16ad0 ;  /* 0x00016ad000037802 */ /* 0x000fc40000000f00 */
[----:B-12---:R-:W-:Y:S05]  /*16ac0*/  CALL.REL.NOINC `($__internal_11_$__cuda_sm70_shflsync_idx_p) ;  /* 0x00002f4000007944 */ /* 0x006fea0003c00000 */
[----:B------:R-:W-:Y:S01]  /*16ad0*/  IADD3 R10, P2, R179, R200, RZ ;  /* 0x000000c8b30a7210 */ /* 0x000fe20007f5e0ff */
[----:B------:R-:W-:Y:S01]  /*16ae0*/  IMAD.MOV.U32 R178, RZ, RZ, R0 ;  /* 0x000000ffffb27224 */ /* 0x000fe200078e0000 */
[----:B------:R-:W-:-:S02]  /*16af0*/  ISETP.GE.AND P1, PT, R208, c[0x0][0x1d4], PT ;  /* 0x00007500d0007a0c */ /* 0x000fc40003f26270 */
[----:B------:R-:W-:Y:S01]  /*16b00*/  ISETP.GE.AND P0, PT, R216, c[0x0][0x1d4], PT ;  /* 0x00007500d8007a0c */ /* 0x000fe20003f06270 */
[----:B------:R-:W-:Y:S01]  /*16b10*/  IMAD.X R11, R9, 0x1, R5, P2 ;  /* 0x00000001090b7824 */ /* 0x000fe200010e0605 */
[----:B------:R-:W-:Y:S01]  /*16b20*/  IADD3 R2, P2, R179, R202, RZ ;  /* 0x000000cab3027210 */ /* 0x000fe20007f5e0ff */
[----:B------:R-:W-:-:S04]  /*16b30*/  IMAD.MOV.U32 R179, RZ, RZ, 0x181f ;  /* 0x0000181fffb37424 */ /* 0x000fc800078e00ff */
[----:B------:R-:W-:-:S04]  /*16b40*/  IMAD.X R3, R9, 0x1, R6, P2 ;  /* 0x0000000109037824 */ /* 0x000fc800010e0606 */
[----:B------:R-:W-:Y:S01]  /*16b50*/  @!PT LDS RZ, [RZ] ;  /* 0x00000000fffff984 */ /* 0x000fe20000000800 */
[----:B------:R-:W-:Y:S01]  /*16b60*/  @!PT LDS RZ, [RZ] ;  /* 0x00000000fffff984 */ /* 0x000fe20000000800 */
[----:B------:R-:W-:Y:S01]  /*16b70*/  @!PT LDS RZ, [RZ] ;  /* 0x00000000fffff984 */ /* 0x000fe20000000800 */
[----:B------:R1:W-:Y:S04]  /*16b80*/  LDGSTS.E.BYPASS.LTC128B.128 [R197+0x8100], [R10.64], !P1 ;  /* 0x081000000ac57fae */ /* 0x0003e8000c901d46 */
[----:B------:R2:W-:Y:S01]  /*16b90*/  LDGSTS.E.BYPASS.LTC128B.128 [R197+0xb100], [R2.64], !P0 ;  /* 0x0b10000002c57fae */ /* 0x0005e2000c101d46 */
[----:B-1----:R-:W-:Y:S02]  /*16ba0*/  SEL R11, RZ, 0x10, P1 ;  /* 0x00000010ff0b7807 */ /* 0x002fe40000800000 */
[----:B------:R-:W-:Y:S01]  /*16bb0*/  SEL R10, RZ, 0x10, P0 ;  /* 0x00000010ff0a7807 */ /* 0x000fe20000000000 */
[----:B--2---:R-:W-:Y:S01]  /*16bc0*/  IMAD.MOV.U32 R2, RZ, RZ, 0x1 ;  /* 0x00000001ff027424 */ /* 0x004fe200078e00ff */
[----:B------:R-:W-:Y:S02]  /*16bd0*/  MOV R3, 0x16bf0 ;  /* 0x00016bf000037802 */ /* 0x000fe40000000f00 */
[----:B------:R-:W-:Y:S05]  /*16be0*/  CALL.REL.NOINC `($__internal_11_$__cuda_sm70_shflsync_idx_p) ;  /* 0x00002e2000007944 */ /* 0x000fea0003c00000 */
[----:B------:R-:W-:Y:S01]  /*16bf0*/  IMAD.MOV.U32 R12, RZ, RZ, R179 ;  /* 0x000000ffff0c7224 */ /* 0x000fe200078e00b3 */
[----:B------:R-:W-:Y:S01]  /*16c00*/  MOV R2, 0x1 ;  /* 0x0000000100027802 */ /* 0x000fe20000000f00 */
[----:B------:R-:W-:Y:S01]  /*16c10*/  IMAD.MOV.U32 R178, RZ, RZ, R7 ;  /* 0x000000ffffb27224 */ /* 0x000fe200078e0007 */
[----:B------:R-:W-:-:S02]  /*16c20*/  MOV R179, 0x181f ;  /* 0x0000181f00b37802 */ /* 0x000fc40000000f00 */
[----:B------:R-:W-:Y:S02]  /*16c30*/  MOV R3, 0x16c50 ;  /* 0x00016c5000037802 */ /* 0x000fe40000000f00 */
[----:B------:R-:W-:Y:S05]  /*16c40*/  CALL.REL.NOINC `($__internal_11_$__cuda_sm70_shflsync_idx_p) ;  /* 0x00002dc000007944 */ /* 0x000fea0003c00000 */
[C---:B------:R-:W-:Y:S01]  /*16c50*/  IADD3 R8, -R11.reuse, 0x10, RZ ;  /* 0x000000100b087810 */ /* 0x040fe20007ffe1ff */
[----:B------:R-:W-:Y:S01]  /*16c60*/  IMAD.MOV.U32 R178, RZ, RZ, R0 ;  /* 0x000000ffffb27224 */ /* 0x000fe200078e0000 */
[----:B------:R-:W-:Y:S02]  /*16c70*/  IADD3 R2, -R10, 0x10, RZ ;  /* 0x000000100a027810 */ /* 0x000fe40007ffe1ff */
[----:B------:R-:W-:Y:S02]  /*16c80*/  LOP3.LUT R8, R8, 0xf, RZ, 0xc0, !PT ;  /* 0x0000000f08087812 */ /* 0x000fe400078ec0ff */
[----:B------:R-:W-:Y:S02]  /*16c90*/  LOP3.LUT R2, R2, 0xf, RZ, 0xc0, !PT ;  /* 0x0000000f02027812 */ /* 0x000fe400078ec0ff */
[----:B------:R-:W-:Y:S02]  /*16ca0*/  IADD3 R8, P1, P0, R8, R179, R200 ;  /* 0x000000b308087210 */ /* 0x000fe4000783e0c8 */
[----:B------:R-:W-:-:S02]  /*16cb0*/  ISETP.NE.U32.AND P2, PT, R11, RZ, PT ;  /* 0x000000ff0b00720c */ /* 0x000fc40003f45070 */
[----:B------:R-:W-:Y:S02]  /*16cc0*/  IADD3.X R9, RZ, R12, R5, P1, P0 ;  /* 0x0000000cff097210 */ /* 0x000fe40000fe0405 */
[----:B------:R-:W-:Y:S01]  /*16cd0*/  IADD3 R2, P1, P0, R2, R179, R202 ;  /* 0x000000b302027210 */ /* 0x000fe2000783e0ca */
[----:B------:R-:W-:-:S03]  /*16ce0*/  IMAD.MOV.U32 R179, RZ, RZ, 0x181f ;  /* 0x0000181fffb37424 */ /* 0x000fc600078e00ff */
[----:B------:R-:W-:Y:S02]  /*16cf0*/  IADD3.X R3, RZ, R12, R6, P1, P0 ;  /* 0x0000000cff037210 */ /* 0x000fe40000fe0406 */
[----:B------:R-:W-:-:S03]  /*16d00*/  ISETP.NE.U32.AND P0, PT, R10, RZ, PT ;  /* 0x000000ff0a00720c */ /* 0x000fc60003f05070 */
[----:B------:R-:W-:Y:S01]  /*16d10*/  @!PT LDS RZ, [RZ] ;  /* 0x00000000fffff984 */ /* 0x000fe20000000800 */
[----:B------:R-:W-:Y:S01]  /*16d20*/  @!PT LDS RZ, [RZ] ;  /* 0x00000000fffff984 */ /* 0x000fe20000000800 */
[----:B------:R-:W-:Y:S01]  /*16d30*/  @!PT LDS RZ, [RZ] ;  /* 0x00000000fffff984 */ /* 0x000fe20000000800 */
[----:B------:R1:W-:Y:S10]  /*16d40*/  LDGSTS.E.BYPASS.LTC128B.128.ZFILL [R197+0x9100], [R8.64], P2 ;  /* 0x0910000008c57fae */ /* 0x0003f40009141d46 */
[----:B------:R2:W-:Y:S02]  /*16d50*/  LDGSTS.E.BYPASS.LTC128B.128.ZFILL [R197+0xc100], [R2.64], P0 ;  /* 0x0c10000002c57fae */ /* 0x0005e40008141d46 */
[----:B--2---:R-:W-:Y:S01]  /*16d60*/  IMAD.MOV.U32 R2, RZ, RZ, 0x2 ;  /* 0x00000002ff027424 */ /* 0x004fe200078e00ff */
[----:B------:R-:W-:-:S02]  /*16d70*/  MOV R3, 0x16d90 ;  /* 0x00016d9000037802 */ /* 0x000fc40000000f00 */
[----:B-1----:R-:W-:Y:S05]  /*16d80*/  CALL.REL.NOINC `($__internal_11_$__cuda_sm70_shflsync_idx_p) ;  /* 0x00002c8000007944 */ /* 0x002fea0003c00000 */
[----:B------:R-:W-:Y:S01]  /*16d90*/  IMAD.MOV.U32 R0, RZ, RZ, R179 ;  /* 0x000000ffff007224 */ /* 0x000fe200078e00b3 */
[----:B------:R-:W-:Y:S01]  /*16da0*/  MOV R2, 0x2 ;  /* 0x0000000200027802 */ /* 0x000fe20000000f00 */
[----:B------:R-:W-:Y:S01]  /*16db0*/  IMAD.MOV.U32 R178, RZ, RZ, R7 ;  /* 0x000000ffffb27224 */ /* 0x000fe200078e0007 */
[----:B------:R-:W-:-:S02]  /*16dc0*/  MOV R179, 0x181f ;  /* 0x0000181f00b37802 */ /* 0x000fc40000000f00 */
[----:B------:R-:W-:Y:S02]  /*16dd0*/  MOV R3, 0x16df0 ;  /* 0x00016df000037802 */ /* 0x000fe40000000f00 */
[----:B------:R-:W-:Y:S05]  /*16de0*/  CALL.REL.NOINC `($__internal_11_$__cuda_sm70_shflsync_idx_p) ;  /* 0x00002c2000007944 */ /* 0x000fea0003c00000 */
[----:B------:R-:W-:Y:S01]  /*16df0*/  MOV R2, R179 ;  /* 0x000000b300027202 */ /* 0x000fe20000000f00 */
[----:B------:R-:W-:Y:S05]  /*16e00*/  BRA `(.L_x_838) ;  /* 0xfffed2e000007947 */ /* 0x000fea000383ffff */
.L_x_697:
[----:B------:R-:W-:Y:S01]  /*16e10*/  IMAD.MOV.U32 R178, RZ, RZ, R5 ;  /* 0x000000ffffb27224 */ /* 0x000fe200078e0005 */
[----:B------:R-:W-:Y:S01]  /*16e20*/  MOV R2, RZ ;  /* 0x000000ff00027202 */ /* 0x000fe20000000f00 */
[----:B------:R-:W-:Y:S01]  /*16e30*/  IMAD.MOV.U32 R179, RZ, RZ, 0x1c1f ;  /* 0x00001c1fffb37424 */ /* 0x000fe200078e00ff */
[----:B------:R-:W-:Y:S02]  /*16e40*/  MOV R3, 0x16e60 ;  /* 0x00016e6000037802 */ /* 0x000fe40000000f00 */
[----:B------:R-:W-:Y:S05]  /*16e50*/  CALL.REL.NOINC `($__internal_11_$__cuda_sm70_shflsync_idx_p) ;  /* 0x00002bb000007944 */ /* 0x000fea0003c00000 */
[----:B------:R-:W-:Y:S01]  /*16e60*/  MOV R3, R179 ;  /* 0x000000b300037202 */ /* 0x000fe20000000f00 */
[----:B------:R-:W-:Y:S05]  /*16e70*/  BRA `(.L_x_839) ;  /* 0xfffed48000007947 */ /* 0x000fea000383ffff */
.L_x_702:
[----:B------:R-:W-:Y:S01]  /*16e80*/  IMAD.MOV.U32 R178, RZ, RZ, R5 ;  /* 0x000000ffffb27224 */ /* 0x000fe200078e0005 */
[----:B------:R-:W-:Y:S01]  /*16e90*/  MOV R2, 0x1 ;  /* 0x0000000100027802 */ /* 0x000fe20000000f00 */
[----:B------:R-:W-:Y:S01]  /*16ea0*/  IMAD.MOV.U32 R179, RZ, RZ, 0x1c1f ;  /* 0x00001c1fffb37424 */ /* 0x000fe200078e00ff */
[----:B------:R-:W-:Y:S02]  /*16eb0*/  MOV R3, 0x16ed0 ;  /* 0x00016ed000037802 */ /* 0x000fe40000000f00 */
[----:B-1----:R-:W-:Y:S05]  /*16ec0*/  CALL.REL.NOINC `($__internal_11_$__cuda_sm70_shflsync_idx_p) ;  /* 0x00002b4000007944 */ /* 0x002fea0003c00000 */
[----:B------:R-:W-:Y:S01]  /*16ed0*/  MOV R3, R179 ;  /* 0x000000b300037202 */ /* 0x000fe20000000f00 */
[----:B------:R-:W-:Y:S05]  /*16ee0*/  BRA `(.L_x_840) ;  /* 0xfffede0000007947 */ /* 0x000fea000383ffff */
.L_x_707:
[----:B------:R-:W-:Y:S01]  /*16ef0*/  IMAD.MOV.U32 R108, RZ, RZ, R4 ;  /* 0x000000ffff6c7224 */ /* 0x000fe200078e0004 */
[----:B------:R-:W-:-:S02]  /*16f00*/  MOV R0, 0x2 ;  /* 0x0000000200007802 */ /* 0x000fc40000000f00 */
[----:B------:R-:W-:Y:S02]  /*16f10*/  MOV R2, 0x16f30 ;  /* 0x00016f3000027802 */ /* 0x000fe40000000f00 */
[----:B------:R-:W-:Y:S05]  /*16f20*/  CALL.REL.NOINC `($__internal_10_$__cuda_sm70_shflsync_bfly_p) ;  /* 0x00002a8000007944 */ /* 0x000fea0003c00000 */
[----:B------:R-:W-:Y:S05]  /*16f30*/  BRA `(.L_x_841) ;  /* 0xfffee7e000007947 */ /* 0x000fea000383ffff */
.L_x_708:
[----:B------:R-:W-:Y:S01]  /*16f40*/  IMAD.MOV.U32 R108, RZ, RZ, R4 ;  /* 0x000000ffff6c7224 */ /* 0x000fe200078e0004 */
[----:B------:R-:W-:Y:S02]  /*16f50*/  MOV R0, 0x1 ;  /* 0x0000000100007802 */ /* 0x000fe40000000f00 */
[----:B------:R-:W-:Y:S02]  /*16f60*/  MOV R2, 0x16f80 ;  /* 0x00016f8000027802 */ /* 0x000fe40000000f00 */
[----:B------:R-:W-:Y:S05]  /*16f70*/  CALL.REL.NOINC `($__internal_10_$__cuda_sm70_shflsync_bfly_p) ;  /* 0x00002a3000007944 */ /* 0x000fea0003c00000 */
[----:B------:R-:W-:Y:S01]  /*16f80*/  FMNMX.FTZ R109, R4, R0, !PT ;  /* 0x00000000046d7209 */ /* 0x000fe20007810000 */
[----:B------:R-:W-:Y:S01]  /*16f90*/  IMAD.MOV.U32 R108, RZ, RZ, R5 ;  /* 0x000000ffff6c7224 */ /* 0x000fe200078e0005 */
[----:B------:R-:W-:Y:S01]  /*16fa0*/  MOV R2, 0x16fd0 ;  /* 0x00016fd000027802 */ /* 0x000fe20000000f00 */
[----:B------:R-:W-:Y:S02]  /*16fb0*/  IMAD.MOV.U32 R0, RZ, RZ, 0x2 ;  /* 0x00000002ff007424 */ /* 0x000fe400078e00ff */
[----:B------:R-:W-:Y:S05]  /*16fc0*/  CALL.REL.NOINC `($__internal_10_$__cuda_sm70_shflsync_bfly_p) ;  /* 0x000029e000007944 */ /* 0x000fea0003c00000 */
[----:B------:R-:W-:Y:S01]  /*16fd0*/  FMNMX.FTZ R5, R5, R0, !PT ;  /* 0x0000000005057209 */ /* 0x000fe20007810000 */
[----:B------:R-:W-:Y:S01]  /*16fe0*/  IMAD.MOV.U32 R0, RZ, RZ, 0x1 ;  /* 0x00000001ff007424 */ /* 0x000fe200078e00ff */
[----:B------:R-:W-:-:S03]  /*16ff0*/  MOV R2, 0x17020 ;  /* 0x0001702000027802 */ /* 0x000fc60000000f00 */
[----:B------:R-:W-:Y:S02]  /*17000*/  IMAD.MOV.U32 R108, RZ, RZ, R5 ;  /* 0x000000ffff6c7224 */ /* 0x000fe400078e0005 */
[----:B------:R-:W-:Y:S05]  /*17010*/  CALL.REL.NOINC `($__internal_10_$__cuda_sm70_shflsync_bfly_p) ;  /* 0x0000299000007944 */ /* 0x000fea0003c00000 */
[----:B------:R-:W-:Y:S01]  /*17020*/  MOV R3, R0 ;  /* 0x0000000000037202 */ /* 0x000fe20000000f00 */
[----:B------:R-:W-:Y:S05]  /*17030*/  BRA `(.L_x_842) ;  /* 0xfffee75000007947 */ /* 0x000fea000383ffff */
.L_x_716:
[----:B------:R-:W-:Y:S01]  /*17040*/  MOV R2, RZ ;  /* 0x000000ff00027202 */ /* 0x000fe20000000f00 */
[----:B------:R-:W-:Y:S01]  /*17050*/  IMAD.MOV.U32 R178, RZ, RZ, R0 ;  /* 0x000000ffffb27224 */ /* 0x000fe200078e0000 */
[----:B------:R-:W-:Y:S01]  /*17060*/  MOV R3, 0x17090 ;  /* 0x0001709000037802 */ /* 0x000fe20000000f00 */
[----:B------:R-:W-:Y:S02]  /*17070*/  IMAD.MOV.U32 R179, RZ, RZ, 0x181f ;  /* 0x0000181fffb37424 */ /* 0x000fe400078e00ff */
[----:B-1--4-:R-:W-:Y:S05]  /*17080*/  CALL.REL.NOINC `($__internal_11_$__cuda_sm70_shflsync_idx_p) ;  /* 0x0000298000007944 */ /* 0x012fea0003c00000 */
[----:B------:R-:W-:Y:S01]  /*17090*/  MOV R7, R179 ;  /* 0x000000b300077202 */ /* 0x000fe20000000f00 */
[----:B------:R-:W-:-:S05]  /*170a0*/  BRA `(.L_x_843) ;  /* 0xfffeff8000007947 */ /* 0x000fca000383ffff */
.L_x_717:
[----:B------:R-:W-:Y:S01]  /*170b0*/  MOV R2, RZ ;  /* 0x000000ff00027202 */ /* 0x000fe20000000f00 */
[----:B------:R-:W-:Y:S01]  /*170c0*/  IMAD.MOV.U32 R178, RZ, RZ, R4 ;  /* 0x000000ffffb27224 */ /* 0x000fe200078e0004 */
[----:B------:R-:W-:Y:S01]  /*170d0*/  MOV R3, 0x17100 ;  /* 0x0001710000037802 */ /* 0x000fe20000000f00 */
[----:B------:R-:W-:Y:S02]  /*170e0*/  IMAD.MOV.U32 R179, RZ, RZ, 0x181f ;  /* 0x0000181fffb37424 */ /* 0x000fe400078e00ff */
[----:B-1234-:R-:W-:Y:S05]  /*170f0*/  CALL.REL.NOINC `($__internal_11_$__cuda_sm70_shflsync_idx_p) ;  /* 0x0000291000007944 */ /* 0x01efea0003c00000 */
[----:B------:R-:W-:Y:S01]  /*17100*/  ISETP.GE.AND P1, PT, R208, c[0x0][0x1d4], PT ;  /* 0x00007500d0007a0c */ /* 0x000fe20003f26270 */
[----:B------:R-:W-:Y:S01]  /*17110*/  IMAD.MOV.U32 R178, RZ, RZ, R0 ;  /* 0x000000ffffb27224 */ /* 0x000fe200078e0000 */
[----:B------:R-:W-:Y:S02]  /*17120*/  IADD3 R12, P2, R179, R14, RZ ;  /* 0x0000000eb30c7210 */ /* 0x000fe40007f5e0ff */
[----:B------:R-:W-:Y:S03]  /*17130*/  ISETP.GE.AND P0, PT, R216, c[0x0][0x1d4], PT ;  /* 0x00007500d8007a0c */ /* 0x000fe60003f06270 */
[----:B------:R-:W-:Y:S01]  /*17140*/  IMAD.X R13, R7, 0x1, R5, P2 ;  /* 0x00000001070d7824 */ /* 0x000fe200010e0605 */
        /* <DEDUP_REMOVED lines=12> */
[----:B------:R-:W-:Y:S05]  /*17210*/  CALL.REL.NOINC `($__internal_11_$__cuda_sm70_shflsync_idx_p) ;  /* 0x000027f000007944 */ /* 0x000fea0003c00000 */
[----:B------:R-:W-:Y:S01]  /*17220*/  MOV R2, 0x1 ;  /* 0x0000000100027802 */ /* 0x000fe20000000f00 */
[----:B------:R-:W-:Y:S01]  /*17230*/  IMAD.MOV.U32 R13, RZ, RZ, R179 ;  /* 0x000000ffff0d7224 */ /* 0x000fe200078e00b3 */
[----:B------:R-:W-:Y:S01]  /*17240*/  MOV R179, 0x181f ;  /* 0x0000181f00b37802 */ /* 0x000fe20000000f00 */
[----:B------:R-:W-:Y:S01]  /*17250*/  IMAD.MOV.U32 R178, RZ, RZ, R4 ;  /* 0x000000ffffb27224 */ /* 0x000fe200078e0004 */
[----:B------:R-:W-:Y:S02]  /*17260*/  MOV R3, 0x17280 ;  /* 0x0001728000037802 */ /* 0x000fe40000000f00 */
[----:B------:R-:W-:Y:S05]  /*17270*/  CALL.REL.NOINC `($__internal_11_$__cuda_sm70_shflsync_idx_p) ;  /* 0x0000279000007944 */ /* 0x000fea0003c00000 */
[C---:B------:R-:W-:Y:S01]  /*17280*/  IADD3 R2, -R7.reuse, 0x10, RZ ;  /* 0x0000001007027810 */ /* 0x040fe20007ffe1ff */
[----:B------:R-:W-:Y:S01]  /*17290*/  IMAD.MOV.U32 R178, RZ, RZ, R0 ;  /* 0x000000ffffb27224 */ /* 0x000fe200078e0000 */
[----:B------:R-:W-:Y:S02]  /*172a0*/  ISETP.NE.U32.AND P2, PT, R7, RZ, PT ;  /* 0x000000ff0700720c */ /* 0x000fe40003f45070 */
[----:B------:R-:W-:Y:S04]  /*172b0*/  LOP3.LUT R2, R2, 0xf, RZ, 0xc0, !PT ;  /* 0x0000000f02027812 */ /* 0x000fe800078ec0ff */
[----:B------:R-:W-:Y:S04]  /*172c0*/  IADD3 R2, P1, P0, R2, R179, R14 ;  /* 0x000000b302027210 */ /* 0x000fe8000783e00e */
[----:B------:R-:W-:Y:S05]  /*172d0*/  IADD3.X R3, RZ, R13, R5, P1, P0 ;  /* 0x0000000dff037210 */ /* 0x000fea0000fe0405 */
        /* <DEDUP_REMOVED lines=13> */
[----:B------:R-:W-:Y:S05]  /*173b0*/  CALL.REL.NOINC `($__internal_11_$__cuda_sm70_shflsync_idx_p) ;  /* 0x0000265000007944 */ /* 0x000fea0003c00000 */
[----:B------:R-:W-:Y:S01]  /*173c0*/  MOV R2, 0x2 ;  /* 0x0000000200027802 */ /* 0x000fe20000000f00 */
[----:B------:R-:W-:Y:S01]  /*173d0*/  IMAD.MOV.U32 R13, RZ, RZ, R179 ;  /* 0x000000ffff0d7224 */ /* 0x000fe200078e00b3 */
[----:B------:R-:W-:Y:S01]  /*173e0*/  MOV R179, 0x181f ;  /* 0x0000181f00b37802 */ /* 0x000fe20000000f00 */
[----:B------:R-:W-:Y:S01]  /*173f0*/  IMAD.MOV.U32 R178, RZ, RZ, R4 ;  /* 0x000000ffffb27224 */ /* 0x000fe200078e0004 */
[----:B------:R-:W-:Y:S02]  /*17400*/  MOV R3, 0x17420 ;  /* 0x0001742000037802 */ /* 0x000fe40000000f00 */
[----:B------:R-:W-:Y:S05]  /*17410*/  CALL.REL.NOINC `($__internal_11_$__cuda_sm70_shflsync_idx_p) ;  /* 0x000025f000007944 */ /* 0x000fea0003c00000 */
[----:B------:R-:W-:Y:S01]  /*17420*/  MOV R0, R179 ;  /* 0x000000b300007202 */ /* 0x000fe20000000f00 */
[----:B------:R-:W-:-:S05]  /*17430*/  BRA `(.L_x_844) ;  /* 0xfffefd7000007947 */ /* 0x000fca000383ffff */
.L_x_720:
[----:B------:R-:W-:Y:S01]  /*17440*/  MOV R2, RZ ;  /* 0x000000ff00027202 */ /* 0x000fe20000000f00 */
[----:B------:R-:W-:Y:S01]  /*17450*/  IMAD.MOV.U32 R178, RZ, RZ, R0 ;  /* 0x000000ffffb27224 */ /* 0x000fe200078e0000 */
[----:B------:R-:W-:Y:S01]  /*17460*/  MOV R3, 0x17490 ;  /* 0x0001749000037802 */ /* 0x000fe20000000f00 */
[----:B------:R-:W-:Y:S02]  /*17470*/  IMAD.MOV.U32 R179, RZ, RZ, 0x181f ;  /* 0x0000181fffb37424 */ /* 0x000fe400078e00ff */
[----:B------:R-:W-:Y:S05]  /*17480*/  CALL.REL.NOINC `($__internal_11_$__cuda_sm70_shflsync_idx_p) ;  /* 0x0000258000007944 */ /* 0x000fea0003c00000 */
[----:B------:R-:W-:Y:S01]  /*17490*/  MOV R129, R179 ;  /* 0x000000b300817202 */ /* 0x000fe20000000f00 */
[----:B------:R-:W-:-:S05]  /*174a0*/  BRA `(.L_x_845) ;  /* 0xffff093000007947 */ /* 0x000fca000383ffff */
.L_x_721:
[----:B------:R-:W-:Y:S01]  /*174b0*/  MOV R2, RZ ;  /* 0x000000ff00027202 */ /* 0x000fe20000000f00 */
[----:B------:R-:W-:Y:S01]  /*174c0*/  IMAD.MOV.U32 R178, RZ, RZ, R108 ;  /* 0x000000ffffb27224 */ /* 0x000fe200078e006c */
[----:B------:R-:W-:Y:S01]  /*174d0*/  MOV R3, 0x17500 ;  /* 0x0001750000037802 */ /* 0x000fe20000000f00 */
[----:B------:R-:W-:Y:S02]  /*174e0*/  IMAD.MOV.U32 R179, RZ, RZ, 0x181f ;  /* 0x0000181fffb37424 */ /* 0x000fe400078e00ff */
[----:B-12---:R-:W-:Y:S05]  /*174f0*/  CALL.REL.NOINC `($__internal_11_$__cuda_sm70_shflsync_idx_p) ;  /* 0x0000251000007944 */ /* 0x006fea0003c00000 */
        /* <DEDUP_REMOVED lines=52> */
.L_x_722:
[----:B------:R-:W-:Y:S01]  /*17840*/  MOV R2, RZ ;  /* 0x000000ff00027202 */ /* 0x000fe20000000f00 */
[----:B------:R-:W-:Y:S01]  /*17850*/  IMAD.MOV.U32 R178, RZ, RZ, R109 ;  /* 0x000000ffffb27224 */ /* 0x000fe200078e006d */
[----:B------:R-:W-:Y:S01]  /*17860*/  MOV R3, 0x17890 ;  /* 0x0001789000037802 */ /* 0x000fe20000000f00 */
[----:B------:R-:W-:Y:S02]  /*17870*/  IMAD.MOV.U32 R179, RZ, RZ, 0x1c1f ;  /* 0x00001c1fffb37424 */ /* 0x000fe400078e00ff */
[----:B------:R-:W-:Y:S05]  /*17880*/  CALL.REL.NOINC `($__internal_11_$__cuda_sm70_shflsync_idx_p) ;  /* 0x0000218000007944 */ /* 0x000fea0003c00000 */
[----:B------:R-:W-:Y:S01]  /*17890*/  MOV R3, R179 ;  /* 0x000000b300037202 */ /* 0x000fe20000000f00 */
[----:B------:R-:W-:-:S05]  /*178a0*/  BRA `(.L_x_847) ;  /* 0xffff089000007947 */ /* 0x000fca000383ffff */
.L_x_727:
[----:B------:R-:W-:Y:S01]  /*178b0*/  MOV R2, 0x1 ;  /* 0x0000000100027802 */ /* 0x000fe20000000f00 */
[----:B------:R-:W-:Y:S01]  /*178c0*/  IMAD.MOV.U32 R178, RZ, RZ, R109 ;  /* 0x000000ffffb27224 */ /* 0x000fe200078e006d */
[----:B------:R-:W-:Y:S01]  /*178d0*/  MOV R3, 0x17900 ;  /* 0x0001790000037802 */ /* 0x000fe20000000f00 */
[----:B------:R-:W-:Y:S02]  /*178e0*/  IMAD.MOV.U32 R179, RZ, RZ, 0x1c1f ;  /* 0x00001c1fffb37424 */ /* 0x000fe400078e00ff */
[----:B-1----:R-:W-:Y:S05]  /*178f0*/  CALL.REL.NOINC `($__internal_11_$__cuda_sm70_shflsync_idx_p) ;  /* 0x0000211000007944 */ /* 0x002fea0003c00000 */
[----:B------:R-:W-:Y:S01]  /*17900*/  MOV R3, R179 ;  /* 0x000000b300037202 */ /* 0x000fe20000000f00 */
[----:B------:R-:W-:-:S05]  /*17910*/  BRA `(.L_x_848) ;  /* 0xffff126000007947 */ /* 0x000fca000383ffff */
.L_x_732:
[----:B------:R-:W-:Y:S02]  /*17920*/  MOV R0, 0x2 ;  /* 0x0000000200007802 */ /* 0x000fe40000000f00 */
[----:B------:R-:W-:Y:S02]  /*17930*/  MOV R2, 0x17950 ;  /* 0x0001795000027802 */ /* 0x000fe40000000f00 */
[----:B-12---:R-:W-:Y:S05]  /*17940*/  CALL.REL.NOINC `($__internal_10_$__cuda_sm70_shflsync_bfly_p) ;  /* 0x0000206000007944 */ /* 0x006fea0003c00000 */
[----:B------:R-:W-:-:S05]  /*17950*/  BRA `(.L_x_849) ;  /* 0xffff1ca000007947 */ /* 0x000fca000383ffff */
.L_x_733:
[----:B------:R-:W-:Y:S01]  /*17960*/  MOV R0, 0x1 ;  /* 0x0000000100007802 */ /* 0x000fe20000000f00 */
[----:B---3--:R-:W-:Y:S01]  /*17970*/  IMAD.MOV.U32 R108, RZ, RZ, R4 ;  /* 0x000000ffff6c7224 */ /* 0x008fe200078e0004 */
[----:B------:R-:W-:Y:S02]  /*17980*/  MOV R2, 0x179a0 ;  /* 0x000179a000027802 */ /* 0x000fe40000000f00 */
[----:B-12---:R-:W-:Y:S05]  /*17990*/  CALL.REL.NOINC `($__internal_10_$__cuda_sm70_shflsync_bfly_p) ;  /* 0x0000201000007944 */ /* 0x006fea0003c00000 */
[----:B------:R-:W-:Y:S01]  /*179a0*/  IMAD.MOV.U32 R108, RZ, RZ, R5 ;  /* 0x000000ffff6c7224 */ /* 0x000fe200078e0005 */
[----:B------:R-:W-:Y:S01]  /*179b0*/  FMNMX.FTZ R109, R4, R0, !PT ;  /* 0x00000000046d7209 */ /* 0x000fe20007810000 */
[----:B------:R-:W-:Y:S01]  /*179c0*/  IMAD.MOV.U32 R0, RZ, RZ, 0x2 ;  /* 0x00000002ff007424 */ /* 0x000fe200078e00ff */
[----:B------:R-:W-:Y:S02]  /*179d0*/  MOV R2, 0x179f0 ;  /* 0x000179f000027802 */ /* 0x000fe40000000f00 */
[----:B------:R-:W-:Y:S05]  /*179e0*/  CALL.REL.NOINC `($__internal_10_$__cuda_sm70_shflsync_bfly_p) ;  /* 0x00001fc000007944 */ /* 0x000fea0003c00000 */
[----:B------:R-:W-:Y:S01]  /*179f0*/  FMNMX.FTZ R108, R5, R0, !PT ;  /* 0x00000000056c7209 */ /* 0x000fe20007810000 */
[----:B------:R-:W-:Y:S01]  /*17a00*/  IMAD.MOV.U32 R0, RZ, RZ, 0x1 ;  /* 0x00000001ff007424 */ /* 0x000fe200078e00ff */
[----:B------:R-:W-:Y:S02]  /*17a10*/  MOV R2, 0x17a30 ;  /* 0x00017a3000027802 */ /* 0x000fe40000000f00 */
[----:B------:R-:W-:Y:S05]  /*17a20*/  CALL.REL.NOINC `($__internal_10_$__cuda_sm70_shflsync_bfly_p) ;  /* 0x00001f8000007944 */ /* 0x000fea0003c00000 */
[----:B------:R-:W-:-:S05]  /*17a30*/  BRA `(.L_x_850) ;  /* 0xffff1c3000007947 */ /* 0x000fca000383ffff */
.L_x_742:
[----:B------:R-:W-:Y:S01]  /*17a40*/  MOV R2, RZ ;  /* 0x000000ff00027202 */ /* 0x000fe20000000f00 */
[----:B------:R-:W-:Y:S01]  /*17a50*/  IMAD.MOV.U32 R178, RZ, RZ, R0 ;  /* 0x000000ffffb27224 */ /* 0x000fe200078e0000 */
[----:B------:R-:W-:Y:S01]  /*17a60*/  MOV R3, 0x17a90 ;  /* 0x00017a9000037802 */ /* 0x000fe20000000f00 */
[----:B------:R-:W-:Y:S02]  /*17a70*/  IMAD.MOV.U32 R179, RZ, RZ, 0x181f ;  /* 0x0000181fffb37424 */ /* 0x000fe400078e00ff */
[----:B-1--4-:R-:W-:Y:S05]  /*17a80*/  CALL.REL.NOINC `($__internal_11_$__cuda_sm70_shflsync_idx_p) ;  /* 0x00001f8000007944 */ /* 0x012fea0003c00000 */
[----:B------:R-:W-:Y:S01]  /*17a90*/  MOV R7, R179 ;  /* 0x000000b300077202 */ /* 0x000fe20000000f00 */
[----:B------:R-:W-:-:S05]  /*17aa0*/  BRA `(.L_x_851) ;  /* 0xffff395000007947 */ /* 0x000fca000383ffff */
.L_x_743:
        /* <DEDUP_REMOVED lines=57> */
.L_x_746:
[----:B------:R-:W-:Y:S01]  /*17e40*/  MOV R2, RZ ;  /* 0x000000ff00027202 */ /* 0x000fe20000000f00 */
[----:B------:R-:W-:Y:S01]  /*17e50*/  IMAD.MOV.U32 R178, RZ, RZ, R0 ;  /* 0x000000ffffb27224 */ /* 0x000fe200078e0000 */
[----:B------:R-:W-:Y:S01]  /*17e60*/  MOV R3, 0x17e90 ;  /* 0x00017e9000037802 */ /* 0x000fe20000000f00 */
[----:B------:R-:W-:Y:S02]  /*17e70*/  IMAD.MOV.U32 R179, RZ, RZ, 0x181f ;  /* 0x0000181fffb37424 */ /* 0x000fe400078e00ff */
[----:B------:R-:W-:Y:S05]  /*17e80*/  CALL.REL.NOINC `($__internal_11_$__cuda_sm70_shflsync_idx_p) ;  /* 0x00001b8000007944 */ /* 0x000fea0003c00000 */
[----:B------:R-:W-:Y:S01]  /*17e90*/  MOV R129, R179 ;  /* 0x000000b300817202 */ /* 0x000fe20000000f00 */
[----:B------:R-:W-:-:S05]  /*17ea0*/  BRA `(.L_x_853) ;  /* 0xffff430000007947 */ /* 0x000fca000383ffff */
.L_x_747:
        /* <DEDUP_REMOVED lines=57> */
.L_x_748:
[----:B------:R-:W-:Y:S02]  /*18240*/  MOV R0, 0x2 ;  /* 0x0000000200007802 */ /* 0x000fe40000000f00 */
[----:B------:R-:W-:Y:S02]  /*18250*/  MOV R2, 0x18270 ;  /* 0x0001827000027802 */ /* 0x000fe40000000f00 */
[----:B------:R-:W-:Y:S05]  /*18260*/  CALL.REL.NOINC `($__internal_10_$__cuda_sm70_shflsync_bfly_p) ;  /* 0x0000174000007944 */ /* 0x000fea0003c00000 */
[----:B------:R-:W-:-:S05]  /*18270*/  BRA `(.L_x_855) ;  /* 0xffff44f000007947 */ /* 0x000fca000383ffff */
.L_x_749:
[----:B------:R-:W-:Y:S01]  /*18280*/  MOV R0, 0x1 ;  /* 0x0000000100007802 */ /* 0x000fe20000000f00 */
[----:B-1----:R-:W-:Y:S01]  /*18290*/  IMAD.MOV.U32 R108, RZ, RZ, R109 ;  /* 0x000000ffff6c7224 */ /* 0x002fe200078e006d */
[----:B------:R-:W-:Y:S02]  /*182a0*/  MOV R2, 0x182c0 ;  /* 0x000182c000027802 */ /* 0x000fe40000000f00 */
[----:B------:R-:W-:Y:S05]  /*182b0*/  CALL.REL.NOINC `($__internal_10_$__cuda_sm70_shflsync_bfly_p) ;  /* 0x000016f000007944 */ /* 0x000fea0003c00000 */
        /* <DEDUP_REMOVED lines=10> */
.L_x_752:
[----:B--23--:R-:W-:Y:S01]  /*18360*/  MOV R2, RZ ;  /* 0x000000ff00027202 */ /* 0x00cfe20000000f00 */
[----:B------:R-:W-:Y:S01]  /*18370*/  IMAD.MOV.U32 R178, RZ, RZ, R4 ;  /* 0x000000ffffb27224 */ /* 0x000fe200078e0004 */
[----:B------:R-:W-:Y:S01]  /*18380*/  MOV R3, 0x183b0 ;  /* 0x000183b000037802 */ /* 0x000fe20000000f00 */
[----:B------:R-:W-:Y:S02]  /*18390*/  IMAD.MOV.U32 R179, RZ, RZ, 0x181f ;  /* 0x0000181fffb37424 */ /* 0x000fe400078e00ff */
[----:B-1--4-:R-:W-:Y:S05]  /*183a0*/  CALL.REL.NOINC `($__internal_11_$__cuda_sm70_shflsync_idx_p) ;  /* 0x0000166000007944 */ /* 0x012fea0003c00000 */
[----:B------:R-:W-:Y:S01]  /*183b0*/  MOV R12, R179 ;  /* 0x000000b3000c7202 */ /* 0x000fe20000000f00 */
[----:B------:R-:W-:-:S05]  /*183c0*/  BRA `(.L_x_857) ;  /* 0xffff5f7000007947 */ /* 0x000fca000383ffff */
.L_x_755:
[----:B------:R-:W-:Y:S01]  /*183d0*/  MOV R2, RZ ;  /* 0x000000ff00027202 */ /* 0x000fe20000000f00 */
[----:B------:R-:W-:Y:S01]  /*183e0*/  IMAD.MOV.U32 R178, RZ, RZ, R0 ;  /* 0x000000ffffb27224 */ /* 0x000fe200078e0000 */
[----:B------:R-:W-:Y:S01]  /*183f0*/  MOV R3, 0x18420 ;  /* 0x0001842000037802 */ /* 0x000fe20000000f00 */
[----:B------:R-:W-:Y:S02]  /*18400*/  IMAD.MOV.U32 R179, RZ, RZ, 0x181f ;  /* 0x0000181fffb37424 */ /* 0x000fe400078e00ff */
[----:B------:R-:W-:Y:S05]  /*18410*/  CALL.REL.NOINC `($__internal_11_$__cuda_sm70_shflsync_idx_p) ;  /* 0x000015f000007944 */ /* 0x000fea0003c00000 */
[----:B------:R-:W-:Y:S01]  /*18420*/  MOV R129, R179 ;  /* 0x000000b300817202 */ /* 0x000fe20000000f00 */
[----:B------:R-:W-:-:S05]  /*18430*/  BRA `(.L_x_858) ;  /* 0xffff6c2000007947 */ /* 0x000fca000383ffff */
.L_x_756:
[----:B------:R-:W-:Y:S01]  /*18440*/  MOV R2, RZ ;  /* 0x000000ff00027202 */ /* 0x000fe20000000f00 */
[----:B------:R-:W-:Y:S01]  /*18450*/  IMAD.MOV.U32 R178, RZ, RZ, R108 ;  /* 0x000000ffffb27224 */ /* 0x000fe200078e006c */
[----:B------:R-:W-:Y:S01]  /*18460*/  MOV R3, 0x18490 ;  /* 0x0001849000037802 */ /* 0x000fe20000000f00 */
[----:B------:R-:W-:Y:S02]  /*18470*/  IMAD.MOV.U32 R179, RZ, RZ, 0x181f ;  /* 0x0000181fffb37424 */ /* 0x000fe400078e00ff */
[----:B-12---:R-:W-:Y:S05]  /*18480*/  CALL.REL.NOINC `($__internal_11_$__cuda_sm70_shflsync_idx_p) ;  /* 0x0000158000007944 */ /* 0x006fea0003c00000 */
[C---:B------:R-:W-:Y:S01]  /*18490*/  IADD3 R130, -R195.reuse, 0x10, RZ ;  /* 0x00000010c3827810 */ /* 0x040fe20007ffe1ff */
[----:B------:R-:W-:Y:S03]  /*184a0*/  IMAD.MOV.U32 R178, RZ, RZ, R0 ;  /* 0x000000ffffb27224 */ /* 0x000fe600078e0000 */
[----:B------:R-:W-:Y:S04]  /*184b0*/  LOP3.LUT R130, R130, 0xf, RZ, 0xc0, !PT ;  /* 0x0000000f82827812 */ /* 0x000fe800078ec0ff */
[----:B------:R-:W-:Y:S04]  /*184c0*/  IADD3 R130, P1, P0, R130, R179, R133 ;  /* 0x000000b382827210 */ /* 0x000fe8000783e085 */
[----:B------:R-:W-:Y:S02]  /*184d0*/  IADD3.X R131, RZ, R129, R109, P1, P0 ;  /* 0x00000081ff837210 */ /* 0x000fe40000fe046d */
[----:B------:R-:W-:Y:S02]  /*184e0*/  ISETP.NE.U32.AND P1, PT, R195, RZ, PT ;  /* 0x000000ffc300720c */ /* 0x000fe40003f25070 */
[----:B------:R-:W-:Y:S01]  /*184f0*/  IADD3 R2, P0, R179, R134, RZ ;  /* 0x00000086b3027210 */ /* 0x000fe20007f1e0ff */
[----:B------:R-:W-:Y:S04]  /*18500*/  IMAD.MOV.U32 R179, RZ, RZ, 0x181f ;  /* 0x0000181fffb37424 */ /* 0x000fe800078e00ff */
[----:B------:R-:W-:Y:S06]  /*18510*/  IMAD.X R3, R129, 0x1, R128, P0 ;  /* 0x0000000181037824 */ /* 0x000fec00000e0680 */
[----:B------:R-:W-:Y:S01]  /*18520*/  @!PT LDS RZ, [RZ] ;  /* 0x00000000fffff984 */ /* 0x000fe20000000800 */
[----:B------:R-:W-:Y:S01]  /*18530*/  @!PT LDS RZ, [RZ] ;  /* 0x00000000fffff984 */ /* 0x000fe20000000800 */
[----:B------:R-:W-:Y:S01]  /*18540*/  @!PT LDS RZ, [RZ] ;  /* 0x00000000fffff984 */ /* 0x000fe20000000800 */
[----:B------:R1:W-:Y:S04]  /*18550*/  LDGSTS.E.BYPASS.LTC128B.128.ZFILL [R197+0x8100], [R130.64], P1 ;  /* 0x0810000082c57fae */ /* 0x0003e80008941d46 */
[----:B------:R2:W-:Y:S02]  /*18560*/  LDGSTS.E.BYPASS.LTC128B.128 [R197+0xb100], [R2.64], !P3 ;  /* 0x0b10000002c57fae */ /* 0x0005e4000d901d46 */
[----:B--2---:R-:W-:Y:S01]  /*18570*/  MOV R3, 0x185a0 ;  /* 0x000185a000037802 */ /* 0x004fe20000000f00 */
[----:B------:R-:W-:Y:S02]  /*18580*/  IMAD.MOV.U32 R2, RZ, RZ, 0x1 ;  /* 0x00000001ff027424 */ /* 0x000fe400078e00ff */
[----:B-1----:R-:W-:Y:S05]  /*18590*/  CALL.REL.NOINC `($__internal_11_$__cuda_sm70_shflsync_idx_p) ;  /* 0x0000147000007944 */ /* 0x002fea0003c00000 */
[----:B------:R-:W-:Y:S01]  /*185a0*/  MOV R2, 0x1 ;  /* 0x0000000100027802 */ /* 0x000fe20000000f00 */
[----:B------:R-:W-:Y:S01]  /*185b0*/  IMAD.MOV.U32 R129, RZ, RZ, R179 ;  /* 0x000000ffff817224 */ /* 0x000fe200078e00b3 */
[----:B------:R-:W-:Y:S01]  /*185c0*/  MOV R179, 0x181f ;  /* 0x0000181f00b37802 */ /* 0x000fe20000000f00 */
[----:B------:R-:W-:Y:S01]  /*185d0*/  IMAD.MOV.U32 R178, RZ, RZ, R108 ;  /* 0x000000ffffb27224 */ /* 0x000fe200078e006c */
[----:B------:R-:W-:Y:S02]  /*185e0*/  MOV R3, 0x18600 ;  /* 0x0001860000037802 */ /* 0x000fe40000000f00 */
[----:B------:R-:W-:Y:S05]  /*185f0*/  CALL.REL.NOINC `($__internal_11_$__cuda_sm70_shflsync_idx_p) ;  /* 0x0000141000007944 */ /* 0x000fea0003c00000 */
        /* <DEDUP_REMOVED lines=25> */
.L_x_757:
[----:B------:R-:W-:Y:S01]  /*18790*/  MOV R2, RZ ;  /* 0x000000ff00027202 */ /* 0x000fe20000000f00 */
[----:B------:R-:W-:Y:S01]  /*187a0*/  IMAD.MOV.U32 R178, RZ, RZ, R109 ;  /* 0x000000ffffb27224 */ /* 0x000fe200078e006d */
[----:B------:R-:W-:Y:S01]  /*187b0*/  MOV R3, 0x187e0 ;  /* 0x000187e000037802 */ /* 0x000fe20000000f00 */
[----:B------:R-:W-:Y:S02]  /*187c0*/  IMAD.MOV.U32 R179, RZ, RZ, 0x1c1f ;  /* 0x00001c1fffb37424 */ /* 0x000fe400078e00ff */
[----:B------:R-:W-:Y:S05]  /*187d0*/  CALL.REL.NOINC `($__internal_11_$__cuda_sm70_shflsync_idx_p) ;  /* 0x0000123000007944 */ /* 0x000fea0003c00000 */
[----:B------:R-:W-:Y:S01]  /*187e0*/  MOV R3, R179 ;  /* 0x000000b300037202 */ /* 0x000fe20000000f00 */
[----:B------:R-:W-:-:S05]  /*187f0*/  BRA `(.L_x_860) ;  /* 0xffff6b7000007947 */ /* 0x000fca000383ffff */
.L_x_762:
[----:B------:R-:W-:Y:S01]  /*18800*/  MOV R2, 0x1 ;  /* 0x0000000100027802 */ /* 0x000fe20000000f00 */
[----:B------:R-:W-:Y:S01]  /*18810*/  IMAD.MOV.U32 R178, RZ, RZ, R109 ;  /* 0x000000ffffb27224 */ /* 0x000fe200078e006d */
[----:B------:R-:W-:Y:S01]  /*18820*/  MOV R3, 0x18850 ;  /* 0x0001885000037802 */ /* 0x000fe20000000f00 */
[----:B------:R-:W-:Y:S02]  /*18830*/  IMAD.MOV.U32 R179, RZ, RZ, 0x1c1f ;  /* 0x00001c1fffb37424 */ /* 0x000fe400078e00ff */
[----:B-1----:R-:W-:Y:S05]  /*18840*/  CALL.REL.NOINC `($__internal_11_$__cuda_sm70_shflsync_idx_p) ;  /* 0x000011c000007944 */ /* 0x002fea0003c00000 */
[----:B------:R-:W-:Y:S01]  /*18850*/  MOV R3, R179 ;  /* 0x000000b300037202 */ /* 0x000fe20000000f00 */
[----:B------:R-:W-:-:S05]  /*18860*/  BRA `(.L_x_861) ;  /* 0xffff754000007947 */ /* 0x000fca000383ffff */
.L_x_767:
[----:B------:R-:W-:Y:S02]  /*18870*/  MOV R0, 0x2 ;  /* 0x0000000200007802 */ /* 0x000fe40000000f00 */
[----:B------:R-:W-:Y:S02]  /*18880*/  MOV R2, 0x188a0 ;  /* 0x000188a000027802 */ /* 0x000fe40000000f00 */
[----:B-12---:R-:W-:Y:S05]  /*18890*/  CALL.REL.NOINC `($__internal_10_$__cuda_sm70_shflsync_bfly_p) ;  /* 0x0000111000007944 */ /* 0x006fea0003c00000 */
[----:B------:R-:W-:-:S05]  /*188a0*/  BRA `(.L_x_862) ;  /* 0xffff7f8000007947 */ /* 0x000fca000383ffff */
.L_x_768:
[----:B------:R-:W-:Y:S02]  /*188b0*/  MOV R0, 0x1 ;  /* 0x0000000100007802 */ /* 0x000fe40000000f00 */
[----:B------:R-:W-:Y:S02]  /*188c0*/  MOV R2, 0x188e0 ;  /* 0x000188e000027802 */ /* 0x000fe40000000f00 */
[----:B-12---:R-:W-:Y:S05]  /*188d0*/  CALL.REL.NOINC `($__internal_10_$__cuda_sm70_shflsync_bfly_p) ;  /* 0x000010d000007944 */ /* 0x006fea0003c00000 */
[----:B------:R-:W-:Y:S01]  /*188e0*/  FMNMX.FTZ R109, R108, R0, !PT ;  /* 0x000000006c6d7209 */ /* 0x000fe20007810000 */
[----:B------:R-:W-:Y:S01]  /*188f0*/  IMAD.MOV.U32 R108, RZ, RZ, R4 ;  /* 0x000000ffff6c7224 */ /* 0x000fe200078e0004 */
[----:B------:R-:W-:Y:S01]  /*18900*/  MOV R2, 0x18930 ;  /* 0x0001893000027802 */ /* 0x000fe20000000f00 */
[----:B------:R-:W-:Y:S02]  /*18910*/  IMAD.MOV.U32 R0, RZ, RZ, 0x2 ;  /* 0x00000002ff007424 */ /* 0x000fe400078e00ff */
[----:B------:R-:W-:Y:S05]  /*18920*/  CALL.REL.NOINC `($__internal_10_$__cuda_sm70_shflsync_bfly_p) ;  /* 0x0000108000007944 */ /* 0x000fea0003c00000 */
[----:B------:R-:W-:Y:S01]  /*18930*/  FMNMX.FTZ R4, R4, R0, !PT ;  /* 0x0000000004047209 */ /* 0x000fe20007810000 */
[----:B------:R-:W-:Y:S01]  /*18940*/  IMAD.MOV.U32 R0, RZ, RZ, 0x1 ;  /* 0x00000001ff007424 */ /* 0x000fe200078e00ff */
[----:B------:R-:W-:Y:S03]  /*18950*/  MOV R2, 0x18980 ;  /* 0x0001898000027802 */ /* 0x000fe60000000f00 */
[----:B------:R-:W-:Y:S02]  /*18960*/  IMAD.MOV.U32 R108, RZ, RZ, R4 ;  /* 0x000000ffff6c7224 */ /* 0x000fe400078e0004 */
[----:B------:R-:W-:Y:S05]  /*18970*/  CALL.REL.NOINC `($__internal_10_$__cuda_sm70_shflsync_bfly_p) ;  /* 0x0000103000007944 */ /* 0x000fea0003c00000 */
[----:B------:R-:W-:-:S05]  /*18980*/  BRA `(.L_x_863) ;  /* 0xffff7f1000007947 */ /* 0x000fca000383ffff */
.L_x_770:
[----:B------:R-:W-:Y:S01]  /*18990*/  IMAD.MOV.U32 R108, RZ, RZ, R225 ;  /* 0x000000ffff6c7224 */ /* 0x000fe200078e00e1 */
[----:B------:R-:W-:-:S02]  /*189a0*/  MOV R0, 0x2 ;  /* 0x0000000200007802 */ /* 0x000fc40000000f00 */
[----:B------:R-:W-:Y:S02]  /*189b0*/  MOV R2, 0x189d0 ;  /* 0x000189d000027802 */ /* 0x000fe40000000f00 */
[----:B------:R-:W-:Y:S05]  /*189c0*/  CALL.REL.NOINC `($__internal_10_$__cuda_sm70_shflsync_bfly_p) ;  /* 0x00000fe000007944 */ /* 0x000fea0003c00000 */
[----:B------:R-:W-:Y:S05]  /*189d0*/  BRA `(.L_x_864) ;  /* 0xffff97d000007947 */ /* 0x000fea000383ffff */
.L_x_771:
[----:B------:R-:W-:Y:S01]  /*189e0*/  IMAD.MOV.U32 R108, RZ, RZ, R5 ;  /* 0x000000ffff6c7224 */ /* 0x000fe200078e0005 */
[----:B------:R-:W-:Y:S02]  /*189f0*/  MOV R0, 0x1 ;  /* 0x0000000100007802 */ /* 0x000fe40000000f00 */
[----:B------:R-:W-:Y:S02]  /*18a00*/  MOV R2, 0x18a20 ;  /* 0x00018a2000027802 */ /* 0x000fe40000000f00 */
[----:B-1----:R-:W-:Y:S05]  /*18a10*/  CALL.REL.NOINC `($__internal_10_$__cuda_sm70_shflsync_bfly_p) ;  /* 0x00000f9000007944 */ /* 0x002fea0003c00000 */
[----:B------:R-:W-:Y:S01]  /*18a20*/  FADD.FTZ R5, R5, R0 ;  /* 0x0000000005057221 */ /* 0x000fe20000010000 */
[----:B------:R-:W-:Y:S02]  /*18a30*/  MOV R108, R226 ;  /* 0x000000e2006c7202 */ /* 0x000fe40000000f00 */
[----:B------:R-:W-:Y:S02]  /*18a40*/  MOV R0, 0x2 ;  /* 0x0000000200007802 */ /* 0x000fe40000000f00 */
[----:B------:R-:W-:Y:S02]  /*18a50*/  MOV R2, 0x18a70 ;  /* 0x00018a7000027802 */ /* 0x000fe40000000f00 */
[----:B------:R-:W-:Y:S05]  /*18a60*/  CALL.REL.NOINC `($__internal_10_$__cuda_sm70_shflsync_bfly_p) ;  /* 0x00000f4000007944 */ /* 0x000fea0003c00000 */
[----:B------:R-:W-:Y:S01]  /*18a70*/  FADD.FTZ R6, R226, R0 ;  /* 0x00000000e2067221 */ /* 0x000fe20000010000 */
[----:B------:R-:W-:Y:S02]  /*18a80*/  MOV R0, 0x1 ;  /* 0x0000000100007802 */ /* 0x000fe40000000f00 */
[----:B------:R-:W-:-:S02]  /*18a90*/  MOV R2, 0x18ac0 ;  /* 0x00018ac000027802 */ /* 0x000fc40000000f00 */
[----:B------:R-:W-:Y:S02]  /*18aa0*/  MOV R108, R6 ;  /* 0x00000006006c7202 */ /* 0x000fe40000000f00 */
[----:B------:R-:W-:Y:S05]  /*18ab0*/  CALL.REL.NOINC `($__internal_10_$__cuda_sm70_shflsync_bfly_p) ;  /* 0x00000ef000007944 */ /* 0x000fea0003c00000 */
[----:B------:R-:W-:Y:S01]  /*18ac0*/  MOV R3, R0 ;  /* 0x0000000000037202 */ /* 0x000fe20000000f00 */
[----:B------:R-:W-:Y:S05]  /*18ad0*/  BRA `(.L_x_865) ;  /* 0xffff974000007947 */ /* 0x000fea000383ffff */
.L_x_778:
[----:B--234-:R-:W-:Y:S01]  /*18ae0*/  IMAD.MOV.U32 R178, RZ, RZ, R7 ;  /* 0x000000ffffb27224 */ /* 0x01cfe200078e0007 */
[----:B------:R-:W-:Y:S01]  /*18af0*/  MOV R2, RZ ;  /* 0x000000ff00027202 */ /* 0x000fe20000000f00 */
[----:B------:R-:W-:Y:S01]  /*18b00*/  IMAD.MOV.U32 R179, RZ, RZ, 0x181f ;  /* 0x0000181fffb37424 */ /* 0x000fe200078e00ff */
[----:B------:R-:W-:Y:S02]  /*18b10*/  MOV R3, 0x18b30 ;  /* 0x00018b3000037802 */ /* 0x000fe40000000f00 */
[----:B-1----:R-:W-:Y:S05]  /*18b20*/  CALL.REL.NOINC `($__internal_11_$__cuda_sm70_shflsync_idx_p) ;  /* 0x00000ee000007944 */ /* 0x002fea0003c00000 */
[----:B------:R-:W-:Y:S01]  /*18b30*/  MOV R10, R179 ;  /* 0x000000b3000a7202 */ /* 0x000fe20000000f00 */
[----:B------:R-:W-:Y:S05]  /*18b40*/  BRA `(.L_x_866) ;  /* 0xffffaa6000007947 */ /* 0x000fea000383ffff */
.L_x_779:
[----:B------:R-:W-:Y:S01]  /*18b50*/  IMAD.MOV.U32 R178, RZ, RZ, R8 ;  /* 0x000000ffffb27224 */ /* 0x000fe200078e0008 */
[----:B------:R-:W-:Y:S01]  /*18b60*/  MOV R2, RZ ;  /* 0x000000ff00027202 */ /* 0x000fe20000000f00 */
[----:B------:R-:W-:Y:S01]  /*18b70*/  IMAD.MOV.U32 R179, RZ, RZ, 0x181f ;  /* 0x0000181fffb37424 */ /* 0x000fe200078e00ff */
[----:B------:R-:W-:Y:S02]  /*18b80*/  MOV R3, 0x18ba0 ;  /* 0x00018ba000037802 */ /* 0x000fe40000000f00 */
[----:B-123--:R-:W-:Y:S05]  /*18b90*/  CALL.REL.NOINC `($__internal_11_$__cuda_sm70_shflsync_idx_p) ;  /* 0x00000e7000007944 */ /* 0x00efea0003c00000 */
[----:B------:R-:W-:Y:S01]  /*18ba0*/  MOV R0, R179 ;  /* 0x000000b300007202 */ /* 0x000fe20000000f00 */
[----:B------:R-:W-:Y:S05]  /*18bb0*/  BRA `(.L_x_867) ;  /* 0xffffaa1000007947 */ /* 0x000fea000383ffff */
.L_x_782:
[----:B------:R-:W-:Y:S01]  /*18bc0*/  IMAD.MOV.U32 R178, RZ, RZ, R7 ;  /* 0x000000ffffb27224 */ /* 0x000fe200078e0007 */
[----:B--2---:R-:W-:Y:S01]  /*18bd0*/  MOV R2, 0x1 ;  /* 0x0000000100027802 */ /* 0x004fe20000000f00 */
[----:B------:R-:W-:Y:S01]  /*18be0*/  IMAD.MOV.U32 R179, RZ, RZ, 0x181f ;  /* 0x0000181fffb37424 */ /* 0x000fe200078e00ff */
[----:B------:R-:W-:-:S02]  /*18bf0*/  MOV R3, 0x18c10 ;  /* 0x00018c1000037802 */ /* 0x000fc40000000f00 */
[----:B-1-34-:R-:W-:Y:S05]  /*18c00*/  CALL.REL.NOINC `($__internal_11_$__cuda_sm70_shflsync_idx_p) ;  /* 0x00000e0000007944 */ /* 0x01afea0003c00000 */
        /* <DEDUP_REMOVED lines=8> */
.L_x_785:
[----:B------:R-:W-:Y:S01]  /*18c90*/  IMAD.MOV.U32 R178, RZ, RZ, R7 ;  /* 0x000000ffffb27224 */ /* 0x000fe200078e0007 */
[----:B-1----:R-:W-:Y:S01]  /*18ca0*/  MOV R2, 0x2 ;  /* 0x0000000200027802 */ /* 0x002fe20000000f00 */
[----:B------:R-:W-:Y:S01]  /*18cb0*/  IMAD.MOV.U32 R179, RZ, RZ, 0x181f ;  /* 0x0000181fffb37424 */ /* 0x000fe200078e00ff */
[----:B------:R-:W-:Y:S02]  /*18cc0*/  MOV R3, 0x18ce0 ;  /* 0x00018ce000037802 */ /* 0x000fe40000000f00 */
[----:B--234-:R-:W-:Y:S05]  /*18cd0*/  CALL.REL.NOINC `($__internal_11_$__cuda_sm70_shflsync_idx_p) ;  /* 0x00000d3000007944 */ /* 0x01cfea0003c00000 */
[----:B------:R-:W-:Y:S01]  /*18ce0*/  MOV R10, R179 ;  /* 0x000000b3000a7202 */ /* 0x000fe20000000f00 */
[----:B------:R-:W-:Y:S05]  /*18cf0*/  BRA `(.L_x_869) ;  /* 0xffffab0000007947 */ /* 0x000fea000383ffff */
.L_x_786:
[----:B------:R-:W-:Y:S01]  /*18d00*/  IMAD.MOV.U32 R178, RZ, RZ, R8 ;  /* 0x000000ffffb27224 */ /* 0x000fe200078e0008 */
[----:B-1----:R-:W-:Y:S01]  /*18d10*/  MOV R2, 0x2 ;  /* 0x0000000200027802 */ /* 0x002fe20000000f00 */
[----:B------:R-:W-:Y:S01]  /*18d20*/  IMAD.MOV.U32 R179, RZ, RZ, 0x181f ;  /* 0x0000181fffb37424 */ /* 0x000fe200078e00ff */
[----:B------:R-:W-:Y:S02]  /*18d30*/  MOV R3, 0x18d50 ;  /* 0x00018d5000037802 */ /* 0x000fe40000000f00 */
[----:B--234-:R-:W-:Y:S05]  /*18d40*/  CALL.REL.NOINC `($__internal_11_$__cuda_sm70_shflsync_idx_p) ;  /* 0x00000cc000007944 */ /* 0x01cfea0003c00000 */
[----:B------:R-:W-:Y:S01]  /*18d50*/  MOV R0, R179 ;  /* 0x000000b300007202 */ /* 0x000fe20000000f00 */
[----:B------:R-:W-:Y:S05]  /*18d60*/  BRA `(.L_x_870) ;  /* 0xffffaab000007947 */ /* 0x000fea000383ffff */
.L_x_789:
[----:B------:R-:W-:Y:S01]  /*18d70*/  IMAD.MOV.U32 R178, RZ, RZ, R7 ;  /* 0x000000ffffb27224 */ /* 0x000fe200078e0007 */
[----:B-1----:R-:W-:Y:S01]  /*18d80*/  MOV R2, 0x3 ;  /* 0x0000000300027802 */ /* 0x002fe20000000f00 */
[----:B------:R-:W-:Y:S01]  /*18d90*/  IMAD.MOV.U32 R179, RZ, RZ, 0x181f ;  /* 0x0000181fffb37424 */ /* 0x000fe200078e00ff */
[----:B------:R-:W-:-:S02]  /*18da0*/  MOV R3, 0x18dc0 ;  /* 0x00018dc000037802 */ /* 0x000fc40000000f00 */
[----:B--234-:R-:W-:Y:S05]  /*18db0*/  CALL.REL.NOINC `($__internal_11_$__cuda_sm70_shflsync_idx_p) ;  /* 0x00000c5000007944 */ /* 0x01cfea0003c00000 */
        /* <DEDUP_REMOVED lines=8> */
.L_x_791:
[----:B------:R-:W-:Y:S01]  /*18e40*/  IMAD.MOV.U32 R178, RZ, RZ, R5 ;  /* 0x000000ffffb27224 */ /* 0x000fe200078e0005 */
[----:B------:R-:W-:Y:S01]  /*18e50*/  MOV R2, RZ ;  /* 0x000000ff00027202 */ /* 0x000fe20000000f00 */
[----:B------:R-:W-:Y:S01]  /*18e60*/  IMAD.MOV.U32 R179, RZ, RZ, 0x1c1f ;  /* 0x00001c1fffb37424 */ /* 0x000fe200078e00ff */
[----:B------:R-:W-:Y:S02]  /*18e70*/  MOV R3, 0x18e90 ;  /* 0x00018e9000037802 */ /* 0x000fe40000000f00 */
[----:B------:R-:W-:Y:S05]  /*18e80*/  CALL.REL.NOINC `($__internal_11_$__cuda_sm70_shflsync_idx_p) ;  /* 0x00000b8000007944 */ /* 0x000fea0003c00000 */
[----:B------:R-:W-:Y:S01]  /*18e90*/  MOV R4, R179 ;  /* 0x000000b300047202 */ /* 0x000fe20000000f00 */
[----:B------:R-:W-:Y:S05]  /*18ea0*/  BRA `(.L_x_872) ;  /* 0xffffad9000007947 */ /* 0x000fea000383ffff */
.L_x_792:
[----:B------:R-:W-:Y:S01]  /*18eb0*/  IMAD.MOV.U32 R178, RZ, RZ, R12 ;  /* 0x000000ffffb27224 */ /* 0x000fe200078e000c */
[----:B------:R-:W-:Y:S01]  /*18ec0*/  MOV R2, RZ ;  /* 0x000000ff00027202 */ /* 0x000fe20000000f00 */
[----:B------:R-:W-:Y:S01]  /*18ed0*/  IMAD.MOV.U32 R179, RZ, RZ, 0x1c1f ;  /* 0x00001c1fffb37424 */ /* 0x000fe200078e00ff */
[----:B------:R-:W-:Y:S02]  /*18ee0*/  MOV R3, 0x18f00 ;  /* 0x00018f0000037802 */ /* 0x000fe40000000f00 */
[----:B-12---:R-:W-:Y:S05]  /*18ef0*/  CALL.REL.NOINC `($__internal_11_$__cuda_sm70_shflsync_idx_p) ;  /* 0x00000b1000007944 */ /* 0x006fea0003c00000 */
[----:B------:R-:W-:Y:S01]  /*18f00*/  MOV R0, R179 ;  /* 0x000000b300007202 */ /* 0x000fe20000000f00 */
[----:B------:R-:W-:Y:S05]  /*18f10*/  BRA `(.L_x_873) ;  /* 0xffffad4000007947 */ /* 0x000fea000383ffff */
.L_x_795:
[----:B------:R-:W-:Y:S01]  /*18f20*/  IMAD.MOV.U32 R178, RZ, RZ, R5 ;  /* 0x000000ffffb27224 */ /* 0x000fe200078e0005 */
[----:B----4-:R-:W-:Y:S01]  /*18f30*/  MOV R2, 0x1 ;  /* 0x0000000100027802 */ /* 0x010fe20000000f00 */
[----:B------:R-:W-:Y:S01]  /*18f40*/  IMAD.MOV.U32 R179, RZ, RZ, 0x1c1f ;  /* 0x00001c1fffb37424 */ /* 0x000fe200078e00ff */
[----:B------:R-:W-:-:S02]  /*18f50*/  MOV R3, 0x18f70 ;  /* 0x00018f7000037802 */ /* 0x000fc40000000f00 */
[----:B-123--:R-:W-:Y:S05]  /*18f60*/  CALL.REL.NOINC `($__internal_11_$__cuda_sm70_shflsync_idx_p) ;  /* 0x00000aa000007944 */ /* 0x00efea0003c00000 */
        /* <DEDUP_REMOVED lines=8> */
.L_x_799:
[----:B------:R-:W-:Y:S01]  /*18ff0*/  IMAD.MOV.U32 R178, RZ, RZ, R7 ;  /* 0x000000ffffb27224 */ /* 0x000fe200078e0007 */
[----:B------:R-:W-:Y:S01]  /*19000*/  MOV R2, RZ ;  /* 0x000000ff00027202 */ /* 0x000fe20000000f00 */
[----:B------:R-:W-:Y:S01]  /*19010*/  IMAD.MOV.U32 R179, RZ, RZ, 0x181f ;  /* 0x0000181fffb37424 */ /* 0x000fe200078e00ff */
[----:B------:R-:W-:Y:S02]  /*19020*/  MOV R3, 0x19040 ;  /* 0x0001904000037802 */ /* 0x000fe40000000f00 */
[----:B------:R-:W-:Y:S05]  /*19030*/  CALL.REL.NOINC `($__internal_11_$__cuda_sm70_shflsync_idx_p) ;  /* 0x000009d000007944 */ /* 0x000fea0003c00000 */
[----:B------:R-:W-:Y:S01]  /*19040*/  MOV R9, R179 ;  /* 0x000000b300097202 */ /* 0x000fe20000000f00 */
[----:B------:R-:W-:Y:S05]  /*19050*/  BRA `(.L_x_875) ;  /* 0xffffc16000007947 */ /* 0x000fea000383ffff */
.L_x_800:
[----:B------:R-:W-:Y:S01]  /*19060*/  IMAD.MOV.U32 R178, RZ, RZ, R10 ;  /* 0x000000ffffb27224 */ /* 0x000fe200078e000a */
[----:B------:R-:W-:Y:S01]  /*19070*/  MOV R2, RZ ;  /* 0x000000ff00027202 */ /* 0x000fe20000000f00 */
[----:B------:R-:W-:Y:S01]  /*19080*/  IMAD.MOV.U32 R179, RZ, RZ, 0x181f ;  /* 0x0000181fffb37424 */ /* 0x000fe200078e00ff */
[----:B------:R-:W-:Y:S02]  /*19090*/  MOV R3, 0x190b0 ;  /* 0x000190b000037802 */ /* 0x000fe40000000f00 */
[----:B-12---:R-:W-:Y:S05]  /*190a0*/  CALL.REL.NOINC `($__internal_11_$__cuda_sm70_shflsync_idx_p) ;  /* 0x0000096000007944 */ /* 0x006fea0003c00000 */
[----:B------:R-:W-:Y:S01]  /*190b0*/  MOV R0, R179 ;  /* 0x000000b300007202 */ /* 0x000fe20000000f00 */
[----:B------:R-:W-:Y:S05]  /*190c0*/  BRA `(.L_x_876) ;  /* 0xffffc11000007947 */ /* 0x000fea000383ffff */
.L_x_803:
        /* <DEDUP_REMOVED lines=13> */
.L_x_806:
[----:B------:R-:W-:Y:S01]  /*191a0*/  IMAD.MOV.U32 R178, RZ, RZ, R7 ;  /* 0x000000ffffb27224 */ /* 0x000fe200078e0007 */
[----:B-1----:R-:W-:Y:S01]  /*191b0*/  MOV R2, 0x2 ;  /* 0x0000000200027802 */ /* 0x002fe20000000f00 */
[----:B------:R-:W-:Y:S01]  /*191c0*/  IMAD.MOV.U32 R179, RZ, RZ, 0x181f ;  /* 0x0000181fffb37424 */ /* 0x000fe200078e00ff */
[----:B------:R-:W-:Y:S02]  /*191d0*/  MOV R3, 0x191f0 ;  /* 0x000191f000037802 */ /* 0x000fe40000000f00 */
[----:B--234-:R-:W-:Y:S05]  /*191e0*/  CALL.REL.NOINC `($__internal_11_$__cuda_sm70_shflsync_idx_p) ;  /* 0x0000082000007944 */ /* 0x01cfea0003c00000 */
[----:B------:R-:W-:Y:S01]  /*191f0*/  MOV R9, R179 ;  /* 0x000000b300097202 */ /* 0x000fe20000000f00 */
[----:B------:R-:W-:Y:S05]  /*19200*/  BRA `(.L_x_878) ;  /* 0xffffc21000007947 */ /* 0x000fea000383ffff */
.L_x_807:
[----:B------:R-:W-:Y:S01]  /*19210*/  IMAD.MOV.U32 R178, RZ, RZ, R10 ;  /* 0x000000ffffb27224 */ /* 0x000fe200078e000a */
[----:B------:R-:W-:Y:S01]  /*19220*/  MOV R2, 0x2 ;  /* 0x0000000200027802 */ /* 0x000fe20000000f00 */
[----:B------:R-:W-:Y:S01]  /*19230*/  IMAD.MOV.U32 R179, RZ, RZ, 0x181f ;  /* 0x0000181fffb37424 */ /* 0x000fe200078e00ff */
[----:B------:R-:W-:Y:S02]  /*19240*/  MOV R3, 0x19260 ;  /* 0x0001926000037802 */ /* 0x000fe40000000f00 */
[----:B-1234-:R-:W-:Y:S05]  /*19250*/  CALL.REL.NOINC `($__internal_11_$__cuda_sm70_shflsync_idx_p) ;  /* 0x000007b000007944 */ /* 0x01efea0003c00000 */
[----:B------:R-:W-:Y:S01]  /*19260*/  MOV R0, R179 ;  /* 0x000000b300007202 */ /* 0x000fe20000000f00 */
[----:B------:R-:W-:Y:S05]  /*19270*/  BRA `(.L_x_879) ;  /* 0xffffc1c000007947 */ /* 0x000fea000383ffff */
.L_x_810:
        /* <DEDUP_REMOVED lines=13> */
.L_x_812:
[----:B------:R-:W-:Y:S01]  /*19350*/  IMAD.MOV.U32 R178, RZ, RZ, R62 ;  /* 0x000000ffffb27224 */ /* 0x000fe200078e003e */
[----:B------:R-:W-:Y:S01]  /*19360*/  MOV R2, RZ ;  /* 0x000000ff00027202 */ /* 0x000fe20000000f00 */
[----:B------:R-:W-:Y:S01]  /*19370*/  IMAD.MOV.U32 R179, RZ, RZ, 0x1f ;  /* 0x0000001fffb37424 */ /* 0x000fe200078e00ff */
[----:B------:R-:W-:Y:S02]  /*19380*/  MOV R3, 0x193a0 ;  /* 0x000193a000037802 */ /* 0x000fe40000000f00 */
[----:B-1----:R-:W-:Y:S05]  /*19390*/  CALL.REL.NOINC `($__internal_11_$__cuda_sm70_shflsync_idx_p) ;  /* 0x0000067000007944 */ /* 0x002fea0003c00000 */
[----:B------:R-:W-:Y:S01]  /*193a0*/  MOV R9, R179 ;  /* 0x000000b300097202 */ /* 0x000fe20000000f00 */
[----:B------:R-:W-:Y:S05]  /*193b0*/  BRA `(.L_x_881) ;  /* 0xffffc35000007947 */ /* 0x000fea000383ffff */
.L_x_813:
[----:B------:R-:W-:Y:S01]  /*193c0*/  IMAD.MOV.U32 R178, RZ, RZ, R62 ;  /* 0x000000ffffb27224 */ /* 0x000fe200078e003e */
[----:B------:R-:W-:Y:S01]  /*193d0*/  MOV R2, 0x1 ;  /* 0x0000000100027802 */ /* 0x000fe20000000f00 */
[----:B------:R-:W-:Y:S01]  /*193e0*/  IMAD.MOV.U32 R179, RZ, RZ, 0x1f ;  /* 0x0000001fffb37424 */ /* 0x000fe200078e00ff */
[----:B------:R-:W-:Y:S02]  /*193f0*/  MOV R3, 0x19410 ;  /* 0x0001941000037802 */ /* 0x000fe40000000f00 */
[----:B-123--:R-:W-:Y:S05]  /*19400*/  CALL.REL.NOINC `($__internal_11_$__cuda_sm70_shflsync_idx_p) ;  /* 0x0000060000007944 */ /* 0x00efea0003c00000 */
[----:B------:R-:W-:Y:S01]  /*19410*/  MOV R8, R179 ;  /* 0x000000b300087202 */ /* 0x000fe20000000f00 */
[----:B------:R-:W-:Y:S05]  /*19420*/  BRA `(.L_x_882) ;  /* 0xffffc30000007947 */ /* 0x000fea000383ffff */
.L_x_814:
[----:B------:R-:W-:Y:S02]  /*19430*/  MOV R2, 0x1 ;  /* 0x0000000100027802 */ /* 0x000fe40000000f00 */
[----:B------:R-:W-:-:S02]  /*19440*/  MOV R3, 0x19460 ;  /* 0x0001946000037802 */ /* 0x000fc40000000f00 */
[----:B--234-:R-:W-:Y:S05]  /*19450*/  CALL.REL.NOINC `($__internal_12_$__cuda_sm70_shflsync_up_p) ;  /* 0x0000061000007944 */ /* 0x01cfea0003c00000 */
[----:B------:R-:W-:Y:S05]  /*19460*/  BRA `(.L_x_883) ;  /* 0xffffc3e000007947 */ /* 0x000fea000383ffff */
.L_x_815:
[----:B------:R-:W-:Y:S02]  /*19470*/  MOV R2, 0x2 ;  /* 0x0000000200027802 */ /* 0x000fe40000000f00 */
[----:B------:R-:W-:-:S02]  /*19480*/  MOV R3, 0x194a0 ;  /* 0x000194a000037802 */ /* 0x000fc40000000f00 */
[----:B--23--:R-:W-:Y:S05]  /*19490*/  CALL.REL.NOINC `($__internal_12_$__cuda_sm70_shflsync_up_p) ;  /* 0x000005d000007944 */ /* 0x00cfea0003c00000 */
        /* <DEDUP_REMOVED lines=24> */
.L_x_819:
[----:B------:R-:W-:Y:S02]  /*19620*/  MOV R2, 0x1 ;  /* 0x0000000100027802 */ /* 0x000fe40000000f00 */
[----:B------:R-:W-:Y:S02]  /*19630*/  MOV R3, 0x19650 ;  /* 0x0001965000037802 */ /* 0x000fe40000000f00 */
[----:B------:R-:W-:Y:S05]  /*19640*/  CALL.REL.NOINC `($__internal_12_$__cuda_sm70_shflsync_up_p) ;  /* 0x0000042000007944 */ /* 0x000fea0003c00000 */
[----:B------:R-:W-:Y:S01]  /*19650*/  MOV R2, R4 ;  /* 0x0000000400027202 */ /* 0x000fe20000000f00 */
[----:B------:R-:W-:Y:S05]  /*19660*/  BRA `(.L_x_885) ;  /* 0xffffc43000007947 */ /* 0x000fea000383ffff */
.L_x_820:
[----:B------:R-:W-:Y:S02]  /*19670*/  MOV R2, 0x2 ;  /* 0x0000000200027802 */ /* 0x000fe40000000f00 */
[----:B------:R-:W-:Y:S02]  /*19680*/  MOV R3, 0x196a0 ;  /* 0x000196a000037802 */ /* 0x000fe40000000f00 */
        /* <DEDUP_REMOVED lines=25> */
.L_x_822:
[----:B------:R-:W-:Y:S02]  /*19820*/  SEL R0, RZ, 0x1, P0 ;  /* 0x00000001ff007807 */ /* 0x000fe40000000000 */
[----:B------:R-:W-:Y:S02]  /*19830*/  MOV R2, 0x19850 ;  /* 0x0001985000027802 */ /* 0x000fe40000000f00 */
[----:B-1----:R-:W-:Y:S05]  /*19840*/  CALL.REL.NOINC `($__internal_13_$__cuda_sm70_votesync_ballot) ;  /* 0x0000029000007944 */ /* 0x002fea0003c00000 */
[----:B------:R-:W-:Y:S01]  /*19850*/  MOV R5, R0 ;  /* 0x0000000000057202 */ /* 0x000fe20000000f00 */
[----:B------:R-:W-:Y:S05]  /*19860*/  BRA `(.L_x_887) ;  /* 0xffffc3c000007947 */ /* 0x000fea000383ffff */
.L_x_823:
[----:B------:R-:W-:Y:S01]  /*19870*/  IMAD.MOV.U32 R178, RZ, RZ, R6 ;  /* 0x000000ffffb27224 */ /* 0x000fe200078e0006 */
[----:B------:R-:W-:Y:S01]  /*19880*/  MOV R2, R0 ;  /* 0x0000000000027202 */ /* 0x000fe20000000f00 */
[----:B------:R-:W-:Y:S01]  /*19890*/  IMAD.MOV.U32 R179, RZ, RZ, 0x1f ;  /* 0x0000001fffb37424 */ /* 0x000fe200078e00ff */
[----:B------:R-:W-:Y:S02]  /*198a0*/  MOV R3, 0x198c0 ;  /* 0x000198c000037802 */ /* 0x000fe40000000f00 */
[----:B-1----:R-:W-:Y:S05]  /*198b0*/  CALL.REL.NOINC `($__internal_11_$__cuda_sm70_shflsync_idx_p) ;  /* 0x0000015000007944 */ /* 0x002fea0003c00000 */
[----:B------:R-:W-:Y:S01]  /*198c0*/  IMAD.MOV.U32 R10, RZ, RZ, R179 ;  /* 0x000000ffff0a7224 */ /* 0x000fe200078e00b3 */
[----:B------:R-:W-:Y:S01]  /*198d0*/  MOV R2, R0 ;  /* 0x0000000000027202 */ /* 0x000fe20000000f00 */
[----:B------:R-:W-:Y:S01]  /*198e0*/  IMAD.MOV.U32 R178, RZ, RZ, R7 ;  /* 0x000000ffffb27224 */ /* 0x000fe200078e0007 */
[----:B------:R-:W-:-:S02]  /*198f0*/  MOV R179, 0x1f ;  /* 0x0000001f00b37802 */ /* 0x000fc40000000f00 */
[----:B------:R-:W-:Y:S02]  /*19900*/  MOV R3, 0x19920 ;  /* 0x0001992000037802 */ /* 0x000fe40000000f00 */
[----:B------:R-:W-:Y:S05]  /*19910*/  CALL.REL.NOINC `($__internal_11_$__cuda_sm70_shflsync_idx_p) ;  /* 0x000000f000007944 */ /* 0x000fea0003c00000 */
[----:B------:R-:W-:Y:S01]  /*19920*/  MOV R7, R179 ;  /* 0x000000b300077202 */ /* 0x000fe20000000f00 */
[----:B------:R-:W-:Y:S05]  /*19930*/  BRA `(.L_x_888) ;  /* 0xffffc34000007947 */ /* 0x000fea000383ffff */
.L_x_826:
[----:B------:R-:W-:Y:S01]  /*19940*/  IMAD.MOV.U32 R178, RZ, RZ, R4 ;  /* 0x000000ffffb27224 */ /* 0x000fe200078e0004 */
[----:B------:R-:W-:Y:S01]  /*19950*/  MOV R2, R0 ;  /* 0x0000000000027202 */ /* 0x000fe20000000f00 */
[----:B------:R-:W-:Y:S01]  /*19960*/  IMAD.MOV.U32 R179, RZ, RZ, 0x1f ;  /* 0x0000001fffb37424 */ /* 0x000fe200078e00ff */
[----:B------:R-:W-:Y:S02]  /*19970*/  MOV R3, 0x19990 ;  /* 0x0001999000037802 */ /* 0x000fe40000000f00 */
[----:B-1-34-:R-:W-:Y:S05]  /*19980*/  CALL.REL.NOINC `($__internal_11_$__cuda_sm70_shflsync_idx_p) ;  /* 0x0000008000007944 */ /* 0x01afea0003c00000 */
[----:B------:R-:W-:Y:S01]  /*19990*/  MOV R11, R179 ;  /* 0x000000b3000b7202 */ /* 0x000fe20000000f00 */
[----:B------:R-:W-:Y:S05]  /*199a0*/  BRA `(.L_x_825) ;  /* 0xffffc33000007947 */ /* 0x000fea000383ffff */
        .weak           $__internal_10_$__cuda_sm70_shflsync_bfly_p
        .type           $__internal_10_$__cuda_sm70_shflsync_bfly_p,@function
        .size           $__internal_10_$__cuda_sm70_shflsync_bfly_p,($__internal_11_$__cuda_sm70_shflsync_idx_p - $__internal_10_$__cuda_sm70_shflsync_bfly_p)
$__internal_10_$__cuda_sm70_shflsync_bfly_p:
[----:B------:R-:W-:Y:S02]  /*199b0*/  MOV R204, 0xffffffff ;  /* 0xffffffff00cc7802 */ /* 0x000fe40000000f00 */
[----:B------:R-:W-:Y:S02]  /*199c0*/  MOV R3, 0x1f ;  /* 0x0000001f00037802 */ /* 0x000fe40000000f00 */
[----:B------:R-:W-:Y:S04]  /*199d0*/  WARPSYNC R204 ;  /* 0x000000cc00007348 */ /* 0x000fe80003800000 */
[----:B------:R1:W2:Y:S02]  /*199e0*/  SHFL.BFLY PT, R0, R108, R0, R3 ;  /* 0x0c0000006c007389 */ /* 0x0002a400000e0003 */
[----:B-1----:R-:W-:-:S04]  /*199f0*/  MOV R3, 0x0 ;  /* 0x0000000000037802 */ /* 0x002fc80000000f00 */
[----:B--2---:R-:W-:Y:S05]  /*19a00*/  RET.REL.NODEC R2 `(_ZN7cutlass13device_kernelIN5flash19enable_sm80_to_sm89INS1_16FlashAttnFwdSm80INS1_25CollectiveMainloopFwdSm80ILi8ELi1ELb1EN4cute5tupleIJNS5_1CILi128EEENS7_ILi96EEES8_EEELi128ENS_10bfloat16_tEfNS_4arch4Sm80ELb0ELb1ELb0ELb1ELb1ELb0ELb1ELb1EEENS1_21CollectiveEpilogueFwdINS6_IJS8_S8_S9_EEENS6_IJNS7_ILi1EEESH_SH_EEESB_SD_Li256ELb1ELb1ELb1ELb0EEENS1_36VarlenDynamicPersistentTileSchedulerILi128ELi96ELi256ELi256ELb1ELb1ELb0ELb1ELb0ELb1EEEEEEEEEvNT_6ParamsE) ;  /* 0xfffe65f002007950 */ /* 0x004fea0003c3ffff */
        .weak           $__internal_11_$__cuda_sm70_shflsync_idx_p
        .type           $__internal_11_$__cuda_sm70_shflsync_idx_p,@function
        .size           $__internal_11_$__cuda_sm70_shflsync_idx_p,($__internal_12_$__cuda_sm70_shflsync_up_p - $__internal_11_$__cuda_sm70_shflsync_idx_p)
$__internal_11_$__cuda_sm70_shflsync_idx_p:
[----:B------:R-:W-:-:S04]  /*19a10*/  MOV R203, 0xffffffff ;  /* 0xffffffff00cb7802 */ /* 0x000fc80000000f00 */
[----:B------:R-:W-:Y:S04]  /*19a20*/  WARPSYNC R203 ;  /* 0x000000cb00007348 */ /* 0x000fe80003800000 */
[----:B------:R1:W2:Y:S02]  /*19a30*/  SHFL.IDX PT, R179, R178, R2, R179 ;  /* 0x00000002b2b37389 */ /* 0x0002a400000e00b3 */
[----:B-1----:R-:W-:Y:S02]  /*19a40*/  MOV R2, R3 ;  /* 0x0000000300027202 */ /* 0x002fe40000000f00 */
[----:B------:R-:W-:-:S04]  /*19a50*/  MOV R3, 0x0 ;  /* 0x0000000000037802 */ /* 0x000fc80000000f00 */
[----:B--2---:R-:W-:Y:S05]  /*19a60*/  RET.REL.NODEC R2 `(_ZN7cutlass13device_kernelIN5flash19enable_sm80_to_sm89INS1_16FlashAttnFwdSm80INS1_25CollectiveMainloopFwdSm80ILi8ELi1ELb1EN4cute5tupleIJNS5_1CILi128EEENS7_ILi96EEES8_EEELi128ENS_10bfloat16_tEfNS_4arch4Sm80ELb0ELb1ELb0ELb1ELb1ELb0ELb1ELb1EEENS1_21CollectiveEpilogueFwdINS6_IJS8_S8_S9_EEENS6_IJNS7_ILi1EEESH_SH_EEESB_SD_Li256ELb1ELb1ELb1ELb0EEENS1_36VarlenDynamicPersistentTileSchedulerILi128ELi96ELi256ELi256ELb1ELb1ELb0ELb1ELb0ELb1EEEEEEEEEvNT_6ParamsE) ;  /* 0xfffe659002007950 */ /* 0x004fea0003c3ffff */
        .weak           $__internal_12_$__cuda_sm70_shflsync_up_p
        .type           $__internal_12_$__cuda_sm70_shflsync_up_p,@function
        .size           $__internal_12_$__cuda_sm70_shflsync_up_p,($__internal_13_$__cuda_sm70_votesync_ballot - $__internal_12_$__cuda_sm70_shflsync_up_p)
$__internal_12_$__cuda_sm70_shflsync_up_p:
[----:B------:R-:W-:Y:S02]  /*19a70*/  IMAD.MOV.U32 R4, RZ, RZ, RZ ;  /* 0x000000ffff047224 */ /* 0x000fe400078e00ff */
[----:B------:R-:W-:-:S04]  /*19a80*/  IMAD.MOV.U32 R10, RZ, RZ, -0x1 ;  /* 0xffffffffff0a7424 */ /* 0x000fc800078e00ff */
[----:B------:R-:W-:Y:S04]  /*19a90*/  WARPSYNC R10 ;  /* 0x0000000a00007348 */ /* 0x000fe80003800000 */
[----:B------:R1:W2:Y:S02]  /*19aa0*/  SHFL.UP PT, R4, R0, R2, R4 ;  /* 0x0400000200047389 */ /* 0x0002a400000e0004 */
[----:B-1----:R-:W-:Y:S02]  /*19ab0*/  MOV R2, R3 ;  /* 0x0000000300027202 */ /* 0x002fe40000000f00 */
[----:B------:R-:W-:-:S04]  /*19ac0*/  MOV R3, 0x0 ;  /* 0x0000000000037802 */ /* 0x000fc80000000f00 */
[----:B--2---:R-:W-:Y:S05]  /*19ad0*/  RET.REL.NODEC R2 `(_ZN7cutlass13device_kernelIN5flash19enable_sm80_to_sm89INS1_16FlashAttnFwdSm80INS1_25CollectiveMainloopFwdSm80ILi8ELi1ELb1EN4cute5tupleIJNS5_1CILi128EEENS7_ILi96EEES8_EEELi128ENS_10bfloat16_tEfNS_4arch4Sm80ELb0ELb1ELb0ELb1ELb1ELb0ELb1ELb1EEENS1_21CollectiveEpilogueFwdINS6_IJS8_S8_S9_EEENS6_IJNS7_ILi1EEESH_SH_EEESB_SD_Li256ELb1ELb1ELb1ELb0EEENS1_36VarlenDynamicPersistentTileSchedulerILi128ELi96ELi256ELi256ELb1ELb1ELb0ELb1ELb0ELb1EEEEEEEEEvNT_6ParamsE) ;  /* 0xfffe652002007950 */ /* 0x004fea0003c3ffff */
        .weak           $__internal_13_$__cuda_sm70_votesync_ballot
        .type           $__internal_13_$__cuda_sm70_votesync_ballot,@function
        .size           $__internal_13_$__cuda_sm70_votesync_ballot,(.L_x_1801 - $__internal_13_$__cuda_sm70_votesync_ballot)
$__internal_13_$__cuda_sm70_votesync_ballot:
[----:B------:R-:W-:Y:S01]  /*19ae0*/  ISETP.NE.U32.AND P0, PT, R0, 0x1, PT ;  /* 0x000000010000780c */ /* 0x000fe20003f05070 */
[----:B------:R-:W-:-:S04]  /*19af0*/  IMAD.MOV.U32 R3, RZ, RZ, -0x1 ;  /* 0xffffffffff037424 */ /* 0x000fc800078e00ff */
[----:B------:R-:W-:Y:S08]  /*19b00*/  WARPSYNC R3 ;  /* 0x0000000300007348 */ /* 0x000ff00003800000 */
[----:B------:R-:W-:-:S04]  /*19b10*/  VOTE.ANY R0, PT, !P0 ;  /* 0x0000000000007806 */ /* 0x000fc800040e0100 */
[----:B------:R-:W-:Y:S01]  /*19b20*/  LOP3.LUT R0, R0, R3, RZ, 0xc0, !PT ;  /* 0x0000000300007212 */ /* 0x000fe200078ec0ff */
[----:B------:R-:W-:-:S04]  /*19b30*/  IMAD.MOV.U32 R3, RZ, RZ, 0x0 ;  /* 0x00000000ff037424 */ /* 0x000fc800078e00ff */
[----:B------:R-:W-:Y:S05]  /*19b40*/  RET.REL.NODEC R2 `(_ZN7cutlass13device_kernelIN5flash19enable_sm80_to_sm89INS1_16FlashAttnFwdSm80INS1_25CollectiveMainloopFwdSm80ILi8ELi1ELb1EN4cute5tupleIJNS5_1CILi128EEENS7_ILi96EEES8_EEELi128ENS_10bfloat16_tEfNS_4arch4Sm80ELb0ELb1ELb0ELb1ELb1ELb0ELb1ELb1EEENS1_21CollectiveEpilogueFwdINS6_IJS8_S8_S9_EEENS6_IJNS7_ILi1EEESH_SH_EEESB_SD_Li256ELb1ELb1ELb1ELb0EEENS1_36VarlenDynamicPersistentTileSchedulerILi128ELi96ELi256ELi256ELb1ELb1ELb0ELb1ELb0ELb1EEEEEEEEEvNT_6ParamsE) ;  /* 0xfffe64b002007950 */ /* 0x000fea0003c3ffff */
.L_x_889:
        /* <DEDUP_REMOVED lines=11> */
.L_x_1801:


//--------------------- .text._ZN7cutlass13device_kernelIN5flash19enable_sm80_to_sm89INS1_16FlashAttnFwdSm80INS1_25CollectiveMainloopFwdSm80ILi8ELi1ELb1EN4cute5tupleIJNS5_1CILi128EEENS7_ILi96EEES8_EEELi128ENS_10bfloat16_tEfNS_4arch4Sm80ELb0ELb1ELb0ELb1ELb1ELb1ELb1ELb1EEENS1_21CollectiveEpilogueFwdINS6_IJS8_S8_S9_EEENS6_IJNS7_ILi1EEESH_SH_EEESB_SD_Li256ELb1ELb1ELb1ELb0EEENS1_36VarlenDynamicPersistentTileSchedulerILi128ELi96ELi256ELi256ELb1ELb1ELb0ELb1ELb0ELb1EEEEEEEEEvNT_6ParamsE --------------------------
	.section	.text._ZN7cutlass13device_kernelIN5flash19enable_sm80_to_sm89INS1_16FlashAttnFwdSm80INS1_25CollectiveMainloopFwdSm80ILi8ELi1ELb1EN4cute5tupleIJNS5_1CILi128EEENS7_ILi96EEES8_EEELi128ENS_10bfloat16_tEfNS_4arch4Sm80ELb0ELb1ELb0ELb1ELb1ELb1ELb1ELb1EEENS1_21CollectiveEpilogueFwdINS6_IJS8_S8_S9_EEENS6_IJNS7_ILi1EEESH_SH_EEESB_SD_Li256ELb1ELb1ELb1ELb0EEENS1_36VarlenDynamicPersistentTileSchedulerILi128ELi96ELi256ELi256ELb1ELb1ELb0ELb1ELb0ELb1EEEEEEEEEvNT_6ParamsE,"ax",@progbits
	.sectioninfo	@"SHI_REGISTERS=255"
	.align	128
.text._ZN7cutlass13device_kernelIN5flash19enable_sm80_to_sm89INS1_16FlashAttnFwdSm80INS1_25CollectiveMainloopFwdSm80ILi8ELi1ELb1EN4cute5tupleIJNS5_1CILi128EEENS7_ILi96EEES8_EEELi128ENS_10bfloat16_tEfNS_4arch4Sm80ELb0ELb1ELb0ELb1ELb1ELb1ELb1ELb1EEENS1_21CollectiveEpilogueFwdINS6_IJS8_S8_S9_EEENS6_IJNS7_ILi1EEESH_SH_EEESB_SD_Li256ELb1ELb1ELb1ELb0EEENS1_36VarlenDynamicPersistentTileSchedulerILi128ELi96ELi256ELi256ELb1ELb1ELb0ELb1ELb0ELb1EEEEEEEEEvNT_6ParamsE:
        .type           _ZN7cutlass13device_kernelIN5flash19enable_sm80_to_sm89INS1_16FlashAttnFwdSm80INS1_25CollectiveMainloopFwdSm80ILi8ELi1ELb1EN4cute5tupleIJNS5_1CILi128EEENS7_ILi96EEES8_EEELi128ENS_10bfloat16_tEfNS_4arch4Sm80ELb0ELb1ELb0ELb1ELb1ELb1ELb1ELb1EEENS1_21CollectiveEpilogueFwdINS6_IJS8_S8_S9_EEENS6_IJNS7_ILi1EEESH_SH_EEESB_SD_Li256ELb1ELb1ELb1ELb0EEENS1_36VarlenDynamicPersistentTileSchedulerILi128ELi96ELi256ELi256ELb1ELb1ELb0ELb1ELb0ELb1EEEEEEEEEvNT_6ParamsE,@function
        .size           _ZN7cutlass13device_kernelIN5flash19enable_sm80_to_sm89INS1_16FlashAttnFwdSm80INS1_25CollectiveMainloopFwdSm80ILi8ELi1ELb1EN4cute5tupleIJNS5_1CILi128EEENS7_ILi96EEES8_EEELi128ENS_10bfloat16_tEfNS_4arch4Sm80ELb0ELb1ELb0ELb1ELb1ELb1ELb1ELb1EEENS1_21CollectiveEpilogueFwdINS6_IJS8_S8_S9_EEENS6_IJNS7_ILi1EEESH_SH_EEESB_SD_Li256ELb1ELb1ELb1ELb0EEENS1_36VarlenDynamicPersistentTileSchedulerILi128ELi96ELi256ELi256ELb1ELb1ELb0ELb1ELb0ELb1EEEEEEEEEvNT_6ParamsE,(.L_x_1806 - _ZN7cutlass13device_kernelIN5flash19enable_sm80_to_sm89INS1_16FlashAttnFwdSm80INS1_25CollectiveMainloopFwdSm80ILi8ELi1ELb1EN4cute5tupleIJNS5_1CILi128EEENS7_ILi96EEES8_EEELi128ENS_10bfloat16_tEfNS_4arch4Sm80ELb0ELb1ELb0ELb1ELb1ELb1ELb1ELb1EEENS1_21CollectiveEpilogueFwdINS6_IJS8_S8_S9_EEENS6_IJNS7_ILi1EEESH_SH_EEESB_SD_Li256ELb1ELb1ELb1ELb0EEENS1_36VarlenDynamicPersistentTileSchedulerILi128ELi96ELi256ELi256ELb1ELb1ELb0ELb1ELb0ELb1EEEEEEEEEvNT_6ParamsE)
        .other          _ZN7cutlass13device_kernelIN5flash19enable_sm80_to_sm89INS1_16FlashAttnFwdSm80INS1_25CollectiveMainloopFwdSm80ILi8ELi1ELb1EN4cute5tupleIJNS5_1CILi128EEENS7_ILi96EEES8_EEELi128ENS_10bfloat16_tEfNS_4arch4Sm80ELb0ELb1ELb0ELb1ELb1ELb1ELb1ELb1EEENS1_21CollectiveEpilogueFwdINS6_IJS8_S8_S9_EEENS6_IJNS7_ILi1EEESH_SH_EEESB_SD_Li256ELb1ELb1ELb1ELb0EEENS1_36VarlenDynamicPersistentTileSchedulerILi128ELi96ELi256ELi256ELb1ELb1ELb0ELb1ELb0ELb1EEEEEEEEEvNT_6ParamsE,@"STO_CUDA_ENTRY STV_DEFAULT"
_ZN7cutlass13device_kernelIN5flash19enable_sm80_to_sm89INS1_16FlashAttnFwdSm80INS1_25CollectiveMainloopFwdSm80ILi8ELi1ELb1EN4cute5tupleIJNS5_1CILi128EEENS7_ILi96EEES8_EEELi128ENS_10bfloat16_tEfNS_4arch4Sm80ELb0ELb1ELb0ELb1ELb1ELb1ELb1ELb1EEENS1_21CollectiveEpilogueFwdINS6_IJS8_S8_S9_EEENS6_IJNS7_ILi1EEESH_SH_EEESB_SD_Li256ELb1ELb1ELb1ELb0EEENS1_36VarlenDynamicPersistentTileSchedulerILi128ELi96ELi256ELi256ELb1ELb1ELb0ELb1ELb0ELb1EEEEEEEEEvNT_6ParamsE:
[----:B------:R-:W-:-:S03]  /*0000*/  MOV R1, c[0x0][0x28] ;  /* 0x00000a0000017a02 */ /* 0x000fc60000000f00 */
[----:B------:R-:W1:Y:S01]  /*0010*/  S2R R2, SR_TID.X ;  /* 0x0000000000027919 */ /* 0x000e620000002100 */
[----:B------:R-:W-:Y:S01]  /*0020*/  IADD3 R1, R1, -0x70, RZ ;  /* 0xffffff9001017810 */ /* 0x000fe20007ffe0ff */
[----:B------:R-:W-:Y:S01]  /*0030*/  ULDC.64 UR8, c[0x0][0x118] ;  /* 0x0000460000087ab9 */ /* 0x000fe20000000a00 */
[----:B-1----:R-:W-:-:S05]  /*0040*/  SHF.R.U32.HI R0, RZ, 0x5, R2 ;  /* 0x00000005ff007819 */ /* 0x002fca0000011602 */
[----:B------:R-:W1:Y:S02]  /*0050*/  SHFL.IDX PT, R3, R0, RZ, 0x1f ;  /* 0x00001fff00037589 */ /* 0x000e6400000e0000 */
[----:B-1----:R-:W-:Y:S02]  /*0060*/  ISETP.NE.AND P0, PT, R3, RZ, PT ;  /* 0x000000ff0300720c */ /* 0x002fe40003f05270 */
[----:B------:R-:W-:Y:S11]  /*0070*/  STL [R1+0x5c], R3 ;  /* 0x00005c0301007387 */ /* 0x000ff60000100800 */
[----:B------:R-:W-:Y:S06]  /*0080*/  @P0 BAR.SYNC.DEFER_BLOCKING 0x5, 0x100 ;  /* 0x0144000000000b1d */ /* 0x000fec0000010000 */
[----:B------:R-:W1:Y:S04]  /*0090*/  @P0 LDS.128 R4, [0xe100] ;  /* 0x00e10000ff040984 */ /* 0x000e680000000c00 */
[----:B-1----:R1:W-:Y:S04]  /*00a0*/  @P0 STL.64 [R1+0x18], R4 ;  /* 0x0000180401000387 */ /* 0x0023e80000100a00 */
[----:B------:R1:W-:Y:S04]  /*00b0*/  @P0 STL.64 [R1+0x20], R6 ;  /* 0x0000200601000387 */ /* 0x0003e80000100a00 */
[----:B------:R-:W-:Y:S06]  /*00c0*/  @P0 BAR.ARV 0x4, 0x100 ;  /* 0x0104000000000b1d */ /* 0x000fec0000002000 */
[----:B------:R-:W-:Y:S05]  /*00d0*/  @P0 BRA `(.L_x_890) ;  /* 0x00000fd000000947 */ /* 0x000fea0003800000 */
[----:B------:R-:W-:Y:S01]  /*00e0*/  LOP3.LUT R13, R2, 0x1f, RZ, 0xc0, !PT ;  /* 0x0000001f020d7812 */ /* 0x000fe200078ec0ff */
[----:B------:R-:W-:-:S03]  /*00f0*/  CS2R R8, SRZ ;  /* 0x0000000000087805 */ /* 0x000fc6000001ff00 */
[----:B------:R-:W-:-:S04]  /*0100*/  ISETP.NE.AND P6, PT, R13, 0x1f, PT ;  /* 0x0000001f0d00780c */ /* 0x000fc80003fc5270 */
[----:B------:R-:W-:-:S13]  /*0110*/  ISETP.GE.OR P0, PT, R13, c[0x0][0x53c], !P6 ;  /* 0x00014f000d007a0c */ /* 0x000fda0007706670 */
[----:B-1----:R-:W-:Y:S02]  /*0120*/  @!P0 IMAD.MOV.U32 R4, RZ, RZ, 0x4 ;  /* 0x00000004ff048424 */ /* 0x002fe400078e00ff */
[----:B------:R-:W-:Y:S02]  /*0130*/  @!P0 IMAD.MOV.U32 R2, RZ, RZ, 0x4 ;  /* 0x00000004ff028424 */ /* 0x000fe400078e00ff */
[----:B------:R-:W-:-:S04]  /*0140*/  @!P0 IMAD.WIDE.U32 R4, R13, R4, c[0x0][0x580] ;  /* 0x000160000d048625 */ /* 0x000fc800078e0004 */
[C---:B------:R-:W-:Y:S01]  /*0150*/  @!P0 IMAD.WIDE.U32 R2, R13.reuse, R2, c[0x0][0x578] ;  /* 0x00015e000d028625 */ /* 0x040fe200078e0002 */
[----:B------:R-:W2:Y:S04]  /*0160*/  @!P0 LDG.E R9, [R4.64] ;  /* 0x0000000804098981 */ /* 0x000ea8000c1e1900 */
[----:B------:R-:W2:Y:S01]  /*0170*/  @!P0 LDG.E R8, [R2.64] ;  /* 0x0000000802088981 */ /* 0x000ea2000c1e1900 */
[C---:B------:R-:W-:Y:S01]  /*0180*/  ISETP.NE.AND P5, PT, R13.reuse, RZ, PT ;  /* 0x000000ff0d00720c */ /* 0x040fe20003fa5270 */
[----:B------:R-:W1:Y:S01]  /*0190*/  S2UR UR4, SR_CTAID.X ;  /* 0x00000000000479c3 */ /* 0x000e620000002500 */
[C---:B------:R-:W-:Y:S01]  /*01a0*/  ISETP.GE.U32.AND P4, PT, R13.reuse, 0x2, PT ;  /* 0x000000020d00780c */ /* 0x040fe20003f86070 */
[----:B------:R-:W-:Y:S01]  /*01b0*/  IMAD.MOV.U32 R6, RZ, RZ, RZ ;  /* 0x000000ffff067224 */ /* 0x000fe200078e00ff */
        /* <DEDUP_REMOVED lines=26> */
.L_x_895:
        /* <DEDUP_REMOVED lines=16> */
.L_x_1141:
        /* <DEDUP_REMOVED lines=16> */
.L_x_1142:
[----:B--2---:R-:W-:-:S05]  /*0560*/  IMAD R0, R0, c[0x0][0x538], RZ ;  /* 0x00014e0000007a24 */ /* 0x004fca00078e02ff */
[----:B------:R-:W-:-:S04]  /*0570*/  IADD3 R7, R0, R7, RZ ;  /* 0x0000000700077210 */ /* 0x000fc80007ffe0ff */
[----:B------:R-:W-:-:S13]  /*0580*/  ISETP.GT.AND P0, PT, R7, UR4, PT ;  /* 0x0000000407007c0c */ /* 0x000fda000bf04270 */
[----:B-1----:R-:W-:Y:S05]  /*0590*/  @!P0 BRA `(.L_x_895) ;  /* 0xfffffdc000008947 */ /* 0x002fea000383ffff */
.L_x_891:
[----:B------:R-:W-:-:S05]  /*05a0*/  IADD3 R7, -R0, R7, RZ ;  /* 0x0000000700077210 */ /* 0x000fca0007ffe1ff */
[----:B------:R-:W-:-:S05]  /*05b0*/  IMAD R0, R4, c[0x0][0x538], R7 ;  /* 0x00014e0004007a24 */ /* 0x000fca00078e0207 */
[----:B------:R-:W-:Y:S01]  /*05c0*/  ISETP.GT.AND P0, PT, R0, UR4, PT ;  /* 0x0000000400007c0c */ /* 0x000fe2000bf04270 */
[----:B------:R-:W-:-:S12]  /*05d0*/  BRA.DIV ~URZ, `(.L_x_896) ;  /* 0x000214627f007947 */ /* 0x000fd8000b800000 */
[----:B------:R-:W-:-:S04]  /*05e0*/  VOTE.ANY R15, PT, !P0 ;  /* 0x00000000000f7806 */ /* 0x000fc800040e0100 */
.L_x_1143:
[----:B------:R-:W1:Y:S02]  /*05f0*/  POPC R0, R15 ;  /* 0x0000000f00007309 */ /* 0x000e640000000000 */
[----:B-1----:R-:W-:-:S05]  /*0600*/  IADD3 R2, R0, R6, RZ ;  /* 0x0000000600027210 */ /* 0x002fca0007ffe0ff */
[----:B------:R1:W-:Y:S01]  /*0610*/  STL [R1+0x24], R2 ;  /* 0x0000240201007387 */ /* 0x0003e20000100800 */
[----:B------:R-:W-:Y:S05]  /*0620*/  BRA.DIV ~URZ, `(.L_x_897) ;  /* 0x000214527f007947 */ /* 0x000fea000b800000 */
[----:B------:R2:W3:Y:S01]  /*0630*/  SHFL.IDX PT, R12, R9, R0, 0x1f ;  /* 0x00001f00090c7589 */ /* 0x0004e200000e0000 */
[----:B------:R-:W-:-:S03]  /*0640*/  MOV R6, RZ ;  /* 0x000000ff00067202 */ /* 0x000fc60000000f00 */
[----:B------:R2:W4:Y:S04]  /*0650*/  SHFL.IDX PT, R9, R8, R0, 0x1f ;  /* 0x00001f0008097589 */ /* 0x00052800000e0000 */
.L_x_1144:
[----:B------:R-:W-:Y:S01]  /*0660*/  ISETP.NE.AND P0, PT, R15, RZ, PT ;  /* 0x000000ff0f00720c */ /* 0x000fe20003f05270 */
[----:B------:R-:W-:-:S12]  /*0670*/  BSSY B0, `(.L_x_898) ;  /* 0x0000005000007945 */ /* 0x000fd80003800000 */
[----:B------:R-:W-:Y:S05]  /*0680*/  @!P0 BRA `(.L_x_899) ;  /* 0x0000003000008947 */ /* 0x000fea0003800000 */
[----:B--2---:R-:W-:Y:S01]  /*0690*/  IADD3 R0, R0, -0x1, RZ ;  /* 0xffffffff00007810 */ /* 0x004fe20007ffe0ff */
[----:B------:R-:W-:Y:S05]  /*06a0*/  BRA.DIV ~URZ, `(.L_x_900) ;  /* 0x000214b27f007947 */ /* 0x000fea000b800000 */
[----:B------:R2:W1:Y:S02]  /*06b0*/  SHFL.IDX PT, R6, R4, R0, 0x1f ;  /* 0x00001f0004067589 */ /* 0x00046400000e0000 */
.L_x_899:
[----:B------:R-:W-:Y:S05]  /*06c0*/  BSYNC B0 ;  /* 0x0000000000007941 */ /* 0x000fea0003800000 */
.L_x_898:
[----:B-12---:R-:W-:Y:S01]  /*06d0*/  IMAD R0, R6, c[0x0][0x538], R7 ;  /* 0x00014e0006007a24 */ /* 0x006fe200078e0207 */
[----:B----4-:R-:W-:Y:S01]  /*06e0*/  ISETP.NE.AND P0, PT, R9, 0x1, PT ;  /* 0x000000010900780c */ /* 0x010fe20003f05270 */
[----:B------:R-:W-:Y:S03]  /*06f0*/  BSSY B0, `(.L_x_901) ;  /* 0x0000089000007945 */ /* 0x000fe60003800000 */
[----:B------:R1:W-:Y:S01]  /*0700*/  STL [R1+0x18], R0 ;  /* 0x0000180001007387 */ /* 0x0003e20000100800 */
[----:B------:R-:W-:-:S08]  /*0710*/  IADD3 R11, -R0, UR4, RZ ;  /* 0x00000004000b7c10 */ /* 0x000fd0000fffe1ff */
[----:B------:R-:W-:Y:S05]  /*0720*/  @!P0 BRA `(.L_x_902) ;  /* 0x000003f000008947 */ /* 0x000fea0003800000 */
[-C--:B-1-3--:R-:W-:Y:S02]  /*0730*/  IABS R0, R12.reuse ;  /* 0x0000000c00007213 */ /* 0x08afe40000000000 */
        /* <DEDUP_REMOVED lines=59> */
[----:B------:R-:W-:-:S05]  /*0af0*/  IMAD R2, R3, 0x10000, R2 ;  /* 0x0001000003027824 */ /* 0x000fca00078e0202 */
[----:B------:R1:W-:Y:S01]  /*0b00*/  STL [R1+0x20], R2 ;  /* 0x0000200201007387 */ /* 0x0003e20000100800 */
[----:B------:R-:W-:Y:S05]  /*0b10*/  BRA `(.L_x_903) ;  /* 0x0000046000007947 */ /* 0x000fea0003800000 */
.L_x_902:
[----:B------:R-:W2:Y:S01]  /*0b20*/  LDL R3, [R1+0x24] ;  /* 0x0000240001037983 */ /* 0x000ea20000100800 */
[----:B------:R-:W-:-:S04]  /*0b30*/  IMAD.MOV.U32 R2, RZ, RZ, 0x4 ;  /* 0x00000004ff027424 */ /* 0x000fc800078e00ff */
[----:B--2---:R-:W-:-:S05]  /*0b40*/  IMAD.WIDE R2, R3, R2, c[0x0][0x590] ;  /* 0x0001640003027625 */ /* 0x004fca00078e0202 */
[----:B------:R-:W2:Y:S02]  /*0b50*/  LDG.E R7, [R2.64] ;  /* 0x0000000802077981 */ /* 0x000ea4000c1e1900 */
[----:B--23--:R-:W-:-:S05]  /*0b60*/  IMAD R9, R7, R12, RZ ;  /* 0x0000000c07097224 */ /* 0x00cfca00078e02ff */
[-C--:B-1----:R-:W-:Y:S02]  /*0b70*/  IABS R0, R9.reuse ;  /* 0x0000000900007213 */ /* 0x082fe40000000000 */
        /* <DEDUP_REMOVED lines=62> */
[----:B------:R-:W-:-:S05]  /*0f60*/  IMAD R2, R0, R2, R3 ;  /* 0x0000000200027224 */ /* 0x000fca00078e0203 */
[----:B------:R1:W-:Y:S02]  /*0f70*/  STL [R1+0x20], R2 ;  /* 0x0000200201007387 */ /* 0x0003e40000100800 */
.L_x_903:
[----:B------:R-:W-:Y:S05]  /*0f80*/  BSYNC B0 ;  /* 0x0000000000007941 */ /* 0x000fea0003800000 */
.L_x_901:
[----:B------:R-:W-:-:S04]  /*0f90*/  LOP3.LUT R0, RZ, R0, RZ, 0x33, !PT ;  /* 0x00000000ff007212 */ /* 0x000fc800078e33ff */
[----:B------:R-:W-:-:S05]  /*0fa0*/  IADD3 R0, R0, R12, RZ ;  /* 0x0000000c00007210 */ /* 0x000fca0007ffe0ff */
[----:B------:R2:W-:Y:S01]  /*0fb0*/  STL [R1+0x1c], R0 ;  /* 0x00001c0001007387 */ /* 0x0005e20000100800 */
[----:B------:R-:W-:Y:S05]  /*0fc0*/  BRA `(.L_x_904) ;  /* 0x0000006000007947 */ /* 0x000fea0003800000 */
.L_x_892:
[----:B------:R-:W-:Y:S01]  /*0fd0*/  MOV R0, UR4 ;  /* 0x0000000400007c02 */ /* 0x000fe20008000f00 */
[----:B------:R-:W-:Y:S04]  /*0fe0*/  STL [R1+0x1c], RZ ;  /* 0x00001cff01007387 */ /* 0x000fe80000100800 */
[----:B------:R-:W-:Y:S04]  /*0ff0*/  STL [R1+0x20], RZ ;  /* 0x000020ff01007387 */ /* 0x000fe80000100800 */
[----:B------:R1:W-:Y:S02]  /*1000*/  STL [R1+0x18], R0 ;  /* 0x0000180001007387 */ /* 0x0003e40000100800 */
[----:B-1----:R-:W-:-:S05]  /*1010*/  MOV R0, c[0x0][0x53c] ;  /* 0x00014f0000007a02 */ /* 0x002fca0000000f00 */
[----:B------:R1:W-:Y:S02]  /*1020*/  STL [R1+0x24], R0 ;  /* 0x0000240001007387 */ /* 0x0003e40000100800 */
.L_x_904:
[----:B------:R-:W3:Y:S04]  /*1030*/  LDL R4, [R1+0x18] ;  /* 0x0000180001047983 */ /* 0x000ee80000100800 */
[----:B------:R-:W3:Y:S04]  /*1040*/  LDL R5, [R1+0x1c] ;  /* 0x00001c0001057983 */ /* 0x000ee80000100800 */
[----:B------:R-:W3:Y:S04]  /*1050*/  LDL R6, [R1+0x20] ;  /* 0x0000200001067983 */ /* 0x000ee80000100800 */
[----:B------:R-:W3:Y:S01]  /*1060*/  LDL R7, [R1+0x24] ;  /* 0x0000240001077983 */ /* 0x000ee20000100800 */
[----:B------:R-:W-:Y:S01]  /*1070*/  ISETP.NE.AND P0, PT, R13, RZ, PT ;  /* 0x000000ff0d00720c */ /* 0x000fe20003f05270 */
[----:B------:R-:W-:-:S12]  /*1080*/  WARPSYNC 0xffffffff ;  /* 0xffffffff00007948 */ /* 0x000fd80003800000 */
[----:B---3--:R3:W-:Y:S04]  /*1090*/  @!P0 STS.128 [0xe100], R4 ;  /* 0x00e10004ff008388 */ /* 0x0087e80000000c00 */
[----:B------:R-:W-:Y:S06]  /*10a0*/  BAR.ARV 0x5, 0x100 ;  /* 0x0144000000007b1d */ /* 0x000fec0000002000 */
.L_x_890:
[----:B-12---:R-:W2:Y:S02]  /*10b0*/  LDL R0, [R1+0x24] ;  /* 0x0000240001007983 */ /* 0x006ea40000100800 */
[----:B--2---:R-:W-:-:S13]  /*10c0*/  ISETP.GE.AND P0, PT, R0, c[0x0][0x53c], PT ;  /* 0x00014f0000007a0c */ /* 0x004fda0003f06270 */
[----:B------:R-:W-:Y:S05]  /*10d0*/  @P0 EXIT ;  /* 0x000000000000094d */ /* 0x000fea0003800000 */
[----:B------:R-:W1:Y:S01]  /*10e0*/  S2R R17, SR_TID.X ;  /* 0x0000000000117919 */ /* 0x000e620000002100 */
[----:B------:R-:W-:Y:S01]  /*10f0*/  IMAD.MOV.U32 R18, RZ, RZ, 0x20 ;  /* 0x00000020ff127424 */ /* 0x000fe200078e00ff */
[----:B------:R-:W-:Y:S02]  /*1100*/  ULDC UR4, c[0x0][0x2ac] ;  /* 0x0000ab0000047ab9 */ /* 0x000fe40000000800 */
[----:B------:R-:W-:Y:S02]  /*1110*/  ULDC UR6, c[0x0][0x1d0] ;  /* 0x0000740000067ab9 */ /* 0x000fe40000000800 */
[----:B------:R-:W-:Y:S01]  /*1120*/  UIMAD UR6, UR4, UR6, URZ ;  /* 0x00000006040672a4 */ /* 0x000fe2000f8e023f */
[----:B-1----:R-:W-:-:S04]  /*1130*/  SHF.R.S32.HI R14, RZ, 0x1f, R17 ;  /* 0x0000001fff0e7819 */ /* 0x002fc80000011411 */
[CC--:B------:R-:W-:Y:S02]  /*1140*/  LEA.HI R2, R14.reuse, R17.reuse, RZ, 0x4 ;  /* 0x000000110e027211 */ /* 0x0c0fe400078f20ff */
[----:B---3--:R-:W-:Y:S02]  /*1150*/  LEA.HI R7, R14, R17, RZ, 0x2 ;  /* 0x000000110e077211 */ /* 0x008fe400078f10ff */
        /* <DEDUP_REMOVED lines=46> */
[----:B------:R-:W-:Y:S02]  /*1440*/  LEA.HI R13, R4, R21, RZ, 0x2 ;  /* 0x00000015040d7211 */ /* 0x000fe400078f10ff */
[----:B------:R-:W-:Y:S01]  /*1450*/  LOP3.LUT R0, R3, 0x1c0, RZ, 0xc0, !PT ;  /* 0x000001c003007812 */ /* 0x000fe200078ec0ff */
[----:B------:R-:W-:Y:S01]  /*1460*/  IMAD.IADD R2, R7, 0x1, R2 ;  /* 0x0000000107027824 */ /* 0x000fe200078e0202 */
[----:B------:R-:W-:Y:S02]  /*1470*/  SHF.R.S32.HI R4, RZ, 0x2, R13 ;  /* 0x00000002ff047819 */ /* 0x000fe4000001140d */
[----:B------:R-:W-:Y:S01]  /*1480*/  LOP3.LUT R3, R0, 0x8, R5, 0xf8, !PT ;  /* 0x0000000800037812 */ /* 0x000fe200078ef805 */
[----:B------:R-:W-:Y:S01]  /*1490*/  IMAD.SHL.U32 R20, R2, 0x2, RZ ;  /* 0x0000000202147824 */ /* 0x000fe200078e00ff */
[----:B------:R-:W-:Y:S01]  /*14a0*/  SHF.R.U32.HI R0, RZ, 0x3, R0 ;  /* 0x00000003ff007819 */ /* 0x000fe20000011600 */
[----:B------:R-:W-:Y:S01]  /*14b0*/  IMAD.SHL.U32 R2, R12, 0x40, RZ ;  /* 0x000000400c027824 */ /* 0x000fe200078e00ff */
[----:B------:R-:W-:Y:S01]  /*14c0*/  R2P PR, R6, 0x6 ;  /* 0x0000000606007804 */ /* 0x000fe20000000000 */
[----:B------:R-:W-:Y:S01]  /*14d0*/  IMAD R25, R10, 0x10, R4 ;  /* 0x000000100a197824 */ /* 0x000fe200078e0204 */
[----:B------:R-:W-:Y:S01]  /*14e0*/  LOP3.LUT R0, R3, R0, RZ, 0x3c, !PT ;  /* 0x0000000003007212 */ /* 0x000fe200078e3cff */
[----:B------:R-:W-:Y:S01]  /*14f0*/  IMAD R5, R11, 0x200, R8 ;  /* 0x000002000b057824 */ /* 0x000fe200078e0208 */
[----:B------:R-:W-:-:S02]  /*1500*/  LOP3.LUT R6, R6, 0x1, RZ, 0xc0, !PT ;  /* 0x0000000106067812 */ /* 0x000fc400078ec0ff */
[----:B------:R-:W-:Y:S01]  /*1510*/  LOP3.LUT R4, R0, 0xfffffe00, R2, 0xf8, !PT ;  /* 0xfffffe0000047812 */ /* 0x000fe200078ef802 */
[----:B------:R-:W-:Y:S01]  /*1520*/  STL [R1+0x68], R25 ;  /* 0x0000681901007387 */ /* 0x000fe20000100800 */
[----:B------:R-:W-:Y:S01]  /*1530*/  LEA.HI R0, R14, R17, RZ, 0x6 ;  /* 0x000000110e007211 */ /* 0x000fe200078f30ff */
[----:B------:R-:W-:Y:S01]  /*1540*/  IMAD.MOV.U32 R17, RZ, RZ, 0x40 ;  /* 0x00000040ff117424 */ /* 0x000fe200078e00ff */
[----:B------:R-:W-:Y:S01]  /*1550*/  ISETP.NE.U32.AND P0, PT, R6, 0x1, PT ;  /* 0x000000010600780c */ /* 0x000fe20003f05070 */
[----:B------:R-:W-:Y:S01]  /*1560*/  STL [R1+0x30], R20 ;  /* 0x0000301401007387 */ /* 0x000fe20000100800 */
[----:B------:R-:W-:Y:S01]  /*1570*/  SHF.R.S32.HI R101, RZ, 0x3, R101 ;  /* 0x00000003ff657819 */ /* 0x000fe20000011465 */
[----:B------:R-:W-:Y:S01]  /*1580*/  IMAD.SHL.U32 R0, R0, 0x8, RZ ;  /* 0x0000000800007824 */ /* 0x000fe200078e00ff */
[----:B------:R-:W-:Y:S02]  /*1590*/  IADD3 R3, R20, 0x80, RZ ;  /* 0x0000008014037810 */ /* 0x000fe40007ffe0ff */
[----:B------:R-:W-:-:S02]  /*15a0*/  IADD3 R22, R101, 0x20, RZ ;  /* 0x0000002065167810 */ /* 0x000fc40007ffe0ff */
[----:B------:R-:W-:Y:S01]  /*15b0*/  LOP3.LUT R7, R0, 0xfffffe00, RZ, 0xc0, !PT ;  /* 0xfffffe0000077812 */ /* 0x000fe200078ec0ff */
[C---:B------:R-:W-:Y:S01]  /*15c0*/  IMAD.SHL.U32 R0, R101.reuse, 0x40, RZ ;  /* 0x0000004065007824 */ /* 0x040fe200078e00ff */
[C---:B------:R-:W-:Y:S01]  /*15d0*/  IADD3 R23, R101.reuse, 0x40, RZ ;  /* 0x0000004065177810 */ /* 0x040fe20007ffe0ff */
[----:B------:R-:W-:Y:S01]  /*15e0*/  IMAD.SHL.U32 R6, R22, 0x40, RZ ;  /* 0x0000004016067824 */ /* 0x000fe200078e00ff */
[----:B------:R-:W-:Y:S02]  /*15f0*/  IADD3 R12, R101, 0x60, RZ ;  /* 0x00000060650c7810 */ /* 0x000fe40007ffe0ff */
[C---:B------:R-:W-:Y:S02]  /*1600*/  LOP3.LUT P4, RZ, R9.reuse, 0x2, RZ, 0xc0, !PT ;  /* 0x0000000209ff7812 */ /* 0x040fe4000788c0ff */
[----:B------:R-:W-:Y:S02]  /*1610*/  LOP3.LUT P3, RZ, R9, 0x4, RZ, 0xc0, !PT ;  /* 0x0000000409ff7812 */ /* 0x000fe4000786c0ff */
[----:B------:R-:W-:-:S02]  /*1620*/  SHF.R.S32.HI R9, RZ, 0x1f, R22 ;  /* 0x0000001fff097819 */ /* 0x000fc40000011416 */
[----:B------:R-:W-:Y:S02]  /*1630*/  IADD3 R19, R20, 0x70, RZ ;  /* 0x0000007014137810 */ /* 0x000fe40007ffe0ff */
[----:B------:R-:W-:Y:S02]  /*1640*/  SHF.R.S32.HI R8, RZ, 0x1f, R23 ;  /* 0x0000001fff087819 */ /* 0x000fe40000011417 */
[----:B------:R-:W-:Y:S01]  /*1650*/  @P0 IADD3 R19, R3, 0x10, RZ ;  /* 0x0000001003130810 */ /* 0x000fe20007ffe0ff */
[----:B------:R-:W-:Y:S01]  /*1660*/  IMAD.SHL.U32 R3, R23, 0x40, RZ ;  /* 0x0000004017037824 */ /* 0x000fe200078e00ff */
[--C-:B------:R-:W-:Y:S01]  /*1670*/  SHF.R.S32.HI R2, RZ, 0x1f, R101.reuse ;  /* 0x0000001fff027819 */ /* 0x100fe20000011465 */
[----:B------:R-:W-:Y:S01]  /*1680*/  IMAD.SHL.U32 R2, R12, 0x40, RZ ;  /* 0x000000400c027824 */ /* 0x000fe200078e00ff */
[----:B------:R-:W-:Y:S01]  /*1690*/  SHF.R.S32.HI R10, RZ, 0x1f, R12 ;  /* 0x0000001fff0a7819 */ /* 0x000fe2000001140c */
[----:B------:R-:W-:Y:S01]  /*16a0*/  STL [R1+0x34], R19 ;  /* 0x0000341301007387 */ /* 0x000fe20000100800 */
[----:B------:R-:W-:Y:S01]  /*16b0*/  LOP3.LUT R11, R0, 0x1c0, RZ, 0xc0, !PT ;  /* 0x000001c0000b7812 */ /* 0x000fe200078ec0ff */
[----:B------:R-:W-:Y:S01]  /*16c0*/  IMAD R0, R102, 0x20, R101 ;  /* 0x0000002066007824 */ /* 0x000fe200078e0265 */
[----:B------:R-:W-:-:S02]  /*16d0*/  LEA.HI R9, R9, R22, RZ, 0x3 ;  /* 0x0000001609097211 */ /* 0x000fc400078f18ff */
[----:B------:R-:W-:Y:S02]  /*16e0*/  LOP3.LUT R22, R6, 0x1c0, RZ, 0xc0, !PT ;  /* 0x000001c006167812 */ /* 0x000fe400078ec0ff */
[----:B------:R-:W-:Y:S02]  /*16f0*/  LEA.HI R8, R8, R23, RZ, 0x3 ;  /* 0x0000001708087211 */ /* 0x000fe400078f18ff */
[----:B------:R-:W-:Y:S02]  /*1700*/  LEA.HI R6, R10, R12, RZ, 0x3 ;  /* 0x0000000c0a067211 */ /* 0x000fe400078f18ff */
[----:B------:R-:W-:Y:S02]  /*1710*/  LOP3.LUT R10, R11, 0x38, R76, 0xf8, !PT ;  /* 0x000000380b0a7812 */ /* 0x000fe400078ef84c */
[----:B------:R-:W-:Y:S01]  /*1720*/  SHF.R.U32.HI R23, RZ, 0x3, R11 ;  /* 0x00000003ff177819 */ /* 0x000fe2000001160b */
[----:B------:R-:W-:Y:S01]  /*1730*/  IMAD.SHL.U32 R6, R6, 0x40, RZ ;  /* 0x0000004006067824 */ /* 0x000fe200078e00ff */
[----:B------:R-:W-:Y:S01]  /*1740*/  LOP3.LUT R14, R3, 0x1c0, RZ, 0xc0, !PT ;  /* 0x000001c0030e7812 */ /* 0x000fe200078ec0ff */
[----:B------:R-:W-:Y:S01]  /*1750*/  IMAD.SHL.U32 R3, R8, 0x40, RZ ;  /* 0x0000004008037824 */ /* 0x000fe200078e00ff */
[----:B------:R-:W-:Y:S01]  /*1760*/  LOP3.LUT R12, R2, 0x1c0, RZ, 0xc0, !PT ;  /* 0x000001c0020c7812 */ /* 0x000fe200078ec0ff */
[----:B------:R-:W-:Y:S01]  /*1770*/  IMAD.SHL.U32 R2, R9, 0x40, RZ ;  /* 0x0000004009027824 */ /* 0x000fe200078e00ff */
[----:B------:R-:W-:-:S02]  /*1780*/  LOP3.LUT R11, R13, 0x7ffffffc, RZ, 0xc0, !PT ;  /* 0x7ffffffc0d0b7812 */ /* 0x000fc400078ec0ff */
[----:B------:R-:W-:Y:S02]  /*1790*/  LOP3.LUT R26, R10, R23, RZ, 0x3c, !PT ;  /* 0x000000170a1a7212 */ /* 0x000fe400078e3cff */
[----:B------:R-:W-:Y:S01]  /*17a0*/  LOP3.LUT R9, R22, 0x38, R76, 0xf8, !PT ;  /* 0x0000003816097812 */ /* 0x000fe200078ef84c */
[----:B------:R-:W-:Y:S01]  /*17b0*/  IMAD.IADD R11, R21, 0x1, -R11 ;  /* 0x00000001150b7824 */ /* 0x000fe200078e0a0b */
[----:B------:R-:W-:Y:S01]  /*17c0*/  SHF.R.U32.HI R24, RZ, 0x3, R22 ;  /* 0x00000003ff187819 */ /* 0x000fe20000011616 */
[----:B------:R1:W-:Y:S01]  /*17d0*/  STL [R1+0x60], R26 ;  /* 0x0000601a01007387 */ /* 0x0003e20000100800 */
[----:B------:R-:W-:Y:S01]  /*17e0*/  LOP3.LUT R10, R14, 0x38, R76, 0xf8, !PT ;  /* 0x000000380e0a7812 */ /* 0x000fe200078ef84c */
[----:B------:R-:W-:Y:S01]  /*17f0*/  IMAD.SHL.U32 R245, R11, 0x2, RZ ;  /* 0x000000020bf57824 */ /* 0x000fe200078e00ff */
[----:B------:R-:W-:Y:S02]  /*1800*/  SHF.R.U32.HI R23, RZ, 0x3, R14 ;  /* 0x00000003ff177819 */ /* 0x000fe4000001160e */
[----:B------:R-:W-:-:S02]  /*1810*/  LOP3.LUT R14, R12, 0x38, R76, 0xf8, !PT ;  /* 0x000000380c0e7812 */ /* 0x000fc400078ef84c */
[----:B------:R-:W-:Y:S02]  /*1820*/  SHF.R.U32.HI R22, RZ, 0x3, R12 ;  /* 0x00000003ff167819 */ /* 0x000fe4000001160c */
[----:B------:R-:W-:Y:S02]  /*1830*/  IADD3 R100, R78, 0x20, RZ ;  /* 0x000000204e647810 */ /* 0x000fe40007ffe0ff */
[----:B------:R-:W-:Y:S02]  /*1840*/  LOP3.LUT R12, R2, 0xfffffe00, RZ, 0xc0, !PT ;  /* 0xfffffe00020c7812 */ /* 0x000fe400078ec0ff */
[----:B------:R-:W-:Y:S01]  /*1850*/  LOP3.LUT R13, R3, 0xfffffe00, RZ, 0xc0, !PT ;  /* 0xfffffe00030d7812 */ /* 0x000fe200078ec0ff */
[----:B------:R-:W-:Y:S01]  /*1860*/  IMAD R3, R16, 0x8, R25 ;  /* 0x0000000810037824 */ /* 0x000fe200078e0219 */
[----:B------:R-:W-:Y:S02]  /*1870*/  LOP3.LUT R21, R6, 0xfffffe00, RZ, 0xc0, !PT ;  /* 0xfffffe0006157812 */ /* 0x000fe400078ec0ff */
[----:B------:R-:W-:-:S02]  /*1880*/  SHF.R.S32.HI R8, RZ, 0x1f, R100 ;  /* 0x0000001fff087819 */ /* 0x000fc40000011464 */
[----:B------:R-:W-:Y:S02]  /*1890*/  LOP3.LUT R11, R12, R9, R24, 0xf6, !PT ;  /* 0x000000090c0b7212 */ /* 0x000fe400078ef618 */
[----:B------:R-:W-:Y:S01]  /*18a0*/  LOP3.LUT R10, R13, R10, R23, 0xf6, !PT ;  /* 0x0000000a0d0a7212 */ /* 0x000fe200078ef617 */
[----:B------:R2:W-:Y:S01]  /*18b0*/  STL [R1+0x2c], R8 ;  /* 0x00002c0801007387 */ /* 0x0005e20000100800 */
[----:B------:R-:W-:Y:S02]  /*18c0*/  LOP3.LUT R9, R21, R14, R22, 0xf6, !PT ;  /* 0x0000000e15097212 */ /* 0x000fe400078ef616 */
[----:B------:R-:W-:Y:S01]  /*18d0*/  LEA R11, R11, 0x100, 0x1 ;  /* 0x000001000b0b7811 */ /* 0x000fe200078e08ff */
[----:B------:R-:W-:Y:S01]  /*18e0*/  STL [R1+0x64], R21 ;  /* 0x0000641501007387 */ /* 0x000fe20000100800 */
[----:B------:R-:W-:Y:S02]  /*18f0*/  LEA R188, R5, 0x8100, 0x1 ;  /* 0x0000810005bc7811 */ /* 0x000fe400078e08ff */
[----:B------:R-:W-:Y:S01]  /*1900*/  LEA R10, R10, 0x100, 0x1 ;  /* 0x000001000a0a7811 */ /* 0x000fe200078e08ff */
[----:B------:R3:W-:Y:S01]  /*1910*/  STL [R1+0x14], R3 ;  /* 0x0000140301007387 */ /* 0x0007e20000100800 */
[----:B------:R-:W-:-:S02]  /*1920*/  LOP3.LUT R2, R26, R7, RZ, 0xfc, !PT ;  /* 0x000000071a027212 */ /* 0x000fc400078efcff */
[----:B------:R-:W-:Y:S01]  /*1930*/  LEA R5, R9, 0x100, 0x1 ;  /* 0x0000010009057811 */ /* 0x000fe200078e08ff */
[----:B------:R4:W-:Y:S01]  /*1940*/  STL [R1+0x58], R11 ;  /* 0x0000580b01007387 */ /* 0x0009e20000100800 */
[C---:B------:R-:W-:Y:S01]  /*1950*/  IADD3 R28, R245.reuse, 0x8, RZ ;  /* 0x00000008f51c7810 */ /* 0x040fe20007ffe0ff */
[----:B------:R-:W-:Y:S01]  /*1960*/  IMAD.SHL.U32 R241, R2, 0x2, RZ ;  /* 0x0000000202f17824 */ /* 0x000fe200078e00ff */
[C---:B-1----:R-:W-:Y:S01]  /*1970*/  IADD3 R26, R245.reuse, 0x18, RZ ;  /* 0x00000018f51a7810 */ /* 0x042fe20007ffe0ff */
[----:B------:R1:W-:Y:S01]  /*1980*/  STL [R1+0x54], R10 ;  /* 0x0000540a01007387 */ /* 0x0003e20000100800 */
[----:B------:R-:W-:Y:S02]  /*1990*/  SEL R6, R18, 0xffffffe0, !P1 ;  /* 0xffffffe012067807 */ /* 0x000fe40004800000 */
[C---:B------:R-:W-:Y:S01]  /*19a0*/  IADD3 R23, R245.reuse, 0x30, RZ ;  /* 0x00000030f5177810 */ /* 0x040fe20007ffe0ff */
[----:B------:R5:W-:Y:S01]  /*19b0*/  STL [R1+0x50], R5 ;  /* 0x0000500501007387 */ /* 0x000be20000100800 */
[----:B------:R-:W-:-:S02]  /*19c0*/  IADD3 R14, R245, 0x60, RZ ;  /* 0x00000060f50e7810 */ /* 0x000fc40007ffe0ff */
[----:B------:R-:W-:Y:S02]  /*19d0*/  SHF.R.S32.HI R9, RZ, 0x1f, R28 ;  /* 0x0000001fff097819 */ /* 0x000fe4000001141c */
[----:B------:R-:W-:Y:S02]  /*19e0*/  SHF.R.S32.HI R9, RZ, 0x1f, R26 ;  /* 0x0000001fff097819 */ /* 0x000fe4000001141a */
[----:B------:R-:W-:Y:S02]  /*19f0*/  SHF.R.S32.HI R9, RZ, 0x1f, R23 ;  /* 0x0000001fff097819 */ /* 0x000fe40000011417 */
[----:B--2---:R-:W-:Y:S02]  /*1a00*/  SEL R8, R17, 0xffffffc0, !P2 ;  /* 0xffffffc011087807 */ /* 0x004fe40005000000 */
[----:B------:R-:W-:Y:S02]  /*1a10*/  LEA R189, R4, 0x100, 0x1 ;  /* 0x0000010004bd7811 */ /* 0x000fe400078e08ff */
[----:B---3--:R-:W-:-:S02]  /*1a20*/  SEL R3, R18, 0xffffffe0, !P4 ;  /* 0xffffffe012037807 */ /* 0x008fc40006000000 */
[C---:B------:R-:W-:Y:S02]  /*1a30*/  IADD3 R18, R245.reuse, 0x48, RZ ;  /* 0x00000048f5127810 */ /* 0x040fe40007ffe0ff */
[----:B----4-:R-:W-:Y:S01]  /*1a40*/  IADD3 R11, R245, 0x68, RZ ;  /* 0x00000068f50b7810 */ /* 0x010fe20007ffe0ff */
[----:B------:R-:W-:Y:S01]  /*1a50*/  IMAD.IADD R190, R3, 0x1, R189 ;  /* 0x0000000103be7824 */ /* 0x000fe200078e02bd */
[----:B------:R-:W-:Y:S02]  /*1a60*/  SHF.R.S32.HI R9, RZ, 0x1f, R18 ;  /* 0x0000001fff097819 */ /* 0x000fe40000011412 */
[----:B------:R-:W-:Y:S01]  /*1a70*/  SHF.R.S32.HI R9, RZ, 0x1f, R14 ;  /* 0x0000001fff097819 */ /* 0x000fe2000001140e */
[----:B------:R-:W-:Y:S01]  /*1a80*/  IMAD.IADD R9, R20, 0x1, R6 ;  /* 0x0000000114097824 */ /* 0x000fe200078e0206 */
[C---:B-1----:R-:W-:Y:S01]  /*1a90*/  IADD3 R10, R245.reuse, 0x70, RZ ;  /* 0x00000070f50a7810 */ /* 0x042fe20007ffe0ff */
[----:B------:R-:W-:Y:S01]  /*1aa0*/  IMAD.IADD R6, R6, 0x1, R19 ;  /* 0x0000000106067824 */ /* 0x000fe200078e0213 */
[----:B-----5:R-:W-:-:S02]  /*1ab0*/  IADD3 R5, R245, 0x78, RZ ;  /* 0x00000078f5057810 */ /* 0x020fc40007ffe0ff */
[----:B------:R-:W-:Y:S01]  /*1ac0*/  SHF.R.S32.HI R11, RZ, 0x1f, R11 ;  /* 0x0000001fff0b7819 */ /* 0x000fe2000001140b */
[----:B------:R1:W-:Y:S01]  /*1ad0*/  STL [R1+0x3c], R9 ;  /* 0x00003c0901007387 */ /* 0x0003e20000100800 */
[----:B------:R-:W-:Y:S01]  /*1ae0*/  SHF.R.S32.HI R11, RZ, 0x1f, R5 ;  /* 0x0000001fff0b7819 */ /* 0x000fe20000011405 */
[----:B------:R-:W-:Y:S01]  /*1af0*/  IMAD.IADD R5, R4, 0x1, R15 ;  /* 0x0000000104057824 */ /* 0x000fe200078e020f */
[----:B------:R-:W-:Y:S01]  /*1b00*/  SHF.R.S32.HI R10, RZ, 0x1f, R10 ;  /* 0x0000001fff0a7819 */ /* 0x000fe2000001140a */
[--C-:B------:R-:W-:Y:S01]  /*1b10*/  IMAD.IADD R10, R20, 0x1, R8.reuse ;  /* 0x00000001140a7824 */ /* 0x100fe200078e0208 */
[----:B------:R-:W-:Y:S01]  /*1b20*/  SEL R2, R17, 0xffffffc0, !P3 ;  /* 0xffffffc011027807 */ /* 0x000fe20005800000 */
[----:B------:R-:W-:Y:S01]  /*1b30*/  IMAD.IADD R4, R6, 0x1, R8 ;  /* 0x0000000106047824 */ /* 0x000fe200078e0208 */
[----:B------:R-:W-:Y:S01]  /*1b40*/  LEA R205, R5, 0x100, 0x1 ;  /* 0x0000010005cd7811 */ /* 0x000fe200078e08ff */
[----:B------:R-:W-:Y:S01]  /*1b50*/  IMAD.IADD R5, R8, 0x1, R19 ;  /* 0x0000000108057824 */ /* 0x000fe200078e0213 */
[----:B------:R2:W-:Y:S01]  /*1b60*/  STL [R1+0x4c], R10 ;  /* 0x00004c0a01007387 */ /* 0x0005e20000100800 */
[----:B------:R-:W-:Y:S01]  /*1b70*/  IADD3 R211, R76, 0x40, RZ ;  /* 0x000000404cd37810 */ /* 0x000fe20007ffe0ff */
[C---:B------:R-:W-:Y:S01]  /*1b80*/  IMAD.IADD R192, R2.reuse, 0x1, R189 ;  /* 0x0000000102c07824 */ /* 0x040fe200078e02bd */
[----:B------:R-:W-:Y:S01]  /*1b90*/  IADD3 R27, R245, 0x10, RZ ;  /* 0x00000010f51b7810 */ /* 0x000fe20007ffe0ff */
[----:B------:R-:W-:Y:S01]  /*1ba0*/  IMAD.IADD R206, R205, 0x1, R3 ;  /* 0x00000001cdce7824 */ /* 0x000fe200078e0203 */
[----:B------:R-:W-:Y:S01]  /*1bb0*/  IADD3 R25, R245, 0x20, RZ ;  /* 0x00000020f5197810 */ /* 0x000fe20007ffe0ff */
[----:B------:R-:W-:Y:S01]  /*1bc0*/  IMAD.IADD R208, R205, 0x1, R2 ;  /* 0x00000001cdd07824 */ /* 0x000fe200078e0202 */
[C---:B------:R-:W-:Y:S01]  /*1bd0*/  IADD3 R24, R245.reuse, 0x28, RZ ;  /* 0x00000028f5187810 */ /* 0x040fe20007ffe0ff */
[----:B------:R-:W-:Y:S01]  /*1be0*/  IMAD.IADD R191, R2, 0x1, R190 ;  /* 0x0000000102bf7824 */ /* 0x000fe200078e02be */
[C---:B------:R-:W-:Y:S01]  /*1bf0*/  IADD3 R22, R245.reuse, 0x38, RZ ;  /* 0x00000038f5167810 */ /* 0x040fe20007ffe0ff */
[----:B------:R-:W-:Y:S01]  /*1c00*/  IMAD.IADD R207, R206, 0x1, R2 ;  /* 0x00000001cecf7824 */ /* 0x000fe200078e0202 */
[----:B------:R-:W-:-:S02]  /*1c10*/  IADD3 R21, R245, 0x40, RZ ;  /* 0x00000040f5157810 */ /* 0x000fc40007ffe0ff */
[C---:B------:R-:W-:Y:S02]  /*1c20*/  IADD3 R17, R245.reuse, 0x50, RZ ;  /* 0x00000050f5117810 */ /* 0x040fe40007ffe0ff */
[----:B------:R-:W-:Y:S01]  /*1c30*/  IADD3 R16, R245, 0x58, RZ ;  /* 0x00000058f5107810 */ /* 0x000fe20007ffe0ff */
[----:B-1----:R-:W-:Y:S01]  /*1c40*/  IMAD.IADD R9, R8, 0x1, R9 ;  /* 0x0000000108097824 */ /* 0x002fe200078e0209 */
[----:B------:R-:W-:Y:S02]  /*1c50*/  SHF.R.S32.HI R77, RZ, 0x1f, R76 ;  /* 0x0000001fff4d7819 */ /* 0x000fe4000001144c */
[----:B------:R-:W-:Y:S02]  /*1c60*/  SHF.R.S32.HI R79, RZ, 0x1f, R78 ;  /* 0x0000001fff4f7819 */ /* 0x000fe4000001144e */
[----:B------:R2:W-:Y:S01]  /*1c70*/  STL [R1+0x48], R9 ;  /* 0x0000480901007387 */ /* 0x0005e20000100800 */
[----:B------:R-:W-:Y:S02]  /*1c80*/  SHF.R.S32.HI R237, RZ, 0x1f, R211 ;  /* 0x0000001fffed7819 */ /* 0x000fe400000114d3 */
[----:B------:R-:W-:Y:S01]  /*1c90*/  SHF.R.S32.HI R27, RZ, 0x1f, R27 ;  /* 0x0000001fff1b7819 */ /* 0x000fe2000001141b */
[----:B------:R2:W-:Y:S01]  /*1ca0*/  STL [R1+0x38], R6 ;  /* 0x0000380601007387 */ /* 0x0005e20000100800 */
[----:B------:R-:W-:-:S02]  /*1cb0*/  SHF.R.S32.HI R25, RZ, 0x1f, R25 ;  /* 0x0000001fff197819 */ /* 0x000fc40000011419 */
[----:B------:R-:W-:Y:S01]  /*1cc0*/  SHF.R.S32.HI R24, RZ, 0x1f, R24 ;  /* 0x0000001fff187819 */ /* 0x000fe20000011418 */
[----:B------:R2:W-:Y:S01]  /*1cd0*/  STL [R1+0x44], R5 ;  /* 0x0000440501007387 */ /* 0x0005e20000100800 */
[----:B------:R-:W-:Y:S02]  /*1ce0*/  SHF.R.S32.HI R22, RZ, 0x1f, R22 ;  /* 0x0000001fff167819 */ /* 0x000fe40000011416 */
[----:B------:R-:W-:Y:S01]  /*1cf0*/  SHF.R.S32.HI R21, RZ, 0x1f, R21 ;  /* 0x0000001fff157819 */ /* 0x000fe20000011415 */
[----:B------:R2:W-:Y:S01]  /*1d00*/  STL [R1+0x40], R4 ;  /* 0x0000400401007387 */ /* 0x0005e20000100800 */
[----:B------:R-:W-:Y:S02]  /*1d10*/  SHF.R.S32.HI R17, RZ, 0x1f, R17 ;  /* 0x0000001fff117819 */ /* 0x000fe40000011411 */
[----:B------:R-:W-:Y:S02]  /*1d20*/  SHF.R.S32.HI R16, RZ, 0x1f, R16 ;  /* 0x0000001fff107819 */ /* 0x000fe40000011410 */
.L_x_1140:
[----:B------:R-:W3:Y:S01]  /*1d30*/  LDL R27, [R1+0x24] ;  /* 0x00002400011b7983 */ /* 0x000ee20000100800 */
[----:B------:R-:W-:Y:S01]  /*1d40*/  ISETP.NE.U32.AND P0, PT, RZ, c[0x0][0x370], PT ;  /* 0x0000dc00ff007a0c */ /* 0x000fe20003f05070 */
[----:B------:R-:W-:Y:S01]  /*1d50*/  IMAD.MOV.U32 R20, RZ, RZ, 0x4 ;  /* 0x00000004ff147424 */ /* 0x000fe200078e00ff */
[----:B------:R-:W-:Y:S01]  /*1d60*/  ISETP.NE.U32.AND P1, PT, RZ, c[0x0][0x360], PT ;  /* 0x0000d800ff007a0c */ /* 0x000fe20003f25070 */
[----:B------:R-:W-:Y:S01]  /*1d70*/  IMAD.MOV.U32 R16, RZ, RZ, RZ ;  /* 0x000000ffff107224 */ /* 0x000fe200078e00ff */
[----:B------:R-:W-:Y:S01]  /*1d80*/  ISETP.NE.AND.EX P2, PT, RZ, c[0x0][0x374], PT, P0 ;  /* 0x0000dd00ff007a0c */ /* 0x000fe20003f45300 */
[----:B------:R-:W-:Y:S01]  /*1d90*/  IMAD.MOV.U32 R144, RZ, RZ, RZ ;  /* 0x000000ffff907224 */ /* 0x000fe200078e00ff */
[----:B------:R-:W-:Y:S01]  /*1da0*/  ISETP.NE.AND.EX P0, PT, RZ, c[0x0][0x364], PT, P1 ;  /* 0x0000d900ff007a0c */ /* 0x000fe20003f05310 */
[----:B------:R-:W-:Y:S01]  /*1db0*/  CS2R R18, SRZ ;  /* 0x0000000000127805 */ /* 0x000fe2000001ff00 */
[----:B------:R-:W-:-:S02]  /*1dc0*/  ISETP.NE.U32.AND P1, PT, RZ, c[0x0][0x348], PT ;  /* 0x0000d200ff007a0c */ /* 0x000fc40003f25070 */
[----:B------:R-:W-:Y:S02]  /*1dd0*/  ISETP.NE.U32.AND P3, PT, RZ, c[0x0][0x350], PT ;  /* 0x0000d400ff007a0c */ /* 0x000fe40003f65070 */
[----:B------:R-:W-:Y:S02]  /*1de0*/  ISETP.NE.U32.AND P4, PT, RZ, c[0x0][0x358], PT ;  /* 0x0000d600ff007a0c */ /* 0x000fe40003f85070 */
[----:B------:R-:W-:Y:S02]  /*1df0*/  ISETP.NE.AND.EX P1, PT, RZ, c[0x0][0x34c], PT, P1 ;  /* 0x0000d300ff007a0c */ /* 0x000fe40003f25310 */
[----:B------:R-:W-:Y:S02]  /*1e00*/  ISETP.NE.AND.EX P3, PT, RZ, c[0x0][0x354], PT, P3 ;  /* 0x0000d500ff007a0c */ /* 0x000fe40003f65330 */
[----:B------:R-:W-:Y:S01]  /*1e10*/  ISETP.NE.AND.EX P4, PT, RZ, c[0x0][0x35c], PT, P4 ;  /* 0x0000d700ff007a0c */ /* 0x000fe20003f85340 */
[----:B---3--:R-:W-:-:S04]  /*1e20*/  @P2 IMAD.WIDE R14, R27, R20, c[0x0][0x370] ;  /* 0x0000dc001b0e2625 */ /* 0x008fc800078e0214 */
[CC--:B--2---:R-:W-:Y:S01]  /*1e30*/  @P0 IMAD.WIDE R10, R27.reuse, R20.reuse, c[0x0][0x360] ;  /* 0x0000d8001b0a0625 */ /* 0x0c4fe200078e0214 */
[----:B------:R-:W2:Y:S03]  /*1e40*/  @P2 LDG.E R16, [R14.64] ;  /* 0x000000080e102981 */ /* 0x000ea6000c1e1900 */
[CC--:B------:R-:W-:Y:S01]  /*1e50*/  IMAD.WIDE R8, R27.reuse, R20.reuse, c[0x0][0x348] ;  /* 0x0000d2001b087625 */ /* 0x0c0fe200078e0214 */
[----:B------:R1:W5:Y:S03]  /*1e60*/  @P0 LDG.E R243, [R10.64] ;  /* 0x000000080af30981 */ /* 0x000366000c1e1900 */
[CC--:B------:R-:W-:Y:S01]  /*1e70*/  IMAD.WIDE R4, R27.reuse, R20.reuse, c[0x0][0x350] ;  /* 0x0000d4001b047625 */ /* 0x0c0fe200078e0214 */
[----:B------:R1:W5:Y:S03]  /*1e80*/  @P1 LDG.E R144, [R8.64] ;  /* 0x0000000808901981 */ /* 0x000366000c1e1900 */
[----:B------:R-:W-:Y:S01]  /*1e90*/  IMAD.WIDE R2, R27, R20, c[0x0][0x358] ;  /* 0x0000d6001b027625 */ /* 0x000fe200078e0214 */
[----:B------:R1:W5:Y:S04]  /*1ea0*/  @P3 LDG.E R19, [R4.64] ;  /* 0x0000000804133981 */ /* 0x000368000c1e1900 */
[----:B------:R1:W5:Y:S01]  /*1eb0*/  @P4 LDG.E R18, [R2.64] ;  /* 0x0000000802124981 */ /* 0x000362000c1e1900 */
[----:B------:R-:W-:Y:S03]  /*1ec0*/  YIELD ;  /* 0x0000000000007946 */ /* 0x000fe60003800000 */
[----:B--2---:R1:W-:Y:S01]  /*1ed0*/  STL [R1+0x10], R16 ;  /* 0x0000101001007387 */ /* 0x0043e20000100800 */
[----:B------:R-:W-:Y:S05]  /*1ee0*/  @P0 BRA `(.L_x_905) ;  /* 0x0000005000000947 */ /* 0x000fea0003800000 */
[----:B-----5:R-:W-:Y:S01]  /*1ef0*/  MOV R243, c[0x0][0x168] ;  /* 0x00005a0000f37a02 */ /* 0x020fe20000000f00 */
[----:B------:R-:W-:Y:S05]  /*1f00*/  @!P1 BRA `(.L_x_905) ;  /* 0x0000003000009947 */ /* 0x000fea0003800000 */
[----:B-1----:R-:W2:Y:S04]  /*1f10*/  LDG.E R10, [R8.64] ;  /* 0x00000008080a7981 */ /* 0x002ea8000c1e1900 */
[----:B------:R-:W2:Y:S02]  /*1f20*/  LDG.E R6, [R8.64+0x4] ;  /* 0x0000040808067981 */ /* 0x000ea4000c1e1900 */
[----:B--2---:R-:W-:-:S02]  /*1f30*/  IADD3 R243, -R10, R6, RZ ;  /* 0x000000060af37210 */ /* 0x004fc40007ffe1ff */
.L_x_905:
[----:B------:R-:W-:-:S04]  /*1f40*/  ISETP.NE.U32.AND P0, PT, RZ, c[0x0][0x368], PT ;  /* 0x0000da00ff007a0c */ /* 0x000fc80003f05070 */
[----:B------:R-:W-:-:S13]  /*1f50*/  ISETP.NE.AND.EX P0, PT, RZ, c[0x0][0x36c], PT, P0 ;  /* 0x0000db00ff007a0c */ /* 0x000fda0003f05300 */
[----:B------:R-:W-:Y:S05]  /*1f60*/  @!P0 BRA `(.L_x_906) ;  /* 0x0000003000008947 */ /* 0x000fea0003800000 */
[----:B-1----:R-:W-:-:S05]  /*1f70*/  IMAD.WIDE R4, R27, R20, c[0x0][0x368] ;  /* 0x0000da001b047625 */ /* 0x002fca00078e0214 */
[----:B------:R1:W5:Y:S01]  /*1f80*/  LDG.E R17, [R4.64] ;  /* 0x0000000804117981 */ /* 0x000362000c1e1900 */
[----:B------:R-:W-:Y:S05]  /*1f90*/  BRA `(.L_x_907) ;  /* 0x0000005000007947 */ /* 0x000fea0003800000 */
.L_x_906:
[----:B------:R-:W-:Y:S01]  /*1fa0*/  MOV R17, UR6 ;  /* 0x0000000600117c02 */ /* 0x000fe20008000f00 */
[----:B------:R-:W-:Y:S05]  /*1fb0*/  @!P3 BRA `(.L_x_907) ;  /* 0x000000300000b947 */ /* 0x000fea0003800000 */
[----:B------:R2:W3:Y:S04]  /*1fc0*/  LDG.E R6, [R4.64] ;  /* 0x0000000804067981 */ /* 0x0004e8000c1e1900 */
[----:B-12---:R-:W3:Y:S02]  /*1fd0*/  LDG.E R4, [R4.64+0x4] ;  /* 0x0000040804047981 */ /* 0x006ee4000c1e1900 */
[----:B---3--:R-:W-:Y:S02]  /*1fe0*/  IADD3 R17, -R6, R4, RZ ;  /* 0x0000000406117210 */ /* 0x008fe40007ffe1ff */
.L_x_907:
[----:B------:R-:W2:Y:S04]  /*1ff0*/  LDL.LU R6, [R1+0x1c] ;  /* 0x00001c0001067983 */ /* 0x000ea80000300800 */
[----:B-1----:R1:W3:Y:S04]  /*2000*/  @P4 LDG.E R5, [R2.64] ;  /* 0x0000000802054981 */ /* 0x0022e8000c1e1900 */
[----:B------:R1:W3:Y:S01]  /*2010*/  @P4 LDG.E R4, [R2.64+0x4] ;  /* 0x0000040802044981 */ /* 0x0002e2000c1e1900 */
[----:B------:R-:W-:Y:S01]  /*2020*/  ISETP.NE.U32.AND P0, PT, RZ, c[0x0][0x378], PT ;  /* 0x0000de00ff007a0c */ /* 0x000fe20003f05070 */
[----:B-----5:R-:W-:-:S03]  /*2030*/  IMAD.MOV.U32 R133, RZ, RZ, R17 ;  /* 0x000000ffff857224 */ /* 0x020fc600078e0011 */
[----:B------:R-:W-:Y:S01]  /*2040*/  ISETP.NE.AND.EX P0, PT, RZ, c[0x0][0x37c], PT, P0 ;  /* 0x0000df00ff007a0c */ /* 0x000fe20003f05300 */
[----:B------:R-:W-:-:S05]  /*2050*/  IMAD.MOV.U32 R8, RZ, RZ, c[0x0][0x2c4] ;  /* 0x0000b100ff087624 */ /* 0x000fca00078e00ff */
[----:B------:R-:W-:Y:S01]  /*2060*/  ISETP.NE.AND P2, PT, R8, 0x1, PT ;  /* 0x000000010800780c */ /* 0x000fe20003f45270 */
[----:B------:R-:W-:Y:S02]  /*2070*/  IMAD.IADD R16, R17, 0x1, -R16 ;  /* 0x0000000111107824 */ /* 0x000fe400078e0a10 */
[----:B------:R-:W-:-:S04]  /*2080*/  IMAD.MOV.U32 R8, RZ, RZ, c[0x0][0x32c] ;  /* 0x0000cb00ff087624 */ /* 0x000fc800078e00ff */
[----:B-1----:R-:W-:-:S05]  /*2090*/  @P0 IMAD.WIDE R2, R27, R20, c[0x0][0x378] ;  /* 0x0000de001b020625 */ /* 0x002fca00078e0214 */
[----:B------:R1:W5:Y:S01]  /*20a0*/  @P0 LDG.E R133, [R2.64] ;  /* 0x0000000802850981 */ /* 0x000362000c1e1900 */
[----:B------:R-:W-:Y:S02]  /*20b0*/  ISETP.GE.AND P1, PT, R8, 0x1, PT ;  /* 0x000000010800780c */ /* 0x000fe40003f26270 */
[----:B------:R-:W-:-:S04]  /*20c0*/  LOP3.LUT R209, R209, 0xffefffff, RZ, 0xc0, !PT ;  /* 0xffefffffd1d17812 */ /* 0x000fc800078ec0ff */
[----:B------:R-:W-:-:S04]  /*20d0*/  @P2 LOP3.LUT R209, R209, 0x100000, RZ, 0xfc, !PT ;  /* 0x00100000d1d12812 */ /* 0x000fc800078efcff */
[----:B------:R-:W-:-:S04]  /*20e0*/  LOP3.LUT R209, R209, 0xffdfffff, RZ, 0xc0, !PT ;  /* 0xffdfffffd1d17812 */ /* 0x000fc800078ec0ff */
[----:B------:R-:W-:Y:S01]  /*20f0*/  @P1 LOP3.LUT R209, R209, 0x200000, RZ, 0xfc, !PT ;  /* 0x00200000d1d11812 */ /* 0x000fe200078efcff */
[----:B-1----:R-:W-:Y:S02]  /*2100*/  IMAD.MOV.U32 R2, RZ, RZ, c[0x0][0x228] ;  /* 0x00008a00ff027624 */ /* 0x002fe400078e00ff */
[----:B--2---:R-:W-:-:S05]  /*2110*/  IMAD.SHL.U32 R9, R6, 0x80, RZ ;  /* 0x0000008006097824 */ /* 0x004fca00078e00ff */
[----:B------:R-:W-:Y:S01]  /*2120*/  IADD3 R3, R9, 0x7f, RZ ;  /* 0x0000007f09037810 */ /* 0x000fe20007ffe0ff */
[----:B------:R1:W-:Y:S01]  /*2130*/  STL [R1+0xc], R9 ;  /* 0x00000c0901007387 */ /* 0x0003e20000100800 */
[----:B---3--:R-:W-:-:S03]  /*2140*/  @P4 IMAD.IADD R2, R4, 0x1, -R5 ;  /* 0x0000000104024824 */ /* 0x008fc600078e0a05 */
[----:B------:R-:W-:-:S04]  /*2150*/  @P2 IMAD.HI.U32 R5, R3, c[0x0][0x2c8], RZ ;  /* 0x0000b20003052a27 */ /* 0x000fc800078e00ff */
[----:B------:R-:W-:Y:S01]  /*2160*/  IMAD.IADD R244, R16, 0x1, R2 ;  /* 0x0000000110f47824 */ /* 0x000fe200078e0202 */
[----:B------:R-:W-:-:S04]  /*2170*/  @P2 SHF.R.U32.HI R3, RZ, c[0x0][0x2cc], R5 ;  /* 0x0000b300ff032a19 */ /* 0x000fc80000011605 */
[C---:B------:R-:W-:Y:S02]  /*2180*/  IADD3 R4, R244.reuse, 0x5f, RZ ;  /* 0x0000005ff4047810 */ /* 0x040fe40007ffe0ff */
[----:B------:R-:W-:-:S03]  /*2190*/  IADD3 R5, R244, 0x1, -R243 ;  /* 0x00000001f4057810 */ /* 0x000fc60007ffe8f3 */
[----:B------:R-:W-:-:S04]  /*21a0*/  IMAD.HI R4, R4, 0x2aaaaaab, RZ ;  /* 0x2aaaaaab04047827 */ /* 0x000fc800078e02ff */
[----:B------:R-:W-:Y:S01]  /*21b0*/  IMAD.IADD R3, R5, 0x1, R3 ;  /* 0x0000000105037824 */ /* 0x000fe200078e0203 */
[----:B------:R-:W-:-:S04]  /*21c0*/  SHF.R.U32.HI R6, RZ, 0x1f, R4 ;  /* 0x0000001fff067819 */ /* 0x000fc80000011604 */
[----:B------:R-:W-:Y:S02]  /*21d0*/  LEA.HI.SX32 R145, R4, R6, 0x1c ;  /* 0x0000000604917211 */ /* 0x000fe400078fe2ff */
[----:B------:R-:W-:Y:S01]  /*21e0*/  IADD3 R5, R3, c[0x0][0x328], RZ ;  /* 0x0000ca0003057a10 */ /* 0x000fe20007ffe0ff */
[----:B------:R-:W-:Y:S05]  /*21f0*/  @!P1 BRA `(.L_x_908) ;  /* 0x0000010000009947 */ /* 0x000fea0003800000 */
[C---:B-1----:R-:W-:Y:S01]  /*2200*/  ISETP.GT.AND P0, PT, R3.reuse, RZ, PT ;  /* 0x000000ff0300720c */ /* 0x042fe20003f04270 */
        /* <DEDUP_REMOVED lines=9> */
.L_x_910:
[----:B------:R-:W-:-:S13]  /*22a0*/  ISETP.NE.AND P0, PT, R8, 0x1, PT ;  /* 0x000000010800780c */ /* 0x000fda0003f05270 */
[----:B------:R-:W-:-:S05]  /*22b0*/  @P0 IMAD.HI.U32 R3, R4, c[0x0][0x330], RZ ;  /* 0x0000cc0004030a27 */ /* 0x000fca00078e00ff */
[----:B------:R-:W-:Y:S02]  /*22c0*/  @P0 SHF.R.U32.HI R4, RZ, c[0x0][0x334], R3 ;  /* 0x0000cd00ff040a19 */ /* 0x000fe40000011603 */
.L_x_911:
[----:B------:R-:W-:Y:S05]  /*22d0*/  BSYNC B0 ;  /* 0x0000000000007941 */ /* 0x000fea0003800000 */
.L_x_909:
[----:B------:R-:W-:-:S05]  /*22e0*/  IMAD R3, R4, R8, c[0x0][0x32c] ;  /* 0x0000cb0004037624 */ /* 0x000fca00078e0208 */
[----:B------:R-:W-:-:S04]  /*22f0*/  IMNMX R5, R5, R3, PT ;  /* 0x0000000305057217 */ /* 0x000fc80003800200 */
.L_x_908:
[----:B-1----:R-:W-:Y:S01]  /*2300*/  IADD3 R5, R5, 0x5f, RZ ;  /* 0x0000005f05057810 */ /* 0x002fe20007ffe0ff */
[----:B------:R-:W-:-:S04]  /*2310*/  @P2 IMAD.HI.U32 R4, R9, c[0x0][0x2c8], RZ ;  /* 0x0000b20009042a27 */ /* 0x000fc800078e00ff */
[----:B------:R-:W-:-:S04]  /*2320*/  IMAD.HI R5, R5, 0x2aaaaaab, RZ ;  /* 0x2aaaaaab05057827 */ /* 0x000fc800078e02ff */
[----:B------:R-:W-:Y:S01]  /*2330*/  IMAD.MOV.U32 R3, RZ, RZ, R9 ;  /* 0x000000ffff037224 */ /* 0x000fe200078e0009 */
[----:B------:R-:W-:Y:S01]  /*2340*/  @P2 SHF.R.U32.HI R3, RZ, c[0x0][0x2cc], R4 ;  /* 0x0000b300ff032a19 */ /* 0x000fe20000011604 */
[----:B------:R-:W-:Y:S01]  /*2350*/  IMAD.IADD R155, R244, 0x1, -R243 ;  /* 0x00000001f49b7824 */ /* 0x000fe200078e0af3 */
[----:B------:R-:W-:-:S03]  /*2360*/  SHF.R.U32.HI R4, RZ, 0x1f, R5 ;  /* 0x0000001fff047819 */ /* 0x000fc60000011605 */
[----:B------:R-:W-:Y:S01]  /*2370*/  IMAD.IADD R3, R155, 0x1, R3 ;  /* 0x000000019b037824 */ /* 0x000fe200078e0203 */
[----:B------:R-:W-:-:S04]  /*2380*/  LEA.HI.SX32 R5, R5, R4, 0x1c ;  /* 0x0000000405057211 */ /* 0x000fc800078fe2ff */
[----:B------:R-:W-:Y:S02]  /*2390*/  IADD3 R4, R3, -c[0x0][0x324], RZ ;  /* 0x8000c90003047a10 */ /* 0x000fe40007ffe0ff */
        /* <DEDUP_REMOVED lines=11> */
.L_x_914:
[----:B------:R-:W-:-:S13]  /*2450*/  ISETP.NE.AND P0, PT, R8, 0x1, PT ;  /* 0x000000010800780c */ /* 0x000fda0003f05270 */
[----:B------:R-:W-:-:S05]  /*2460*/  @P0 IMAD.HI.U32 R5, R3, c[0x0][0x330], RZ ;  /* 0x0000cc0003050a27 */ /* 0x000fca00078e00ff */
[----:B------:R-:W-:Y:S02]  /*2470*/  @P0 SHF.R.U32.HI R3, RZ, c[0x0][0x334], R5 ;  /* 0x0000cd00ff030a19 */ /* 0x000fe40000011605 */
.L_x_915:
[----:B------:R-:W-:Y:S05]  /*2480*/  BSYNC B0 ;  /* 0x0000000000007941 */ /* 0x000fea0003800000 */
.L_x_913:
[----:B------:R-:W-:-:S05]  /*2490*/  IMAD R3, R3, c[0x0][0x32c], RZ ;  /* 0x0000cb0003037a24 */ /* 0x000fca00078e02ff */
[----:B------:R-:W-:-:S04]  /*24a0*/  IMNMX R4, R4, R3, !PT ;  /* 0x0000000304047217 */ /* 0x000fc80007800200 */
.L_x_912:
[----:B------:R-:W2:Y:S01]  /*24b0*/  LDL R21, [R1+0x20] ;  /* 0x0000200001157983 */ /* 0x000ea20000100800 */
[----:B------:R-:W-:Y:S01]  /*24c0*/  IMAD.HI R3, R4, 0x2aaaaaab, RZ ;  /* 0x2aaaaaab04037827 */ /* 0x000fe200078e02ff */
[----:B------:R-:W-:Y:S04]  /*24d0*/  BSSY B0, `(.L_x_916) ;  /* 0x000002f000007945 */ /* 0x000fe80003800000 */
[----:B------:R-:W-:-:S04]  /*24e0*/  SHF.R.U32.HI R4, RZ, 0x1f, R3 ;  /* 0x0000001fff047819 */ /* 0x000fc80000011603 */
[----:B------:R-:W-:Y:S02]  /*24f0*/  LEA.HI.SX32 R3, R3, R4, 0x1c ;  /* 0x0000000403037211 */ /* 0x000fe400078fe2ff */
[C---:B--2---:R-:W-:Y:S02]  /*2500*/  LOP3.LUT R5, R21.reuse, 0xff000000, RZ, 0xc0, !PT ;  /* 0xff00000015057812 */ /* 0x044fe400078ec0ff */
[----:B------:R-:W-:Y:S02]  /*2510*/  LOP3.LUT R6, R21, 0xff0000, RZ, 0xc0, !PT ;  /* 0x00ff000015067812 */ /* 0x000fe400078ec0ff */
[----:B------:R-:W-:-:S04]  /*2520*/  SHF.R.U32.HI R5, RZ, 0x8, R5 ;  /* 0x00000008ff057819 */ /* 0x000fc80000011605 */
[----:B------:R-:W-:Y:S02]  /*2530*/  LEA.HI R4, R6, R5, RZ, 0x10 ;  /* 0x0000000506047211 */ /* 0x000fe400078f80ff */
[----:B------:R-:W-:Y:S01]  /*2540*/  IMNMX R6, RZ, R3, !PT ;  /* 0x00000003ff067217 */ /* 0x000fe20007800200 */
[----:B------:R-:W-:Y:S01]  /*2550*/  IMAD.MOV.U32 R3, RZ, RZ, RZ ;  /* 0x000000ffff037224 */ /* 0x000fe200078e00ff */
[----:B------:R-:W-:Y:S02]  /*2560*/  SHF.R.U32.HI R9, RZ, 0x10, R4 ;  /* 0x00000010ff097819 */ /* 0x000fe40000011604 */
[----:B------:R-:W-:Y:S02]  /*2570*/  LOP3.LUT R22, R4, 0xff, RZ, 0xc0, !PT ;  /* 0x000000ff04167812 */ /* 0x000fe400078ec0ff */
[----:B------:R-:W-:Y:S01]  /*2580*/  ISETP.GT.AND P0, PT, R10, R6, PT ;  /* 0x000000060a00720c */ /* 0x000fe20003f04270 */
[----:B------:R1:W-:Y:S01]  /*2590*/  STL [R1+0x1c], R9 ;  /* 0x00001c0901007387 */ /* 0x0003e20000100800 */
[----:B------:R-:W-:-:S03]  /*25a0*/  ISETP.NE.AND P1, PT, R9, RZ, PT ;  /* 0x000000ff0900720c */ /* 0x000fc60003f25270 */
[----:B------:R1:W-:Y:S01]  /*25b0*/  STL [R1+0x28], R22 ;  /* 0x0000281601007387 */ /* 0x0003e20000100800 */
[----:B------:R-:W-:-:S07]  /*25c0*/  SEL R132, R9, c[0x0][0x338], P1 ;  /* 0x0000ce0009847a07 */ /* 0x000fce0000800000 */
[----:B------:R-:W-:Y:S05]  /*25d0*/  @!P0 BRA `(.L_x_917) ;  /* 0x000001e000008947 */ /* 0x000fea0003800000 */
[----:B------:R-:W-:Y:S02]  /*25e0*/  IABS R3, R132 ;  /* 0x0000008400037213 */ /* 0x000fe40000000000 */
[----:B------:R-:W-:-:S03]  /*25f0*/  IADD3 R5, R132, -0x1, R10 ;  /* 0xffffffff84057810 */ /* 0x000fc60007ffe00a */
[----:B------:R-:W-:Y:S02]  /*2600*/  IMAD.MOV.U32 R4, RZ, RZ, R3 ;  /* 0x000000ffff047224 */ /* 0x000fe400078e0003 */
[----:B------:R-:W-:Y:S02]  /*2610*/  IMAD.IADD R11, R5, 0x1, -R6 ;  /* 0x00000001050b7824 */ /* 0x000fe400078e0a06 */
[----:B------:R-:W2:Y:S03]  /*2620*/  I2F.RP R3, R4 ;  /* 0x0000000400037306 */ /* 0x000ea60000209400 */
[----:B------:R-:W-:-:S05]  /*2630*/  IABS R15, R11 ;  /* 0x0000000b000f7213 */ /* 0x000fca0000000000 */
[----:B--2---:R-:W2:Y:S02]  /*2640*/  MUFU.RCP R3, R3 ;  /* 0x0000000300037308 */ /* 0x004ea40000001000 */
[----:B--2---:R-:W-:-:S06]  /*2650*/  IADD3 R3, R3, 0xffffffe, RZ ;  /* 0x0ffffffe03037810 */ /* 0x004fcc0007ffe0ff */
[----:B-1----:R-:W1:Y:S02]  /*2660*/  F2I.FTZ.U32.TRUNC.NTZ R9, R3 ;  /* 0x0000000300097305 */ /* 0x002e64000021f000 */
[----:B-1----:R-:W-:-:S04]  /*2670*/  IMAD.MOV R3, RZ, RZ, -R9 ;  /* 0x000000ffff037224 */ /* 0x002fc800078e0a09 */
[----:B------:R-:W-:Y:S01]  /*2680*/  IMAD.MOV.U32 R8, RZ, RZ, R3 ;  /* 0x000000ffff087224 */ /* 0x000fe200078e0003 */
[----:B------:R-:W-:-:S03]  /*2690*/  IABS R3, R132 ;  /* 0x0000008400037213 */ /* 0x000fc60000000000 */
[----:B------:R-:W-:Y:S01]  /*26a0*/  IMAD R5, R8, R4, RZ ;  /* 0x0000000408057224 */ /* 0x000fe200078e02ff */
[----:B------:R-:W-:Y:S01]  /*26b0*/  MOV R8, RZ ;  /* 0x000000ff00087202 */ /* 0x000fe20000000f00 */
[----:B------:R-:W-:-:S04]  /*26c0*/  IMAD.MOV R14, RZ, RZ, -R3 ;  /* 0x000000ffff0e7224 */ /* 0x000fc800078e0a03 */
[----:B------:R-:W-:-:S04]  /*26d0*/  IMAD.HI.U32 R3, R9, R5, R8 ;  /* 0x0000000509037227 */ /* 0x000fc800078e0008 */
[----:B------:R-:W-:Y:S02]  /*26e0*/  IMAD.MOV.U32 R5, RZ, RZ, R15 ;  /* 0x000000ffff057224 */ /* 0x000fe400078e000f */
        /* <DEDUP_REMOVED lines=9> */
[----:B------:R-:W-:-:S07]  /*2780*/  ISETP.GE.AND P1, PT, R4, RZ, PT ;  /* 0x000000ff0400720c */ /* 0x000fce0003f26270 */
[----:B------:R-:W-:-:S06]  /*2790*/  @P2 IADD3 R3, R3, 0x1, RZ ;  /* 0x0000000103032810 */ /* 0x000fcc0007ffe0ff */
[----:B------:R-:W-:Y:S01]  /*27a0*/  @!P1 IMAD.MOV R3, RZ, RZ, -R3 ;  /* 0x000000ffff039224 */ /* 0x000fe200078e0a03 */
[----:B------:R-:W-:Y:S02]  /*27b0*/  @!P0 LOP3.LUT R3, RZ, R132, RZ, 0x33, !PT ;  /* 0x00000084ff038212 */ /* 0x000fe400078e33ff */
.L_x_917:
[----:B------:R-:W-:Y:S05]  /*27c0*/  BSYNC B0 ;  /* 0x0000000000007941 */ /* 0x000fea0003800000 */
.L_x_916:
[----:B------:R-:W2:Y:S01]  /*27d0*/  LDL R8, [R1+0x60] ;  /* 0x0000600001087983 */ /* 0x000ea20000100800 */
[----:B------:R-:W-:-:S04]  /*27e0*/  IMAD R6, R22, R3, R6 ;  /* 0x0000000316067224 */ /* 0x000fc800078e0206 */
[----:B------:R-:W-:-:S05]  /*27f0*/  IMAD.IADD R3, R6, 0x1, R3 ;  /* 0x0000000106037824 */ /* 0x000fca00078e0203 */
[----:B------:R-:W-:Y:S01]  /*2800*/  IMNMX R5, R10, R3, PT ;  /* 0x000000030a057217 */ /* 0x000fe20003800200 */
[----:B------:R-:W-:-:S04]  /*2810*/  IMAD R3, R6, 0x60, -R16 ;  /* 0x0000006006037824 */ /* 0x000fc800078e0a10 */
[----:B------:R-:W-:Y:S01]  /*2820*/  IMAD R5, R5, 0x60, -R16 ;  /* 0x0000006005057824 */ /* 0x000fe200078e0a10 */
[----:B------:R-:W-:-:S04]  /*2830*/  IMNMX R4, RZ, R3, !PT ;  /* 0x00000003ff047217 */ /* 0x000fc80007800200 */
[----:B------:R-:W-:-:S04]  /*2840*/  IMNMX R3, R5, R2, PT ;  /* 0x0000000205037217 */ /* 0x000fc80003800200 */
[----:B------:R-:W-:Y:S01]  /*2850*/  ISETP.GT.AND P0, PT, R3, R4, PT ;  /* 0x000000040300720c */ /* 0x000fe20003f04270 */
[----:B------:R-:W-:-:S05]  /*2860*/  IMAD.WIDE.U32 R4, R4, -0x55555555, RZ ;  /* 0xaaaaaaab04047825 */ /* 0x000fca00078e00ff */
[----:B------:R-:W-:-:S07]  /*2870*/  SHF.R.U32.HI R122, RZ, 0x6, R5 ;  /* 0x00000006ff7a7819 */ /* 0x000fce0000011605 */
[----:B------:R-:W-:-:S05]  /*2880*/  @P0 IADD3 R3, R3, 0x5f, RZ ;  /* 0x0000005f03030810 */ /* 0x000fca0007ffe0ff */
[----:B------:R-:W-:-:S04]  /*2890*/  @P0 IMAD.HI R4, R3, 0x2aaaaaab, RZ ;  /* 0x2aaaaaab03040827 */ /* 0x000fc800078e02ff */
[----:B------:R-:W-:Y:S01]  /*28a0*/  IMAD.MOV.U32 R3, RZ, RZ, R122 ;  /* 0x000000ffff037224 */ /* 0x000fe200078e007a */
[----:B------:R-:W-:-:S04]  /*28b0*/  @P0 SHF.R.U32.HI R5, RZ, 0x1f, R4 ;  /* 0x0000001fff050819 */ /* 0x000fc80000011604 */
[----:B------:R-:W-:-:S04]  /*28c0*/  @P0 LEA.HI.SX32 R3, R4, R5, 0x1c ;  /* 0x0000000504030211 */ /* 0x000fc800078fe2ff */
[----:B------:R-:W-:Y:S01]  /*28d0*/  ISETP.GT.AND P0, PT, R3, R122, PT ;  /* 0x0000007a0300720c */ /* 0x000fe20003f04270 */
[----:B--2---:R-:W-:-:S04]  /*28e0*/  IMAD.IADD R4, R7, 0x1, R8 ;  /* 0x0000000107047824 */ /* 0x004fc800078e0208 */
[----:B------:R-:W-:-:S08]  /*28f0*/  IMAD.SHL.U32 R210, R4, 0x2, RZ ;  /* 0x0000000204d27824 */ /* 0x000fd000078e00ff */
[----:B------:R-:W-:Y:S05]  /*2900*/  @!P0 BRA `(.L_x_918) ;  /* 0x000055f000008947 */ /* 0x000fea0003800000 */
[----:B------:R-:W-:Y:S02]  /*2910*/  ISETP.NE.U32.AND P0, PT, RZ, c[0x0][0x340], PT ;  /* 0x0000d000ff007a0c */ /* 0x000fe40003f05070 */
[----:B------:R-:W-:Y:S02]  /*2920*/  SHF.R.S32.HI R11, RZ, 0x1f, R101 ;  /* 0x0000001fff0b7819 */ /* 0x000fe40000011465 */
[----:B------:R-:W-:-:S13]  /*2930*/  ISETP.NE.AND.EX P2, PT, RZ, c[0x0][0x344], PT, P0 ;  /* 0x0000d100ff007a0c */ /* 0x000fda0003f45300 */
[----:B------:R-:W-:-:S05]  /*2940*/  @P2 IMAD.WIDE R4, R27, R20, c[0x0][0x340] ;  /* 0x0000d0001b042625 */ /* 0x000fca00078e0214 */
[----:B------:R2:W3:Y:S01]  /*2950*/  @P2 LDG.E R23, [R4.64] ;  /* 0x0000000804172981 */ /* 0x0004e2000c1e1900 */
[----:B------:R-:W-:Y:S01]  /*2960*/  IADD3 R110, P0, R101, R18, RZ ;  /* 0x00000012656e7210 */ /* 0x000fe20007f1e0ff */
[----:B------:R-:W-:Y:S01]  /*2970*/  IMAD.MOV.U32 R136, RZ, RZ, 0x60 ;  /* 0x00000060ff887424 */ /* 0x000fe200078e00ff */
[----:B------:R-:W-:Y:S01]  /*2980*/  LOP3.LUT R26, R21, 0xffff, RZ, 0xc0, !PT ;  /* 0x0000ffff151a7812 */ /* 0x000fe200078ec0ff */
[----:B------:R-:W-:Y:S01]  /*2990*/  IMAD.MOV.U32 R10, RZ, RZ, c[0x0][0x238] ;  /* 0x00008e00ff0a7624 */ /* 0x000fe200078e00ff */
[----:B------:R-:W-:Y:S01]  /*29a0*/  LEA.HI.X.SX32 R111, R18, R11, 0x1, P0 ;  /* 0x0000000b126f7211 */ /* 0x000fe200000f0eff */
[C---:B------:R-:W-:Y:S01]  /*29b0*/  IMAD R146, R136.reuse, c[0x0][0x23c], RZ ;  /* 0x00008f0088927a24 */ /* 0x040fe200078e02ff */
[----:B-1----:R-:W-:Y:S01]  /*29c0*/  SHF.R.S32.HI R22, RZ, 0x1f, R27 ;  /* 0x0000001fff167819 */ /* 0x002fe2000001141b */
[----:B------:R-:W-:Y:S01]  /*29d0*/  IMAD.WIDE.U32 R134, R136, c[0x0][0x238], RZ ;  /* 0x00008e0088867a25 */ /* 0x000fe200078e00ff */
[----:B------:R-:W-:Y:S02]  /*29e0*/  IADD3 R32, R3, -0x1, RZ ;  /* 0xffffffff03207810 */ /* 0x000fe40007ffe0ff */
[----:B------:R-:W-:Y:S01]  /*29f0*/  SEL R25, R22, RZ, !P4 ;  /* 0x000000ff16197207 */ /* 0x000fe20006000000 */
[----:B------:R-:W-:Y:S01]  /*2a00*/  IMAD R6, R111, c[0x0][0x238], RZ ;  /* 0x00008e006f067a24 */ /* 0x000fe200078e02ff */
[----:B------:R-:W-:Y:S01]  /*2a10*/  IADD3 R109, -R101, R2, RZ ;  /* 0x00000002656d7210 */ /* 0x000fe20007ffe1ff */
[----:B------:R-:W-:Y:S01]  /*2a20*/  IMAD.IADD R146, R135, 0x1, R146 ;  /* 0x0000000187927824 */ /* 0x000fe200078e0292 */
[----:B------:R-:W-:Y:S01]  /*2a30*/  SEL R24, R27, RZ, !P4 ;  /* 0x000000ff1b187207 */ /* 0x000fe20006000000 */
[----:B------:R-:W-:Y:S01]  /*2a40*/  IMAD R6, R110, c[0x0][0x23c], R6 ;  /* 0x00008f006e067a24 */ /* 0x000fe200078e0206 */
[----:B------:R-:W-:Y:S01]  /*2a50*/  ISETP.GE.AND P5, PT, R76, c[0x0][0x1d4], PT ;  /* 0x000075004c007a0c */ /* 0x000fe20003fa6270 */
[----:B------:R-:W-:Y:S01]  /*2a60*/  IMAD R3, R25, c[0x0][0x248], RZ ;  /* 0x0000920019037a24 */ /* 0x000fe200078e02ff */
[----:B------:R-:W-:Y:S01]  /*2a70*/  ISETP.GE.AND P3, PT, R211, c[0x0][0x1d4], PT ;  /* 0x00007500d3007a0c */ /* 0x000fe20003f66270 */
[----:B------:R-:W-:Y:S01]  /*2a80*/  IMAD.WIDE.U32 R14, R101, c[0x0][0x290], R78 ;  /* 0x0000a400650e7a25 */ /* 0x000fe200078e004e */
[----:B------:R-:W-:-:S02]  /*2a90*/  MOV R143, 0x5 ;  /* 0x00000005008f7802 */ /* 0x000fc40000000f00 */
[----:B------:R-:W-:Y:S01]  /*2aa0*/  SHF.L.U32 R152, R10, 0x5, RZ ;  /* 0x000000050a987819 */ /* 0x000fe200000006ff */
[----:B------:R-:W-:Y:S01]  /*2ab0*/  IMAD R8, R24, c[0x0][0x24c], R3 ;  /* 0x0000930018087a24 */ /* 0x000fe200078e0203 */
[----:B------:R-:W-:Y:S01]  /*2ac0*/  SHF.L.U64.HI R149, R10, R143, c[0x0][0x23c] ;  /* 0x00008f000a957619 */ /* 0x000fe2000001028f */
[----:B--2---:R-:W-:Y:S01]  /*2ad0*/  IMAD.WIDE.U32 R4, R110, c[0x0][0x238], R76 ;  /* 0x00008e006e047a25 */ /* 0x004fe200078e004c */
[----:B------:R-:W-:Y:S02]  /*2ae0*/  IADD3 R129, R17, R19, RZ ;  /* 0x0000001311817210 */ /* 0x000fe40007ffe0ff */
[----:B------:R-:W-:Y:S01]  /*2af0*/  MOV R151, c[0x0][0x290] ;  /* 0x0000a40000977a02 */ /* 0x000fe20000000f00 */
[----:B------:R-:W-:Y:S01]  /*2b00*/  IMAD R3, R146, R32, RZ ;  /* 0x0000002092037224 */ /* 0x000fe200078e02ff */
[----:B------:R-:W-:Y:S01]  /*2b10*/  IADD3 R5, R5, R6, RZ ;  /* 0x0000000605057210 */ /* 0x000fe20007ffe0ff */
[----:B------:R-:W-:Y:S01]  /*2b20*/  IMAD R6, R32, -0x60, R109 ;  /* 0xffffffa020067824 */ /* 0x000fe200078e026d */
[----:B------:R-:W-:Y:S01]  /*2b30*/  P2R R131, PR, RZ, 0x20 ;  /* 0x00000020ff837803 */ /* 0x000fe20000000000 */
[----:B------:R-:W-:Y:S01]  /*2b40*/  IMAD.WIDE.U32 R20, R101, c[0x0][0x290], R76 ;  /* 0x0000a40065147a25 */ /* 0x000fe200078e004c */
[----:B------:R-:W-:-:S02]  /*2b50*/  P2R R130, PR, RZ, 0x8 ;  /* 0x00000008ff827803 */ /* 0x000fc40000000000 */
[----:B------:R-:W-:Y:S01]  /*2b60*/  ISETP.GE.AND P0, PT, R6, 0x1, PT ;  /* 0x000000010600780c */ /* 0x000fe20003f06270 */
[----:B------:R-:W-:Y:S01]  /*2b70*/  IMAD.WIDE.U32 R4, R26, c[0x0][0x240], R4 ;  /* 0x000090001a047a25 */ /* 0x000fe200078e0004 */
[----:B------:R-:W-:-:S03]  /*2b80*/  SHF.L.U32 R154, R151, 0x5, RZ ;  /* 0x00000005979a7819 */ /* 0x000fc600000006ff */
[----:B------:R-:W-:Y:S02]  /*2b90*/  IMAD R5, R26, c[0x0][0x244], R5 ;  /* 0x000091001a057a24 */ /* 0x000fe400078e0205 */
[----:B------:R-:W-:Y:S02]  /*2ba0*/  IMAD.MOV.U32 R140, RZ, RZ, c[0x0][0x280] ;  /* 0x0000a000ff8c7624 */ /* 0x000fe400078e00ff */
[----:B------:R-:W-:Y:S01]  /*2bb0*/  IMAD.WIDE.U32 R114, R24, c[0x0][0x248], R4 ;  /* 0x0000920018727a25 */ /* 0x000fe200078e0004 */
[----:B------:R-:W-:Y:S02]  /*2bc0*/  SHF.R.S32.HI R4, RZ, 0x1f, R32 ;  /* 0x0000001fff047819 */ /* 0x000fe40000011420 */
[-C--:B------:R-:W-:Y:S01]  /*2bd0*/  SHF.L.U64.HI R142, R140, R143.reuse, c[0x0][0x284] ;  /* 0x0000a1008c8e7619 */ /* 0x080fe2000001028f */
[----:B------:R-:W-:Y:S01]  /*2be0*/  IMAD.MOV.U32 R112, RZ, RZ, R114 ;  /* 0x000000ffff707224 */ /* 0x000fe200078e0072 */
[----:B------:R-:W-:Y:S01]  /*2bf0*/  IADD3 R113, R115, R8, RZ ;  /* 0x0000000873717210 */ /* 0x000fe20007ffe0ff */
[----:B------:R-:W-:Y:S01]  /*2c00*/  IMAD R3, R4, R134, R3 ;  /* 0x0000008604037224 */ /* 0x000fe200078e0203 */
[----:B------:R-:W-:Y:S01]  /*2c10*/  SHF.L.U64.HI R143, R151, R143, c[0x0][0x294] ;  /* 0x0000a500978f7619 */ /* 0x000fe2000001028f */
[----:B------:R-:W-:-:S02]  /*2c20*/  IMAD R147, R136, c[0x0][0x284], RZ ;  /* 0x0000a10088937a24 */ /* 0x000fc400078e02ff */
[----:B------:R-:W-:-:S04]  /*2c30*/  IMAD.WIDE.U32 R8, R32, R134, R112 ;  /* 0x0000008620087225 */ /* 0x000fc800078e0070 */
[C---:B------:R-:W-:Y:S01]  /*2c40*/  IMAD R148, R136.reuse, c[0x0][0x294], RZ ;  /* 0x0000a50088947a24 */ /* 0x040fe200078e02ff */
[----:B------:R-:W-:Y:S01]  /*2c50*/  IADD3 R3, R9, R3, RZ ;  /* 0x0000000309037210 */ /* 0x000fe20007ffe0ff */
[----:B------:R-:W-:Y:S01]  /*2c60*/  IMAD.WIDE.U32 R138, R136, c[0x0][0x280], RZ ;  /* 0x0000a000888a7a25 */ /* 0x000fe200078e00ff */
[----:B------:R-:W-:-:S03]  /*2c70*/  @P0 LEA R4, P1, R8, c[0x0][0x220], 0x1 ;  /* 0x0000880008040a11 */ /* 0x000fc600078208ff */
[----:B------:R-:W-:Y:S01]  /*2c80*/  IMAD.WIDE.U32 R136, R136, c[0x0][0x290], RZ ;  /* 0x0000a40088887a25 */ /* 0x000fe200078e00ff */
[----:B------:R-:W-:Y:S02]  /*2c90*/  @P0 LEA.HI.X R5, R8, c[0x0][0x224], R3, 0x1, P1 ;  /* 0x0000890008050a11 */ /* 0x000fe400008f0c03 */
[----:B------:R-:W-:Y:S01]  /*2ca0*/  ISETP.GE.AND P1, PT, R6, 0x21, PT ;  /* 0x000000210600780c */ /* 0x000fe20003f26270 */
[C---:B------:R-:W-:Y:S01]  /*2cb0*/  IMAD.WIDE.U32 R120, R26.reuse, c[0x0][0x1e8], RZ ;  /* 0x00007a001a787a25 */ /* 0x040fe200078e00ff */
[----:B------:R-:W-:Y:S01]  /*2cc0*/  IADD3 R147, R139, R147, RZ ;  /* 0x000000938b937210 */ /* 0x000fe20007ffe0ff */
[----:B------:R-:W-:Y:S01]  /*2cd0*/  @!PT LDS RZ, [RZ] ;  /* 0x00000000fffff984 */ /* 0x000fe20000000800 */
[----:B------:R-:W-:Y:S01]  /*2ce0*/  @!PT LDS RZ, [RZ] ;  /* 0x00000000fffff984 */ /* 0x000fe20000000800 */
[----:B------:R-:W-:Y:S01]  /*2cf0*/  @!PT LDS RZ, [RZ] ;  /* 0x00000000fffff984 */ /* 0x000fe20000000800 */
[----:B------:R1:W-:Y:S02]  /*2d00*/  @P0 LDGSTS.E.BYPASS.LTC128B.128 [R210+0x8100], [R4.64], !P5 ;  /* 0x0810000004d20fae */ /* 0x0003e4000e901d48 */
[----:B------:R-:W-:Y:S02]  /*2d10*/  IMAD.WIDE.U32 R118, R26, c[0x0][0x210], RZ ;  /* 0x000084001a767a25 */ /* 0x000fe400078e00ff */
[----:B------:R1:W-:Y:S02]  /*2d20*/  @P0 LDGSTS.E.BYPASS.LTC128B.128 [R210+0xb100], [R4.64+0x80], !P3 ;  /* 0x0b10008004d20fae */ /* 0x0003e4000d901d48 */
[----:B------:R-:W-:-:S02]  /*2d30*/  IMAD.SHL.U32 R153, R140, 0x20, RZ ;  /* 0x000000208c997824 */ /* 0x000fc400078e00ff */
[----:B------:R-:W-:Y:S02]  /*2d40*/  IMAD.IADD R148, R137, 0x1, R148 ;  /* 0x0000000189947824 */ /* 0x000fe400078e0294 */
[C---:B------:R-:W-:Y:S02]  /*2d50*/  IMAD R128, R26.reuse, c[0x0][0x1ec], R121 ;  /* 0x00007b001a807a24 */ /* 0x040fe400078e0279 */
[----:B------:R-:W-:Y:S01]  /*2d60*/  IMAD R127, R26, c[0x0][0x214], R119 ;  /* 0x000085001a7f7a24 */ /* 0x000fe200078e0277 */
[----:B-1----:R-:W-:-:S05]  /*2d70*/  @P1 IADD3 R5, P0, R152, R8, RZ ;  /* 0x0000000898051210 */ /* 0x002fca0007f1e0ff */
[----:B------:R-:W-:Y:S01]  /*2d80*/  @P1 IMAD.X R9, R3, 0x1, R149, P0 ;  /* 0x0000000103091824 */ /* 0x000fe200000e0695 */
[----:B------:R-:W-:-:S04]  /*2d90*/  @P1 LEA R4, P0, R5, c[0x0][0x220], 0x1 ;  /* 0x0000880005041a11 */ /* 0x000fc800078008ff */
[----:B------:R-:W-:Y:S01]  /*2da0*/  @P1 LEA.HI.X R5, R5, c[0x0][0x224], R9, 0x1, P0 ;  /* 0x0000890005051a11 */ /* 0x000fe200000f0c09 */
[C---:B------:R-:W-:Y:S01]  /*2db0*/  IMAD R9, R11.reuse, c[0x0][0x290], RZ ;  /* 0x0000a4000b097a24 */ /* 0x040fe200078e02ff */
[----:B------:R-:W-:Y:S01]  /*2dc0*/  ISETP.GT.AND P0, PT, R6, 0x40, PT ;  /* 0x000000400600780c */ /* 0x000fe20003f04270 */
[----:B------:R-:W-:Y:S02]  /*2dd0*/  IMAD R6, R11, c[0x0][0x280], RZ ;  /* 0x0000a0000b067a24 */ /* 0x000fe400078e02ff */
[----:B------:R1:W-:Y:S01]  /*2de0*/  @P1 LDGSTS.E.BYPASS.LTC128B.128 [R241+0x9100], [R4.64], !P5 ;  /* 0x0910000004f11fae */ /* 0x0003e2000e901d48 */
[C---:B------:R-:W-:Y:S02]  /*2df0*/  IMAD R9, R101.reuse, c[0x0][0x294], R9 ;  /* 0x0000a50065097a24 */ /* 0x040fe400078e0209 */
[----:B------:R-:W-:Y:S01]  /*2e00*/  IMAD R6, R101, c[0x0][0x284], R6 ;  /* 0x0000a10065067a24 */ /* 0x000fe200078e0206 */
[----:B------:R1:W-:Y:S02]  /*2e10*/  @P1 LDGSTS.E.BYPASS.LTC128B.128 [R241+0xc100], [R4.64+0x80], !P3 ;  /* 0x0c10008004f11fae */ /* 0x0003e4000d901d48 */
[----:B------:R-:W-:-:S04]  /*2e20*/  IADD3 R17, R15, R9, RZ ;  /* 0x000000090f117210 */ /* 0x000fc80007ffe0ff */
[----:B------:R-:W-:Y:S02]  /*2e30*/  @P0 LEA R16, P1, R10, R8, 0x6 ;  /* 0x000000080a100211 */ /* 0x000fe400078230ff */
[----:B------:R-:W-:-:S04]  /*2e40*/  @P0 MOV R8, c[0x0][0x23c] ;  /* 0x00008f0000080a02 */ /* 0x000fc80000000f00 */
[----:B------:R-:W-:Y:S01]  /*2e50*/  @P0 LEA.HI.X R3, R10, R3, R8, 0x6, P1 ;  /* 0x000000030a030211 */ /* 0x000fe200008f3408 */
[----:B------:R-:W-:Y:S01]  /*2e60*/  IMAD.WIDE.U32 R10, R101, c[0x0][0x280], R76 ;  /* 0x0000a000650a7a25 */ /* 0x000fe200078e004c */
[----:B------:R-:W-:-:S04]  /*2e70*/  @P0 LEA R8, P1, R16, c[0x0][0x220], 0x1 ;  /* 0x0000880010080a11 */ /* 0x000fc800078208ff */
[----:B------:R-:W-:Y:S01]  /*2e80*/  IADD3 R15, R6, R11, RZ ;  /* 0x0000000b060f7210 */ /* 0x000fe20007ffe0ff */
[----:B------:R-:W-:Y:S01]  /*2e90*/  IMAD.IADD R11, R9, 0x1, R21 ;  /* 0x00000001090b7824 */ /* 0x000fe200078e0215 */
[----:B------:R-:W-:Y:S02]  /*2ea0*/  @P0 LEA.HI.X R9, R16, c[0x0][0x224], R3, 0x1, P1 ;  /* 0x0000890010090a11 */ /* 0x000fe400008f0c03 */
[----:B------:R-:W-:Y:S01]  /*2eb0*/  MOV R16, R14 ;  /* 0x0000000e00107202 */ /* 0x000fe20000000f00 */
[----:B------:R-:W-:Y:S01]  /*2ec0*/  IMAD.MOV.U32 R14, RZ, RZ, R10 ;  /* 0x000000ffff0e7224 */ /* 0x000fe200078e000a */
[----:B------:R-:W-:Y:S01]  /*2ed0*/  MOV R10, R20 ;  /* 0x00000014000a7202 */ /* 0x000fe20000000f00 */
[----:B------:R2:W-:Y:S01]  /*2ee0*/  @P0 LDGSTS.E.BYPASS.LTC128B.128 [R241+0xa100], [R8.64], !P5 ;  /* 0x0a10000008f10fae */ /* 0x0005e2000e901d48 */
[----:B------:R-:W-:Y:S01]  /*2ef0*/  MOV R3, c[0x0][0x27c] ;  /* 0x00009f0000037a02 */ /* 0x000fe20000000f00 */
[----:B-1----:R-:W-:Y:S02]  /*2f00*/  IMAD.WIDE.U32 R4, R101, c[0x0][0x280], R78 ;  /* 0x0000a00065047a25 */ /* 0x002fe400078e004e */
[----:B------:R2:W-:Y:S01]  /*2f10*/  @P0 LDGSTS.E.BYPASS.LTC128B.128 [R241+0xd100], [R8.64+0x80], !P3 ;  /* 0x0d10008008f10fae */ /* 0x0005e2000d901d48 */
[----:B------:R-:W-:Y:S01]  /*2f20*/  SHF.L.U32 R66, R3, 0x1, RZ ;  /* 0x0000000103427819 */ /* 0x000fe200000006ff */
[----:B------:R-:W-:Y:S01]  /*2f30*/  IMAD.IADD R19, R5, 0x1, R6 ;  /* 0x0000000105137824 */ /* 0x000fe200078e0206 */
[----:B-----5:R-:W-:Y:S01]  /*2f40*/  SHF.R.S32.HI R6, RZ, 0x1f, R133 ;  /* 0x0000001fff067819 */ /* 0x020fe20000011485 */
[C---:B------:R-:W-:Y:S01]  /*2f50*/  IMAD.WIDE.U32 R92, R133.reuse, c[0x0][0x280], R14 ;  /* 0x0000a000855c7a25 */ /* 0x040fe200078e000e */
[----:B------:R-:W-:Y:S01]  /*2f60*/  MOV R18, R4 ;  /* 0x0000000400127202 */ /* 0x000fe20000000f00 */
[----:B------:R-:W0:Y:S01]  /*2f70*/  LDGDEPBAR ;  /* 0x00000000000079af */ /* 0x000e220000000000 */
[----:B------:R-:W-:Y:S01]  /*2f80*/  WARPSYNC 0xffffffff ;  /* 0xffffffff00007948 */ /* 0x000fe20003800000 */
[----:B------:R-:W-:-:S04]  /*2f90*/  IMAD.WIDE.U32 R90, R133, c[0x0][0x290], R10 ;  /* 0x0000a400855a7a25 */ /* 0x000fc800078e000a */
[----:B------:R-:W-:-:S04]  /*2fa0*/  IMAD.WIDE.U32 R96, R133, c[0x0][0x280], R18 ;  /* 0x0000a00085607a25 */ /* 0x000fc800078e0012 */
[----:B------:R-:W-:-:S04]  /*2fb0*/  IMAD.WIDE.U32 R94, R133, c[0x0][0x290], R16 ;  /* 0x0000a400855e7a25 */ /* 0x000fc800078e0010 */
[C---:B--2---:R-:W-:Y:S02]  /*2fc0*/  IMAD R9, R6.reuse, c[0x0][0x280], RZ ;  /* 0x0000a00006097a24 */ /* 0x044fe400078e02ff */
[----:B------:R-:W-:Y:S02]  /*2fd0*/  IMAD R8, R6, c[0x0][0x290], RZ ;  /* 0x0000a40006087a24 */ /* 0x000fe400078e02ff */
[C---:B------:R-:W-:Y:S02]  /*2fe0*/  IMAD R6, R133.reuse, c[0x0][0x284], R9 ;  /* 0x0000a10085067a24 */ /* 0x040fe400078e0209 */
[----:B------:R-:W-:-:S03]  /*2ff0*/  IMAD R3, R133, c[0x0][0x294], R8 ;  /* 0x0000a50085037a24 */ /* 0x000fc600078e0208 */
[----:B------:R-:W-:Y:S01]  /*3000*/  IADD3 R108, R97, R6, RZ ;  /* 0x00000006616c7210 */ /* 0x000fe20007ffe0ff */
[----:B------:R-:W-:Y:S01]  /*3010*/  IMAD.IADD R107, R95, 0x1, R3 ;  /* 0x000000015f6b7824 */ /* 0x000fe200078e0203 */
[----:B------:R-:W-:Y:S02]  /*3020*/  IADD3 R106, R6, R93, RZ ;  /* 0x0000005d066a7210 */ /* 0x000fe40007ffe0ff */
[----:B------:R-:W-:Y:S02]  /*3030*/  IADD3 R105, R3, R91, RZ ;  /* 0x0000005b03697210 */ /* 0x000fe40007ffe0ff */
[----:B---3--:R-:W-:Y:S02]  /*3040*/  @P2 SHF.R.S32.HI R5, RZ, 0x1f, R23 ;  /* 0x0000001fff052819 */ /* 0x008fe40000011417 */
[----:B------:R-:W-:Y:S02]  /*3050*/  @!P2 MOV R5, R22 ;  /* 0x000000160005a202 */ /* 0x000fe40000000f00 */
[----:B------:R-:W-:Y:S01]  /*3060*/  @P2 MOV R4, R23 ;  /* 0x0000001700042202 */ /* 0x000fe20000000f00 */
[----:B------:R-:W-:-:S02]  /*3070*/  @!P2 IMAD.MOV.U32 R4, RZ, RZ, R27 ;  /* 0x000000ffff04a224 */ /* 0x000fc400078e001b */
[----:B------:R-:W-:Y:S02]  /*3080*/  IMAD R5, R5, c[0x0][0x2b0], RZ ;  /* 0x0000ac0005057a24 */ /* 0x000fe400078e02ff */
[----:B------:R-:W-:-:S04]  /*3090*/  IMAD.WIDE.U32 R116, R4, c[0x0][0x2b0], RZ ;  /* 0x0000ac0004747a25 */ /* 0x000fc800078e00ff */
[----:B------:R-:W-:-:S05]  /*30a0*/  IMAD R5, R4, c[0x0][0x2b4], R5 ;  /* 0x0000ad0004057a24 */ /* 0x000fca00078e0205 */
[----:B------:R-:W-:Y:S02]  /*30b0*/  IADD3 R126, R117, R5, RZ ;  /* 0x00000005757e7210 */ /* 0x000fe40007ffe0ff */
[----:B------:R-:W-:Y:S01]  /*30c0*/  ISETP.GE.AND P2, PT, R76, c[0x0][0x27c], PT ;  /* 0x00009f004c007a0c */ /* 0x000fe20003f46270 */
[C---:B------:R-:W-:Y:S01]  /*30d0*/  IMAD.SHL.U32 R20, R101.reuse, 0x40, RZ ;  /* 0x0000004065147824 */ /* 0x040fe200078e00ff */
[----:B------:R-:W-:Y:S01]  /*30e0*/  IADD3 R21, R101, 0x40, RZ ;  /* 0x0000004065157810 */ /* 0x000fe20007ffe0ff */
[----:B------:R-:W-:Y:S01]  /*30f0*/  IMAD R8, R25, c[0x0][0x268], RZ ;  /* 0x00009a0019087a24 */ /* 0x000fe200078e02ff */
[----:B------:R-:W-:Y:S01]  /*3100*/  SEL R3, RZ, c[0x0][0x27c], !P2 ;  /* 0x00009f00ff037a07 */ /* 0x000fe20005000000 */
[----:B------:R-:W-:Y:S01]  /*3110*/  IMAD.WIDE.U32 R4, R26, c[0x0][0x260], R76 ;  /* 0x000098001a047a25 */ /* 0x000fe200078e004c */
[----:B------:R-:W-:Y:S01]  /*3120*/  LOP3.LUT R20, R20, 0x1c0, RZ, 0xc0, !PT ;  /* 0x000001c014147812 */ /* 0x000fe200078ec0ff */
[----:B------:R-:W-:Y:S01]  /*3130*/  BAR.SYNC.DEFER_BLOCKING 0x0 ;  /* 0x0000000000007b1d */ /* 0x000fe20000010000 */
[----:B------:R-:W-:Y:S01]  /*3140*/  IADD3 R23, R101, 0x20, RZ ;  /* 0x0000002065177810 */ /* 0x000fe20007ffe0ff */
[C---:B------:R-:W-:Y:S01]  /*3150*/  IMAD.IADD R3, R76.reuse, 0x1, R3 ;  /* 0x000000014c037824 */ /* 0x040fe200078e0203 */
[----:B------:R-:W-:Y:S01]  /*3160*/  ISETP.GE.AND P5, PT, R76, c[0x0][0x1d4], PT ;  /* 0x000075004c007a0c */ /* 0x000fe20003fa6270 */
[----:B------:R-:W-:-:S02]  /*3170*/  IMAD.SHL.U32 R21, R21, 0x40, RZ ;  /* 0x0000004015157824 */ /* 0x000fc400078e00ff */
[----:B------:R-:W-:Y:S01]  /*3180*/  IMAD R14, R24, c[0x0][0x26c], R8 ;  /* 0x00009b00180e7a24 */ /* 0x000fe200078e0208 */
[----:B------:R-:W-:Y:S01]  /*3190*/  SHF.R.S32.HI R6, RZ, 0x1f, R3 ;  /* 0x0000001fff067819 */ /* 0x000fe20000011403 */
[----:B------:R-:W-:Y:S01]  /*31a0*/  IMAD.SHL.U32 R23, R23, 0x40, RZ ;  /* 0x0000004017177824 */ /* 0x000fe200078e00ff */
[----:B------:R-:W-:Y:S01]  /*31b0*/  LOP3.LUT R21, R21, 0x1c0, RZ, 0xc0, !PT ;  /* 0x000001c015157812 */ /* 0x000fe200078ec0ff */
[----:B------:R-:W-:Y:S01]  /*31c0*/  IMAD R5, R26, c[0x0][0x264], R5 ;  /* 0x000099001a057a24 */ /* 0x000fe200078e0205 */
[CC--:B------:R-:W-:Y:S01]  /*31d0*/  LEA.HI R9, R6.reuse, R3.reuse, RZ, 0x6 ;  /* 0x0000000306097211 */ /* 0x0c0fe200078f30ff */
[----:B------:R-:W-:Y:S01]  /*31e0*/  IMAD.MOV.U32 R141, RZ, RZ, 0x6 ;  /* 0x00000006ff8d7424 */ /* 0x000fe200078e00ff */
[----:B------:R-:W-:Y:S01]  /*31f0*/  LEA.HI R3, R6, R3, RZ, 0x3 ;  /* 0x0000000306037211 */ /* 0x000fe200078f18ff */
[----:B------:R-:W-:Y:S01]  /*3200*/  IMAD.WIDE.U32 R88, R24, c[0x0][0x268], R4 ;  /* 0x00009a0018587a25 */ /* 0x000fe200078e0004 */
[----:B------:R-:W-:Y:S01]  /*3210*/  LOP3.LUT R23, R23, 0x1c0, RZ, 0xc0, !PT ;  /* 0x000001c017177812 */ /* 0x000fe200078ec0ff */
[----:B------:R-:W-:Y:S01]  /*3220*/  ULDC.U8 UR5, c[0x0][0x298] ;  /* 0x0000a60000057ab9 */ /* 0x000fe20000000000 */
[--C-:B------:R-:W-:Y:S01]  /*3230*/  LOP3.LUT R6, R20, 0x38, R3.reuse, 0xf8, !PT ;  /* 0x0000003814067812 */ /* 0x100fe200078ef803 */
[----:B------:R-:W-:Y:S01]  /*3240*/  IMAD.SHL.U32 R20, R101, 0x40, RZ ;  /* 0x0000004065147824 */ /* 0x000fe200078e00ff */
[----:B------:R-:W-:Y:S01]  /*3250*/  LOP3.LUT R8, R21, 0x38, R3, 0xf8, !PT ;  /* 0x0000003815087812 */ /* 0x000fe200078ef803 */
[----:B------:R-:W-:Y:S01]  /*3260*/  IMAD.MOV.U32 R157, RZ, RZ, c[0x0][0x2b8] ;  /* 0x0000ae00ff9d7624 */ /* 0x000fe200078e00ff */
[----:B------:R-:W-:Y:S01]  /*3270*/  IADD3 R21, R101, 0x20, RZ ;  /* 0x0000002065157810 */ /* 0x000fe20007ffe0ff */
[----:B------:R-:W-:Y:S01]  /*3280*/  IMAD.MOV.U32 R156, RZ, RZ, c[0x0][0x27c] ;  /* 0x00009f00ff9c7624 */ /* 0x000fe200078e00ff */
[----:B------:R-:W-:Y:S01]  /*3290*/  LOP3.LUT R20, R20, 0x1c0, RZ, 0xc0, !PT ;  /* 0x000001c014147812 */ /* 0x000fe200078ec0ff */
[----:B------:R-:W-:Y:S01]  /*32a0*/  IMAD.SHL.U32 R150, R140, 0x40, RZ ;  /* 0x000000408c967824 */ /* 0x000fe200078e00ff */
[----:B------:R-:W-:Y:S01]  /*32b0*/  SHF.R.S32.HI R4, RZ, 0x6, R9 ;  /* 0x00000006ff047819 */ /* 0x000fe20000011409 */
[----:B------:R-:W-:Y:S01]  /*32c0*/  IMAD.SHL.U32 R21, R21, 0x40, RZ ;  /* 0x0000004015157824 */ /* 0x000fe200078e00ff */
[----:B------:R-:W-:Y:S01]  /*32d0*/  SHF.R.U32.HI R20, RZ, 0x3, R20 ;  /* 0x00000003ff147819 */ /* 0x000fe20000011614 */
[----:B------:R-:W-:Y:S01]  /*32e0*/  IMAD.IADD R103, R89, 0x1, R14 ;  /* 0x0000000159677824 */ /* 0x000fe200078e020e */
[----:B------:R-:W-:Y:S01]  /*32f0*/  LOP3.LUT R5, R23, 0x38, R3, 0xf8, !PT ;  /* 0x0000003817057812 */ /* 0x000fe200078ef803 */
[----:B------:R-:W-:Y:S01]  /*3300*/  IMAD R11, R4, 0x1800, R7 ;  /* 0x00001800040b7824 */ /* 0x000fe200078e0207 */
[----:B------:R-:W-:Y:S01]  /*3310*/  LOP3.LUT R10, R6, R20, RZ, 0x3c, !PT ;  /* 0x00000014060a7212 */ /* 0x000fe200078e3cff */
[----:B------:R-:W-:Y:S01]  /*3320*/  IMAD R9, R4, 0x1800, R12 ;  /* 0x0000180004097824 */ /* 0x000fe200078e020c */
[----:B------:R-:W-:-:S02]  /*3330*/  IADD3 R20, R101, 0x40, RZ ;  /* 0x0000004065147810 */ /* 0x000fc40007ffe0ff */
[----:B------:R-:W-:Y:S01]  /*3340*/  LOP3.LUT R21, R21, 0x1c0, RZ, 0xc0, !PT ;  /* 0x000001c015157812 */ /* 0x000fe200078ec0ff */
[----:B------:R-:W-:Y:S01]  /*3350*/  IMAD.IADD R10, R11, 0x1, R10 ;  /* 0x000000010b0a7824 */ /* 0x000fe200078e020a */
[----:B------:R-:W-:Y:S01]  /*3360*/  LOP3.LUT R87, R3, 0xfffffff8, RZ, 0xc0, !PT ;  /* 0xfffffff803577812 */ /* 0x000fe200078ec0ff */
[----:B------:R-:W-:Y:S01]  /*3370*/  IMAD.SHL.U32 R20, R20, 0x40, RZ ;  /* 0x0000004014147824 */ /* 0x000fe200078e00ff */
[----:B------:R-:W-:Y:S01]  /*3380*/  SHF.R.U32.HI R21, RZ, 0x3, R21 ;  /* 0x00000003ff157819 */ /* 0x000fe20000011615 */
[----:B------:R-:W-:Y:S01]  /*3390*/  IMAD.SHL.U32 R125, R10, 0x2, RZ ;  /* 0x000000020a7d7824 */ /* 0x000fe200078e00ff */
[----:B------:R-:W-:Y:S02]  /*33a0*/  SHF.L.U64.HI R140, R140, R141, c[0x0][0x284] ;  /* 0x0000a1008c8c7619 */ /* 0x000fe4000001028d */
[----:B------:R-:W-:Y:S02]  /*33b0*/  LOP3.LUT R20, R20, 0x1c0, RZ, 0xc0, !PT ;  /* 0x000001c014147812 */ /* 0x000fe400078ec0ff */
[----:B------:R-:W-:Y:S01]  /*33c0*/  LOP3.LUT R6, R5, R21, RZ, 0x3c, !PT ;  /* 0x0000001505067212 */ /* 0x000fe200078e3cff */
[----:B------:R-:W-:Y:S01]  /*33d0*/  IMAD R5, R4, 0x1800, R13 ;  /* 0x0000180004057824 */ /* 0x000fe200078e020d */
[----:B------:R-:W-:-:S02]  /*33e0*/  SHF.R.U32.HI R20, RZ, 0x3, R20 ;  /* 0x00000003ff147819 */ /* 0x000fc40000011614 */
[----:B------:R-:W-:Y:S01]  /*33f0*/  SHF.L.U64.HI R141, R151, R141, c[0x0][0x294] ;  /* 0x0000a500978d7619 */ /* 0x000fe2000001028d */
[----:B------:R-:W-:Y:S01]  /*3400*/  IMAD.IADD R6, R9, 0x1, R6 ;  /* 0x0000000109067824 */ /* 0x000fe200078e0206 */
[----:B------:R-:W-:Y:S01]  /*3410*/  LOP3.LUT R4, R8, R20, RZ, 0x3c, !PT ;  /* 0x0000001408047212 */ /* 0x000fe200078e3cff */
[----:B------:R-:W-:Y:S01]  /*3420*/  IMAD.SHL.U32 R151, R151, 0x40, RZ ;  /* 0x0000004097977824 */ /* 0x000fe200078e00ff */
[----:B------:R-:W-:Y:S01]  /*3430*/  SHF.R.S32.HI R64, RZ, 0x3, R3 ;  /* 0x00000003ff407819 */ /* 0x000fe20000011403 */
[----:B------:R-:W-:Y:S01]  /*3440*/  IMAD.SHL.U32 R124, R6, 0x2, RZ ;  /* 0x00000002067c7824 */ /* 0x000fe200078e00ff */
[----:B------:R-:W-:Y:S01]  /*3450*/  SHF.R.S32.HI R104, RZ, 0x1f, R87 ;  /* 0x0000001fff687819 */ /* 0x000fe20000011457 */
[----:B------:R-:W-:Y:S01]  /*3460*/  IMAD.IADD R4, R5, 0x1, R4 ;  /* 0x0000000105047824 */ /* 0x000fe200078e0204 */
[----:B------:R-:W-:Y:S02]  /*3470*/  ISETP.NE.AND P1, PT, R157, 0x1, PT ;  /* 0x000000019d00780c */ /* 0x000fe40003f25270 */
[----:B------:R-:W-:Y:S01]  /*3480*/  ISETP.GE.AND P0, PT, R156, 0x1, PT ;  /* 0x000000019c00780c */ /* 0x000fe20003f06270 */
[----:B------:R-:W-:-:S02]  /*3490*/  IMAD.SHL.U32 R123, R4, 0x2, RZ ;  /* 0x00000002047b7824 */ /* 0x000fc400078e00ff */
.L_x_953:
[----:B------:R-:W-:Y:S01]  /*34a0*/  IMAD R3, R32, 0x60, R0 ;  /* 0x0000006020037824 */ /* 0x000fe200078e0200 */
[----:B------:R-:W-:Y:S01]  /*34b0*/  ISETP.NE.AND P1, PT, R157, 0x1, PT ;  /* 0x000000019d00780c */ /* 0x000fe20003f25270 */
[----:B------:R-:W-:Y:S01]  /*34c0*/  IMAD.MOV.U32 R85, RZ, RZ, RZ ;  /* 0x000000ffff557224 */ /* 0x000fe200078e00ff */
[----:B------:R-:W-:Y:S04]  /*34d0*/  DEPBAR.LE SB0, 0x0 ;  /* 0x000080000000791a */ /* 0x000fe80000000000 */
[----:B-1----:R-:W-:Y:S01]  /*34e0*/  IMAD.IADD R4, R129, 0x1, R3 ;  /* 0x0000000181047824 */ /* 0x002fe200078e0203 */
[----:B------:R-:W-:Y:S01]  /*34f0*/  ISETP.GE.AND P0, PT, R3, R2, PT ;  /* 0x000000020300720c */ /* 0x000fe20003f06270 */
[----:B------:R-:W-:Y:S01]  /*3500*/  WARPSYNC 0xffffffff ;  /* 0xffffffff00007948 */ /* 0x000fe20003800000 */
[----:B------:R-:W-:Y:S01]  /*3510*/  ISETP.GE.AND P3, PT, R156, 0x1, PT ;  /* 0x000000019c00780c */ /* 0x000fe20003f66270 */
[--C-:B------:R-:W-:Y:S01]  /*3520*/  IMAD.MOV.U32 R3, RZ, RZ, R4.reuse ;  /* 0x000000ffff037224 */ /* 0x100fe200078e0004 */
[----:B------:R-:W-:Y:S01]  /*3530*/  ISETP.GT.OR P0, PT, R0, 0x5f, P0 ;  /* 0x0000005f0000780c */ /* 0x000fe20000704670 */
[----:B------:R-:W-:Y:S01]  /*3540*/  BSSY B2, `(.L_x_919) ;  /* 0x000040f000027945 */ /* 0x000fe20003800000 */
[----:B------:R-:W-:Y:S05]  /*3550*/  @P1 IMAD.HI.U32 R5, R4, c[0x0][0x2bc], RZ ;  /* 0x0000af0004051a27 */ /* 0x000fea00078e00ff */
[----:B------:R-:W-:Y:S06]  /*3560*/  @P1 SHF.R.U32.HI R3, RZ, c[0x0][0x2c0], R5 ;  /* 0x0000b000ff031a19 */ /* 0x000fec0000011605 */
[C---:B------:R-:W-:Y:S04]  /*3570*/  @!P0 IADD3 R5, P1, R3.reuse, R116, RZ ;  /* 0x0000007403058210 */ /* 0x040fe80007f3e0ff */
[----:B------:R-:W-:Y:S01]  /*3580*/  @!P0 LEA.HI.X.SX32 R6, R3, R126, 0x1, P1 ;  /* 0x0000007e03068211 */ /* 0x000fe200008f0eff */
[----:B------:R-:W-:Y:S01]  /*3590*/  IMAD.MOV R3, RZ, RZ, -R3 ;  /* 0x000000ffff037224 */ /* 0x000fe200078e0a03 */
[----:B------:R-:W-:Y:S03]  /*35a0*/  @!P0 LEA R8, P1, R5, c[0x0][0x2a0], 0x2 ;  /* 0x0000a80005088a11 */ /* 0x000fe600078210ff */
[----:B------:R-:W-:Y:S01]  /*35b0*/  IMAD R86, R3, c[0x0][0x2b8], R4 ;  /* 0x0000ae0003567a24 */ /* 0x000fe200078e0204 */
[----:B------:R-:W-:Y:S03]  /*35c0*/  @!P0 LEA.HI.X R9, R5, c[0x0][0x2a4], R6, 0x2, P1 ;  /* 0x0000a90005098a11 */ /* 0x000fe600008f1406 */
[----:B------:R-:W-:Y:S01]  /*35d0*/  IMAD.WIDE.U32 R4, R86, c[0x0][0x1e0], RZ ;  /* 0x0000780056047a25 */ /* 0x000fe200078e00ff */
[----:B------:R-:W-:Y:S01]  /*35e0*/  SHF.R.S32.HI R98, RZ, 0x1f, R86 ;  /* 0x0000001fff627819 */ /* 0x000fe20000011456 */
[----:B------:R-:W2:Y:S04]  /*35f0*/  @!P0 LDG.E R85, [R8.64] ;  /* 0x0000000808558981 */ /* 0x000ea8000c1e1900 */
[----:B------:R-:W-:Y:S01]  /*3600*/  IMAD R3, R98, c[0x0][0x1e0], RZ ;  /* 0x0000780062037a24 */ /* 0x000fe200078e02ff */
[----:B------:R-:W-:Y:S03]  /*3610*/  BAR.SYNC.DEFER_BLOCKING 0x0 ;  /* 0x0000000000007b1d */ /* 0x000fe60000010000 */
[----:B------:R-:W-:Y:S04]  /*3620*/  IMAD R3, R86, c[0x0][0x1e4], R3 ;  /* 0x0000790056037a24 */ /* 0x000fe800078e0203 */
        /* <DEDUP_REMOVED lines=9> */
[----:B------:R-:W-:-:S05]  /*36c0*/  @!P3 BRA `(.L_x_920) ;  /* 0x00003c400000b947 */ /* 0x000fca0003800000 */
[-C--:B------:R-:W-:Y:S01]  /*36d0*/  IMAD R6, R147, R32.reuse, RZ ;  /* 0x0000002093067224 */ /* 0x080fe200078e02ff */
[----:B------:R-:W-:Y:S01]  /*36e0*/  ISETP.NE.AND P0, PT, RZ, UR5, PT ;  /* 0x00000005ff007c0c */ /* 0x000fe2000bf05270 */
[-C--:B------:R-:W-:Y:S01]  /*36f0*/  IMAD R5, R148, R32.reuse, RZ ;  /* 0x0000002094057224 */ /* 0x080fe200078e02ff */
[----:B------:R-:W-:Y:S01]  /*3700*/  SHF.R.S32.HI R4, RZ, 0x1f, R32 ;  /* 0x0000001fff047819 */ /* 0x000fe20000011420 */
[----:B------:R-:W-:Y:S02]  /*3710*/  IMAD R3, R32, -0x60, R2 ;  /* 0xffffffa020037824 */ /* 0x000fe400078e0202 */
[----:B------:R-:W-:Y:S03]  /*3720*/  IMAD.WIDE.U32 R60, R138, R32, RZ ;  /* 0x000000208a3c7225 */ /* 0x000fe600078e00ff */
[----:B------:R-:W-:Y:S01]  /*3730*/  IMNMX R67, R3, 0x60, PT ;  /* 0x0000006003437817 */ /* 0x000fe20003800200 */
[C---:B------:R-:W-:Y:S02]  /*3740*/  IMAD R6, R4.reuse, R138, R6 ;  /* 0x0000008a04067224 */ /* 0x040fe400078e0206 */
[----:B------:R-:W-:Y:S02]  /*3750*/  IMAD R5, R4, R136, R5 ;  /* 0x0000008804057224 */ /* 0x000fe400078e0205 */
[----:B------:R-:W-:Y:S01]  /*3760*/  IMAD.WIDE.U32 R36, R136, R32, RZ ;  /* 0x0000002088247225 */ /* 0x000fe200078e00ff */
[----:B------:R-:W-:Y:S04]  /*3770*/  IADD3 R19, R61, R6, RZ ;  /* 0x000000063d137210 */ /* 0x000fe80007ffe0ff */
        /* <DEDUP_REMOVED lines=30> */
.L_x_923:
[----:B------:R-:W-:Y:S05]  /*3960*/  BSYNC B0 ;  /* 0x0000000000007941 */ /* 0x000fea0003800000 */
.L_x_922:
        /* <DEDUP_REMOVED lines=39> */
.L_x_925:
[----:B------:R-:W-:Y:S05]  /*3be0*/  BSYNC B0 ;  /* 0x0000000000007941 */ /* 0x000fea0003800000 */
.L_x_924:
        /* <DEDUP_REMOVED lines=19> */
[----:B------:R-:W-:-:S05]  /*3d20*/  @P3 BRA `(.L_x_927) ;  /* 0x0000012000003947 */ /* 0x000fca0003800000 */
[----:B------:R-:W-:Y:S01]  /*3d30*/  IADD3 R6, P1, P0, R96, R150, R60 ;  /* 0x0000009660067210 */ /* 0x000fe2000783e03c */
[----:B------:R-:W-:Y:S01]  /*3d40*/  CS2R R24, SRZ ;  /* 0x0000000000187805 */ /* 0x000fe2000001ff00 */
[----:B------:R-:W-:Y:S02]  /*3d50*/  CS2R R46, SRZ ;  /* 0x00000000002e7805 */ /* 0x000fe4000001ff00 */
[----:B------:R-:W-:Y:S02]  /*3d60*/  IADD3.X R8, R108, R140, R19, P1, P0 ;  /* 0x0000008c6c087210 */ /* 0x000fe40000fe0413 */
        /* <DEDUP_REMOVED lines=14> */
.L_x_927:
[----:B------:R-:W-:Y:S05]  /*3e50*/  BSYNC B0 ;  /* 0x0000000000007941 */ /* 0x000fea0003800000 */
.L_x_926:
        /* <DEDUP_REMOVED lines=27> */
[----:B------:R-:W-:Y:S02]  /*4010*/  @!P0 SHF.R.U32.HI R19, RZ, 0x10, R35 ;  /* 0x00000010ff138819 */ /* 0x000fe40000011623 */
[C---:B------:R-:W-:Y:S02]  /*4020*/  @!P0 PRMT R3, R18.reuse, 0x5432, R3 ;  /* 0x0000543212038816 */ /* 0x040fe40000000003 */
        /* <DEDUP_REMOVED lines=15> */
[-C--:B------:R-:W-:Y:S01]  /*4120*/  @!P0 FMUL.FTZ R4, R5, R6.reuse ;  /* 0x0000000605048220 */ /* 0x080fe20000410000 */
        /* <DEDUP_REMOVED lines=27> */
.L_x_931:
[----:B------:R-:W-:Y:S05]  /*42e0*/  BSYNC B0 ;  /* 0x0000000000007941 */ /* 0x000fea0003800000 */
.L_x_930:
        /* <DEDUP_REMOVED lines=57> */
.L_x_929:
[----:B------:R-:W-:Y:S05]  /*4680*/  BSYNC B1 ;  /* 0x0000000000017941 */ /* 0x000fea0003800000 */
.L_x_928:
[----:B------:R4:W2:Y:S01]  /*4690*/  SHFL.IDX PT, R33, R81, 0x1, 0x181f ;  /* 0x00381f0051217f89 */ /* 0x0008a200000e0000 */
[----:B------:R-:W-:Y:S03]  /*46a0*/  BSSY B1, `(.L_x_932) ;  /* 0x0000075000017945 */ /* 0x000fe60003800000 */
[----:B------:R4:W3:Y:S01]  /*46b0*/  SHFL.IDX PT, R31, R84, 0x1, 0x181f ;  /* 0x00381f00541f7f89 */ /* 0x0008e200000e0000 */
[----:B------:R-:W-:-:S05]  /*46c0*/  @P6 BRA `(.L_x_933) ;  /* 0x0000072000006947 */ /* 0x000fca0003800000 */
[----:B------:R-:W-:Y:S01]  /*46d0*/  BSSY B0, `(.L_x_934) ;  /* 0x0000038000007945 */ /* 0x000fe20003800000 */
[----:B------:R-:W-:-:S05]  /*46e0*/  @P5 BRA `(.L_x_935) ;  /* 0x0000036000005947 */ /* 0x000fca0003800000 */
[C---:B---3--:R-:W-:Y:S01]  /*46f0*/  LEA R34, P0, R76.reuse, R31, 0x1 ;  /* 0x0000001f4c227211 */ /* 0x048fe200078008ff */
[----:B-1----:R-:W1:Y:S03]  /*4700*/  LDS.128 R8, [R210+0x9100] ;  /* 0x00910000d2087984 */ /* 0x002e660000000c00 */
[----:B--2---:R-:W-:Y:S02]  /*4710*/  LEA.HI.X R35, R76, R33, R77, 0x1, P0 ;  /* 0x000000214c237211 */ /* 0x004fe400000f0c4d */
        /* <DEDUP_REMOVED lines=51> */
.L_x_935:
[----:B------:R-:W-:Y:S05]  /*4a50*/  BSYNC B0 ;  /* 0x0000000000007941 */ /* 0x000fea0003800000 */
.L_x_934:
[----:B------:R-:W-:Y:S11]  /*4a60*/  ISETP.GE.AND P0, PT, R211, c[0x0][0x1d4], PT ;  /* 0x00007500d3007a0c */ /* 0x000ff60003f06270 */
[----:B------:R-:W-:Y:S02]  /*4a70*/  @!UPT UIADD3 URZ, URZ, URZ, URZ ;  /* 0x0000003f3f3ff290 */ /* 0x000fe4000fffe03f */
        /* <DEDUP_REMOVED lines=55> */
.L_x_933:
[----:B------:R-:W-:Y:S05]  /*4df0*/  BSYNC B1 ;  /* 0x0000000000017941 */ /* 0x000fea0003800000 */
.L_x_932:
[----:B---3--:R3:W4:Y:S04]  /*4e00*/  SHFL.IDX PT, R31, R81, 0x2, 0x181f ;  /* 0x00581f00511f7f89 */ /* 0x00872800000e0000 */
[----:B------:R3:W2:Y:S01]  /*4e10*/  SHFL.IDX PT, R28, R84, 0x2, 0x181f ;  /* 0x00581f00541c7f89 */ /* 0x0006a200000e0000 */
[----:B------:R-:W-:-:S05]  /*4e20*/  @P3 BRA `(.L_x_936) ;  /* 0x0000280000003947 */ /* 0x000fca0003800000 */
[----:B------:R-:W-:Y:S01]  /*4e30*/  BSSY B0, `(.L_x_937) ;  /* 0x0000038000007945 */ /* 0x000fe20003800000 */
[----:B------:R-:W-:-:S05]  /*4e40*/  @P5 BRA `(.L_x_938) ;  /* 0x0000036000005947 */ /* 0x000fca0003800000 */
[C---:B-12---:R-:W-:Y:S01]  /*4e50*/  LEA R26, P0, R76.reuse, R28, 0x1 ;  /* 0x0000001c4c1a7211 */ /* 0x046fe200078008ff */
[----:B------:R-:W1:Y:S03]  /*4e60*/  LDS.128 R8, [R210+0xa100] ;  /* 0x00a10000d2087984 */ /* 0x000e660000000c00 */
        /* <DEDUP_REMOVED lines=52> */
.L_x_938:
[----:B------:R-:W-:Y:S05]  /*51b0*/  BSYNC B0 ;  /* 0x0000000000007941 */ /* 0x000fea0003800000 */
.L_x_937:
[----:B------:R-:W-:Y:S11]  /*51c0*/  ISETP.GE.AND P0, PT, R211, c[0x0][0x1d4], PT ;  /* 0x00007500d3007a0c */ /* 0x000ff60003f06270 */
[----:B------:R-:W-:Y:S02]  /*51d0*/  @!UPT UIADD3 URZ, URZ, URZ, URZ ;  /* 0x0000003f3f3ff290 */ /* 0x000fe4000fffe03f */
        /* <DEDUP_REMOVED lines=56> */
.L_x_921:
[C---:B------:R-:W-:Y:S01]  /*5560*/  IADD3 R159, R101.reuse, 0x20, RZ ;  /* 0x00000020659f7810 */ /* 0x040fe20007ffe0ff */
[----:B------:R-:W-:Y:S01]  /*5570*/  CS2R R54, SRZ ;  /* 0x0000000000367805 */ /* 0x000fe2000001ff00 */
[----:B------:R-:W-:Y:S01]  /*5580*/  IADD3 R158, R101, 0x40, RZ ;  /* 0x00000040659e7810 */ /* 0x000fe20007ffe0ff */
[----:B------:R-:W-:Y:S01]  /*5590*/  CS2R R52, SRZ ;  /* 0x0000000000347805 */ /* 0x000fe2000001ff00 */
[----:B------:R-:W-:Y:S01]  /*55a0*/  ISETP.GE.AND P1, PT, R159, R67, PT ;  /* 0x000000439f00720c */ /* 0x000fe20003f26270 */
[----:B------:R-:W-:Y:S01]  /*55b0*/  CS2R R26, SRZ ;  /* 0x00000000001a7805 */ /* 0x000fe2000001ff00 */
[----:B------:R-:W-:Y:S01]  /*55c0*/  IADD3 R65, -R66, c[0x0][0x1d4], RZ ;  /* 0x0000750042417a10 */ /* 0x000fe20007ffe1ff */
[----:B------:R-:W-:Y:S01]  /*55d0*/  CS2R R24, SRZ ;  /* 0x0000000000187805 */ /* 0x000fe2000001ff00 */
[----:B------:R-:W-:Y:S01]  /*55e0*/  ISETP.GE.OR P1, PT, R76, c[0x0][0x27c], P1 ;  /* 0x00009f004c007a0c */ /* 0x000fe20000f26670 */
[----:B------:R-:W-:Y:S01]  /*55f0*/  CS2R R58, SRZ ;  /* 0x00000000003a7805 */ /* 0x000fe2000001ff00 */
[----:B------:R-:W-:Y:S01]  /*5600*/  CS2R R56, SRZ ;  /* 0x0000000000387805 */ /* 0x000fe2000001ff00 */
[----:B------:R-:W-:Y:S01]  /*5610*/  CS2R R22, SRZ ;  /* 0x0000000000167805 */ /* 0x000fe2000001ff00 */
[----:B------:R-:W-:Y:S01]  /*5620*/  CS2R R20, SRZ ;  /* 0x0000000000147805 */ /* 0x000fe2000001ff00 */
[----:B------:R-:W-:Y:S01]  /*5630*/  CS2R R38, SRZ ;  /* 0x0000000000267805 */ /* 0x000fe2000001ff00 */
[----:B------:R1:W2:Y:S01]  /*5640*/  SHFL.IDX PT, R47, R81, RZ, 0x181f ;  /* 0x00181fff512f7589 */ /* 0x0002a200000e0000 */
[----:B------:R-:W-:Y:S06]  /*5650*/  BSSY B0, `(.L_x_939) ;  /* 0x00000c6000007945 */ /* 0x000fec0003800000 */
[----:B------:R-:W-:Y:S01]  /*5660*/  @!P1 IADD3 R3, P3, P0, R92, R60, R153 ;  /* 0x0000003c5c039210 */ /* 0x000fe2000787e099 */
[----:B------:R1:W3:Y:S03]  /*5670*/  SHFL.IDX PT, R46, R84, RZ, 0x181f ;  /* 0x00181fff542e7589 */ /* 0x0002e600000e0000 */
[----:B------:R-:W-:Y:S02]  /*5680*/  @!P1 IADD3.X R4, R106, R19, R142, P3, P0 ;  /* 0x000000136a049210 */ /* 0x000fe40001fe048e */
        /* <DEDUP_REMOVED lines=9> */
[C---:B------:R-:W-:Y:S04]  /*5720*/  @!P1 LEA R8, P3, R3.reuse, c[0x0][0x270], 0x1 ;  /* 0x00009c0003089a11 */ /* 0x040fe800078608ff */
[----:B------:R-:W-:Y:S02]  /*5730*/  @!P1 LEA.HI.X R9, R3, c[0x0][0x274], R4, 0x1, P3 ;  /* 0x00009d0003099a11 */ /* 0x000fe400018f0c04 */
[C---:B------:R-:W-:Y:S03]  /*5740*/  @!P1 LEA R4, P3, R5.reuse, c[0x0][0x288], 0x1 ;  /* 0x0000a20005049a11 */ /* 0x040fe600078608ff */
[----:B------:R4:W2:Y:S01]  /*5750*/  @!P1 LDG.E.128 R20, [R8.64] ;  /* 0x0000000808149981 */ /* 0x0008a2000c1e1d00 */
[----:B------:R-:W-:Y:S02]  /*5760*/  @!P1 LEA.HI.X R5, R5, c[0x0][0x28c], R10, 0x1, P3 ;  /* 0x0000a30005059a11 */ /* 0x000fe400018f0c0a */
[C---:B------:R-:W-:Y:S04]  /*5770*/  @!P0 LEA R14, P3, R6.reuse, c[0x0][0x270], 0x1 ;  /* 0x00009c00060e8a11 */ /* 0x040fe800078608ff */
[----:B------:R-:W-:Y:S01]  /*5780*/  @!P0 LEA.HI.X R15, R6, c[0x0][0x274], R15, 0x1, P3 ;  /* 0x00009d00060f8a11 */ /* 0x000fe200018f0c0f */
[----:B------:R1:W3:Y:S01]  /*5790*/  @!P1 LDG.E.128 R52, [R4.64] ;  /* 0x0000000804349981 */ /* 0x0002e2000c1e1d00 */
[C---:B------:R-:W-:Y:S04]  /*57a0*/  @!P0 LEA R10, P3, R11.reuse, c[0x0][0x288], 0x1 ;  /* 0x0000a2000b0a8a11 */ /* 0x040fe800078608ff */
[----:B------:R-:W-:Y:S02]  /*57b0*/  @!P0 LEA.HI.X R11, R11, c[0x0][0x28c], R16, 0x1, P3 ;  /* 0x0000a3000b0b8a11 */ /* 0x000fe400018f0c10 */
[----:B------:R1:W3:Y:S07]  /*57c0*/  @!P0 LDG.E.128 R24, [R14.64] ;  /* 0x000000080e188981 */ /* 0x0002ee000c1e1d00 */
[----:B------:R1:W3:Y:S01]  /*57d0*/  @!P0 LDG.E.128 R56, [R10.64] ;  /* 0x000000080a388981 */ /* 0x0002e2000c1e1d00 */
[-C--:B------:R-:W-:Y:S01]  /*57e0*/  ISETP.GE.AND P0, PT, R101, R67.reuse, PT ;  /* 0x000000436500720c */ /* 0x080fe20003f06270 */
[----:B----4-:R-:W-:Y:S03]  /*57f0*/  CS2R R8, SRZ ;  /* 0x0000000000087805 */ /* 0x010fe6000001ff00 */
[----:B------:R-:W-:Y:S11]  /*5800*/  ISETP.GE.OR P0, PT, R76, c[0x0][0x27c], P0 ;  /* 0x00009f004c007a0c */ /* 0x000ff60000706670 */
[----:B------:R-:W-:Y:S02]  /*5810*/  @!UPT UIADD3 URZ, URZ, URZ, URZ ;  /* 0x0000003f3f3ff290 */ /* 0x000fe4000fffe03f */
[----:B------:R-:W-:Y:S05]  /*5820*/  @!P0 IADD3 R3, P1, R92, R60, RZ ;  /* 0x0000003c5c038210 */ /* 0x000fea0007f3e0ff */
[----:B-1----:R-:W-:Y:S01]  /*5830*/  @!P0 IMAD.X R4, R19, 0x1, R106, P1 ;  /* 0x0000000113048824 */ /* 0x002fe200008e066a */
[C---:B------:R-:W-:Y:S01]  /*5840*/  @!P0 LEA R14, P1, R3.reuse, c[0x0][0x270], 0x1 ;  /* 0x00009c00030e8a11 */ /* 0x040fe200078208ff */
[----:B------:R-:W-:Y:S03]  /*5850*/  CS2R R10, SRZ ;  /* 0x00000000000a7805 */ /* 0x000fe6000001ff00 */
[----:B------:R-:W-:Y:S02]  /*5860*/  @!P0 LEA.HI.X R15, R3, c[0x0][0x274], R4, 0x1, P1 ;  /* 0x00009d00030f8a11 */ /* 0x000fe400008f0c04 */
[----:B------:R-:W-:Y:S02]  /*5870*/  @!P0 IADD3 R3, P1, R90, R36, RZ ;  /* 0x000000245a038210 */ /* 0x000fe40007f3e0ff */
[----:B------:R-:W-:Y:S01]  /*5880*/  CS2R R36, SRZ ;  /* 0x0000000000247805 */ /* 0x000fe2000001ff00 */
[----:B------:R1:W5:Y:S02]  /*5890*/  @!P0 LDG.E.128 R8, [R14.64] ;  /* 0x000000080e088981 */ /* 0x000364000c1e1d00 */
[----:B------:R-:W-:Y:S01]  /*58a0*/  @!P0 IMAD.X R5, R29, 0x1, R105, P1 ;  /* 0x000000011d058824 */ /* 0x000fe200008e0669 */
[C---:B------:R-:W-:Y:S04]  /*58b0*/  @!P0 LEA R4, P1, R3.reuse, c[0x0][0x288], 0x1 ;  /* 0x0000a20003048a11 */ /* 0x040fe800078208ff */
[----:B------:R-:W-:Y:S02]  /*58c0*/  @!P0 LEA.HI.X R5, R3, c[0x0][0x28c], R5, 0x1, P1 ;  /* 0x0000a30003058a11 */ /* 0x000fe400008f0c05 */
[----:B------:R-:W-:Y:S03]  /*58d0*/  ISETP.GE.AND P1, PT, R76, c[0x0][0x27c], PT ;  /* 0x00009f004c007a0c */ /* 0x000fe60003f26270 */
[----:B------:R4:W5:Y:S01]  /*58e0*/  @!P0 LDG.E.128 R36, [R4.64] ;  /* 0x0000000804248981 */ /* 0x000962000c1e1d00 */
[----:B------:R-:W-:Y:S01]  /*58f0*/  ISETP.GE.OR P0, PT, R101, R67, P5 ;  /* 0x000000436500720c */ /* 0x000fe20002f06670 */
[----:B--2---:R-:W-:Y:S02]  /*5900*/  IMAD.MOV.U32 R6, RZ, RZ, R22 ;  /* 0x000000ffff067224 */ /* 0x004fe400078e0016 */
[----:B----4-:R-:W-:Y:S02]  /*5910*/  IMAD.MOV.U32 R5, RZ, RZ, R23 ;  /* 0x000000ffff057224 */ /* 0x010fe400078e0017 */
[----:B------:R-:W-:Y:S02]  /*5920*/  IMAD.MOV.U32 R4, RZ, RZ, R20 ;  /* 0x000000ffff047224 */ /* 0x000fe400078e0014 */
[----:B------:R-:W-:Y:S01]  /*5930*/  IMAD.MOV.U32 R3, RZ, RZ, R21 ;  /* 0x000000ffff037224 */ /* 0x000fe200078e0015 */
[----:B------:R-:W-:Y:S01]  /*5940*/  PRMT R29, R5, 0x5410, R6 ;  /* 0x00005410051d7816 */ /* 0x000fe20000000006 */
[----:B---3--:R-:W-:Y:S02]  /*5950*/  IMAD.MOV.U32 R6, RZ, RZ, R54 ;  /* 0x000000ffff067224 */ /* 0x008fe400078e0036 */
        /* <DEDUP_REMOVED lines=20> */
[----:B------:R-:W1:Y:S01]  /*5aa0*/  LDS.128 R48, [R125+0x8100] ;  /* 0x008100007d307984 */ /* 0x000e620000000c00 */
        /* <DEDUP_REMOVED lines=10> */
[----:B------:R-:W-:Y:S01]  /*5b50*/  LEA.HI.SX32 R3, R3, R64, 0x1c ;  /* 0x0000004003037211 */ /* 0x000fe200078fe2ff */
[----:B------:R-:W-:Y:S01]  /*5b60*/  IMAD.MOV.U32 R34, RZ, RZ, R38 ;  /* 0x000000ffff227224 */ /* 0x000fe200078e0026 */
[----:B------:R-:W-:Y:S01]  /*5b70*/  LOP3.LUT R17, R17, 0x1c0, RZ, 0xc0, !PT ;  /* 0x000001c011117812 */ /* 0x000fe200078ec0ff */
[----:B------:R-:W-:Y:S01]  /*5b80*/  IMAD.MOV.U32 R42, RZ, RZ, R39 ;  /* 0x000000ffff2a7224 */ /* 0x000fe200078e0027 */
[----:B------:R-:W-:Y:S01]  /*5b90*/  SHF.R.S32.HI R4, RZ, 0x1f, R3 ;  /* 0x0000001fff047819 */ /* 0x000fe20000011403 */
[----:B------:R-:W-:Y:S01]  /*5ba0*/  IMAD.SHL.U32 R43, R3, 0x8, RZ ;  /* 0x00000008032b7824 */ /* 0x000fe200078e00ff */
[----:B------:R-:W-:Y:S02]  /*5bb0*/  SHF.R.U32.HI R17, RZ, 0x3, R17 ;  /* 0x00000003ff117819 */ /* 0x000fe40000011611 */
[----:B------:R-:W-:Y:S02]  /*5bc0*/  LEA.HI R4, R4, R3, RZ, 0x3 ;  /* 0x0000000304047211 */ /* 0x000fe400078f18ff */
[C---:B------:R-:W-:Y:S02]  /*5bd0*/  LEA R72, P0, R87.reuse, R46, 0x1 ;  /* 0x0000002e57487211 */ /* 0x040fe400078008ff */
[----:B------:R-:W-:Y:S02]  /*5be0*/  SHF.R.S32.HI R3, RZ, 0x3, R4 ;  /* 0x00000003ff037819 */ /* 0x000fe40000011404 */
[----:B------:R-:W-:Y:S02]  /*5bf0*/  LOP3.LUT R4, R18, 0x38, R43, 0xf8, !PT ;  /* 0x0000003812047812 */ /* 0x000fe400078ef82b */
[----:B------:R-:W-:Y:S01]  /*5c00*/  LEA.HI.X R73, R87, R47, R104, 0x1, P0 ;  /* 0x0000002f57497211 */ /* 0x000fe200000f0c68 */
[----:B------:R-:W-:Y:S01]  /*5c10*/  IMAD R3, R3, 0x1800, R7 ;  /* 0x0000180003037824 */ /* 0x000fe200078e0207 */
[----:B------:R-:W-:Y:S02]  /*5c20*/  LOP3.LUT R4, R4, R17, RZ, 0x3c, !PT ;  /* 0x0000001104047212 */ /* 0x000fe400078e3cff */
[----:B------:R-:W-:Y:S02]  /*5c30*/  ISETP.GE.AND P0, PT, R43, c[0x0][0x1d4], PT ;  /* 0x000075002b007a0c */ /* 0x000fe40003f06270 */
[----:B------:R-:W-:Y:S01]  /*5c40*/  MOV R14, R9 ;  /* 0x00000009000e7202 */ /* 0x000fe20000000f00 */
[----:B------:R-:W-:Y:S01]  /*5c50*/  IMAD.IADD R3, R3, 0x1, R4 ;  /* 0x0000000103037824 */ /* 0x000fe200078e0204 */
[----:B------:R-:W-:Y:S02]  /*5c60*/  @!P1 SHF.R.U32.HI R4, RZ, 0x10, R11 ;  /* 0x00000010ff049819 */ /* 0x000fe4000001160b */
[----:B------:R-:W-:Y:S02]  /*5c70*/  @!P1 PRMT R33, R33, 0x5410, R35 ;  /* 0x0000541021219816 */ /* 0x000fe40000000023 */
[----:B------:R-:W-:Y:S01]  /*5c80*/  SHF.L.U32 R3, R3, 0x1, RZ ;  /* 0x0000000103037819 */ /* 0x000fe200000006ff */
[----:B-1----:R-:W-:Y:S01]  /*5c90*/  @!P1 IMAD.U32 R44, R51, 0x10000, RZ ;  /* 0x00010000332c9824 */ /* 0x002fe200078e00ff */
[----:B------:R-:W-:Y:S02]  /*5ca0*/  @!P1 PRMT R15, R15, 0x5410, R4 ;  /* 0x000054100f0f9816 */ /* 0x000fe40000000004 */
[----:B------:R-:W-:Y:S01]  /*5cb0*/  @!P1 SHF.R.U32.HI R37, RZ, 0x10, R37 ;  /* 0x00000010ff259819 */ /* 0x000fe20000011625 */
[----:B------:R-:W-:Y:S01]  /*5cc0*/  @!P0 IMAD.WIDE R82, R43, 0x2, R46 ;  /* 0x000000022b528825 */ /* 0x000fe200078e022e */
[----:B------:R1:W2:Y:S01]  /*5cd0*/  LDS.128 R16, [R3+0x8100] ;  /* 0x0081000003107984 */ /* 0x0002a20000000c00 */
[----:B------:R-:W-:Y:S02]  /*5ce0*/  @!P1 LOP3.LUT R46, R51, 0xffff0000, RZ, 0xc0, !PT ;  /* 0xffff0000332e9812 */ /* 0x000fe400078ec0ff */
[----:B------:R-:W-:Y:S01]  /*5cf0*/  @!P1 PRMT R37, R40, 0x5410, R37 ;  /* 0x0000541028259816 */ /* 0x000fe20000000025 */
[----:B------:R-:W-:Y:S01]  /*5d00*/  @!P1 IMAD.U32 R40, R50, 0x10000, RZ ;  /* 0x0001000032289824 */ /* 0x000fe200078e00ff */
[----:B------:R-:W-:Y:S02]  /*5d10*/  @!P1 SHF.R.U32.HI R5, RZ, 0x10, R9 ;  /* 0x00000010ff059819 */ /* 0x000fe40000011609 */
[--C-:B------:R-:W-:Y:S02]  /*5d20*/  @!P1 SHF.R.U64 R36, R38, 0x10, R39.reuse ;  /* 0x0000001026249819 */ /* 0x100fe40000001227 */
[----:B------:R-:W-:Y:S02]  /*5d30*/  @!P1 SHF.R.U32.HI R38, RZ, 0x10, R39 ;  /* 0x00000010ff269819 */ /* 0x000fe40000011627 */
[----:B------:R-:W-:Y:S02]  /*5d40*/  @!P1 PRMT R41, R34, 0x5410, R36 ;  /* 0x0000541022299816 */ /* 0x000fe40000000024 */
[----:B------:R-:W-:Y:S02]  /*5d50*/  @!P1 LOP3.LUT R34, R48, 0xffff0000, RZ, 0xc0, !PT ;  /* 0xffff000030229812 */ /* 0x000fe400078ec0ff */
[----:B------:R-:W-:Y:S01]  /*5d60*/  @!P1 PRMT R45, R42, 0x5410, R38 ;  /* 0x000054102a2d9816 */ /* 0x000fe20000000026 */
[----:B------:R-:W-:Y:S01]  /*5d70*/  @!P1 IMAD.U32 R39, R41, 0x10000, RZ ;  /* 0x0001000029279824 */ /* 0x000fe200078e00ff */
[----:B------:R-:W-:Y:S02]  /*5d80*/  @!P1 LOP3.LUT R38, R49, 0xffff0000, RZ, 0xc0, !PT ;  /* 0xffff000031269812 */ /* 0x000fe400078ec0ff */
[----:B------:R-:W-:Y:S02]  /*5d90*/  @!P1 LOP3.LUT R42, R50, 0xffff0000, RZ, 0xc0, !PT ;  /* 0xffff0000322a9812 */ /* 0x000fe400078ec0ff */
[----:B------:R-:W-:Y:S01]  /*5da0*/  @!P1 LOP3.LUT R41, R41, 0xffff0000, RZ, 0xc0, !PT ;  /* 0xffff000029299812 */ /* 0x000fe200078ec0ff */
[----:B-1----:R-:W-:Y:S01]  /*5db0*/  IMAD.MOV.U32 R3, RZ, RZ, R8 ;  /* 0x000000ffff037224 */ /* 0x002fe200078e0008 */
[----:B------:R-:W-:Y:S02]  /*5dc0*/  @!P1 SHF.R.U64 R8, R8, 0x10, R9 ;  /* 0x0000001008089819 */ /* 0x000fe40000001209 */
[----:B------:R-:W-:Y:S01]  /*5dd0*/  @!P1 PRMT R9, R14, 0x5410, R5 ;  /* 0x000054100e099816 */ /* 0x000fe20000000005 */
[----:B------:R-:W-:Y:S01]  /*5de0*/  @!P1 IMAD.U32 R14, R48, 0x10000, RZ ;  /* 0x00010000300e9824 */ /* 0x000fe200078e00ff */
[----:B------:R-:W-:Y:S02]  /*5df0*/  @!P1 PRMT R3, R3, 0x5410, R8 ;  /* 0x0000541003039816 */ /* 0x000fe40000000008 */
[----:B------:R-:W-:Y:S02]  /*5e00*/  @!P1 SHF.R.U64 R10, R10, 0x10, R11 ;  /* 0x000000100a0a9819 */ /* 0x000fe4000000120b */
[----:B------:R-:W-:Y:S02]  /*5e10*/  @!P1 LOP3.LUT R5, R3, 0xffff0000, RZ, 0xc0, !PT ;  /* 0xffff000003059812 */ /* 0x000fe400078ec0ff */
[----:B------:R-:W-:Y:S01]  /*5e20*/  @!P1 PRMT R11, R6, 0x5410, R10 ;  /* 0x00005410060b9816 */ /* 0x000fe2000000000a */
[C---:B------:R-:W-:Y:S01]  /*5e30*/  @!P1 IMAD.U32 R10, R33.reuse, 0x10000, RZ ;  /* 0x00010000210a9824 */ /* 0x040fe200078e00ff */
[----:B------:R-:W-:Y:S02]  /*5e40*/  @!P1 LOP3.LUT R33, R33, 0xffff0000, RZ, 0xc0, !PT ;  /* 0xffff000021219812 */ /* 0x000fe400078ec0ff */
[----:B------:R-:W-:Y:S01]  /*5e50*/  @!P1 SHF.L.U32 R6, R3, 0x10, RZ ;  /* 0x0000001003069819 */ /* 0x000fe200000006ff */
[C---:B--2---:R-:W-:Y:S01]  /*5e60*/  @!P1 IMAD.U32 R4, R16.reuse, 0x10000, RZ ;  /* 0x0001000010049824 */ /* 0x044fe200078e00ff */
[----:B------:R-:W-:Y:S03]  /*5e70*/  @!P1 LOP3.LUT R8, R16, 0xffff0000, RZ, 0xc0, !PT ;  /* 0xffff000010089812 */ /* 0x000fe600078ec0ff */
[----:B------:R-:W-:Y:S02]  /*5e80*/  @!P1 FMUL.FTZ R35, R4, R10 ;  /* 0x0000000a04239220 */ /* 0x000fe40000410000 */
        /* <DEDUP_REMOVED lines=10> */
[----:B------:R-:W-:Y:S02]  /*5f30*/  @!P1 IMAD.U32 R5, R17, 0x10000, RZ ;  /* 0x0001000011059824 */ /* 0x000fe400078e00ff */
[----:B------:R-:W-:Y:S02]  /*5f40*/  @!P1 FFMA.FTZ R3, R10, R14, R3 ;  /* 0x0000000e0a039223 */ /* 0x000fe40000010003 */
[----:B------:R-:W-:Y:S02]  /*5f50*/  @!P1 IMAD.U32 R36, R49, 0x10000, RZ ;  /* 0x0001000031249824 */ /* 0x000fe400078e00ff */
[C---:B------:R-:W-:Y:S02]  /*5f60*/  @!P1 FMUL.FTZ R10, R5.reuse, R35 ;  /* 0x00000023050a9220 */ /* 0x040fe40000410000 */
[----:B------:R-:W-:Y:S02]  /*5f70*/  @!P1 FMUL.FTZ R14, R8, R37 ;  /* 0x00000025080e9220 */ /* 0x000fe40000410000 */
[-C--:B------:R-:W-:Y:S01]  /*5f80*/  @!P1 FFMA.FTZ R74, R36, R6.reuse, -R10 ;  /* 0x00000006244a9223 */ /* 0x080fe2000001080a */
[----:B------:R-:W-:Y:S01]  /*5f90*/  @!P1 LOP3.LUT R10, R18, 0xffff0000, RZ, 0xc0, !PT ;  /* 0xffff0000120a9812 */ /* 0x000fe200078ec0ff */
[----:B------:R-:W-:Y:S02]  /*5fa0*/  @!P1 FMUL.FTZ R5, R5, R6 ;  /* 0x0000000605059220 */ /* 0x000fe40000410000 */
[-C--:B------:R-:W-:Y:S02]  /*5fb0*/  @!P1 FMUL.FTZ R6, R8, R9.reuse ;  /* 0x0000000908069220 */ /* 0x080fe40000410000 */
[----:B------:R-:W-:Y:S02]  /*5fc0*/  @!P1 IMAD.U32 R8, R18, 0x10000, RZ ;  /* 0x0001000012089824 */ /* 0x000fe400078e00ff */
[----:B------:R-:W-:Y:S01]  /*5fd0*/  @!P1 FFMA.FTZ R71, R38, R9, -R14 ;  /* 0x0000000926479223 */ /* 0x000fe2000001080e */
[C---:B------:R-:W-:Y:S01]  /*5fe0*/  @!P1 SHF.L.U32 R9, R11.reuse, 0x10, RZ ;  /* 0x000000100b099819 */ /* 0x040fe200000006ff */
[----:B------:R-:W-:Y:S01]  /*5ff0*/  @!P1 FMUL.FTZ R14, R8, R39 ;  /* 0x00000027080e9220 */ /* 0x000fe20000410000 */
[----:B------:R-:W-:Y:S01]  /*6000*/  @!P1 LOP3.LUT R11, R11, 0xffff0000, RZ, 0xc0, !PT ;  /* 0xffff00000b0b9812 */ /* 0x000fe200078ec0ff */
[----:B------:R-:W-:Y:S02]  /*6010*/  @!P1 FMUL.FTZ R43, R10, R41 ;  /* 0x000000290a2b9220 */ /* 0x000fe40000410000 */
[----:B------:R-:W-:Y:S01]  /*6020*/  @!P1 FFMA.FTZ R70, R40, R9, -R14 ;  /* 0x0000000928469223 */ /* 0x000fe2000001080e */
[----:B------:R-:W-:Y:S01]  /*6030*/  @!P1 LOP3.LUT R14, R19, 0xffff0000, RZ, 0xc0, !PT ;  /* 0xffff0000130e9812 */ /* 0x000fe200078ec0ff */
[----:B------:R-:W-:Y:S02]  /*6040*/  @!P1 FFMA.FTZ R69, R42, R11, -R43 ;  /* 0x0000000b2a459223 */ /* 0x000fe4000001082b */
[C---:B------:R-:W-:Y:S01]  /*6050*/  @!P1 IMAD.U32 R43, R45.reuse, 0x10000, RZ ;  /* 0x000100002d2b9824 */ /* 0x040fe200078e00ff */
[----:B------:R-:W-:Y:S01]  /*6060*/  @!P1 LOP3.LUT R45, R45, 0xffff0000, RZ, 0xc0, !PT ;  /* 0xffff00002d2d9812 */ /* 0x000fe200078ec0ff */
[----:B------:R-:W-:Y:S02]  /*6070*/  @!P1 FMUL.FTZ R8, R8, R9 ;  /* 0x0000000908089220 */ /* 0x000fe40000410000 */
[----:B------:R-:W-:Y:S01]  /*6080*/  @!P1 FMUL.FTZ R9, R10, R11 ;  /* 0x0000000b0a099220 */ /* 0x000fe20000410000 */
[----:B------:R-:W-:Y:S01]  /*6090*/  @!P1 SHF.L.U32 R11, R15, 0x10, RZ ;  /* 0x000000100f0b9819 */ /* 0x000fe200000006ff */
[----:B------:R-:W-:Y:S01]  /*60a0*/  @!P1 IMAD.U32 R10, R19, 0x10000, RZ ;  /* 0x00010000130a9824 */ /* 0x000fe200078e00ff */
[----:B------:R-:W-:Y:S01]  /*60b0*/  @!P1 LOP3.LUT R15, R15, 0xffff0000, RZ, 0xc0, !PT ;  /* 0xffff00000f0f9812 */ /* 0x000fe200078ec0ff */
[----:B------:R-:W-:Y:S01]  /*60c0*/  @!P1 FFMA.FTZ R4, R33, R34, R4 ;  /* 0x0000002221049223 */ /* 0x000fe20000010004 */
[----:B------:R-:W-:Y:S01]  /*60d0*/  @!P1 F2FP.BF16.PACK_AB R33, R69, R70 ;  /* 0x000000464521923e */ /* 0x000fe200000010ff */
[----:B------:R-:W-:Y:S02]  /*60e0*/  @!P1 FMUL.FTZ R47, R10, R43 ;  /* 0x0000002b0a2f9220 */ /* 0x000fe40000410000 */
[----:B------:R-:W-:Y:S02]  /*60f0*/  @!P1 FMUL.FTZ R68, R14, R45 ;  /* 0x0000002d0e449220 */ /* 0x000fe40000410000 */
[----:B------:R-:W-:Y:S02]  /*6100*/  @!P1 FFMA.FTZ R5, R35, R36, R5 ;  /* 0x0000002423059223 */ /* 0x000fe40000010005 */
[----:B------:R-:W-:Y:S02]  /*6110*/  @!P1 FFMA.FTZ R6, R37, R38, R6 ;  /* 0x0000002625069223 */ /* 0x000fe40000010006 */
[----:B------:R-:W-:Y:S02]  /*6120*/  @!P1 FFMA.FTZ R47, R44, R11, -R47 ;  /* 0x0000000b2c2f9223 */ /* 0x000fe4000001082f */
[----:B------:R-:W-:Y:S01]  /*6130*/  @!P1 FFMA.FTZ R68, R46, R15, -R68 ;  /* 0x0000000f2e449223 */ /* 0x000fe20000010844 */
[----:B------:R-:W-:Y:S01]  /*6140*/  @!P1 F2FP.BF16.PACK_AB R5, R6, R5 ;  /* 0x000000050605923e */ /* 0x000fe200000010ff */
[----:B------:R-:W-:Y:S02]  /*6150*/  @!P1 FMUL.FTZ R10, R10, R11 ;  /* 0x0000000b0a0a9220 */ /* 0x000fe40000410000 */
[----:B------:R-:W-:Y:S01]  /*6160*/  @!P1 FFMA.FTZ R8, R39, R40, R8 ;  /* 0x0000002827089223 */ /* 0x000fe20000010008 */
[----:B------:R-:W-:Y:S01]  /*6170*/  @!P1 F2FP.BF16.PACK_AB R34, R68, R47 ;  /* 0x0000002f4422923e */ /* 0x000fe200000010ff */
[----:B------:R-:W-:Y:S01]  /*6180*/  @!P1 FMUL.FTZ R11, R14, R15 ;  /* 0x0000000f0e0b9220 */ /* 0x000fe20000410000 */
[----:B------:R-:W-:Y:S01]  /*6190*/  @!P1 F2FP.BF16.PACK_AB R14, R75, R80 ;  /* 0x000000504b0e923e */ /* 0x000fe200000010ff */
[----:B------:R-:W-:Y:S01]  /*61a0*/  @!P1 FFMA.FTZ R9, R41, R42, R9 ;  /* 0x0000002a29099223 */ /* 0x000fe20000010009 */
[----:B------:R-:W-:Y:S01]  /*61b0*/  @!P1 F2FP.BF16.PACK_AB R15, R71, R74 ;  /* 0x0000004a470f923e */ /* 0x000fe200000010ff */
[----:B------:R-:W-:Y:S01]  /*61c0*/  @!P1 FFMA.FTZ R10, R43, R44, R10 ;  /* 0x0000002c2b0a9223 */ /* 0x000fe2000001000a */
[----:B------:R-:W-:Y:S01]  /*61d0*/  @!P1 MOV R51, R34 ;  /* 0x0000002200339202 */ /* 0x000fe20000000f00 */
[----:B------:R-:W-:Y:S02]  /*61e0*/  @!P1 FFMA.FTZ R11, R45, R46, R11 ;  /* 0x0000002e2d0b9223 */ /* 0x000fe4000001000b */
[----:B------:R-:W-:Y:S01]  /*61f0*/  @!P1 IMAD.MOV.U32 R48, RZ, RZ, R14 ;  /* 0x000000ffff309224 */ /* 0x000fe200078e000e */
[----:B------:R-:W-:Y:S01]  /*6200*/  @!P1 F2FP.BF16.PACK_AB R14, R4, R3 ;  /* 0x00000003040e923e */ /* 0x000fe200000010ff */
[----:B------:R-:W-:Y:S01]  /*6210*/  @!P1 IMAD.MOV.U32 R49, RZ, RZ, R15 ;  /* 0x000000ffff319224 */ /* 0x000fe200078e000f */
[----:B------:R-:W-:Y:S01]  /*6220*/  @!P1 F2FP.BF16.PACK_AB R3, R11, R10 ;  /* 0x0000000a0b03923e */ /* 0x000fe200000010ff */
[----:B------:R-:W-:Y:S01]  /*6230*/  @!P1 IMAD.MOV.U32 R50, RZ, RZ, R33 ;  /* 0x000000ffff329224 */ /* 0x000fe200078e0021 */
[----:B------:R-:W-:Y:S01]  /*6240*/  @!P1 F2FP.BF16.PACK_AB R4, R9, R8 ;  /* 0x000000080904923e */ /* 0x000fe200000010ff */
[----:B------:R-:W-:Y:S02]  /*6250*/  @!P1 IMAD.MOV.U32 R16, RZ, RZ, R14 ;  /* 0x000000ffff109224 */ /* 0x000fe400078e000e */
[----:B------:R-:W-:Y:S01]  /*6260*/  @!P1 IMAD.MOV.U32 R17, RZ, RZ, R5 ;  /* 0x000000ffff119224 */ /* 0x000fe200078e0005 */
[----:B------:R1:W-:Y:S01]  /*6270*/  ST.E.128 [R72.64], R48 ;  /* 0x0000003048007985 */ /* 0x0003e2000c101d08 */
[----:B------:R-:W-:Y:S01]  /*6280*/  @!P1 MOV R18, R4 ;  /* 0x0000000400129202 */ /* 0x000fe20000000f00 */
[----:B------:R-:W-:Y:S06]  /*6290*/  @!P1 IMAD.MOV.U32 R19, RZ, RZ, R3 ;  /* 0x000000ffff139224 */ /* 0x000fec00078e0003 */
[----:B------:R1:W-:Y:S02]  /*62a0*/  @!P0 ST.E.128 [R82.64], R16 ;  /* 0x0000001052008985 */ /* 0x0003e4000c101d08 */
.L_x_940:
[----:B-1----:R-:W-:Y:S05]  /*62b0*/  BSYNC B0 ;  /* 0x0000000000007941 */ /* 0x002fea0003800000 */
.L_x_939:
[----:B-----5:R1:W2:Y:S01]  /*62c0*/  SHFL.IDX PT, R37, R81, 0x1, 0x181f ;  /* 0x00381f0051257f89 */ /* 0x0202a200000e0000 */
        /* <DEDUP_REMOVED lines=26> */
[--C-:B------:R-:W-:Y:S02]  /*6470*/  @!P1 SHF.R.U64 R11, R54, 0x10, R55.reuse ;  /* 0x00000010360b9819 */ /* 0x100fe40000001237 */
[----:B------:R-:W-:Y:S01]  /*6480*/  @!P1 SHF.R.U32.HI R14, RZ, 0x10, R55 ;  /* 0x00000010ff0e9819 */ /* 0x000fe20000011637 */
[----:B------:R-:W-:Y:S01]  /*6490*/  IMAD.IADD R3, R3, 0x1, R4 ;  /* 0x0000000103037824 */ /* 0x000fe200078e0204 */
[----:B------:R-:W-:Y:S02]  /*64a0*/  @!P1 SHF.R.U64 R5, R20, 0x10, R21 ;  /* 0x0000001014059819 */ /* 0x000fe40000001215 */
[----:B------:R-:W-:Y:S01]  /*64b0*/  @!P1 SHF.R.U32.HI R6, RZ, 0x10, R23 ;  /* 0x00000010ff069819 */ /* 0x000fe20000011617 */
[----:B------:R-:W-:Y:S01]  /*64c0*/  IMAD.SHL.U32 R3, R3, 0x2, RZ ;  /* 0x0000000203037824 */ /* 0x000fe200078e00ff */
[C---:B----4-:R-:W-:Y:S01]  /*64d0*/  @!P1 SHF.L.U32 R38, R47.reuse, 0x10, RZ ;  /* 0x000000102f269819 */ /* 0x050fe200000006ff */
[----:B------:R-:W-:Y:S01]  /*64e0*/  @!P0 IMAD.WIDE R54, R34, 0x2, R36 ;  /* 0x0000000222368825 */ /* 0x000fe200078e0224 */
[----:B------:R-:W-:Y:S02]  /*64f0*/  @!P1 LOP3.LUT R40, R47, 0xffff0000, RZ, 0xc0, !PT ;  /* 0xffff00002f289812 */ /* 0x000fe400078ec0ff */
[----:B------:R2:W3:Y:S01]  /*6500*/  LDS.128 R16, [R3+0x8100] ;  /* 0x0081000003107984 */ /* 0x0004e20000000c00 */
[C---:B------:R-:W-:Y:S01]  /*6510*/  @!P1 IMAD.U32 R34, R46.reuse, 0x10000, RZ ;  /* 0x000100002e229824 */ /* 0x040fe200078e00ff */
[----:B------:R-:W-:Y:S02]  /*6520*/  @!P1 LOP3.LUT R36, R46, 0xffff0000, RZ, 0xc0, !PT ;  /* 0xffff00002e249812 */ /* 0x000fe400078ec0ff */
[----:B------:R-:W-:Y:S02]  /*6530*/  @!P1 PRMT R10, R28, 0x5432, R5 ;  /* 0x000054321c0a9816 */ /* 0x000fe40000000005 */
[C---:B------:R-:W-:Y:S01]  /*6540*/  @!P1 PRMT R35, R61.reuse, 0x5432, R11 ;  /* 0x000054323d239816 */ /* 0x040fe2000000000b */
[----:B------:R-:W-:Y:S01]  /*6550*/  @!P1 IMAD.U32 R11, R44, 0x10000, RZ ;  /* 0x000100002c0b9824 */ /* 0x000fe200078e00ff */
[----:B------:R-:W-:Y:S02]  /*6560*/  @!P1 SHF.R.U64 R8, R52, 0x10, R53 ;  /* 0x0000001034089819 */ /* 0x000fe40000001235 */
[----:B------:R-:W-:Y:S02]  /*6570*/  @!P1 SHF.R.U32.HI R4, RZ, 0x10, R21 ;  /* 0x00000010ff049819 */ /* 0x000fe40000011615 */
[C---:B------:R-:W-:Y:S02]  /*6580*/  @!P1 PRMT R21, R60.reuse, 0x5410, R8 ;  /* 0x000054103c159816 */ /* 0x040fe40000000008 */
[----:B------:R-:W-:Y:S02]  /*6590*/  @!P1 SHF.R.U32.HI R9, RZ, 0x10, R53 ;  /* 0x00000010ff099819 */ /* 0x000fe40000011635 */
[----:B------:R-:W-:Y:S01]  /*65a0*/  @!P1 PRMT R33, R61, 0x5410, R14 ;  /* 0x000054103d219816 */ /* 0x000fe2000000000e */
[----:B------:R-:W-:Y:S01]  /*65b0*/  @!P1 IMAD.U32 R8, R21, 0x10000, RZ ;  /* 0x0001000015089824 */ /* 0x000fe200078e00ff */
[----:B------:R-:W-:Y:S02]  /*65c0*/  @!P1 PRMT R20, R60, 0x5432, R9 ;  /* 0x000054323c149816 */ /* 0x000fe40000000009 */
[----:B------:R-:W-:Y:S01]  /*65d0*/  @!P1 PRMT R9, R28, 0x5410, R4 ;  /* 0x000054101c099816 */ /* 0x000fe20000000004 */
[----:B------:R-:W-:Y:S01]  /*65e0*/  @!P1 IMAD.U32 R4, R10, 0x10000, RZ ;  /* 0x000100000a049824 */ /* 0x000fe200078e00ff */
[----:B------:R-:W-:Y:S01]  /*65f0*/  @!P1 PRMT R14, R29, 0x5410, R6 ;  /* 0x000054101d0e9816 */ /* 0x000fe20000000006 */
[C---:B------:R-:W-:Y:S01]  /*6600*/  @!P1 IMAD.U32 R37, R33.reuse, 0x10000, RZ ;  /* 0x0001000021259824 */ /* 0x040fe200078e00ff */
[----:B--2---:R-:W-:Y:S01]  /*6610*/  @!P1 SHF.R.U64 R3, R22, 0x10, R23 ;  /* 0x0000001016039819 */ /* 0x004fe20000001217 */
[----:B------:R-:W-:Y:S01]  /*6620*/  @!P1 IMAD.U32 R22, R20, 0x10000, RZ ;  /* 0x0001000014169824 */ /* 0x000fe200078e00ff */
[----:B------:R-:W-:Y:S01]  /*6630*/  @!P1 LOP3.LUT R39, R33, 0xffff0000, RZ, 0xc0, !PT ;  /* 0xffff000021279812 */ /* 0x000fe200078ec0ff */
[----:B------:R-:W-:Y:S01]  /*6640*/  @!P1 IMAD.U32 R6, R9, 0x10000, RZ ;  /* 0x0001000009069824 */ /* 0x000fe200078e00ff */
[----:B------:R-:W-:Y:S01]  /*6650*/  @!P1 PRMT R15, R29, 0x5432, R3 ;  /* 0x000054321d0f9816 */ /* 0x000fe20000000003 */
        /* <DEDUP_REMOVED lines=22> */
[----:B------:R-:W-:Y:S01]  /*67c0*/  @!P1 LOP3.LUT R11, R19, 0xffff0000, RZ, 0xc0, !PT ;  /* 0xffff0000130b9812 */ /* 0x000fe200078ec0ff */
        /* <DEDUP_REMOVED lines=9> */
[----:B------:R-:W-:Y:S01]  /*6860*/  @!P1 SHF.L.U32 R8, R18, 0x10, RZ ;  /* 0x0000001012089819 */ /* 0x000fe200000006ff */
        /* <DEDUP_REMOVED lines=11> */
[----:B------:R-:W-:Y:S02]  /*6920*/  @!P1 FMUL.FTZ R8, R8, R9 ;  /* 0x0000000908089220 */ /* 0x000fe40000410000 */
        /* <DEDUP_REMOVED lines=26> */
.L_x_942:
[----:B------:R-:W-:Y:S05]  /*6ad0*/  BSYNC B0 ;  /* 0x0000000000007941 */ /* 0x000fea0003800000 */
.L_x_941:
[----:B------:R4:W1:Y:S01]  /*6ae0*/  SHFL.IDX PT, R41, R81, 0x2, 0x181f ;  /* 0x00581f0051297f89 */ /* 0x00086200000e0000 */
[----:B------:R-:W-:Y:S03]  /*6af0*/  ISETP.GE.OR P0, PT, R158, R67, P5 ;  /* 0x000000439e00720c */ /* 0x000fe60002f06670 */
        /* <DEDUP_REMOVED lines=22> */
[----:B------:R-:W-:Y:S02]  /*6c60*/  @!P1 SHF.R.U32.HI R11, RZ, 0x10, R59 ;  /* 0x00000010ff0b9819 */ /* 0x000fe4000001163b */
[----:B------:R-:W-:Y:S02]  /*6c70*/  LOP3.LUT R4, R4, R5, RZ, 0x3c, !PT ;  /* 0x0000000504047212 */ /* 0x000fe400078e3cff */
[--C-:B------:R-:W-:Y:S02]  /*6c80*/  @!P1 SHF.R.U64 R5, R26, 0x10, R27.reuse ;  /* 0x000000101a059819 */ /* 0x100fe4000000121b */
[----:B------:R-:W-:Y:S01]  /*6c90*/  @!P1 SHF.R.U32.HI R6, RZ, 0x10, R27 ;  /* 0x00000010ff069819 */ /* 0x000fe2000001161b */
[----:B------:R-:W-:Y:S01]  /*6ca0*/  IMAD.IADD R3, R3, 0x1, R4 ;  /* 0x0000000103037824 */ /* 0x000fe200078e0204 */
[----:B------:R-:W-:Y:S02]  /*6cb0*/  @!P1 PRMT R26, R63, 0x5410, R11 ;  /* 0x000054103f1a9816 */ /* 0x000fe4000000000b */
[----:B------:R-:W-:Y:S01]  /*6cc0*/  @!P1 PRMT R14, R31, 0x5410, R6 ;  /* 0x000054101f0e9816 */ /* 0x000fe20000000006 */
[----:B------:R-:W-:Y:S01]  /*6cd0*/  IMAD.SHL.U32 R3, R3, 0x2, RZ ;  /* 0x0000000203037824 */ /* 0x000fe200078e00ff */
[----:B--2---:R-:W-:Y:S01]  /*6ce0*/  @!P1 LOP3.LUT R34, R39, 0xffff0000, RZ, 0xc0, !PT ;  /* 0xffff000027229812 */ /* 0x004fe200078ec0ff */
[----:B------:R-:W-:Y:S01]  /*6cf0*/  @!P1 IMAD.U32 R11, R36, 0x10000, RZ ;  /* 0x00010000240b9824 */ /* 0x000fe200078e00ff */
[C---:B------:R-:W-:Y:S01]  /*6d00*/  @!P1 LOP3.LUT R29, R38.reuse, 0xffff0000, RZ, 0xc0, !PT ;  /* 0xffff0000261d9812 */ /* 0x040fe200078ec0ff */
[----:B------:R-:W-:Y:S01]  /*6d10*/  @!P1 IMAD.U32 R23, R37, 0x10000, RZ ;  /* 0x0001000025179824 */ /* 0x000fe200078e00ff */
[----:B------:R1:W2:Y:S01]  /*6d20*/  LDS.128 R16, [R3+0x8100] ;  /* 0x0081000003107984 */ /* 0x0002a20000000c00 */
[----:B------:R-:W-:Y:S01]  /*6d30*/  @!P1 IMAD.U32 R27, R38, 0x10000, RZ ;  /* 0x00010000261b9824 */ /* 0x000fe200078e00ff */
[----:B------:R-:W-:Y:S02]  /*6d40*/  @!P1 SHF.R.U64 R8, R56, 0x10, R57 ;  /* 0x0000001038089819 */ /* 0x000fe40000001239 */
[----:B------:R-:W-:Y:S02]  /*6d50*/  @!P1 SHF.R.U32.HI R4, RZ, 0x10, R25 ;  /* 0x00000010ff049819 */ /* 0x000fe40000011619 */
[----:B------:R-:W-:Y:S02]  /*6d60*/  @!P1 PRMT R21, R62, 0x5410, R8 ;  /* 0x000054103e159816 */ /* 0x000fe40000000008 */
[----:B------:R-:W-:Y:S02]  /*6d70*/  @!P1 SHF.R.U64 R15, R58, 0x10, R59 ;  /* 0x000000103a0f9819 */ /* 0x000fe4000000123b */
[----:B------:R-:W-:Y:S01]  /*6d80*/  @!P1 SHF.R.U32.HI R9, RZ, 0x10, R57 ;  /* 0x00000010ff099819 */ /* 0x000fe20000011639 */
[----:B------:R-:W-:Y:S01]  /*6d90*/  @!P1 IMAD.U32 R8, R21, 0x10000, RZ ;  /* 0x0001000015089824 */ /* 0x000fe200078e00ff */
[----:B------:R-:W-:Y:S02]  /*6da0*/  @!P1 PRMT R28, R63, 0x5432, R15 ;  /* 0x000054323f1c9816 */ /* 0x000fe4000000000f */
[----:B------:R-:W-:Y:S02]  /*6db0*/  @!P1 PRMT R15, R31, 0x5432, R5 ;  /* 0x000054321f0f9816 */ /* 0x000fe40000000005 */
[----:B------:R-:W-:Y:S02]  /*6dc0*/  @!P1 SHF.L.U32 R31, R39, 0x10, RZ ;  /* 0x00000010271f9819 */ /* 0x000fe400000006ff */
[----:B------:R-:W-:Y:S02]  /*6dd0*/  @!P1 PRMT R20, R62, 0x5432, R9 ;  /* 0x000054323e149816 */ /* 0x000fe40000000009 */
[----:B------:R-:W-:Y:S02]  /*6de0*/  @!P1 PRMT R9, R30, 0x5410, R4 ;  /* 0x000054101e099816 */ /* 0x000fe40000000004 */
[----:B------:R-:W-:Y:S01]  /*6df0*/  @!P1 LOP3.LUT R33, R26, 0xffff0000, RZ, 0xc0, !PT ;  /* 0xffff00001a219812 */ /* 0x000fe200078ec0ff */
[----:B------:R-:W-:Y:S01]  /*6e00*/  @!P1 IMAD.U32 R22, R20, 0x10000, RZ ;  /* 0x0001000014169824 */ /* 0x000fe200078e00ff */
[----:B-1----:R-:W-:Y:S01]  /*6e10*/  @!P1 SHF.R.U64 R3, R24, 0x10, R25 ;  /* 0x0000001018039819 */ /* 0x002fe20000001219 */
[----:B------:R-:W-:Y:S01]  /*6e20*/  @!P1 IMAD.U32 R6, R9, 0x10000, RZ ;  /* 0x0001000009069824 */ /* 0x000fe200078e00ff */
[----:B------:R-:W-:Y:S02]  /*6e30*/  ISETP.GE.AND P0, PT, R42, c[0x0][0x1d4], PT ;  /* 0x000075002a007a0c */ /* 0x000fe40003f06270 */
[----:B------:R-:W-:Y:S01]  /*6e40*/  @!P1 PRMT R10, R30, 0x5432, R3 ;  /* 0x000054321e0a9816 */ /* 0x000fe20000000003 */
[----:B------:R-:W-:Y:S04]  /*6e50*/  @!P1 IMAD.U32 R30, R26, 0x10000, RZ ;  /* 0x000100001a1e9824 */ /* 0x000fe800078e00ff */
        /* <DEDUP_REMOVED lines=14> */
[----:B------:R-:W-:Y:S02]  /*6f40*/  @!P1 LOP3.LUT R8, R16, 0xffff0000, RZ, 0xc0, !PT ;  /* 0xffff000010089812 */ /* 0x000fe400078ec0ff */
[----:B------:R-:W-:Y:S02]  /*6f50*/  @!P1 LOP3.LUT R4, R9, 0xffff0000, RZ, 0xc0, !PT ;  /* 0xffff000009049812 */ /* 0x000fe400078ec0ff */
[----:B------:R-:W-:Y:S01]  /*6f60*/  @!P1 LOP3.LUT R9, R10, 0xffff0000, RZ, 0xc0, !PT ;  /* 0xffff00000a099812 */ /* 0x000fe200078ec0ff */
[----:B------:R-:W-:Y:S01]  /*6f70*/  @!P1 FMUL.FTZ R11, R8, R20 ;  /* 0x00000014080b9220 */ /* 0x000fe20000410000 */
[----:B------:R-:W-:Y:S03]  /*6f80*/  @!P1 LOP3.LUT R6, R17, 0xffff0000, RZ, 0xc0, !PT ;  /* 0xffff000011069812 */ /* 0x000fe600078ec0ff */
[-C--:B------:R-:W-:Y:S01]  /*6f90*/  @!P1 FFMA.FTZ R47, R21, R9.reuse, -R11 ;  /* 0x00000009152f9223 */ /* 0x080fe2000001080b */
[----:B------:R-:W-:Y:S01]  /*6fa0*/  @!P1 LOP3.LUT R11, R19, 0xffff0000, RZ, 0xc0, !PT ;  /* 0xffff0000130b9812 */ /* 0x000fe200078ec0ff */
[C---:B------:R-:W-:Y:S02]  /*6fb0*/  @!P1 FMUL.FTZ R10, R6.reuse, R24 ;  /* 0x00000018060a9220 */ /* 0x040fe40000410000 */
[-C--:B------:R-:W-:Y:S02]  /*6fc0*/  @!P1 FMUL.FTZ R6, R6, R4.reuse ;  /* 0x0000000406069220 */ /* 0x080fe40000410000 */
        /* <DEDUP_REMOVED lines=19> */
[----:B------:R-:W-:Y:S01]  /*7100*/  @!P1 FFMA.FTZ R45, R27, R9, -R35 ;  /* 0x000000091b2d9223 */ /* 0x000fe20000010823 */
[----:B------:R-:W-:Y:S01]  /*7110*/  @!P1 F2FP.BF16.PACK_AB R35, R48, R49 ;  /* 0x000000313023923e */ /* 0x000fe200000010ff */
[----:B------:R-:W-:Y:S02]  /*7120*/  @!P1 FFMA.FTZ R43, R29, R15, -R43 ;  /* 0x0000000f1d2b9223 */ /* 0x000fe4000001082b */
[----:B------:R-:W-:Y:S02]  /*7130*/  @!P1 FMUL.FTZ R8, R8, R9 ;  /* 0x0000000908089220 */ /* 0x000fe40000410000 */
[----:B------:R-:W-:Y:S01]  /*7140*/  @!P1 FMUL.FTZ R9, R14, R15 ;  /* 0x0000000f0e099220 */ /* 0x000fe20000410000 */
[----:B------:R-:W-:Y:S01]  /*7150*/  @!P1 F2FP.BF16.PACK_AB R15, R43, R45 ;  /* 0x0000002d2b0f923e */ /* 0x000fe200000010ff */
[----:B------:R-:W-:Y:S01]  /*7160*/  @!P1 FFMA.FTZ R4, R20, R21, R4 ;  /* 0x0000001514049223 */ /* 0x000fe20000010004 */
[----:B------:R-:W-:Y:S01]  /*7170*/  @!P1 F2FP.BF16.PACK_AB R21, R47, R52 ;  /* 0x000000342f15923e */ /* 0x000fe200000010ff */
[----:B------:R-:W-:Y:S01]  /*7180*/  @!P1 IMAD.MOV.U32 R37, RZ, RZ, R35 ;  /* 0x000000ffff259224 */ /* 0x000fe200078e0023 */
[----:B------:R-:W-:Y:S01]  /*7190*/  @!P1 F2FP.BF16.PACK_AB R20, R44, R46 ;  /* 0x0000002e2c14923e */ /* 0x000fe200000010ff */
[----:B------:R-:W-:Y:S01]  /*71a0*/  @!P1 IMAD.MOV.U32 R38, RZ, RZ, R15 ;  /* 0x000000ffff269224 */ /* 0x000fe200078e000f */
[----:B------:R-:W-:Y:S01]  /*71b0*/  @!P1 F2FP.BF16.PACK_AB R14, R4, R3 ;  /* 0x00000003040e923e */ /* 0x000fe200000010ff */
[----:B------:R-:W-:Y:S02]  /*71c0*/  @!P1 IMAD.MOV.U32 R36, RZ, RZ, R21 ;  /* 0x000000ffff249224 */ /* 0x000fe400078e0015 */
[----:B------:R-:W-:Y:S01]  /*71d0*/  @!P1 IMAD.MOV.U32 R39, RZ, RZ, R20 ;  /* 0x000000ffff279224 */ /* 0x000fe200078e0014 */
[----:B------:R-:W-:Y:S01]  /*71e0*/  @!P1 MOV R16, R14 ;  /* 0x0000000e00109202 */ /* 0x000fe20000000f00 */
[----:B------:R-:W-:Y:S02]  /*71f0*/  @!P1 FFMA.FTZ R5, R22, R23, R5 ;  /* 0x0000001716059223 */ /* 0x000fe40000010005 */
[----:B------:R-:W-:Y:S01]  /*7200*/  @!P1 FFMA.FTZ R6, R24, R25, R6 ;  /* 0x0000001918069223 */ /* 0x000fe20000010006 */
[----:B------:R1:W-:Y:S01]  /*7210*/  ST.E.128 [R50.64], R36 ;  /* 0x0000002432007985 */ /* 0x0003e2000c101d08 */
[----:B------:R-:W-:Y:S02]  /*7220*/  @!P1 FFMA.FTZ R8, R26, R27, R8 ;  /* 0x0000001b1a089223 */ /* 0x000fe40000010008 */
[----:B------:R-:W-:Y:S01]  /*7230*/  @!P1 FFMA.FTZ R9, R28, R29, R9 ;  /* 0x0000001d1c099223 */ /* 0x000fe20000010009 */
[----:B------:R-:W-:Y:S01]  /*7240*/  @!P1 F2FP.BF16.PACK_AB R5, R6, R5 ;  /* 0x000000050605923e */ /* 0x000fe200000010ff */
        /* <DEDUP_REMOVED lines=12> */
.L_x_920:
        /* <DEDUP_REMOVED lines=19> */
.L_x_944:
[----:B-12---:R-:W-:Y:S05]  /*7440*/  BSYNC B0 ;  /* 0x0000000000007941 */ /* 0x006fea0003800000 */
.L_x_943:
        /* <DEDUP_REMOVED lines=15> */
.L_x_946:
[----:B------:R-:W-:Y:S05]  /*7540*/  BSYNC B0 ;  /* 0x0000000000007941 */ /* 0x000fea0003800000 */
.L_x_945:
[----:B--2---:R2:W4:Y:S01]  /*7550*/  SHFL.IDX PT, R5, R81, 0x2, 0x181f ;  /* 0x00581f0051057f89 */ /* 0x00452200000e0000 */
[----:B------:R-:W-:Y:S03]  /*7560*/  ISETP.GE.AND P0, PT, R3, 0x41, PT ;  /* 0x000000410300780c */ /* 0x000fe60003f06270 */
        /* <DEDUP_REMOVED lines=12> */
.L_x_936:
[----:B------:R-:W-:Y:S05]  /*7630*/  BSYNC B2 ;  /* 0x0000000000027941 */ /* 0x000fea0003800000 */
.L_x_919:
[----:B--2---:R-:W-:Y:S01]  /*7640*/  IMAD R17, R32, -0x60, RZ ;  /* 0xffffffa020117824 */ /* 0x004fe200078e02ff */
[----:B------:R-:W-:Y:S01]  /*7650*/  ISETP.NE.AND P6, PT, R130, RZ, PT ;  /* 0x000000ff8200720c */ /* 0x000fe20003fc5270 */
[----:B-1-3--:R-:W-:Y:S01]  /*7660*/  IMAD.WIDE R8, R32, 0x60, R110 ;  /* 0x0000006020087825 */ /* 0x00afe200078e026e */
[----:B------:R-:W-:Y:S03]  /*7670*/  BSSY B0, `(.L_x_947) ;  /* 0x000004a000007945 */ /* 0x000fe60003800000 */
[----:B------:R-:W-:Y:S02]  /*7680*/  IMAD.IADD R3, R109, 0x1, R17 ;  /* 0x000000016d037824 */ /* 0x000fe400078e0211 */
[----:B------:R-:W-:Y:S02]  /*7690*/  IMAD R4, R98, c[0x0][0x208], RZ ;  /* 0x0000820062047a24 */ /* 0x000fe400078e02ff */
[----:B------:R-:W-:Y:S01]  /*76a0*/  IMAD R10, R99, c[0x0][0x218], RZ ;  /* 0x00008600630a7a24 */ /* 0x000fe200078e02ff */
[----:B------:R-:W-:Y:S01]  /*76b0*/  ISETP.GE.AND P1, PT, R3, 0x21, PT ;  /* 0x000000210300780c */ /* 0x000fe20003f26270 */
[C---:B------:R-:W-:Y:S02]  /*76c0*/  IMAD R6, R86.reuse, c[0x0][0x20c], R4 ;  /* 0x0000830056067a24 */ /* 0x040fe400078e0204 */
[----:B----4-:R-:W-:Y:S04]  /*76d0*/  IMAD.WIDE.U32 R4, R86, c[0x0][0x208], RZ ;  /* 0x0000820056047a25 */ /* 0x010fe800078e00ff */
[----:B------:R-:W-:Y:S01]  /*76e0*/  IMAD R10, R85, c[0x0][0x21c], R10 ;  /* 0x00008700550a7a24 */ /* 0x000fe200078e020a */
[----:B------:R-:W-:Y:S05]  /*76f0*/  IADD3 R5, R5, R6, RZ ;  /* 0x0000000605057210 */ /* 0x000fea0007ffe0ff */
[C---:B------:R-:W-:Y:S01]  /*7700*/  @P1 IADD3 R11, P0, R8.reuse, 0x20, RZ ;  /* 0x00000020080b1810 */ /* 0x040fe20007f1e0ff */
[----:B------:R-:W-:Y:S03]  /*7710*/  IMAD.WIDE.U32 R4, R85, c[0x0][0x218], R4 ;  /* 0x0000860055047a25 */ /* 0x000fe600078e0004 */
[----:B------:R-:W-:Y:S02]  /*7720*/  @P1 IADD3.X R18, RZ, R9, RZ, P0, !PT ;  /* 0x00000009ff121210 */ /* 0x000fe400007fe4ff */
[----:B------:R-:W-:Y:S11]  /*7730*/  ISETP.GE.AND P0, PT, R3, 0x41, PT ;  /* 0x000000410300780c */ /* 0x000ff60003f06270 */
[----:B------:R-:W-:Y:S02]  /*7740*/  @!UPT UIADD3 URZ, URZ, URZ, URZ ;  /* 0x0000003f3f3ff290 */ /* 0x000fe4000fffe03f */
[----:B------:R-:W-:Y:S05]  /*7750*/  @P0 IADD3 R16, P3, R8, 0x40, RZ ;  /* 0x0000004008100810 */ /* 0x000fea0007f7e0ff */
[----:B------:R-:W-:Y:S01]  /*7760*/  @P0 IMAD.X R19, RZ, RZ, R9, P3 ;  /* 0x000000ffff130224 */ /* 0x000fe200018e0609 */
[----:B------:R-:W-:Y:S04]  /*7770*/  IADD3 R6, P3, R118, R4, RZ ;  /* 0x0000000476067210 */ /* 0x000fe80007f7e0ff */
[----:B------:R-:W-:Y:S02]  /*7780*/  IADD3.X R10, R127, R5, R10, P3, !PT ;  /* 0x000000057f0a7210 */ /* 0x000fe40001ffe40a */
[----:B------:R-:W-:Y:S11]  /*7790*/  ISETP.GE.AND P3, PT, R3, 0x1, PT ;  /* 0x000000010300780c */ /* 0x000ff60003f66270 */
[----:B------:R-:W-:Y:S02]  /*77a0*/  @!UPT UIADD3 URZ, URZ, URZ, URZ ;  /* 0x0000003f3f3ff290 */ /* 0x000fe4000fffe03f */
[----:B------:R-:W-:Y:S01]  /*77b0*/  @P3 MOV R5, R103 ;  /* 0x0000006700053202 */ /* 0x000fe20000000f00 */
        /* <DEDUP_REMOVED lines=9> */
[----:B------:R-:W-:Y:S02]  /*7850*/  @P1 MOV R4, R88 ;  /* 0x0000005800041202 */ /* 0x000fe40000000f00 */
[C---:B------:R-:W-:Y:S01]  /*7860*/  LEA R20, P4, R6.reuse, c[0x0][0x1f8], 0x1 ;  /* 0x00007e0006147a11 */ /* 0x040fe200078808ff */
[C---:B------:R-:W-:Y:S02]  /*7870*/  @P1 IMAD R3, R11.reuse, c[0x0][0x25c], R3 ;  /* 0x000097000b031a24 */ /* 0x040fe400078e0203 */
[----:B------:R-:W-:Y:S01]  /*7880*/  @P1 IMAD.WIDE.U32 R4, R11, c[0x0][0x258], R4 ;  /* 0x000096000b041a25 */ /* 0x000fe200078e0004 */
[----:B------:R-:W-:Y:S04]  /*7890*/  LEA.HI.X R6, R6, c[0x0][0x1fc], R10, 0x1, P4 ;  /* 0x00007f0006067a11 */ /* 0x000fe800020f0c0a */
[C---:B------:R-:W-:Y:S02]  /*78a0*/  @P1 LEA R10, P4, R4.reuse, c[0x0][0x250], 0x1 ;  /* 0x00009400040a1a11 */ /* 0x040fe400078808ff */
[----:B------:R-:W-:Y:S02]  /*78b0*/  @P1 IADD3 R3, R5, R3, RZ ;  /* 0x0000000305031210 */ /* 0x000fe40007ffe0ff */
[----:B------:R-:W-:Y:S02]  /*78c0*/  @P0 MOV R5, R103 ;  /* 0x0000006700050202 */ /* 0x000fe40000000f00 */
[----:B------:R-:W-:Y:S01]  /*78d0*/  @P1 LEA.HI.X R11, R4, c[0x0][0x254], R3, 0x1, P4 ;  /* 0x00009500040b1a11 */ /* 0x000fe200020f0c03 */
[----:B------:R-:W-:Y:S02]  /*78e0*/  @P0 IMAD.MOV.U32 R4, RZ, RZ, R88 ;  /* 0x000000ffff040224 */ /* 0x000fe400078e0058 */
[----:B------:R-:W-:Y:S02]  /*78f0*/  @P0 IMAD R3, R19, c[0x0][0x258], RZ ;  /* 0x0000960013030a24 */ /* 0x000fe400078e02ff */
[C---:B------:R-:W-:Y:S04]  /*7900*/  @P0 IMAD.WIDE.U32 R4, R16.reuse, c[0x0][0x258], R4 ;  /* 0x0000960010040a25 */ /* 0x040fe800078e0004 */
[----:B------:R-:W-:Y:S01]  /*7910*/  @P0 IMAD R3, R16, c[0x0][0x25c], R3 ;  /* 0x0000970010030a24 */ /* 0x000fe200078e0203 */
[C---:B------:R-:W-:Y:S03]  /*7920*/  @P0 LEA R8, P4, R4.reuse, c[0x0][0x250], 0x1 ;  /* 0x0000940004080a11 */ /* 0x040fe600078808ff */
[----:B------:R-:W-:Y:S02]  /*7930*/  @P0 IMAD.IADD R3, R5, 0x1, R3 ;  /* 0x0000000105030824 */ /* 0x000fe400078e0203 */
[----:B------:R1:W2:Y:S03]  /*7940*/  SHFL.IDX PT, R5, R6, RZ, 0x181f ;  /* 0x00181fff06057589 */ /* 0x0002a600000e0000 */
[----:B------:R-:W-:Y:S02]  /*7950*/  @P0 LEA.HI.X R9, R4, c[0x0][0x254], R3, 0x1, P4 ;  /* 0x0000950004090a11 */ /* 0x000fe400020f0c03 */
[----:B------:R1:W3:Y:S01]  /*7960*/  SHFL.IDX PT, R4, R20, RZ, 0x181f ;  /* 0x00181fff14047589 */ /* 0x0002e200000e0000 */
[----:B------:R-:W-:Y:S02]  /*7970*/  ISETP.NE.AND P4, PT, R131, RZ, PT ;  /* 0x000000ff8300720c */ /* 0x000fe40003f85270 */
[----:B------:R-:W-:Y:S04]  /*7980*/  IADD3 R3, R17, R2, RZ ;  /* 0x0000000211037210 */ /* 0x000fe80007ffe0ff */
[----:B------:R-:W-:Y:S05]  /*7990*/  IMNMX R3, R3, 0x60, PT ;  /* 0x0000006003037817 */ /* 0x000fea0003800200 */
[----:B------:R-:W-:Y:S02]  /*79a0*/  IMAD.IADD R3, R3, 0x1, -R101 ;  /* 0x0000000103037824 */ /* 0x000fe400078e0a65 */
[----:B------:R-:W-:Y:S01]  /*79b0*/  @!PT LDS RZ, [RZ] ;  /* 0x00000000fffff984 */ /* 0x000fe20000000800 */
[----:B------:R1:W-:Y:S05]  /*79c0*/  @P3 LDGSTS.E.BYPASS.LTC128B.128 [R210+0x100], [R14.64], !P4 ;  /* 0x001000000ed23fae */ /* 0x0003ea000e101d48 */
[----:B------:R1:W-:Y:S05]  /*79d0*/  @P3 LDGSTS.E.BYPASS.LTC128B.128 [R210+0x3100], [R14.64+0x80], !P6 ;  /* 0x031000800ed23fae */ /* 0x0003ea000f101d48 */
[----:B------:R1:W-:Y:S05]  /*79e0*/  @P1 LDGSTS.E.BYPASS.LTC128B.128 [R241+0x1100], [R10.64], !P4 ;  /* 0x011000000af11fae */ /* 0x0003ea000e101d48 */
[----:B------:R1:W-:Y:S05]  /*79f0*/  @P1 LDGSTS.E.BYPASS.LTC128B.128 [R241+0x4100], [R10.64+0x80], !P6 ;  /* 0x041000800af11fae */ /* 0x0003ea000f101d48 */
[----:B------:R1:W-:Y:S05]  /*7a00*/  @P0 LDGSTS.E.BYPASS.LTC128B.128 [R241+0x2100], [R8.64], !P4 ;  /* 0x0210000008f10fae */ /* 0x0003ea000e101d48 */
[----:B------:R1:W-:Y:S01]  /*7a10*/  @P0 LDGSTS.E.BYPASS.LTC128B.128 [R241+0x5100], [R8.64+0x80], !P6 ;  /* 0x0510008008f10fae */ /* 0x0003e2000f101d48 */
[----:B------:R-:W-:Y:S04]  /*7a20*/  ISETP.GE.AND P0, PT, R3, 0x1, PT ;  /* 0x000000010300780c */ /* 0x000fe80003f06270 */
[----:B------:R-:W0:Y:S01]  /*7a30*/  LDGDEPBAR ;  /* 0x00000000000079af */ /* 0x000e220000000000 */
[----:B------:R-:W-:Y:S04]  /*7a40*/  DEPBAR.LE SB0, 0x0 ;  /* 0x000080000000791a */ /* 0x000fe80000000000 */
[----:B------:R-:W-:Y:S06]  /*7a50*/  BAR.SYNC.DEFER_BLOCKING 0x0 ;  /* 0x0000000000007b1d */ /* 0x000fec0000010000 */
[----:B------:R-:W-:-:S05]  /*7a60*/  @!P0 BRA `(.L_x_948) ;  /* 0x000000a000008947 */ /* 0x000fca0003800000 */
[----:B-123--:R-:W1:Y:S01]  /*7a70*/  @!P5 LDS.128 R16, [R210+0x100] ;  /* 0x00010000d210d984 */ /* 0x00ee620000000c00 */
[CC--:B------:R-:W-:Y:S04]  /*7a80*/  @!P5 LEA R8, P0, R76.reuse, R4.reuse, 0x1 ;  /* 0x000000044c08d211 */ /* 0x0c0fe800078008ff */
        /* <DEDUP_REMOVED lines=8> */
.L_x_948:
[----:B-123--:R-:W-:Y:S05]  /*7b10*/  BSYNC B0 ;  /* 0x0000000000007941 */ /* 0x00efea0003800000 */
.L_x_947:
[----:B------:R1:W2:Y:S01]  /*7b20*/  SHFL.IDX PT, R5, R6, 0x1, 0x181f ;  /* 0x00381f0006057f89 */ /* 0x0002a200000e0000 */
[----:B------:R-:W-:Y:S01]  /*7b30*/  ISETP.GE.AND P0, PT, R3, 0x21, PT ;  /* 0x000000210300780c */ /* 0x000fe20003f06270 */
[----:B------:R-:W-:Y:S02]  /*7b40*/  BSSY B0, `(.L_x_949) ;  /* 0x000000d000007945 */ /* 0x000fe40003800000 */
[----:B------:R1:W3:Y:S10]  /*7b50*/  SHFL.IDX PT, R4, R20, 0x1, 0x181f ;  /* 0x00381f0014047f89 */ /* 0x0002f400000e0000 */
        /* <DEDUP_REMOVED lines=11> */
.L_x_950:
[----:B------:R-:W-:Y:S05]  /*7c10*/  BSYNC B0 ;  /* 0x0000000000007941 */ /* 0x000fea0003800000 */
.L_x_949:
        /* <DEDUP_REMOVED lines=15> */
.L_x_952:
[----:B------:R-:W-:Y:S05]  /*7d10*/  BSYNC B0 ;  /* 0x0000000000007941 */ /* 0x000fea0003800000 */
.L_x_951:
[C---:B------:R-:W-:Y:S02]  /*7d20*/  ISETP.GT.AND P0, PT, R32.reuse, R122, PT ;  /* 0x0000007a2000720c */ /* 0x040fe40003f04270 */
[----:B------:R-:W-:Y:S11]  /*7d30*/  IADD3 R32, R32, -0x1, RZ ;  /* 0xffffffff20207810 */ /* 0x000ff60007ffe0ff */
[----:B-12---:R-:W-:Y:S01]  /*7d40*/  @P0 SHF.R.S32.HI R6, RZ, 0x1f, R32 ;  /* 0x0000001fff060819 */ /* 0x006fe20000011420 */
[----:B---3--:R-:W-:Y:S02]  /*7d50*/  @P0 IMAD.MOV.U32 R4, RZ, RZ, R114 ;  /* 0x000000ffff040224 */ /* 0x008fe400078e0072 */
[----:B----4-:R-:W-:Y:S02]  /*7d60*/  @P0 IMAD.MOV.U32 R5, RZ, RZ, R113 ;  /* 0x000000ffff050224 */ /* 0x010fe400078e0071 */
[----:B------:R-:W-:Y:S02]  /*7d70*/  @P0 IMAD R3, R146, R32, RZ ;  /* 0x0000002092030224 */ /* 0x000fe400078e02ff */
[-C--:B------:R-:W-:Y:S04]  /*7d80*/  @P0 IMAD.WIDE.U32 R4, R32, R134.reuse, R4 ;  /* 0x0000008620040225 */ /* 0x080fe800078e0004 */
[----:B------:R-:W-:Y:S01]  /*7d90*/  @P0 IMAD R3, R6, R134, R3 ;  /* 0x0000008606030224 */ /* 0x000fe200078e0203 */
[----:B------:R-:W-:Y:S02]  /*7da0*/  @P0 LEA R8, P1, R4, c[0x0][0x220], 0x1 ;  /* 0x0000880004080a11 */ /* 0x000fe400078208ff */
[----:B------:R-:W-:Y:S01]  /*7db0*/  @P0 SHF.L.U64.HI R6, R152, 0x1, R149 ;  /* 0x0000000198060819 */ /* 0x000fe20000010295 */
[----:B------:R-:W-:Y:S05]  /*7dc0*/  @P0 IMAD.IADD R3, R5, 0x1, R3 ;  /* 0x0000000105030824 */ /* 0x000fea00078e0203 */
[----:B------:R-:W-:Y:S02]  /*7dd0*/  @P0 LEA.HI.X R9, R4, c[0x0][0x224], R3, 0x1, P1 ;  /* 0x0000890004090a11 */ /* 0x000fe400008f0c03 */
[----:B------:R-:W-:Y:S03]  /*7de0*/  @P0 SHF.L.U32 R3, R152, 0x1, RZ ;  /* 0x0000000198030819 */ /* 0x000fe600000006ff */
[----:B------:R-:W-:Y:S01]  /*7df0*/  @!PT LDS RZ, [RZ] ;  /* 0x00000000fffff984 */ /* 0x000fe20000000800 */
[----:B------:R-:W-:Y:S01]  /*7e00*/  @!PT LDS RZ, [RZ] ;  /* 0x00000000fffff984 */ /* 0x000fe20000000800 */
[----:B------:R-:W-:Y:S01]  /*7e10*/  @!PT LDS RZ, [RZ] ;  /* 0x00000000fffff984 */ /* 0x000fe20000000800 */
[----:B------:R1:W-:Y:S01]  /*7e20*/  @P0 LDGSTS.E.BYPASS.LTC128B.128 [R210+0x8100], [R8.64], !P4 ;  /* 0x0810000008d20fae */ /* 0x0003e2000e101d48 */
[----:B------:R-:W-:Y:S03]  /*7e30*/  @P0 IADD3 R4, P1, R3, R8, RZ ;  /* 0x0000000803040210 */ /* 0x000fe60007f3e0ff */
[----:B------:R1:W-:Y:S02]  /*7e40*/  @P0 LDGSTS.E.BYPASS.LTC128B.128 [R210+0xb100], [R8.64+0x80], !P6 ;  /* 0x0b10008008d20fae */ /* 0x0003e4000f101d48 */
[----:B------:R-:W-:Y:S01]  /*7e50*/  @P0 IMAD.X R5, R6, 0x1, R9, P1 ;  /* 0x0000000106050824 */ /* 0x000fe200008e0609 */
[----:B------:R-:W-:Y:S04]  /*7e60*/  @P0 IADD3 R10, P1, R4, R3, RZ ;  /* 0x00000003040a0210 */ /* 0x000fe80007f3e0ff */
[----:B------:R1:W-:Y:S01]  /*7e70*/  @P0 LDGSTS.E.BYPASS.LTC128B.128 [R210+0x9100], [R4.64], !P4 ;  /* 0x0910000004d20fae */ /* 0x0003e2000e101d48 */
[----:B------:R-:W-:Y:S03]  /*7e80*/  @P0 IADD3.X R11, R5, R6, RZ, P1, !PT ;  /* 0x00000006050b0210 */ /* 0x000fe60000ffe4ff */
[----:B------:R1:W-:Y:S04]  /*7e90*/  @P0 LDGSTS.E.BYPASS.LTC128B.128 [R210+0xc100], [R4.64+0x80], !P6 ;  /* 0x0c10008004d20fae */ /* 0x0003e8000f101d48 */
[----:B------:R1:W-:Y:S04]  /*7ea0*/  @P0 LDGSTS.E.BYPASS.LTC128B.128 [R210+0xa100], [R10.64], !P4 ;  /* 0x0a1000000ad20fae */ /* 0x0003e8000e101d48 */
[----:B------:R1:W-:Y:S04]  /*7eb0*/  @P0 LDGSTS.E.BYPASS.LTC128B.128 [R210+0xd100], [R10.64+0x80], !P6 ;  /* 0x0d1000800ad20fae */ /* 0x0003e8000f101d48 */
[----:B------:R-:W0:Y:S01]  /*7ec0*/  LDGDEPBAR ;  /* 0x00000000000079af */ /* 0x000e220000000000 */
[----:B------:R-:W-:-:S05]  /*7ed0*/  @P0 BRA `(.L_x_953) ;  /* 0xffffb5c000000947 */ /* 0x000fca000383ffff */
[----:B------:R-:W-:Y:S01]  /*7ee0*/  WARPSYNC 0xffffffff ;  /* 0xffffffff00007948 */ /* 0x000fe20003800000 */
[----:B------:R-:W-:Y:S06]  /*7ef0*/  BAR.SYNC.DEFER_BLOCKING 0x0 ;  /* 0x0000000000007b1d */ /* 0x000fec0000010000 */
.L_x_918:
[----:B------:R-:W2:Y:S01]  /*7f00*/  LDL R94, [R1+0xc] ;  /* 0x00000c00015e7983 */ /* 0x000ea20000100800 */
[----:B------:R-:W-:-:S05]  /*7f10*/  IMAD.MOV.U32 R70, RZ, RZ, c[0x0][0x2c4] ;  /* 0x0000b100ff467624 */ /* 0x000fca00078e00ff */
[----:B------:R-:W-:Y:S01]  /*7f20*/  ISETP.NE.AND P3, PT, R70, 0x1, PT ;  /* 0x000000014600780c */ /* 0x000fe20003f65270 */
[----:B-1----:R-:W-:-:S05]  /*7f30*/  IMAD.MOV.U32 R5, RZ, RZ, c[0x0][0x32c] ;  /* 0x0000cb00ff057624 */ /* 0x002fca00078e00ff */
[----:B------:R-:W-:Y:S02]  /*7f40*/  ISETP.GE.AND P1, PT, R5, 0x1, PT ;  /* 0x000000010500780c */ /* 0x000fe40003f26270 */
[----:B------:R-:W-:Y:S02]  /*7f50*/  IADD3 R3, R244, 0x1, -R243 ;  /* 0x00000001f4037810 */ /* 0x000fe40007ffe8f3 */
[----:B--2---:R-:W-:-:S05]  /*7f60*/  IADD3 R2, R94, 0x7f, RZ ;  /* 0x0000007f5e027810 */ /* 0x004fca0007ffe0ff */
[----:B------:R-:W-:-:S05]  /*7f70*/  @P3 IMAD.HI.U32 R4, R2, c[0x0][0x2c8], RZ ;  /* 0x0000b20002043a27 */ /* 0x000fca00078e00ff */
[----:B------:R-:W-:-:S05]  /*7f80*/  @P3 SHF.R.U32.HI R2, RZ, c[0x0][0x2cc], R4 ;  /* 0x0000b300ff023a19 */ /* 0x000fca0000011604 */
[----:B------:R-:W-:-:S05]  /*7f90*/  IMAD.IADD R2, R3, 0x1, R2 ;  /* 0x0000000103027824 */ /* 0x000fca00078e0202 */
[----:B------:R-:W-:Y:S01]  /*7fa0*/  IADD3 R4, R2, c[0x0][0x328], RZ ;  /* 0x0000ca0002047a10 */ /* 0x000fe20007ffe0ff */
[----:B------:R-:W-:Y:S05]  /*7fb0*/  @!P1 BRA `(.L_x_954) ;  /* 0x0000011000009947 */ /* 0x000fea0003800000 */
[C---:B------:R-:W-:Y:S01]  /*7fc0*/  ISETP.GT.AND P0, PT, R2.reuse, RZ, PT ;  /* 0x000000ff0200720c */ /* 0x040fe20003f04270 */
[----:B------:R-:W-:Y:S01]  /*7fd0*/  BSSY B0, `(.L_x_955) ;  /* 0x000000d000007945 */ /* 0x000fe20003800000 */
[----:B------:R-:W-:Y:S01]  /*7fe0*/  IADD3 R3, R2, -0x1, RZ ;  /* 0xffffffff02037810 */ /* 0x000fe20007ffe0ff */
[----:B------:R-:W-:-:S10]  /*7ff0*/  IMAD.MOV.U32 R5, RZ, RZ, c[0x0][0x32c] ;  /* 0x0000cb00ff057624 */ /* 0x000fd400078e00ff */
[----:B------:R-:W-:Y:S05]  /*8000*/  @P0 BRA `(.L_x_956) ;  /* 0x0000006000000947 */ /* 0x000fea0003800000 */
[----:B------:R-:W-:Y:S01]  /*8010*/  ISETP.NE.AND P0, PT, R5, 0x1, PT ;  /* 0x000000010500780c */ /* 0x000fe20003f05270 */
[----:B------:R-:W-:-:S12]  /*8020*/  IMAD.MOV R2, RZ, RZ, -R2 ;  /* 0x000000ffff027224 */ /* 0x000fd800078e0a02 */
[----:B------:R-:W-:-:S05]  /*8030*/  @P0 IMAD.HI.U32 R3, R2, c[0x0][0x330], RZ ;  /* 0x0000cc0002030a27 */ /* 0x000fca00078e00ff */
[----:B------:R-:W-:-:S04]  /*8040*/  @P0 SHF.R.U32.HI R2, RZ, c[0x0][0x334], R3 ;  /* 0x0000cd00ff020a19 */ /* 0x000fc80000011603 */
[----:B------:R-:W-:Y:S01]  /*8050*/  LOP3.LUT R3, RZ, R2, RZ, 0x33, !PT ;  /* 0x00000002ff037212 */ /* 0x000fe200078e33ff */
[----:B------:R-:W-:Y:S05]  /*8060*/  BRA `(.L_x_957) ;  /* 0x0000003000007947 */ /* 0x000fea0003800000 */
.L_x_956:
[----:B------:R-:W-:-:S13]  /*8070*/  ISETP.NE.AND P0, PT, R5, 0x1, PT ;  /* 0x000000010500780c */ /* 0x000fda0003f05270 */
[----:B------:R-:W-:-:S05]  /*8080*/  @P0 IMAD.HI.U32 R2, R3, c[0x0][0x330], RZ ;  /* 0x0000cc0003020a27 */ /* 0x000fca00078e00ff */
[----:B------:R-:W-:Y:S02]  /*8090*/  @P0 SHF.R.U32.HI R3, RZ, c[0x0][0x334], R2 ;  /* 0x0000cd00ff030a19 */ /* 0x000fe40000011602 */
.L_x_957:
[----:B------:R-:W-:Y:S05]  /*80a0*/  BSYNC B0 ;  /* 0x0000000000007941 */ /* 0x000fea0003800000 */
.L_x_955:
[----:B------:R-:W-:-:S05]  /*80b0*/  IMAD R3, R3, R5, c[0x0][0x32c] ;  /* 0x0000cb0003037624 */ /* 0x000fca00078e0205 */
[----:B------:R-:W-:-:S04]  /*80c0*/  IMNMX R4, R4, R3, PT ;  /* 0x0000000304047217 */ /* 0x000fc80003800200 */
.L_x_954:
[----:B------:R-:W-:Y:S01]  /*80d0*/  IADD3 R4, R4, 0x5f, RZ ;  /* 0x0000005f04047810 */ /* 0x000fe20007ffe0ff */
[----:B------:R-:W-:-:S04]  /*80e0*/  @P3 IMAD.HI.U32 R3, R94, c[0x0][0x2c8], RZ ;  /* 0x0000b2005e033a27 */ /* 0x000fc800078e00ff */
[----:B------:R-:W-:-:S04]  /*80f0*/  IMAD.HI R4, R4, 0x2aaaaaab, RZ ;  /* 0x2aaaaaab04047827 */ /* 0x000fc800078e02ff */
[----:B------:R-:W-:Y:S01]  /*8100*/  IMAD.MOV.U32 R2, RZ, RZ, R94 ;  /* 0x000000ffff027224 */ /* 0x000fe200078e005e */
[----:B------:R-:W-:Y:S02]  /*8110*/  @P3 SHF.R.U32.HI R2, RZ, c[0x0][0x2cc], R3 ;  /* 0x0000b300ff023a19 */ /* 0x000fe40000011603 */
        /* <DEDUP_REMOVED lines=16> */
.L_x_960:
[----:B------:R-:W-:-:S04]  /*8220*/  MOV R4, c[0x0][0x32c] ;  /* 0x0000cb0000047a02 */ /* 0x000fc80000000f00 */
[----:B------:R-:W-:-:S13]  /*8230*/  ISETP.NE.AND P0, PT, R4, 0x1, PT ;  /* 0x000000010400780c */ /* 0x000fda0003f05270 */
[----:B------:R-:W-:-:S05]  /*8240*/  @P0 IMAD.HI.U32 R4, R2, c[0x0][0x330], RZ ;  /* 0x0000cc0002040a27 */ /* 0x000fca00078e00ff */
[----:B------:R-:W-:Y:S02]  /*8250*/  @P0 SHF.R.U32.HI R2, RZ, c[0x0][0x334], R4 ;  /* 0x0000cd00ff020a19 */ /* 0x000fe40000011604 */
.L_x_961:
[----:B------:R-:W-:Y:S05]  /*8260*/  BSYNC B0 ;  /* 0x0000000000007941 */ /* 0x000fea0003800000 */
.L_x_959:
[----:B------:R-:W-:-:S05]  /*8270*/  IMAD R2, R2, c[0x0][0x32c], RZ ;  /* 0x0000cb0002027a24 */ /* 0x000fca00078e02ff */
[----:B------:R-:W-:-:S05]  /*8280*/  IMNMX R3, R3, R2, !PT ;  /* 0x0000000203037217 */ /* 0x000fca0007800200 */
.L_x_958:
[----:B------:R-:W-:Y:S01]  /*8290*/  IMAD.HI R3, R3, 0x2aaaaaab, RZ ;  /* 0x2aaaaaab03037827 */ /* 0x000fe200078e02ff */
[----:B------:R-:W-:Y:S04]  /*82a0*/  BSSY B0, `(.L_x_962) ;  /* 0x0000024000007945 */ /* 0x000fe80003800000 */
[----:B------:R-:W-:-:S04]  /*82b0*/  SHF.R.U32.HI R2, RZ, 0x1f, R3 ;  /* 0x0000001fff027819 */ /* 0x000fc80000011603 */
[----:B------:R-:W-:Y:S01]  /*82c0*/  LEA.HI.SX32 R3, R3, R2, 0x1c ;  /* 0x0000000203037211 */ /* 0x000fe200078fe2ff */
[----:B------:R-:W-:-:S03]  /*82d0*/  IMAD.MOV.U32 R2, RZ, RZ, RZ ;  /* 0x000000ffff027224 */ /* 0x000fc600078e00ff */
[----:B------:R-:W-:-:S04]  /*82e0*/  IMNMX R6, RZ, R3, !PT ;  /* 0x00000003ff067217 */ /* 0x000fc80007800200 */
[----:B------:R-:W-:-:S13]  /*82f0*/  ISETP.GT.AND P0, PT, R8, R6, PT ;  /* 0x000000060800720c */ /* 0x000fda0003f04270 */
[----:B------:R-:W-:Y:S05]  /*8300*/  @!P0 BRA `(.L_x_963) ;  /* 0x000001d000008947 */ /* 0x000fea0003800000 */
[----:B------:R-:W-:Y:S02]  /*8310*/  IABS R3, R132 ;  /* 0x0000008400037213 */ /* 0x000fe40000000000 */
[----:B------:R-:W-:Y:S02]  /*8320*/  IADD3 R4, R132, -0x1, R8 ;  /* 0xffffffff84047810 */ /* 0x000fe40007ffe008 */
[----:B------:R-:W1:Y:S03]  /*8330*/  I2F.RP R2, R3 ;  /* 0x0000000300027306 */ /* 0x000e660000209400 */
[----:B------:R-:W-:Y:S02]  /*8340*/  IMAD.IADD R9, R4, 0x1, -R6 ;  /* 0x0000000104097824 */ /* 0x000fe400078e0a06 */
[----:B------:R-:W-:-:S03]  /*8350*/  IMAD.MOV.U32 R4, RZ, RZ, RZ ;  /* 0x000000ffff047224 */ /* 0x000fc600078e00ff */
        /* <DEDUP_REMOVED lines=24> */
.L_x_963:
[----:B------:R-:W-:Y:S05]  /*84e0*/  BSYNC B0 ;  /* 0x0000000000007941 */ /* 0x000fea0003800000 */
.L_x_962:
[----:B------:R-:W2:Y:S01]  /*84f0*/  LDL R3, [R1+0x28] ;  /* 0x0000280001037983 */ /* 0x000ea20000100800 */
        /* <DEDUP_REMOVED lines=33> */
[----:B--2---:R-:W-:-:S04]  /*8710*/  IMAD R242, R3, R2, R6 ;  /* 0x0000000203f27224 */ /* 0x004fc800078e0206 */
[--C-:B------:R-:W-:Y:S01]  /*8720*/  IMAD.IADD R3, R242, 0x1, R2.reuse ;  /* 0x00000001f2037824 */ /* 0x100fe200078e0202 */
[----:B------:R-:W-:-:S04]  /*8730*/  PRMT R2, RZ, 0x7610, R2 ;  /* 0x00007610ff027816 */ /* 0x000fc80000000002 */
[----:B------:R-:W-:-:S04]  /*8740*/  IMNMX R212, R8, R3, PT ;  /* 0x0000000308d47217 */ /* 0x000fc80003800200 */
[----:B------:R-:W-:-:S13]  /*8750*/  ISETP.GT.AND P0, PT, R212, R242, PT ;  /* 0x000000f2d400720c */ /* 0x000fda0003f04270 */
[----:B------:R-:W-:Y:S05]  /*8760*/  @!P0 BRA `(.L_x_964) ;  /* 0x000150c000008947 */ /* 0x000fea0003800000 */
[----:B------:R-:W2:Y:S01]  /*8770*/  LDL R10, [R1+0x24] ;  /* 0x00002400010a7983 */ /* 0x000ea20000100800 */
[----:B------:R-:W-:-:S03]  /*8780*/  ISETP.NE.U32.AND P0, PT, RZ, c[0x0][0x340], PT ;  /* 0x0000d000ff007a0c */ /* 0x000fc60003f05070 */
[----:B------:R-:W3:Y:S01]  /*8790*/  LDL R9, [R1+0x20] ;  /* 0x0000200001097983 */ /* 0x000ee20000100800 */
[----:B------:R-:W-:-:S13]  /*87a0*/  ISETP.NE.AND.EX P0, PT, RZ, c[0x0][0x344], PT, P0 ;  /* 0x0000d100ff007a0c */ /* 0x000fda0003f05300 */
[----:B------:R-:W-:-:S04]  /*87b0*/  @P0 IMAD.MOV.U32 R2, RZ, RZ, 0x4 ;  /* 0x00000004ff020424 */ /* 0x000fc800078e00ff */
[----:B--2---:R-:W-:-:S06]  /*87c0*/  @P0 IMAD.WIDE R2, R10, R2, c[0x0][0x340] ;  /* 0x0000d0000a020625 */ /* 0x004fcc00078e0202 */
[----:B------:R1:W5:Y:S01]  /*87d0*/  @P0 LDG.E R2, [R2.64] ;  /* 0x0000000802020981 */ /* 0x000362000c1e1900 */
[----:B------:R-:W-:Y:S01]  /*87e0*/  ISETP.NE.U32.AND P1, PT, RZ, c[0x0][0x348], PT ;  /* 0x0000d200ff007a0c */ /* 0x000fe20003f25070 */
[----:B------:R-:W-:Y:S01]  /*87f0*/  IMAD.WIDE.U32 R4, R144, c[0x0][0x178], RZ ;  /* 0x00005e0090047a25 */ /* 0x000fe200078e00ff */
[----:B------:R-:W-:Y:S02]  /*8800*/  SHF.R.S32.HI R6, RZ, 0x1f, R10 ;  /* 0x0000001fff067819 */ /* 0x000fe4000001140a */
[----:B------:R-:W-:Y:S01]  /*8810*/  ISETP.NE.AND.EX P1, PT, RZ, c[0x0][0x34c], PT, P1 ;  /* 0x0000d300ff007a0c */ /* 0x000fe20003f25310 */
[----:B------:R-:W-:Y:S01]  /*8820*/  WARPSYNC 0xffffffff ;  /* 0xffffffff00007948 */ /* 0x000fe20003800000 */
[----:B---3--:R-:W-:Y:S02]  /*8830*/  LOP3.LUT R73, R9, 0xffff, RZ, 0xc0, !PT ;  /* 0x0000ffff09497812 */ /* 0x008fe400078ec0ff */
[----:B------:R-:W-:Y:S02]  /*8840*/  SEL R11, R6, RZ, !P1 ;  /* 0x000000ff060b7207 */ /* 0x000fe40004800000 */
[----:B------:R-:W-:-:S02]  /*8850*/  IADD3 R126, R212, -0x1, RZ ;  /* 0xffffffffd47e7810 */ /* 0x000fc40007ffe0ff */
[----:B-1----:R-:W-:-:S05]  /*8860*/  SHF.R.S32.HI R3, RZ, 0x1f, R144 ;  /* 0x0000001fff037819 */ /* 0x002fca0000011490 */
[----:B------:R-:W-:-:S04]  /*8870*/  IMAD R3, R3, c[0x0][0x178], RZ ;  /* 0x00005e0003037a24 */ /* 0x000fc800078e02ff */
[----:B------:R-:W-:Y:S01]  /*8880*/  IMAD R3, R144, c[0x0][0x17c], R3 ;  /* 0x00005f0090037a24 */ /* 0x000fe200078e0203 */
[----:B------:R-:W-:-:S03]  /*8890*/  SEL R6, R10, RZ, !P1 ;  /* 0x000000ff0a067207 */ /* 0x000fc60004800000 */
[----:B------:R-:W-:Y:S02]  /*88a0*/  IMAD.IADD R9, R5, 0x1, R3 ;  /* 0x0000000105097824 */ /* 0x000fe400078e0203 */
[----:B------:R-:W-:-:S03]  /*88b0*/  @!P0 IMAD.MOV.U32 R2, RZ, RZ, R10 ;  /* 0x000000ffff028224 */ /* 0x000fc600078e000a */
[----:B------:R-:W2:Y:S01]  /*88c0*/  LDL R130, [R1+0x10] ;  /* 0x0000100001827983 */ /* 0x000ea20000100800 */
[----:B------:R-:W-:Y:S01]  /*88d0*/  IMAD.MOV.U32 R61, RZ, RZ, 0x60 ;  /* 0x00000060ff3d7424 */ /* 0x000fe200078e00ff */
[----:B-----5:R-:W-:Y:S01]  /*88e0*/  SHF.R.S32.HI R5, RZ, 0x1f, R2 ;  /* 0x0000001fff057819 */ /* 0x020fe20000011402 */
[----:B------:R-:W-:Y:S01]  /*88f0*/  IMAD.MOV.U32 R131, RZ, RZ, c[0x0][0x2b8] ;  /* 0x0000ae00ff837624 */ /* 0x000fe200078e00ff */
[----:B------:R-:W-:Y:S01]  /*8900*/  LOP3.LUT R209, R209, 0xfff7ffff, RZ, 0xc0, !PT ;  /* 0xfff7ffffd1d17812 */ /* 0x000fe200078ec0ff */
[----:B------:R-:W-:Y:S02]  /*8910*/  IMAD R125, R212, R61, -0x60 ;  /* 0xffffffa0d47d7424 */ /* 0x000fe400078e023d */
[----:B------:R-:W-:Y:S01]  /*8920*/  IMAD.WIDE.U32 R128, R2, c[0x0][0x2b0], RZ ;  /* 0x0000ac0002807a25 */ /* 0x000fe200078e00ff */
[----:B------:R-:W-:Y:S01]  /*8930*/  BAR.SYNC.DEFER_BLOCKING 0x0 ;  /* 0x0000000000007b1d */ /* 0x000fe20000010000 */
[----:B------:R-:W-:-:S02]  /*8940*/  ISETP.NE.AND P1, PT, R131, 0x1, PT ;  /* 0x000000018300780c */ /* 0x000fc40003f25270 */
[----:B------:R-:W-:Y:S02]  /*8950*/  IMAD.IADD R3, R0, 0x1, R125 ;  /* 0x0000000100037824 */ /* 0x000fe400078e027d */
[----:B------:R-:W-:Y:S01]  /*8960*/  IMAD.MOV.U32 R213, RZ, RZ, RZ ;  /* 0x000000ffffd57224 */ /* 0x000fe200078e00ff */
[----:B------:R-:W-:Y:S02]  /*8970*/  STL.64 [R1], R128 ;  /* 0x0000008001007387 */ /* 0x000fe40000100a00 */
[----:B------:R-:W-:-:S04]  /*8980*/  ISETP.GE.AND P0, PT, R3, R244, PT ;  /* 0x000000f40300720c */ /* 0x000fc80003f06270 */
[----:B------:R-:W-:Y:S02]  /*8990*/  ISETP.GT.OR P0, PT, R0, 0x5f, P0 ;  /* 0x0000005f0000780c */ /* 0x000fe40000704670 */
[----:B------:R-:W-:Y:S01]  /*89a0*/  @P1 LOP3.LUT R209, R209, 0x80000, RZ, 0xfc, !PT ;  /* 0x00080000d1d11812 */ /* 0x000fe200078efcff */
[----:B--2---:R-:W-:Y:S02]  /*89b0*/  IMAD.IADD R14, R3, 0x1, R130 ;  /* 0x00000001030e7824 */ /* 0x004fe400078e0282 */
[----:B------:R-:W-:Y:S02]  /*89c0*/  IMAD R3, R5, c[0x0][0x2b0], RZ ;  /* 0x0000ac0005037a24 */ /* 0x000fe400078e02ff */
[----:B------:R-:W-:-:S04]  /*89d0*/  @P1 IMAD.HI.U32 R5, R14, c[0x0][0x2bc], RZ ;  /* 0x0000af000e051a27 */ /* 0x000fc800078e00ff */
[----:B------:R-:W-:Y:S01]  /*89e0*/  IMAD.MOV.U32 R8, RZ, RZ, R14 ;  /* 0x000000ffff087224 */ /* 0x000fe200078e000e */
[----:B------:R-:W-:Y:S01]  /*89f0*/  @P1 SHF.R.U32.HI R8, RZ, c[0x0][0x2c0], R5 ;  /* 0x0000b000ff081a19 */ /* 0x000fe20000011605 */
[----:B------:R-:W-:-:S04]  /*8a00*/  IMAD R3, R2, c[0x0][0x2b4], R3 ;  /* 0x0000ad0002037a24 */ /* 0x000fc800078e0203 */
[----:B------:R-:W-:Y:S01]  /*8a10*/  IMAD.IADD R127, R129, 0x1, R3 ;  /* 0x00000001817f7824 */ /* 0x000fe200078e0203 */
[----:B------:R-:W-:-:S04]  /*8a20*/  @!P0 IADD3 R3, P1, R8, R128, RZ ;  /* 0x0000008008038210 */ /* 0x000fc80007f3e0ff */
[----:B------:R-:W-:Y:S01]  /*8a30*/  @!P0 LEA.HI.X.SX32 R5, R8, R127, 0x1, P1 ;  /* 0x0000007f08058211 */ /* 0x000fe200008f0eff */
[----:B------:R-:W-:Y:S01]  /*8a40*/  IMAD R60, R243, c[0x0][0x2c4], RZ ;  /* 0x0000b100f33c7a24 */ /* 0x000fe200078e02ff */
[----:B------:R-:W-:Y:S01]  /*8a50*/  @!P0 LEA R2, P1, R3, c[0x0][0x2a0], 0x2 ;  /* 0x0000a80003028a11 */ /* 0x000fe200078210ff */
[----:B------:R-:W-:Y:S01]  /*8a60*/  IMAD.WIDE.U32 R250, R73, c[0x0][0x1e8], RZ ;  /* 0x00007a0049fa7a25 */ /* 0x000fe200078e00ff */
[----:B------:R-:W-:Y:S02]  /*8a70*/  STL [R1+0x8], R127 ;  /* 0x0000087f01007387 */ /* 0x000fe40000100800 */
[----:B------:R-:W-:-:S05]  /*8a80*/  @!P0 LEA.HI.X R3, R3, c[0x0][0x2a4], R5, 0x2, P1 ;  /* 0x0000a90003038a11 */ /* 0x000fca00008f1405 */
[----:B------:R1:W2:Y:S01]  /*8a90*/  @!P0 LDG.E R213, [R2.64] ;  /* 0x0000000802d58981 */ /* 0x0002a2000c1e1900 */
[----:B------:R-:W-:Y:S01]  /*8aa0*/  IMAD.MOV.U32 R5, RZ, RZ, R9 ;  /* 0x000000ffff057224 */ /* 0x000fe200078e0009 */
[----:B------:R-:W-:Y:S01]  /*8ab0*/  ISETP.GE.AND P1, PT, R76, c[0x0][0x198], PT ;  /* 0x000066004c007a0c */ /* 0x000fe20003f26270 */
[----:B------:R-:W-:Y:S01]  /*8ac0*/  IMAD R9, R11, c[0x0][0x1c0], RZ ;  /* 0x000070000b097a24 */ /* 0x000fe200078e02ff */
[----:B------:R-:W-:Y:S01]  /*8ad0*/  LOP3.LUT R209, R209, 0xfffbffff, RZ, 0xc0, !PT ;  /* 0xfffbffffd1d17812 */ /* 0x000fe200078ec0ff */
[----:B------:R-:W-:-:S04]  /*8ae0*/  IMAD.WIDE.U32 R4, R73, c[0x0][0x1b8], R4 ;  /* 0x00006e0049047a25 */ /* 0x000fc800078e0004 */
[----:B------:R-:W-:Y:S02]  /*8af0*/  IMAD R5, R73, c[0x0][0x1bc], R5 ;  /* 0x00006f0049057a24 */ /* 0x000fe400078e0205 */
[C---:B------:R-:W-:Y:S02]  /*8b00*/  IMAD R9, R6.reuse, c[0x0][0x1c4], R9 ;  /* 0x0000710006097a24 */ /* 0x040fe400078e0209 */
[----:B------:R-:W-:-:S04]  /*8b10*/  IMAD.WIDE.U32 R4, R6, c[0x0][0x1c0], R4 ;  /* 0x0000700006047a25 */ /* 0x000fc800078e0004 */
[----:B------:R-:W-:Y:S02]  /*8b20*/  IMAD.IADD R5, R5, 0x1, R9 ;  /* 0x0000000105057824 */ /* 0x000fe400078e0209 */
[----:B------:R-:W-:Y:S02]  /*8b30*/  IMAD R252, R73, c[0x0][0x1ec], R251 ;  /* 0x00007b0049fc7a24 */ /* 0x000fe400078e02fb */
[----:B------:R-:W-:Y:S02]  /*8b40*/  IMAD R61, R212, -0x60, R61 ;  /* 0xffffffa0d43d7824 */ /* 0x000fe400078e023d */
[----:B-1----:R-:W-:Y:S02]  /*8b50*/  IMAD.IADD R3, R0, 0x1, R94 ;  /* 0x0000000100037824 */ /* 0x002fe400078e025e */
[----:B------:R-:W-:Y:S02]  /*8b60*/  IMAD.IADD R124, R244, 0x1, R61 ;  /* 0x00000001f47c7824 */ /* 0x000fe400078e023d */
[----:B------:R-:W-:-:S04]  /*8b70*/  @P3 IMAD.HI.U32 R10, R3, c[0x0][0x2c8], RZ ;  /* 0x0000b200030a3a27 */ /* 0x000fc800078e00ff */
[----:B------:R-:W-:Y:S01]  /*8b80*/  IMAD.MOV.U32 R2, RZ, RZ, R3 ;  /* 0x000000ffff027224 */ /* 0x000fe200078e0003 */
[----:B------:R-:W-:Y:S01]  /*8b90*/  @P3 SHF.R.U32.HI R2, RZ, c[0x0][0x2cc], R10 ;  /* 0x0000b300ff023a19 */ /* 0x000fe2000001160a */
[----:B------:R-:W-:-:S03]  /*8ba0*/  IMAD.IADD R68, R124, 0x1, -R101 ;  /* 0x000000017c447824 */ /* 0x000fc600078e0a65 */
[--C-:B------:R-:W-:Y:S01]  /*8bb0*/  SHF.R.S32.HI R10, RZ, 0x1f, R2.reuse ;  /* 0x0000001fff0a7819 */ /* 0x100fe20000011402 */
[----:B------:R-:W-:Y:S01]  /*8bc0*/  IMAD.MOV R6, RZ, RZ, -R2 ;  /* 0x000000ffff067224 */ /* 0x000fe200078e0a02 */
[----:B------:R-:W-:-:S03]  /*8bd0*/  ISETP.GE.AND P2, PT, R68, 0x1, PT ;  /* 0x000000014400780c */ /* 0x000fc60003f46270 */
        /* <DEDUP_REMOVED lines=10> */
[----:B------:R-:W-:Y:S01]  /*8c80*/  LEA R3, P0, R2, c[0x0][0x160], 0x1 ;  /* 0x0000580002037a11 */ /* 0x000fe200078008ff */
[----:B------:R-:W-:-:S03]  /*8c90*/  IMAD.IADD R6, R101, 0x1, R94 ;  /* 0x0000000165067824 */ /* 0x000fc600078e025e */
[----:B------:R-:W-:Y:S01]  /*8ca0*/  LEA.HI.X R2, R2, c[0x0][0x164], R4, 0x1, P0 ;  /* 0x0000590002027a11 */ /* 0x000fe200000f0c04 */
[----:B------:R-:W-:Y:S01]  /*8cb0*/  SHFL.IDX PT, R9, R3, 0x1, 0x181f ;  /* 0x00381f0003097f89 */ /* 0x000fe200000e0000 */
[CC--:B------:R-:W-:Y:S02]  /*8cc0*/  ISETP.GE.AND P3, PT, R6.reuse, R60.reuse, PT ;  /* 0x0000003c0600720c */ /* 0x0c0fe40003f66270 */
[----:B------:R-:W-:Y:S01]  /*8cd0*/  IADD3 R11, R6, 0x20, RZ ;  /* 0x00000020060b7810 */ /* 0x000fe20007ffe0ff */
[----:B------:R-:W1:Y:S03]  /*8ce0*/  SHFL.IDX PT, R4, R3, RZ, 0x181f ;  /* 0x00181fff03047589 */ /* 0x000e6600000e0000 */
[----:B------:R-:W-:Y:S01]  /*8cf0*/  ISETP.GE.AND P4, PT, R11, R60, PT ;  /* 0x0000003c0b00720c */ /* 0x000fe20003f86270 */
[----:B------:R-:W3:Y:S01]  /*8d00*/  SHFL.IDX PT, R5, R2, RZ, 0x181f ;  /* 0x00181fff02057589 */ /* 0x000ee200000e0000 */
[----:B------:R-:W-:-:S03]  /*8d10*/  IMAD.MOV R11, RZ, RZ, -R8 ;  /* 0x000000ffff0b7224 */ /* 0x000fc600078e0a08 */
[----:B------:R-:W4:Y:S01]  /*8d20*/  SHFL.IDX PT, R10, R2, 0x1, 0x181f ;  /* 0x00381f00020a7f89 */ /* 0x000f2200000e0000 */
[----:B------:R-:W-:-:S03]  /*8d30*/  IMAD R214, R11, c[0x0][0x2b8], R14 ;  /* 0x0000ae000bd67a24 */ /* 0x000fc600078e020e */
[----:B------:R-:W4:Y:S02]  /*8d40*/  SHFL.IDX PT, R8, R3, 0x2, 0x181f ;  /* 0x00581f0003087f89 */ /* 0x000f2400000e0000 */
[----:B------:R-:W-:Y:S02]  /*8d50*/  SHF.R.S32.HI R82, RZ, 0x1f, R214 ;  /* 0x0000001fff527819 */ /* 0x000fe400000114d6 */
[----:B------:R-:W4:Y:S03]  /*8d60*/  SHFL.IDX PT, R11, R2, 0x2, 0x181f ;  /* 0x00581f00020b7f89 */ /* 0x000f2600000e0000 */
[----:B------:R-:W-:-:S04]  /*8d70*/  IMAD R14, R82, c[0x0][0x1e0], RZ ;  /* 0x00007800520e7a24 */ /* 0x000fc800078e02ff */
[----:B------:R-:W-:Y:S01]  /*8d80*/  IMAD R14, R214, c[0x0][0x1e4], R14 ;  /* 0x00007900d60e7a24 */ /* 0x000fe200078e020e */
[----:B-1----:R-:W-:-:S04]  /*8d90*/  @!P3 LEA R26, P0, R76, R4, 0x1 ;  /* 0x000000044c1ab211 */ /* 0x002fc800078008ff */
[-C--:B---3--:R-:W-:Y:S02]  /*8da0*/  @!P3 LEA.HI.X R27, R76, R5.reuse, R77, 0x1, P0 ;  /* 0x000000054c1bb211 */ /* 0x088fe400000f0c4d */
[C---:B------:R-:W-:Y:S02]  /*8db0*/  @!P3 LEA R24, P0, R211.reuse, R4, 0x1 ;  /* 0x00000004d318b211 */ /* 0x040fe400078008ff */
[----:B------:R-:W-:Y:S01]  /*8dc0*/  IADD3 R4, R6, 0x40, RZ ;  /* 0x0000004006047810 */ /* 0x000fe20007ffe0ff */
[----:B------:R1:W-:Y:S01]  /*8dd0*/  @!P3 LDGSTS.E.BYPASS.LTC128B.128 [R210+0x100], [R26.64], !P1 ;  /* 0x001000001ad2bfae */ /* 0x0003e2000c901d48 */
[----:B------:R-:W-:Y:S02]  /*8de0*/  @!P3 LEA.HI.X R25, R211, R5, R237, 0x1, P0 ;  /* 0x00000005d319b211 */ /* 0x000fe400000f0ced */
[----:B------:R-:W-:Y:S01]  /*8df0*/  ISETP.GE.AND P5, PT, R4, R60, PT ;  /* 0x0000003c0400720c */ /* 0x000fe20003fa6270 */
[----:B------:R-:W-:Y:S01]  /*8e00*/  IMAD.WIDE.U32 R4, R214, c[0x0][0x1e0], RZ ;  /* 0x00007800d6047a25 */ /* 0x000fe200078e00ff */
[----:B------:R-:W-:-:S03]  /*8e10*/  @!P4 LEA R22, P0, R76, R9, 0x1 ;  /* 0x000000094c16c211 */ /* 0x000fc600078008ff */
[----:B------:R-:W-:Y:S01]  /*8e20*/  IMAD.IADD R5, R5, 0x1, R14 ;  /* 0x0000000105057824 */ /* 0x000fe200078e020e */
[----:B----4-:R-:W-:Y:S02]  /*8e30*/  @!P4 LEA.HI.X R23, R76, R10, R77, 0x1, P0 ;  /* 0x0000000a4c17c211 */ /* 0x010fe400000f0c4d */
[----:B------:R-:W-:-:S04]  /*8e40*/  @!P4 LEA R20, P0, R211, R9, 0x1 ;  /* 0x00000009d314c211 */ /* 0x000fc800078008ff */
[----:B------:R-:W-:Y:S02]  /*8e50*/  @!P4 LEA.HI.X R21, R211, R10, R237, 0x1, P0 ;  /* 0x0000000ad315c211 */ /* 0x000fe400000f0ced */
[----:B------:R-:W-:-:S04]  /*8e60*/  @!P5 LEA R18, P0, R76, R8, 0x1 ;  /* 0x000000084c12d211 */ /* 0x000fc800078008ff */
[-C--:B------:R-:W-:Y:S02]  /*8e70*/  @!P5 LEA.HI.X R19, R76, R11.reuse, R77, 0x1, P0 ;  /* 0x0000000b4c13d211 */ /* 0x080fe400000f0c4d */
[C---:B------:R-:W-:Y:S02]  /*8e80*/  @!P5 LEA R14, P0, R211.reuse, R8, 0x1 ;  /* 0x00000008d30ed211 */ /* 0x040fe400078008ff */
[----:B------:R3:W4:Y:S02]  /*8e90*/  SHFL.IDX PT, R8, R3, 0x3, 0x181f ;  /* 0x00781f0003087f89 */ /* 0x00072400000e0000 */
[----:B------:R-:W-:Y:S02]  /*8ea0*/  @!P5 LEA.HI.X R15, R211, R11, R237, 0x1, P0 ;  /* 0x0000000bd30fd211 */ /* 0x000fe400000f0ced */
[----:B--2---:R-:W-:Y:S01]  /*8eb0*/  SHF.R.S32.HI R83, RZ, 0x1f, R213 ;  /* 0x0000001fff537819 */ /* 0x004fe200000114d5 */
[----:B------:R-:W-:-:S04]  /*8ec0*/  IMAD.WIDE.U32 R4, R213, c[0x0][0x1f0], R4 ;  /* 0x00007c00d5047a25 */ /* 0x000fc800078e0004 */
[----:B------:R-:W-:Y:S01]  /*8ed0*/  IMAD R9, R83, c[0x0][0x1f0], RZ ;  /* 0x00007c0053097a24 */ /* 0x000fe200078e02ff */
[----:B---3--:R-:W-:Y:S02]  /*8ee0*/  IADD3 R3, P0, R4, R250, RZ ;  /* 0x000000fa04037210 */ /* 0x008fe40007f1e0ff */
[----:B------:R2:W3:Y:S01]  /*8ef0*/  SHFL.IDX PT, R4, R2, 0x3, 0x181f ;  /* 0x00781f0002047f89 */ /* 0x0004e200000e0000 */
[----:B------:R-:W-:-:S05]  /*8f00*/  IMAD R9, R213, c[0x0][0x1f4], R9 ;  /* 0x00007d00d5097a24 */ /* 0x000fca00078e0209 */
[----:B--2---:R-:W-:Y:S02]  /*8f10*/  IADD3.X R2, R252, R5, R9, P0, !PT ;  /* 0x00000005fc027210 */ /* 0x004fe400007fe409 */
[C---:B------:R-:W-:Y:S02]  /*8f20*/  LEA R10, P0, R3.reuse, c[0x0][0x1c8], 0x1 ;  /* 0x00007200030a7a11 */ /* 0x040fe400078008ff */
[----:B------:R-:W-:Y:S02]  /*8f30*/  IADD3 R5, R6, 0x60, RZ ;  /* 0x0000006006057810 */ /* 0x000fe40007ffe0ff */
[----:B------:R-:W-:Y:S01]  /*8f40*/  LEA.HI.X R17, R3, c[0x0][0x1cc], R2, 0x1, P0 ;  /* 0x0000730003117a11 */ /* 0x000fe200000f0c02 */
[----:B------:R-:W2:Y:S01]  /*8f50*/  SHFL.IDX PT, R11, R10, RZ, 0x181f ;  /* 0x00181fff0a0b7589 */ /* 0x000ea200000e0000 */
[----:B------:R-:W-:-:S03]  /*8f60*/  ISETP.GE.AND P6, PT, R5, R60, PT ;  /* 0x0000003c0500720c */ /* 0x000fc60003fc6270 */
[----:B------:R-:W1:Y:S10]  /*8f70*/  SHFL.IDX PT, R16, R17, RZ, 0x181f ;  /* 0x00181fff11107589 */ /* 0x000e7400000e0000 */
[----:B----4-:R-:W-:-:S04]  /*8f80*/  @!P6 LEA R2, P0, R76, R8, 0x1 ;  /* 0x000000084c02e211 */ /* 0x010fc800078008ff */
[----:B---3--:R-:W-:Y:S02]  /*8f90*/  @!P6 LEA.HI.X R3, R76, R4, R77, 0x1, P0 ;  /* 0x000000044c03e211 */ /* 0x008fe400000f0c4d */
[----:B------:R-:W-:-:S04]  /*8fa0*/  @!P6 LEA R8, P0, R211, R8, 0x1 ;  /* 0x00000008d308e211 */ /* 0x000fc800078008ff */
[----:B------:R-:W-:Y:S02]  /*8fb0*/  @!P6 LEA.HI.X R9, R211, R4, R237, 0x1, P0 ;  /* 0x00000004d309e211 */ /* 0x000fe400000f0ced */
[----:B--2---:R-:W-:-:S04]  /*8fc0*/  @P2 LEA R4, P0, R76, R11, 0x1 ;  /* 0x0000000b4c042211 */ /* 0x004fc800078008ff */
[----:B-1----:R-:W-:Y:S02]  /*8fd0*/  @P2 LEA.HI.X R5, R76, R16, R77, 0x1, P0 ;  /* 0x000000104c052211 */ /* 0x002fe400000f0c4d */
[----:B------:R-:W-:-:S13]  /*8fe0*/  ISETP.GE.AND P0, PT, R211, c[0x0][0x198], PT ;  /* 0x00006600d3007a0c */ /* 0x000fda0003f06270 */
[----:B------:R1:W-:Y:S04]  /*8ff0*/  @!P3 LDGSTS.E.BYPASS.LTC128B.128 [R210+0x4100], [R24.64], !P0 ;  /* 0x0410000018d2bfae */ /* 0x0003e8000c101d48 */
[----:B------:R1:W-:Y:S04]  /*9000*/  @!P4 LDGSTS.E.BYPASS.LTC128B.128 [R241+0x1100], [R22.64], !P1 ;  /* 0x0110000016f1cfae */ /* 0x0003e8000c901d48 */
[----:B------:R1:W-:Y:S04]  /*9010*/  @!P4 LDGSTS.E.BYPASS.LTC128B.128 [R241+0x5100], [R20.64], !P0 ;  /* 0x0510000014f1cfae */ /* 0x0003e8000c101d48 */
[----:B------:R1:W-:Y:S04]  /*9020*/  @!P5 LDGSTS.E.BYPASS.LTC128B.128 [R241+0x2100], [R18.64], !P1 ;  /* 0x0210000012f1dfae */ /* 0x0003e8000c901d48 */
[----:B------:R1:W-:Y:S04]  /*9030*/  @!P5 LDGSTS.E.BYPASS.LTC128B.128 [R241+0x6100], [R14.64], !P0 ;  /* 0x061000000ef1dfae */ /* 0x0003e8000c101d48 */
[----:B------:R2:W-:Y:S04]  /*9040*/  @!P6 LDGSTS.E.BYPASS.LTC128B.128 [R241+0x3100], [R2.64], !P1 ;  /* 0x0310000002f1efae */ /* 0x0005e8000c901d48 */
[----:B------:R1:W-:Y:S01]  /*9050*/  @!P6 LDGSTS.E.BYPASS.LTC128B.128 [R241+0x7100], [R8.64], !P0 ;  /* 0x0710000008f1efae */ /* 0x0003e2000c101d48 */
[----:B------:R-:W-:-:S03]  /*9060*/  @P2 ISETP.GE.AND P0, PT, R76, c[0x0][0x1d4], PT ;  /* 0x000075004c002a0c */ /* 0x000fc60003f06270 */
[----:B------:R-:W0:Y:S10]  /*9070*/  LDGDEPBAR ;  /* 0x00000000000079af */ /* 0x000e340000000000 */
[----:B------:R3:W-:Y:S01]  /*9080*/  @P2 LDGSTS.E.BYPASS.LTC128B.128 [R210+0x8100], [R4.64], !P0 ;  /* 0x0810000004d22fae */ /* 0x0007e2000c101d48 */
[----:B------:R-:W-:-:S02]  /*9090*/  @P2 ISETP.GE.AND P0, PT, R211, c[0x0][0x1d4], PT ;  /* 0x00007500d3002a0c */ /* 0x000fc40003f06270 */
[----:B--2---:R-:W-:-:S04]  /*90a0*/  @P2 LEA R2, P1, R211, R11, 0x1 ;  /* 0x0000000bd3022211 */ /* 0x004fc800078208ff */
[----:B------:R-:W-:Y:S02]  /*90b0*/  @P2 LEA.HI.X R3, R211, R16, R237, 0x1, P1 ;  /* 0x00000010d3032211 */ /* 0x000fe400008f0ced */
[----:B------:R-:W-:-:S05]  /*90c0*/  ISETP.GE.AND P1, PT, R68, 0x21, PT ;  /* 0x000000214400780c */ /* 0x000fca0003f26270 */
[----:B------:R2:W-:Y:S04]  /*90d0*/  @P2 LDGSTS.E.BYPASS.LTC128B.128 [R210+0xb100], [R2.64], !P0 ;  /* 0x0b10000002d22fae */ /* 0x0005e8000c101d48 */
[----:B--2---:R-:W3:Y:S04]  /*90e0*/  SHFL.IDX PT, R2, R10, 0x1, 0x181f ;  /* 0x00381f000a027f89 */ /* 0x004ee800000e0000 */
[----:B------:R-:W2:Y:S01]  /*90f0*/  SHFL.IDX PT, R3, R17, 0x1, 0x181f ;  /* 0x00381f0011037f89 */ /* 0x000ea200000e0000 */
[----:B---3--:R-:W-:-:S04]  /*9100*/  @P1 LEA R4, P0, R76, R2, 0x1 ;  /* 0x000000024c041211 */ /* 0x008fc800078008ff */
[----:B--2---:R-:W-:Y:S02]  /*9110*/  @P1 LEA.HI.X R5, R76, R3, R77, 0x1, P0 ;  /* 0x000000034c051211 */ /* 0x004fe400000f0c4d */
[----:B------:R-:W-:-:S04]  /*9120*/  @P1 LEA R2, P0, R211, R2, 0x1 ;  /* 0x00000002d3021211 */ /* 0x000fc800078008ff */
[----:B------:R-:W-:Y:S02]  /*9130*/  @P1 LEA.HI.X R3, R211, R3, R237, 0x1, P0 ;  /* 0x00000003d3031211 */ /* 0x000fe400000f0ced */
[----:B------:R-:W-:-:S13]  /*9140*/  @P1 ISETP.GE.AND P0, PT, R76, c[0x0][0x1d4], PT ;  /* 0x000075004c001a0c */ /* 0x000fda0003f06270 */
[----:B------:R2:W-:Y:S01]  /*9150*/  @P1 LDGSTS.E.BYPASS.LTC128B.128 [R241+0x9100], [R4.64], !P0 ;  /* 0x0910000004f11fae */ /* 0x0005e2000c101d48 */
[----:B------:R-:W-:-:S13]  /*9160*/  @P1 ISETP.GE.AND P0, PT, R211, c[0x0][0x1d4], PT ;  /* 0x00007500d3001a0c */ /* 0x000fda0003f06270 */
[----:B------:R3:W-:Y:S01]  /*9170*/  @P1 LDGSTS.E.BYPASS.LTC128B.128 [R241+0xc100], [R2.64], !P0 ;  /* 0x0c10000002f11fae */ /* 0x0007e2000c101d48 */
[----:B------:R-:W-:-:S03]  /*9180*/  ISETP.GE.AND P1, PT, R68, 0x41, PT ;  /* 0x000000414400780c */ /* 0x000fc60003f26270 */
[----:B---3--:R-:W2:Y:S04]  /*9190*/  SHFL.IDX PT, R2, R10, 0x2, 0x181f ;  /* 0x00581f000a027f89 */ /* 0x008ea800000e0000 */
[----:B------:R-:W3:Y:S06]  /*91a0*/  SHFL.IDX PT, R3, R17, 0x2, 0x181f ;  /* 0x00581f0011037f89 */ /* 0x000eec00000e0000 */
[----:B--2---:R-:W-:-:S04]  /*91b0*/  @P1 LEA R4, P0, R76, R2, 0x1 ;  /* 0x000000024c041211 */ /* 0x004fc800078008ff */
[----:B---3--:R-:W-:Y:S02]  /*91c0*/  @P1 LEA.HI.X R5, R76, R3, R77, 0x1, P0 ;  /* 0x000000034c051211 */ /* 0x008fe400000f0c4d */
[----:B------:R-:W-:-:S04]  /*91d0*/  @P1 LEA R2, P0, R211, R2, 0x1 ;  /* 0x00000002d3021211 */ /* 0x000fc800078008ff */
[----:B------:R-:W-:Y:S02]  /*91e0*/  @P1 LEA.HI.X R3, R211, R3, R237, 0x1, P0 ;  /* 0x00000003d3031211 */ /* 0x000fe400000f0ced */
[----:B------:R-:W-:-:S13]  /*91f0*/  @P1 ISETP.GE.AND P0, PT, R76, c[0x0][0x1d4], PT ;  /* 0x000075004c001a0c */ /* 0x000fda0003f06270 */
[----:B------:R1:W-:Y:S01]  /*9200*/  @P1 LDGSTS.E.BYPASS.LTC128B.128 [R241+0xa100], [R4.64], !P0 ;  /* 0x0a10000004f11fae */ /* 0x0003e2000c101d48 */
[----:B------:R-:W-:-:S13]  /*9210*/  @P1 ISETP.GE.AND P0, PT, R211, c[0x0][0x1d4], PT ;  /* 0x00007500d3001a0c */ /* 0x000fda0003f06270 */
[----:B------:R1:W-:Y:S01]  /*9220*/  @P1 LDGSTS.E.BYPASS.LTC128B.128 [R241+0xd100], [R2.64], !P0 ;  /* 0x0d10000002f11fae */ /* 0x0003e2000c101d48 */
[----:B------:R-:W-:Y:S02]  /*9230*/  ISETP.LT.AND P0, PT, RZ, c[0x0][0x27c], PT ;  /* 0x00009f00ff007a0c */ /* 0x000fe40003f01270 */
[----:B------:R-:W-:Y:S01]  /*9240*/  ISETP.GT.AND P1, PT, R0, 0x5f, PT ;  /* 0x0000005f0000780c */ /* 0x000fe20003f24270 */
[----:B------:R-:W0:-:S12]  /*9250*/  LDGDEPBAR ;  /* 0x00000000000079af */ /* 0x000e180000000000 */
[----:B------:R-:W-:Y:S01]  /*9260*/  @P1 LOP3.LUT R209, R209, 0x40000, RZ, 0xfc, !PT ;  /* 0x00040000d1d11812 */ /* 0x000fe200078efcff */
[----:B------:R-:W-:Y:S05]  /*9270*/  @P0 BRA `(.L_x_965) ;  /* 0x0000002000000947 */ /* 0x000fea0003800000 */
[----:B------:R-:W-:-:S04]  /*9280*/  DEPBAR.LE SB0, 0x1 ;  /* 0x000080400000791a */ /* 0x000fc80000000000 */
[----:B------:R-:W-:Y:S05]  /*9290*/  BRA `(.L_x_966) ;  /* 0x00004d8000007947 */ /* 0x000fea0003800000 */
.L_x_965:
[----:B------:R-:W-:Y:S01]  /*92a0*/  ULDC.U8 UR4, c[0x0][0x298] ;  /* 0x0000a60000047ab9 */ /* 0x000fe20000000000 */
[----:B-1----:R-:W-:Y:S01]  /*92b0*/  SHF.R.S32.HI R2, RZ, 0x1f, R133 ;  /* 0x0000001fff027819 */ /* 0x002fe20000011485 */
[C---:B------:R-:W-:Y:S01]  /*92c0*/  IMAD.WIDE.U32 R8, R133.reuse, c[0x0][0x280], RZ ;  /* 0x0000a00085087a25 */ /* 0x040fe200078e00ff */
[----:B------:R-:W-:Y:S01]  /*92d0*/  ISETP.NE.AND P0, PT, RZ, UR4, PT ;  /* 0x00000004ff007c0c */ /* 0x000fe2000bf05270 */
[----:B------:R-:W-:Y:S02]  /*92e0*/  BSSY B2, `(.L_x_966) ;  /* 0x00004d3000027945 */ /* 0x000fe40003800000 */
[C---:B------:R-:W-:Y:S02]  /*92f0*/  IMAD R3, R2.reuse, c[0x0][0x280], RZ ;  /* 0x0000a00002037a24 */ /* 0x040fe400078e02ff */
[----:B------:R-:W-:Y:S02]  /*9300*/  IMAD R2, R2, c[0x0][0x290], RZ ;  /* 0x0000a40002027a24 */ /* 0x000fe400078e02ff */
[----:B------:R-:W-:-:S02]  /*9310*/  IMAD R3, R133, c[0x0][0x284], R3 ;  /* 0x0000a10085037a24 */ /* 0x000fc400078e0203 */
[C---:B------:R-:W-:Y:S01]  /*9320*/  IMAD R10, R133.reuse, c[0x0][0x294], R2 ;  /* 0x0000a500850a7a24 */ /* 0x040fe200078e0202 */
[----:B------:R-:W-:Y:S01]  /*9330*/  LEA R2, R102, R6, 0x5 ;  /* 0x0000000666027211 */ /* 0x000fe200078e28ff */
[----:B------:R-:W-:Y:S01]  /*9340*/  IMAD.WIDE.U32 R4, R133, c[0x0][0x290], RZ ;  /* 0x0000a40085047a25 */ /* 0x000fe200078e00ff */
[----:B------:R-:W-:-:S04]  /*9350*/  IADD3 R3, R3, R9, RZ ;  /* 0x0000000903037210 */ /* 0x000fc80007ffe0ff */
[----:B------:R-:W-:Y:S01]  /*9360*/  IADD3 R6, R10, R5, RZ ;  /* 0x000000050a067210 */ /* 0x000fe20007ffe0ff */
[----:B------:R-:W-:Y:S05]  /*9370*/  @!P0 BRA `(.L_x_967) ;  /* 0x0000265000008947 */ /* 0x000fea0003800000 */
[----:B------:R1:W5:Y:S01]  /*9380*/  LDL R50, [R1+0x2c] ;  /* 0x00002c0001327983 */ /* 0x0003620000100800 */
[----:B------:R-:W-:Y:S01]  /*9390*/  ISETP.NE.AND P1, PT, R70, 0x1, PT ;  /* 0x000000014600780c */ /* 0x000fe20003f25270 */
[----:B------:R-:W-:Y:S01]  /*93a0*/  IMAD.MOV.U32 R9, RZ, RZ, R3 ;  /* 0x000000ffff097224 */ /* 0x000fe200078e0003 */
[----:B------:R-:W-:Y:S01]  /*93b0*/  BSSY B0, `(.L_x_968) ;  /* 0x0000031000007945 */ /* 0x000fe20003800000 */
[----:B------:R-:W-:Y:S01]  /*93c0*/  CS2R R38, SRZ ;  /* 0x0000000000267805 */ /* 0x000fe2000001ff00 */
[----:B------:R-:W-:Y:S01]  /*93d0*/  CS2R R16, SRZ ;  /* 0x0000000000107805 */ /* 0x000fe2000001ff00 */
[----:B------:R-:W-:-:S08]  /*93e0*/  CS2R R14, SRZ ;  /* 0x00000000000e7805 */ /* 0x000fd0000001ff00 */
[----:B------:R-:W-:-:S05]  /*93f0*/  @P1 IMAD.HI.U32 R5, R2, c[0x0][0x2c8], RZ ;  /* 0x0000b20002051a27 */ /* 0x000fca00078e00ff */
[----:B------:R-:W-:-:S04]  /*9400*/  @P1 SHF.R.U32.HI R2, RZ, c[0x0][0x2cc], R5 ;  /* 0x0000b300ff021a19 */ /* 0x000fc80000011605 */
[----:B------:R-:W-:Y:S01]  /*9410*/  SHF.R.S32.HI R5, RZ, 0x1f, R2 ;  /* 0x0000001fff057819 */ /* 0x000fe20000011402 */
[----:B------:R-:W-:-:S04]  /*9420*/  IMAD.WIDE.U32 R8, R2, c[0x0][0x280], R8 ;  /* 0x0000a00002087a25 */ /* 0x000fc800078e0008 */
[----:B------:R-:W-:Y:S01]  /*9430*/  IMAD R10, R5, c[0x0][0x280], RZ ;  /* 0x0000a000050a7a24 */ /* 0x000fe200078e02ff */
[----:B------:R-:W-:-:S03]  /*9440*/  LEA R32, P0, R8, c[0x0][0x270], 0x1 ;  /* 0x00009c0008207a11 */ /* 0x000fc600078008ff */
[----:B------:R-:W-:Y:S02]  /*9450*/  IMAD R3, R2, c[0x0][0x284], R10 ;  /* 0x0000a10002037a24 */ /* 0x000fe400078e020a */
[----:B------:R1:W2:Y:S01]  /*9460*/  SHFL.IDX PT, R18, R32, RZ, 0x181f ;  /* 0x00181fff20127589 */ /* 0x0002a200000e0000 */
[----:B------:R-:W-:Y:S01]  /*9470*/  CS2R R10, SRZ ;  /* 0x00000000000a7805 */ /* 0x000fe2000001ff00 */
[----:B------:R-:W-:-:S05]  /*9480*/  IMAD.IADD R3, R9, 0x1, R3 ;  /* 0x0000000109037824 */ /* 0x000fca00078e0203 */
[----:B------:R-:W-:Y:S01]  /*9490*/  LEA.HI.X R31, R8, c[0x0][0x274], R3, 0x1, P0 ;  /* 0x00009d00081f7a11 */ /* 0x000fe200000f0c03 */
[----:B------:R-:W-:Y:S01]  /*94a0*/  IMAD R3, R5, c[0x0][0x290], RZ ;  /* 0x0000a40005037a24 */ /* 0x000fe200078e02ff */
[----:B------:R-:W-:Y:S01]  /*94b0*/  MOV R5, R6 ;  /* 0x0000000600057202 */ /* 0x000fe20000000f00 */
[----:B------:R-:W-:Y:S02]  /*94c0*/  CS2R R8, SRZ ;  /* 0x0000000000087805 */ /* 0x000fe4000001ff00 */
[----:B------:R1:W3:Y:S02]  /*94d0*/  SHFL.IDX PT, R21, R31, RZ, 0x181f ;  /* 0x00181fff1f157589 */ /* 0x0002e400000e0000 */
[----:B------:R-:W-:-:S04]  /*94e0*/  IMAD.WIDE.U32 R4, R2, c[0x0][0x290], R4 ;  /* 0x0000a40002047a25 */ /* 0x000fc800078e0004 */
[----:B------:R-:W-:Y:S01]  /*94f0*/  IMAD R2, R2, c[0x0][0x294], R3 ;  /* 0x0000a50002027a24 */ /* 0x000fe200078e0203 */
[----:B------:R-:W-:-:S04]  /*9500*/  LEA R30, P0, R4, c[0x0][0x288], 0x1 ;  /* 0x0000a200041e7a11 */ /* 0x000fc800078008ff */
[----:B------:R-:W-:Y:S01]  /*9510*/  IADD3 R2, R5, R2, RZ ;  /* 0x0000000205027210 */ /* 0x000fe20007ffe0ff */
[----:B------:R1:W4:Y:S03]  /*9520*/  SHFL.IDX PT, R19, R30, RZ, 0x181f ;  /* 0x00181fff1e137589 */ /* 0x00032600000e0000 */
[----:B------:R-:W-:-:S05]  /*9530*/  LEA.HI.X R28, R4, c[0x0][0x28c], R2, 0x1, P0 ;  /* 0x0000a300041c7a11 */ /* 0x000fca00000f0c02 */
[----:B------:R1:W1:Y:S01]  /*9540*/  SHFL.IDX PT, R22, R28, RZ, 0x181f ;  /* 0x00181fff1c167589 */ /* 0x00026200000e0000 */
[----:B------:R-:W-:Y:S05]  /*9550*/  @P3 BRA `(.L_x_969) ;  /* 0x0000016000003947 */ /* 0x000fea0003800000 */
[----:B--2---:R-:W-:Y:S01]  /*9560*/  ISETP.GE.AND P1, PT, R78, c[0x0][0x27c], PT ;  /* 0x00009f004e007a0c */ /* 0x004fe20003f26270 */
[----:B------:R-:W-:-:S12]  /*9570*/  CS2R R14, SRZ ;  /* 0x00000000000e7805 */ /* 0x000fd8000001ff00 */
[C---:B------:R-:W-:Y:S01]  /*9580*/  @!P1 IMAD.SHL.U32 R2, R78.reuse, 0x2, RZ ;  /* 0x000000024e029824 */ /* 0x040fe200078e00ff */
[----:B------:R-:W-:-:S04]  /*9590*/  @!P1 SHF.L.U64.HI R3, R78, 0x1, R79 ;  /* 0x000000014e039819 */ /* 0x000fc8000001024f */
[----:B------:R-:W-:-:S05]  /*95a0*/  @!P1 IADD3 R4, P0, R18, R2, RZ ;  /* 0x0000000212049210 */ /* 0x000fca0007f1e0ff */
[--C-:B---3--:R-:W-:Y:S01]  /*95b0*/  @!P1 IMAD.X R5, R21, 0x1, R3.reuse, P0 ;  /* 0x0000000115059824 */ /* 0x108fe200000e0603 */
[----:B----4-:R-:W-:Y:S01]  /*95c0*/  @!P1 IADD3 R2, P0, R19, R2, RZ ;  /* 0x0000000213029210 */ /* 0x010fe20007f1e0ff */
[----:B------:R-:W-:Y:S01]  /*95d0*/  CS2R R16, SRZ ;  /* 0x0000000000107805 */ /* 0x000fe2000001ff00 */
[----:B------:R-:W-:Y:S02]  /*95e0*/  CS2R R10, SRZ ;  /* 0x00000000000a7805 */ /* 0x000fe4000001ff00 */
[----:B------:R2:W5:Y:S01]  /*95f0*/  @!P1 LD.E.64 R14, [R4.64] ;  /* 0x00000008040e9980 */ /* 0x000562000c101b00 */
[----:B-1----:R-:W-:Y:S01]  /*9600*/  @!P1 IMAD.X R3, R22, 0x1, R3, P0 ;  /* 0x0000000116039824 */ /* 0x002fe200000e0603 */
[----:B------:R-:W-:-:S13]  /*9610*/  ISETP.GE.AND P0, PT, R100, c[0x0][0x27c], PT ;  /* 0x00009f0064007a0c */ /* 0x000fda0003f06270 */
[C---:B------:R-:W-:Y:S01]  /*9620*/  @!P0 IMAD.SHL.U32 R6, R100.reuse, 0x2, RZ ;  /* 0x0000000264068824 */ /* 0x040fe200078e00ff */
[----:B-----5:R-:W-:-:S04]  /*9630*/  @!P0 SHF.L.U64.HI R8, R100, 0x1, R50 ;  /* 0x0000000164088819 */ /* 0x020fc80000010232 */
[----:B------:R-:W-:-:S05]  /*9640*/  @!P0 IADD3 R20, P2, R18, R6, RZ ;  /* 0x0000000612148210 */ /* 0x000fca0007f5e0ff */
[----:B------:R-:W-:Y:S01]  /*9650*/  @!P0 IMAD.X R21, R21, 0x1, R8, P2 ;  /* 0x0000000115158824 */ /* 0x000fe200010e0608 */
[----:B------:R-:W-:-:S04]  /*9660*/  @!P0 IADD3 R18, P2, R19, R6, RZ ;  /* 0x0000000613128210 */ /* 0x000fc80007f5e0ff */
[----:B------:R2:W5:Y:S01]  /*9670*/  @!P0 LD.E.64 R16, [R20.64] ;  /* 0x0000000814108980 */ /* 0x000562000c101b00 */
[----:B------:R-:W-:Y:S02]  /*9680*/  @!P0 IMAD.X R19, R22, 0x1, R8, P2 ;  /* 0x0000000116138824 */ /* 0x000fe400010e0608 */
[----:B------:R-:W-:-:S03]  /*9690*/  CS2R R8, SRZ ;  /* 0x0000000000087805 */ /* 0x000fc6000001ff00 */
[----:B------:R2:W5:Y:S04]  /*96a0*/  @!P0 LD.E.64 R10, [R18.64] ;  /* 0x00000008120a8980 */ /* 0x000568000c101b00 */
[----:B------:R2:W5:Y:S02]  /*96b0*/  @!P1 LD.E.64 R8, [R2.64] ;  /* 0x0000000802089980 */ /* 0x000564000c101b00 */
.L_x_969:
[----:B--2---:R-:W-:Y:S05]  /*96c0*/  BSYNC B0 ;  /* 0x0000000000007941 */ /* 0x004fea0003800000 */
.L_x_968:
[----:B-----5:R-:W-:Y:S01]  /*96d0*/  IMAD.MOV.U32 R5, RZ, RZ, R16 ;  /* 0x000000ffff057224 */ /* 0x020fe200078e0010 */
[----:B------:R-:W-:Y:S01]  /*96e0*/  MOV R3, R14 ;  /* 0x0000000e00037202 */ /* 0x000fe20000000f00 */
[----:B------:R-:W-:Y:S01]  /*96f0*/  IMAD.MOV.U32 R4, RZ, RZ, R17 ;  /* 0x000000ffff047224 */ /* 0x000fe200078e0011 */
[----:B----4-:R2:W4:Y:S01]  /*9700*/  SHFL.IDX PT, R19, R31, 0x1, 0x181f ;  /* 0x00381f001f137f89 */ /* 0x01052200000e0000 */
[----:B------:R-:W-:Y:S01]  /*9710*/  IMAD.MOV.U32 R2, RZ, RZ, R15 ;  /* 0x000000ffff027224 */ /* 0x000fe200078e000f */
[----:B------:R-:W-:Y:S01]  /*9720*/  BSSY B0, `(.L_x_970) ;  /* 0x0000026000007945 */ /* 0x000fe20003800000 */
[----:B------:R-:W-:Y:S01]  /*9730*/  CS2R R34, SRZ ;  /* 0x0000000000227805 */ /* 0x000fe2000001ff00 */
[----:B------:R-:W-:Y:S01]  /*9740*/  PRMT R54, R4, 0x5410, R5 ;  /* 0x0000541004367816 */ /* 0x000fe20000000005 */
[----:B------:R-:W-:Y:S01]  /*9750*/  IMAD.MOV.U32 R5, RZ, RZ, R10 ;  /* 0x000000ffff057224 */ /* 0x000fe200078e000a */
[----:B------:R-:W-:Y:S01]  /*9760*/  PRMT R52, R2, 0x5410, R3 ;  /* 0x0000541002347816 */ /* 0x000fe20000000003 */
[----:B------:R-:W-:Y:S01]  /*9770*/  IMAD.MOV.U32 R3, RZ, RZ, R8 ;  /* 0x000000ffff037224 */ /* 0x000fe200078e0008 */
[----:B------:R-:W-:Y:S01]  /*9780*/  MOV R4, R11 ;  /* 0x0000000b00047202 */ /* 0x000fe20000000f00 */
[----:B------:R2:W3:Y:S01]  /*9790*/  SHFL.IDX PT, R6, R32, 0x1, 0x181f ;  /* 0x00381f0020067f89 */ /* 0x0004e200000e0000 */
[----:B------:R-:W-:-:S02]  /*97a0*/  MOV R2, R9 ;  /* 0x0000000900027202 */ /* 0x000fc40000000f00 */
[----:B------:R-:W-:Y:S01]  /*97b0*/  PRMT R53, R4, 0x5410, R5 ;  /* 0x0000541004357816 */ /* 0x000fe20000000005 */
[----:B------:R2:W1:Y:S01]  /*97c0*/  SHFL.IDX PT, R26, R28, 0x1, 0x181f ;  /* 0x00381f001c1a7f89 */ /* 0x00046200000e0000 */
[----:B------:R-:W-:Y:S01]  /*97d0*/  PRMT R51, R2, 0x5410, R3 ;  /* 0x0000541002337816 */ /* 0x000fe20000000003 */
[----:B------:R-:W-:Y:S01]  /*97e0*/  CS2R R4, SRZ ;  /* 0x0000000000047805 */ /* 0x000fe2000001ff00 */
[----:B------:R-:W-:Y:S01]  /*97f0*/  CS2R R2, SRZ ;  /* 0x0000000000027805 */ /* 0x000fe2000001ff00 */
[----:B------:R2:W1:Y:S01]  /*9800*/  SHFL.IDX PT, R18, R30, 0x1, 0x181f ;  /* 0x00381f001e127f89 */ /* 0x00046200000e0000 */
[----:B------:R-:W-:Y:S05]  /*9810*/  @P4 BRA `(.L_x_971) ;  /* 0x0000016000004947 */ /* 0x000fea0003800000 */
[----:B------:R-:W-:Y:S01]  /*9820*/  ISETP.GE.AND P1, PT, R78, c[0x0][0x27c], PT ;  /* 0x00009f004e007a0c */ /* 0x000fe20003f26270 */
[----:B------:R-:W-:-:S12]  /*9830*/  CS2R R4, SRZ ;  /* 0x0000000000047805 */ /* 0x000fd8000001ff00 */
[C---:B------:R-:W-:Y:S01]  /*9840*/  @!P1 IMAD.SHL.U32 R2, R78.reuse, 0x2, RZ ;  /* 0x000000024e029824 */ /* 0x040fe200078e00ff */
[----:B------:R-:W-:-:S04]  /*9850*/  @!P1 SHF.L.U64.HI R3, R78, 0x1, R79 ;  /* 0x000000014e039819 */ /* 0x000fc8000001024f */
[----:B---3--:R-:W-:-:S05]  /*9860*/  @!P1 IADD3 R24, P0, R6, R2, RZ ;  /* 0x0000000206189210 */ /* 0x008fca0007f1e0ff */
[--C-:B----4-:R-:W-:Y:S01]  /*9870*/  @!P1 IMAD.X R25, R19, 0x1, R3.reuse, P0 ;  /* 0x0000000113199824 */ /* 0x110fe200000e0603 */
[----:B-1----:R-:W-:Y:S01]  /*9880*/  @!P1 IADD3 R22, P0, R18, R2, RZ ;  /* 0x0000000212169210 */ /* 0x002fe20007f1e0ff */
[----:B------:R-:W-:Y:S01]  /*9890*/  CS2R R38, SRZ ;  /* 0x0000000000267805 */ /* 0x000fe2000001ff00 */
[----:B------:R-:W-:Y:S02]  /*98a0*/  CS2R R34, SRZ ;  /* 0x0000000000227805 */ /* 0x000fe4000001ff00 */
[----:B------:R1:W5:Y:S01]  /*98b0*/  @!P1 LD.E.64 R4, [R24.64] ;  /* 0x0000000818049980 */ /* 0x000362000c101b00 */
[----:B------:R-:W-:Y:S01]  /*98c0*/  @!P1 IMAD.X R23, R26, 0x1, R3, P0 ;  /* 0x000000011a179824 */ /* 0x000fe200000e0603 */
[----:B------:R-:W-:-:S13]  /*98d0*/  ISETP.GE.AND P0, PT, R100, c[0x0][0x27c], PT ;  /* 0x00009f0064007a0c */ /* 0x000fda0003f06270 */
[C---:B------:R-:W-:Y:S01]  /*98e0*/  @!P0 IMAD.SHL.U32 R2, R100.reuse, 0x2, RZ ;  /* 0x0000000264028824 */ /* 0x040fe200078e00ff */
[----:B------:R-:W-:-:S04]  /*98f0*/  @!P0 SHF.L.U64.HI R3, R100, 0x1, R50 ;  /* 0x0000000164038819 */ /* 0x000fc80000010232 */
        /* <DEDUP_REMOVED lines=8> */
.L_x_971:
[----:B------:R-:W-:Y:S05]  /*9980*/  BSYNC B0 ;  /* 0x0000000000007941 */ /* 0x000fea0003800000 */
.L_x_970:
[----:B-1---5:R-:W-:Y:S01]  /*9990*/  IMAD.MOV.U32 R22, RZ, RZ, R38 ;  /* 0x000000ffff167224 */ /* 0x022fe200078e0026 */
[----:B------:R-:W-:Y:S01]  /*99a0*/  MOV R18, R4 ;  /* 0x0000000400127202 */ /* 0x000fe20000000f00 */
[----:B------:R-:W-:Y:S01]  /*99b0*/  IMAD.MOV.U32 R20, RZ, RZ, R39 ;  /* 0x000000ffff147224 */ /* 0x000fe200078e0027 */
[----:B---3--:R1:W3:Y:S01]  /*99c0*/  SHFL.IDX PT, R21, R31, 0x2, 0x181f ;  /* 0x00581f001f157f89 */ /* 0x0082e200000e0000 */
        /* <DEDUP_REMOVED lines=8> */
[----:B----4-:R1:W4:Y:S01]  /*9a50*/  SHFL.IDX PT, R19, R32, 0x2, 0x181f ;  /* 0x00581f0020137f89 */ /* 0x01032200000e0000 */
[----:B------:R-:W-:Y:S01]  /*9a60*/  MOV R6, R3 ;  /* 0x0000000300067202 */ /* 0x000fe20000000f00 */
[----:B------:R-:W-:Y:S01]  /*9a70*/  CS2R R42, SRZ ;  /* 0x00000000002a7805 */ /* 0x000fe2000001ff00 */
[----:B------:R-:W-:Y:S01]  /*9a80*/  PRMT R57, R20, 0x5410, R22 ;  /* 0x0000541014397816 */ /* 0x000fe20000000016 */
[----:B------:R1:W2:Y:S01]  /*9a90*/  SHFL.IDX PT, R29, R28, 0x2, 0x181f ;  /* 0x00581f001c1d7f89 */ /* 0x0002a200000e0000 */
[----:B------:R-:W-:Y:S01]  /*9aa0*/  PRMT R55, R6, 0x5410, R18 ;  /* 0x0000541006377816 */ /* 0x000fe20000000012 */
[----:B------:R-:W-:Y:S01]  /*9ab0*/  CS2R R36, SRZ ;  /* 0x0000000000247805 */ /* 0x000fe2000001ff00 */
[----:B------:R-:W-:Y:S01]  /*9ac0*/  CS2R R44, SRZ ;  /* 0x00000000002c7805 */ /* 0x000fe2000001ff00 */
[----:B------:R1:W1:Y:S01]  /*9ad0*/  SHFL.IDX PT, R27, R30, 0x2, 0x181f ;  /* 0x00581f001e1b7f89 */ /* 0x00026200000e0000 */
[----:B------:R-:W-:Y:S01]  /*9ae0*/  CS2R R40, SRZ ;  /* 0x0000000000287805 */ /* 0x000fe2000001ff00 */
[----:B------:R-:W-:Y:S05]  /*9af0*/  @P5 BRA `(.L_x_973) ;  /* 0x0000016000005947 */ /* 0x000fea0003800000 */
[----:B------:R-:W-:Y:S01]  /*9b00*/  ISETP.GE.AND P1, PT, R78, c[0x0][0x27c], PT ;  /* 0x00009f004e007a0c */ /* 0x000fe20003f26270 */
[----:B------:R-:W-:Y:S01]  /*9b10*/  CS2R R42, SRZ ;  /* 0x00000000002a7805 */ /* 0x000fe2000001ff00 */
[----:B------:R-:W-:-:S11]  /*9b20*/  CS2R R36, SRZ ;  /* 0x0000000000247805 */ /* 0x000fd6000001ff00 */
[C---:B------:R-:W-:Y:S01]  /*9b30*/  @!P1 IMAD.SHL.U32 R6, R78.reuse, 0x2, RZ ;  /* 0x000000024e069824 */ /* 0x040fe200078e00ff */
[----:B------:R-:W-:-:S04]  /*9b40*/  @!P1 SHF.L.U64.HI R18, R78, 0x1, R79 ;  /* 0x000000014e129819 */ /* 0x000fc8000001024f */
[----:B----4-:R-:W-:-:S05]  /*9b50*/  @!P1 IADD3 R24, P0, R19, R6, RZ ;  /* 0x0000000613189210 */ /* 0x010fca0007f1e0ff */
[--C-:B---3--:R-:W-:Y:S01]  /*9b60*/  @!P1 IMAD.X R25, R21, 0x1, R18.reuse, P0 ;  /* 0x0000000115199824 */ /* 0x108fe200000e0612 */
[----:B-1----:R-:W-:Y:S01]  /*9b70*/  @!P1 IADD3 R22, P0, R27, R6, RZ ;  /* 0x000000061b169210 */ /* 0x002fe20007f1e0ff */
[----:B------:R-:W-:Y:S01]  /*9b80*/  CS2R R40, SRZ ;  /* 0x0000000000287805 */ /* 0x000fe2000001ff00 */
[----:B------:R-:W-:Y:S02]  /*9b90*/  CS2R R44, SRZ ;  /* 0x00000000002c7805 */ /* 0x000fe4000001ff00 */
[----:B------:R1:W5:Y:S01]  /*9ba0*/  @!P1 LD.E.64 R36, [R24.64] ;  /* 0x0000000818249980 */ /* 0x000362000c101b00 */
[----:B--2---:R-:W-:Y:S01]  /*9bb0*/  @!P1 IMAD.X R23, R29, 0x1, R18, P0 ;  /* 0x000000011d179824 */ /* 0x004fe200000e0612 */
[----:B------:R-:W-:-:S04]  /*9bc0*/  ISETP.GE.AND P0, PT, R100, c[0x0][0x27c], PT ;  /* 0x00009f0064007a0c */ /* 0x000fc80003f06270 */
[----:B------:R1:W5:Y:S09]  /*9bd0*/  @!P1 LD.E.64 R40, [R22.64] ;  /* 0x0000000816289980 */ /* 0x000372000c101b00 */
[C---:B------:R-:W-:Y:S01]  /*9be0*/  @!P0 IMAD.SHL.U32 R6, R100.reuse, 0x2, RZ ;  /* 0x0000000264068824 */ /* 0x040fe200078e00ff */
[----:B------:R-:W-:-:S04]  /*9bf0*/  @!P0 SHF.L.U64.HI R26, R100, 0x1, R50 ;  /* 0x00000001641a8819 */ /* 0x000fc80000010232 */
[----:B------:R-:W-:-:S05]  /*9c00*/  @!P0 IADD3 R20, P2, R19, R6, RZ ;  /* 0x0000000613148210 */ /* 0x000fca0007f5e0ff */
[----:B------:R-:W-:Y:S01]  /*9c10*/  @!P0 IMAD.X R21, R21, 0x1, R26, P2 ;  /* 0x0000000115158824 */ /* 0x000fe200010e061a */
[----:B------:R-:W-:-:S04]  /*9c20*/  @!P0 IADD3 R18, P2, R27, R6, RZ ;  /* 0x000000061b128210 */ /* 0x000fc80007f5e0ff */
[----:B------:R1:W5:Y:S01]  /*9c30*/  @!P0 LD.E.64 R42, [R20.64] ;  /* 0x00000008142a8980 */ /* 0x000362000c101b00 */
[----:B------:R-:W-:-:S05]  /*9c40*/  @!P0 IMAD.X R19, R29, 0x1, R26, P2 ;  /* 0x000000011d138824 */ /* 0x000fca00010e061a */
[----:B------:R1:W5:Y:S03]  /*9c50*/  @!P0 LD.E.64 R44, [R18.64] ;  /* 0x00000008122c8980 */ /* 0x000366000c101b00 */
.L_x_973:
[----:B------:R-:W-:Y:S05]  /*9c60*/  BSYNC B0 ;  /* 0x0000000000007941 */ /* 0x000fea0003800000 */
.L_x_972:
[----:B-1---5:R-:W-:Y:S01]  /*9c70*/  IMAD.MOV.U32 R22, RZ, RZ, R42 ;  /* 0x000000ffff167224 */ /* 0x022fe200078e002a */
[----:B------:R-:W-:Y:S01]  /*9c80*/  MOV R18, R36 ;  /* 0x0000002400127202 */ /* 0x000fe20000000f00 */
[----:B------:R-:W-:Y:S01]  /*9c90*/  IMAD.MOV.U32 R20, RZ, RZ, R43 ;  /* 0x000000ffff147224 */ /* 0x000fe200078e002b */
[----:B---3--:R-:W1:Y:S01]  /*9ca0*/  SHFL.IDX PT, R21, R31, 0x3, 0x181f ;  /* 0x00781f001f157f89 */ /* 0x008e6200000e0000 */
        /* <DEDUP_REMOVED lines=9> */
[----:B------:R-:W-:-:S02]  /*9d40*/  MOV R6, R41 ;  /* 0x0000002900067202 */ /* 0x000fc40000000f00 */
[----:B------:R-:W-:Y:S01]  /*9d50*/  PRMT R63, R20, 0x5410, R22 ;  /* 0x00005410143f7816 */ /* 0x000fe20000000016 */
[----:B--2---:R-:W2:Y:S01]  /*9d60*/  SHFL.IDX PT, R28, R28, 0x3, 0x181f ;  /* 0x00781f001c1c7f89 */ /* 0x004ea200000e0000 */
[----:B------:R-:W-:-:S03]  /*9d70*/  PRMT R59, R6, 0x5410, R18 ;  /* 0x00005410063b7816 */ /* 0x000fc60000000012 */
[----:B------:R1:W2:Y:S01]  /*9d80*/  SHFL.IDX PT, R26, R30, 0x3, 0x181f ;  /* 0x00781f001e1a7f89 */ /* 0x0002a200000e0000 */
[----:B---3--:R-:W-:Y:S01]  /*9d90*/  CS2R R32, SRZ ;  /* 0x0000000000207805 */ /* 0x008fe2000001ff00 */
[----:B-1----:R-:W-:Y:S01]  /*9da0*/  CS2R R30, SRZ ;  /* 0x00000000001e7805 */ /* 0x002fe2000001ff00 */
[----:B------:R-:W-:Y:S05]  /*9db0*/  @P6 BRA `(.L_x_975) ;  /* 0x0000016000006947 */ /* 0x000fea0003800000 */
[----:B--2-4-:R-:W-:Y:S01]  /*9dc0*/  ISETP.GE.AND P1, PT, R78, c[0x0][0x27c], PT ;  /* 0x00009f004e007a0c */ /* 0x014fe20003f26270 */
[----:B------:R-:W-:Y:S01]  /*9dd0*/  CS2R R48, SRZ ;  /* 0x0000000000307805 */ /* 0x000fe2000001ff00 */
[----:B------:R-:W-:Y:S01]  /*9de0*/  ISETP.GE.AND P0, PT, R100, c[0x0][0x27c], PT ;  /* 0x00009f0064007a0c */ /* 0x000fe20003f06270 */
[----:B------:R-:W-:-:S10]  /*9df0*/  CS2R R30, SRZ ;  /* 0x00000000001e7805 */ /* 0x000fd4000001ff00 */
[C---:B------:R-:W-:Y:S01]  /*9e00*/  @!P1 IMAD.SHL.U32 R6, R78.reuse, 0x2, RZ ;  /* 0x000000024e069824 */ /* 0x040fe200078e00ff */
[----:B------:R-:W-:Y:S02]  /*9e10*/  @!P1 SHF.L.U64.HI R18, R78, 0x1, R79 ;  /* 0x000000014e129819 */ /* 0x000fe4000001024f */
[----:B------:R-:W-:Y:S02]  /*9e20*/  @!P0 SHF.L.U64.HI R27, R100, 0x1, R50 ;  /* 0x00000001641b8819 */ /* 0x000fe40000010232 */
[----:B------:R-:W-:-:S05]  /*9e30*/  @!P1 IADD3 R24, P2, R19, R6, RZ ;  /* 0x0000000613189210 */ /* 0x000fca0007f5e0ff */
[--C-:B------:R-:W-:Y:S01]  /*9e40*/  @!P1 IMAD.X R25, R21, 0x1, R18.reuse, P2 ;  /* 0x0000000115199824 */ /* 0x100fe200010e0612 */
[----:B------:R-:W-:Y:S01]  /*9e50*/  @!P1 IADD3 R22, P2, R26, R6, RZ ;  /* 0x000000061a169210 */ /* 0x000fe20007f5e0ff */
[----:B------:R-:W-:Y:S01]  /*9e60*/  @!P0 IMAD.SHL.U32 R6, R100, 0x2, RZ ;  /* 0x0000000264068824 */ /* 0x000fe200078e00ff */
[----:B------:R-:W-:Y:S01]  /*9e70*/  CS2R R32, SRZ ;  /* 0x0000000000207805 */ /* 0x000fe2000001ff00 */
[----:B------:R-:W-:Y:S01]  /*9e80*/  CS2R R46, SRZ ;  /* 0x00000000002e7805 */ /* 0x000fe2000001ff00 */
[----:B------:R1:W5:Y:S01]  /*9e90*/  @!P1 LD.E.64 R30, [R24.64] ;  /* 0x00000008181e9980 */ /* 0x000362000c101b00 */
[----:B------:R-:W-:Y:S01]  /*9ea0*/  @!P1 IMAD.X R23, R28, 0x1, R18, P2 ;  /* 0x000000011c179824 */ /* 0x000fe200010e0612 */
[----:B------:R-:W-:-:S04]  /*9eb0*/  @!P0 IADD3 R20, P2, R19, R6, RZ ;  /* 0x0000000613148210 */ /* 0x000fc80007f5e0ff */
[----:B------:R1:W5:Y:S01]  /*9ec0*/  @!P1 LD.E.64 R32, [R22.64] ;  /* 0x0000000816209980 */ /* 0x000362000c101b00 */
[----:B------:R-:W-:Y:S01]  /*9ed0*/  @!P0 IMAD.X R21, R21, 0x1, R27, P2 ;  /* 0x0000000115158824 */ /* 0x000fe200010e061b */
[----:B------:R-:W-:-:S04]  /*9ee0*/  @!P0 IADD3 R18, P2, R26, R6, RZ ;  /* 0x000000061a128210 */ /* 0x000fc80007f5e0ff */
[----:B------:R1:W5:Y:S01]  /*9ef0*/  @!P0 LD.E.64 R48, [R20.64] ;  /* 0x0000000814308980 */ /* 0x000362000c101b00 */
[----:B------:R-:W-:-:S05]  /*9f00*/  @!P0 IMAD.X R19, R28, 0x1, R27, P2 ;  /* 0x000000011c138824 */ /* 0x000fca00010e061b */
[----:B------:R1:W5:Y:S03]  /*9f10*/  @!P0 LD.E.64 R46, [R18.64] ;  /* 0x00000008122e8980 */ /* 0x000366000c101b00 */
.L_x_975:
[----:B--2-4-:R-:W-:Y:S05]  /*9f20*/  BSYNC B0 ;  /* 0x0000000000007941 */ /* 0x014fea0003800000 */
.L_x_974:
[----:B-1----:R-:W-:Y:S01]  /*9f30*/  IADD3 R19, -R94, R60, RZ ;  /* 0x0000003c5e137210 */ /* 0x002fe20007ffe1ff */
[----:B-----5:R-:W-:Y:S01]  /*9f40*/  IMAD.MOV.U32 R6, RZ, RZ, R48 ;  /* 0x000000ffff067224 */ /* 0x020fe200078e0030 */
[----:B------:R-:W-:-:S04]  /*9f50*/  DEPBAR.LE SB0, 0x1 ;  /* 0x000080400000791a */ /* 0x000fc80000000000 */
[----:B------:R-:W-:Y:S01]  /*9f60*/  IMNMX R50, R19, 0x80, PT ;  /* 0x0000008013327817 */ /* 0x000fe20003800200 */
[----:B------:R-:W-:Y:S01]  /*9f70*/  IMAD.MOV.U32 R20, RZ, RZ, R49 ;  /* 0x000000ffff147224 */ /* 0x000fe200078e0031 */
[----:B------:R-:W-:Y:S01]  /*9f80*/  MOV R19, R47 ;  /* 0x0000002f00137202 */ /* 0x000fe20000000f00 */
[----:B------:R-:W-:Y:S01]  /*9f90*/  IMAD.MOV.U32 R18, RZ, RZ, R30 ;  /* 0x000000ffff127224 */ /* 0x000fe200078e001e */
[----:B------:R-:W-:Y:S01]  /*9fa0*/  BAR.SYNC.DEFER_BLOCKING 0x0 ;  /* 0x0000000000007b1d */ /* 0x000fe20000010000 */
[----:B------:R-:W-:Y:S02]  /*9fb0*/  ISETP.GE.AND P0, PT, R101, R50, PT ;  /* 0x000000326500720c */ /* 0x000fe40003f06270 */
[----:B------:R-:W-:Y:S01]  /*9fc0*/  PRMT R67, R20, 0x5410, R6 ;  /* 0x0000541014437816 */ /* 0x000fe20000000006 */
[----:B------:R-:W-:Y:S02]  /*9fd0*/  IMAD.MOV.U32 R6, RZ, RZ, R31 ;  /* 0x000000ffff067224 */ /* 0x000fe400078e001f */
[----:B------:R-:W-:Y:S01]  /*9fe0*/  IMAD.MOV.U32 R20, RZ, RZ, R46 ;  /* 0x000000ffff147224 */ /* 0x000fe200078e002e */
[----:B------:R-:W-:Y:S02]  /*9ff0*/  BSSY B1, `(.L_x_976) ;  /* 0x0000069000017945 */ /* 0x000fe40003800000 */
[----:B------:R-:W-:Y:S01]  /*a000*/  PRMT R65, R6, 0x5410, R18 ;  /* 0x0000541006417816 */ /* 0x000fe20000000012 */
[----:B------:R-:W-:Y:S01]  /*a010*/  IMAD.MOV.U32 R18, RZ, RZ, R32 ;  /* 0x000000ffff127224 */ /* 0x000fe200078e0020 */
[----:B------:R-:W-:-:S02]  /*a020*/  MOV R6, R33 ;  /* 0x0000002100067202 */ /* 0x000fc40000000f00 */
[----:B------:R-:W-:Y:S02]  /*a030*/  PRMT R66, R19, 0x5410, R20 ;  /* 0x0000541013427816 */ /* 0x000fe40000000014 */
[----:B------:R-:W-:Y:S01]  /*a040*/  PRMT R60, R6, 0x5410, R18 ;  /* 0x00005410063c7816 */ /* 0x000fe20000000012 */
[----:B------:R-:W-:Y:S05]  /*a050*/  @P0 BRA `(.L_x_977) ;  /* 0x0000062000000947 */ /* 0x000fea0003800000 */
[----:B------:R-:W-:Y:S01]  /*a060*/  ISETP.GE.AND P0, PT, R78, c[0x0][0x27c], PT ;  /* 0x00009f004e007a0c */ /* 0x000fe20003f06270 */
[----:B------:R-:W-:-:S12]  /*a070*/  BSSY B0, `(.L_x_978) ;  /* 0x0000030000007945 */ /* 0x000fd80003800000 */
[----:B------:R-:W-:Y:S05]  /*a080*/  @P0 BRA `(.L_x_979) ;  /* 0x000002e000000947 */ /* 0x000fea0003800000 */
[----:B------:R-:W1:Y:S01]  /*a090*/  LDS.128 R20, [R210+0x100] ;  /* 0x00010000d2147984 */ /* 0x000e620000000c00 */
[--C-:B------:R-:W-:Y:S02]  /*a0a0*/  SHF.R.U64 R14, R14, 0x10, R15.reuse ;  /* 0x000000100e0e7819 */ /* 0x100fe4000000120f */
[----:B------:R-:W-:Y:S02]  /*a0b0*/  SHF.R.U32.HI R6, RZ, 0x10, R15 ;  /* 0x00000010ff067819 */ /* 0x000fe4000001160f */
[--C-:B------:R-:W-:Y:S02]  /*a0c0*/  SHF.R.U64 R15, R8, 0x10, R9.reuse ;  /* 0x00000010080f7819 */ /* 0x100fe40000001209 */
[----:B------:R-:W-:Y:S02]  /*a0d0*/  SHF.R.U32.HI R8, RZ, 0x10, R9 ;  /* 0x00000010ff087819 */ /* 0x000fe40000011609 */
[----:B------:R-:W-:Y:S02]  /*a0e0*/  PRMT R18, R52, 0x5410, R6 ;  /* 0x0000541034127816 */ /* 0x000fe40000000006 */
[----:B------:R-:W-:-:S02]  /*a0f0*/  PRMT R6, R51, 0x5410, R8 ;  /* 0x0000541033067816 */ /* 0x000fc40000000008 */
[----:B------:R-:W-:Y:S02]  /*a100*/  PRMT R25, R52, 0x5432, R14 ;  /* 0x0000543234197816 */ /* 0x000fe4000000000e */
[----:B------:R-:W-:Y:S01]  /*a110*/  PRMT R24, R51, 0x5432, R15 ;  /* 0x0000543233187816 */ /* 0x000fe2000000000f */
[C---:B------:R-:W-:Y:S01]  /*a120*/  IMAD.U32 R27, R6.reuse, 0x10000, RZ ;  /* 0x00010000061b7824 */ /* 0x040fe200078e00ff */
[----:B------:R-:W-:Y:S02]  /*a130*/  LOP3.LUT R29, R6, 0xffff0000, RZ, 0xc0, !PT ;  /* 0xffff0000061d7812 */ /* 0x000fe400078ec0ff */
[----:B------:R-:W-:Y:S01]  /*a140*/  LOP3.LUT R28, R18, 0xffff0000, RZ, 0xc0, !PT ;  /* 0xffff0000121c7812 */ /* 0x000fe200078ec0ff */
[C---:B-1----:R-:W-:Y:S01]  /*a150*/  IMAD.U32 R26, R22.reuse, 0x10000, RZ ;  /* 0x00010000161a7824 */ /* 0x042fe200078e00ff */
[----:B------:R-:W-:Y:S01]  /*a160*/  LOP3.LUT R19, R22, 0xffff0000, RZ, 0xc0, !PT ;  /* 0xffff000016137812 */ /* 0x000fe200078ec0ff */
[C---:B------:R-:W-:Y:S01]  /*a170*/  IMAD.U32 R22, R23.reuse, 0x10000, RZ ;  /* 0x0001000017167824 */ /* 0x040fe200078e00ff */
[----:B------:R-:W-:Y:S01]  /*a180*/  LOP3.LUT R8, R23, 0xffff0000, RZ, 0xc0, !PT ;  /* 0xffff000017087812 */ /* 0x000fe200078ec0ff */
[----:B------:R-:W-:Y:S01]  /*a190*/  IMAD.U32 R23, R18, 0x10000, RZ ;  /* 0x0001000012177824 */ /* 0x000fe200078e00ff */
[----:B------:R-:W-:-:S02]  /*a1a0*/  SHF.L.U32 R15, R20, 0x10, RZ ;  /* 0x00000010140f7819 */ /* 0x000fc400000006ff */
[----:B------:R-:W-:Y:S01]  /*a1b0*/  LOP3.LUT R14, R20, 0xffff0000, RZ, 0xc0, !PT ;  /* 0xffff0000140e7812 */ /* 0x000fe200078ec0ff */
[----:B------:R-:W-:Y:S01]  /*a1c0*/  FMUL.FTZ R20, R19, R27 ;  /* 0x0000001b13147220 */ /* 0x000fe20000410000 */
[----:B------:R-:W-:Y:S01]  /*a1d0*/  SHF.L.U32 R9, R21, 0x10, RZ ;  /* 0x0000001015097819 */ /* 0x000fe200000006ff */
[-C--:B------:R-:W-:Y:S01]  /*a1e0*/  FMUL.FTZ R19, R19, R23.reuse ;  /* 0x0000001713137220 */ /* 0x080fe20000410000 */
[----:B------:R-:W-:Y:S01]  /*a1f0*/  LOP3.LUT R6, R21, 0xffff0000, RZ, 0xc0, !PT ;  /* 0xffff000015067812 */ /* 0x000fe200078ec0ff */
[C---:B------:R-:W-:Y:S02]  /*a200*/  FFMA.FTZ R21, R26.reuse, R23, -R20 ;  /* 0x000000171a157223 */ /* 0x040fe40000010814 */
[----:B------:R-:W-:Y:S01]  /*a210*/  FFMA.FTZ R20, R26, R27, R19 ;  /* 0x0000001b1a147223 */ /* 0x000fe20000010013 */
[C---:B------:R-:W-:Y:S01]  /*a220*/  SHF.L.U32 R26, R25.reuse, 0x10, RZ ;  /* 0x00000010191a7819 */ /* 0x040fe200000006ff */
[----:B------:R-:W-:Y:S01]  /*a230*/  FMUL.FTZ R18, R8, R29 ;  /* 0x0000001d08127220 */ /* 0x000fe20000410000 */
[----:B------:R-:W-:Y:S01]  /*a240*/  LOP3.LUT R25, R25, 0xffff0000, RZ, 0xc0, !PT ;  /* 0xffff000019197812 */ /* 0x000fe200078ec0ff */
[C---:B------:R-:W-:Y:S01]  /*a250*/  IMAD.U32 R27, R24.reuse, 0x10000, RZ ;  /* 0x00010000181b7824 */ /* 0x040fe200078e00ff */
[----:B------:R-:W-:Y:S01]  /*a260*/  LOP3.LUT R24, R24, 0xffff0000, RZ, 0xc0, !PT ;  /* 0xffff000018187812 */ /* 0x000fe200078ec0ff */
[----:B------:R-:W-:-:S02]  /*a270*/  FMUL.FTZ R8, R8, R28 ;  /* 0x0000001c08087220 */ /* 0x000fc40000410000 */
[C---:B------:R-:W-:Y:S02]  /*a280*/  FFMA.FTZ R23, R22.reuse, R28, -R18 ;  /* 0x0000001c16177223 */ /* 0x040fe40000010812 */
[----:B------:R-:W-:Y:S01]  /*a290*/  FFMA.FTZ R19, R22, R29, R8 ;  /* 0x0000001d16137223 */ /* 0x000fe20000010008 */
[----:B------:R-:W-:Y:S01]  /*a2a0*/  F2FP.BF16.PACK_AB R22, R20, R21 ;  /* 0x000000151416723e */ /* 0x000fe200000010ff */
[----:B------:R-:W-:Y:S02]  /*a2b0*/  FMUL.FTZ R18, R14, R27 ;  /* 0x0000001b0e127220 */ /* 0x000fe40000410000 */
[----:B------:R-:W-:Y:S01]  /*a2c0*/  FMUL.FTZ R8, R6, R24 ;  /* 0x0000001806087220 */ /* 0x000fe20000410000 */
[----:B------:R-:W-:Y:S01]  /*a2d0*/  F2FP.BF16.PACK_AB R23, R19, R23 ;  /* 0x000000171317723e */ /* 0x000fe200000010ff */
[----:B------:R-:W-:Y:S02]  /*a2e0*/  FMUL.FTZ R14, R14, R26 ;  /* 0x0000001a0e0e7220 */ /* 0x000fe40000410000 */
[----:B------:R-:W-:-:S02]  /*a2f0*/  FMUL.FTZ R6, R6, R25 ;  /* 0x0000001906067220 */ /* 0x000fc40000410000 */
[C---:B------:R-:W-:Y:S02]  /*a300*/  FFMA.FTZ R18, R15.reuse, R26, -R18 ;  /* 0x0000001a0f127223 */ /* 0x040fe40000010812 */
[----:B------:R-:W-:Y:S02]  /*a310*/  FFMA.FTZ R14, R15, R27, R14 ;  /* 0x0000001b0f0e7223 */ /* 0x000fe4000001000e */
[C---:B------:R-:W-:Y:S02]  /*a320*/  FFMA.FTZ R8, R9.reuse, R25, -R8 ;  /* 0x0000001909087223 */ /* 0x040fe40000010808 */
[----:B------:R-:W-:Y:S01]  /*a330*/  FFMA.FTZ R6, R9, R24, R6 ;  /* 0x0000001809067223 */ /* 0x000fe20000010006 */
[----:B------:R-:W-:-:S04]  /*a340*/  F2FP.BF16.PACK_AB R20, R14, R18 ;  /* 0x000000120e14723e */ /* 0x000fc800000010ff */
[----:B------:R-:W-:-:S05]  /*a350*/  F2FP.BF16.PACK_AB R21, R6, R8 ;  /* 0x000000080615723e */ /* 0x000fca00000010ff */
[----:B------:R1:W-:Y:S02]  /*a360*/  STS.128 [R210+0x100], R20 ;  /* 0x00010014d2007388 */ /* 0x0003e40000000c00 */
.L_x_979:
[----:B------:R-:W-:Y:S05]  /*a370*/  BSYNC B0 ;  /* 0x0000000000007941 */ /* 0x000fea0003800000 */
.L_x_978:
[----:B------:R-:W-:-:S13]  /*a380*/  ISETP.GE.AND P0, PT, R100, c[0x0][0x27c], PT ;  /* 0x00009f0064007a0c */ /* 0x000fda0003f06270 */
[----:B------:R-:W-:Y:S05]  /*a390*/  @P0 BRA `(.L_x_977) ;  /* 0x000002e000000947 */ /* 0x000fea0003800000 */
[----:B-1----:R-:W1:Y:S01]  /*a3a0*/  LDS.128 R20, [R210+0x4100] ;  /* 0x00410000d2147984 */ /* 0x002e620000000c00 */
[----:B------:R-:W-:Y:S02]  /*a3b0*/  SHF.R.U32.HI R6, RZ, 0x10, R17 ;  /* 0x00000010ff067819 */ /* 0x000fe40000011611 */
[--C-:B------:R-:W-:Y:S02]  /*a3c0*/  SHF.R.U64 R9, R10, 0x10, R11.reuse ;  /* 0x000000100a097819 */ /* 0x100fe4000000120b */
[----:B------:R-:W-:Y:S02]  /*a3d0*/  SHF.R.U32.HI R10, RZ, 0x10, R11 ;  /* 0x00000010ff0a7819 */ /* 0x000fe4000001160b */
[----:B------:R-:W-:Y:S02]  /*a3e0*/  SHF.R.U64 R8, R16, 0x10, R17 ;  /* 0x0000001010087819 */ /* 0x000fe40000001211 */
[----:B------:R-:W-:Y:S02]  /*a3f0*/  PRMT R14, R54, 0x5410, R6 ;  /* 0x00005410360e7816 */ /* 0x000fe40000000006 */
[----:B------:R-:W-:-:S02]  /*a400*/  PRMT R6, R53, 0x5410, R10 ;  /* 0x0000541035067816 */ /* 0x000fc4000000000a */
[----:B------:R-:W-:Y:S02]  /*a410*/  PRMT R17, R54, 0x5432, R8 ;  /* 0x0000543236117816 */ /* 0x000fe40000000008 */
[----:B------:R-:W-:Y:S02]  /*a420*/  LOP3.LUT R25, R6, 0xffff0000, RZ, 0xc0, !PT ;  /* 0xffff000006197812 */ /* 0x000fe400078ec0ff */
[----:B------:R-:W-:Y:S02]  /*a430*/  LOP3.LUT R24, R14, 0xffff0000, RZ, 0xc0, !PT ;  /* 0xffff00000e187812 */ /* 0x000fe400078ec0ff */
[----:B------:R-:W-:Y:S02]  /*a440*/  PRMT R16, R53, 0x5432, R9 ;  /* 0x0000543235107816 */ /* 0x000fe40000000009 */
[C---:B-1----:R-:W-:Y:S01]  /*a450*/  LOP3.LUT R15, R22.reuse, 0xffff0000, RZ, 0xc0, !PT ;  /* 0xffff0000160f7812 */ /* 0x042fe200078ec0ff */
[C---:B------:R-:W-:Y:S01]  /*a460*/  IMAD.U32 R18, R23.reuse, 0x10000, RZ ;  /* 0x0001000017127824 */ /* 0x040fe200078e00ff */
[----:B------:R-:W-:Y:S01]  /*a470*/  LOP3.LUT R8, R23, 0xffff0000, RZ, 0xc0, !PT ;  /* 0xffff000017087812 */ /* 0x000fe200078ec0ff */
[----:B------:R-:W-:Y:S01]  /*a480*/  IMAD.U32 R19, R22, 0x10000, RZ ;  /* 0x0001000016137824 */ /* 0x000fe200078e00ff */
[----:B------:R-:W-:Y:S01]  /*a490*/  SHF.L.U32 R11, R20, 0x10, RZ ;  /* 0x00000010140b7819 */ /* 0x000fe200000006ff */
[----:B------:R-:W-:Y:S01]  /*a4a0*/  IMAD.U32 R23, R6, 0x10000, RZ ;  /* 0x0001000006177824 */ /* 0x000fe200078e00ff */
[----:B------:R-:W-:Y:S01]  /*a4b0*/  LOP3.LUT R10, R20, 0xffff0000, RZ, 0xc0, !PT ;  /* 0xffff0000140a7812 */ /* 0x000fe200078ec0ff */
[----:B------:R-:W-:Y:S01]  /*a4c0*/  IMAD.U32 R22, R14, 0x10000, RZ ;  /* 0x000100000e167824 */ /* 0x000fe200078e00ff */
[----:B------:R-:W-:Y:S01]  /*a4d0*/  SHF.L.U32 R9, R21, 0x10, RZ ;  /* 0x0000001015097819 */ /* 0x000fe200000006ff */
[----:B------:R-:W-:Y:S01]  /*a4e0*/  FMUL.FTZ R20, R15, R23 ;  /* 0x000000170f147220 */ /* 0x000fe20000410000 */
[----:B------:R-:W-:Y:S01]  /*a4f0*/  LOP3.LUT R6, R21, 0xffff0000, RZ, 0xc0, !PT ;  /* 0xffff000015067812 */ /* 0x000fe200078ec0ff */
[----:B------:R-:W-:-:S02]  /*a500*/  FMUL.FTZ R15, R15, R22 ;  /* 0x000000160f0f7220 */ /* 0x000fc40000410000 */
[C---:B------:R-:W-:Y:S02]  /*a510*/  FFMA.FTZ R21, R19.reuse, R22, -R20 ;  /* 0x0000001613157223 */ /* 0x040fe40000010814 */
[C---:B------:R-:W-:Y:S02]  /*a520*/  FMUL.FTZ R14, R8.reuse, R25 ;  /* 0x00000019080e7220 */ /* 0x040fe40000410000 */
[----:B------:R-:W-:Y:S01]  /*a530*/  FFMA.FTZ R20, R19, R23, R15 ;  /* 0x0000001713147223 */ /* 0x000fe2000001000f */
[C---:B------:R-:W-:Y:S01]  /*a540*/  SHF.L.U32 R15, R17.reuse, 0x10, RZ ;  /* 0x00000010110f7819 */ /* 0x040fe200000006ff */
[-C--:B------:R-:W-:Y:S01]  /*a550*/  FMUL.FTZ R8, R8, R24.reuse ;  /* 0x0000001808087220 */ /* 0x080fe20000410000 */
[C---:B------:R-:W-:Y:S01]  /*a560*/  LOP3.LUT R23, R16.reuse, 0xffff0000, RZ, 0xc0, !PT ;  /* 0xffff000010177812 */ /* 0x040fe200078ec0ff */
[----:B------:R-:W-:Y:S01]  /*a570*/  IMAD.U32 R22, R16, 0x10000, RZ ;  /* 0x0001000010167824 */ /* 0x000fe200078e00ff */
[----:B------:R-:W-:Y:S01]  /*a580*/  LOP3.LUT R17, R17, 0xffff0000, RZ, 0xc0, !PT ;  /* 0xffff000011117812 */ /* 0x000fe200078ec0ff */
[----:B------:R-:W-:-:S02]  /*a590*/  FFMA.FTZ R19, R18, R24, -R14 ;  /* 0x0000001812137223 */ /* 0x000fc4000001080e */
[----:B------:R-:W-:Y:S02]  /*a5a0*/  FFMA.FTZ R18, R18, R25, R8 ;  /* 0x0000001912127223 */ /* 0x000fe40000010008 */
[----:B------:R-:W-:Y:S02]  /*a5b0*/  FMUL.FTZ R14, R10, R22 ;  /* 0x000000160a0e7220 */ /* 0x000fe40000410000 */
[----:B------:R-:W-:Y:S02]  /*a5c0*/  FMUL.FTZ R8, R6, R23 ;  /* 0x0000001706087220 */ /* 0x000fe40000410000 */
[----:B------:R-:W-:Y:S02]  /*a5d0*/  FMUL.FTZ R10, R10, R15 ;  /* 0x0000000f0a0a7220 */ /* 0x000fe40000410000 */
[----:B------:R-:W-:Y:S02]  /*a5e0*/  FMUL.FTZ R6, R6, R17 ;  /* 0x0000001106067220 */ /* 0x000fe40000410000 */
[----:B------:R-:W-:-:S02]  /*a5f0*/  FFMA.FTZ R16, R11, R15, -R14 ;  /* 0x0000000f0b107223 */ /* 0x000fc4000001080e */
[----:B------:R-:W-:Y:S01]  /*a600*/  FFMA.FTZ R15, R11, R22, R10 ;  /* 0x000000160b0f7223 */ /* 0x000fe2000001000a */
[----:B------:R-:W-:Y:S01]  /*a610*/  F2FP.BF16.PACK_AB R10, R20, R21 ;  /* 0x00000015140a723e */ /* 0x000fe200000010ff */
[C---:B------:R-:W-:Y:S01]  /*a620*/  FFMA.FTZ R14, R9.reuse, R17, -R8 ;  /* 0x00000011090e7223 */ /* 0x040fe20000010808 */
[----:B------:R-:W-:Y:S01]  /*a630*/  F2FP.BF16.PACK_AB R11, R18, R19 ;  /* 0x00000013120b723e */ /* 0x000fe200000010ff */
[----:B------:R-:W-:Y:S01]  /*a640*/  FFMA.FTZ R6, R9, R23, R6 ;  /* 0x0000001709067223 */ /* 0x000fe20000010006 */
[----:B------:R-:W-:-:S04]  /*a650*/  F2FP.BF16.PACK_AB R8, R15, R16 ;  /* 0x000000100f08723e */ /* 0x000fc800000010ff */
[----:B------:R-:W-:-:S05]  /*a660*/  F2FP.BF16.PACK_AB R9, R6, R14 ;  /* 0x0000000e0609723e */ /* 0x000fca00000010ff */
[----:B------:R1:W-:Y:S02]  /*a670*/  STS.128 [R210+0x4100], R8 ;  /* 0x00410008d2007388 */ /* 0x0003e40000000c00 */
.L_x_977:
[----:B------:R-:W-:Y:S05]  /*a680*/  BSYNC B1 ;  /* 0x0000000000017941 */ /* 0x000fea0003800000 */
.L_x_976:
        /* <DEDUP_REMOVED lines=8> */
[--C-:B------:R-:W-:Y:S02]  /*a710*/  SHF.R.U64 R6, R4, 0x10, R5.reuse ;  /* 0x0000001004067819 */ /* 0x100fe40000001205 */
[----:B------:R-:W-:Y:S02]  /*a720*/  SHF.R.U32.HI R4, RZ, 0x10, R5 ;  /* 0x00000010ff047819 */ /* 0x000fe40000011605 */
[--C-:B------:R-:W-:Y:S02]  /*a730*/  SHF.R.U64 R5, R2, 0x10, R3.reuse ;  /* 0x0000001002057819 */ /* 0x100fe40000001203 */
[----:B------:R-:W-:Y:S02]  /*a740*/  SHF.R.U32.HI R2, RZ, 0x10, R3 ;  /* 0x00000010ff027819 */ /* 0x000fe40000011603 */
[----:B------:R-:W-:Y:S02]  /*a750*/  PRMT R14, R56, 0x5410, R4 ;  /* 0x00005410380e7816 */ /* 0x000fe40000000004 */
[----:B------:R-:W-:-:S02]  /*a760*/  PRMT R2, R55, 0x5410, R2 ;  /* 0x0000541037027816 */ /* 0x000fc40000000002 */
[----:B------:R-:W-:Y:S01]  /*a770*/  PRMT R15, R55, 0x5432, R5 ;  /* 0x00005432370f7816 */ /* 0x000fe20000000005 */
[----:B------:R-:W-:Y:S01]  /*a780*/  IMAD.U32 R19, R14, 0x10000, RZ ;  /* 0x000100000e137824 */ /* 0x000fe200078e00ff */
[C---:B------:R-:W-:Y:S01]  /*a790*/  LOP3.LUT R22, R2.reuse, 0xffff0000, RZ, 0xc0, !PT ;  /* 0xffff000002167812 */ /* 0x040fe200078ec0ff */
[----:B------:R-:W-:Y:S01]  /*a7a0*/  IMAD.U32 R20, R2, 0x10000, RZ ;  /* 0x0001000002147824 */ /* 0x000fe200078e00ff */
[----:B------:R-:W-:Y:S02]  /*a7b0*/  LOP3.LUT R21, R14, 0xffff0000, RZ, 0xc0, !PT ;  /* 0xffff00000e157812 */ /* 0x000fe400078ec0ff */
[----:B------:R-:W-:Y:S01]  /*a7c0*/  PRMT R16, R56, 0x5432, R6 ;  /* 0x0000543238107816 */ /* 0x000fe20000000006 */
[C---:B-1----:R-:W-:Y:S01]  /*a7d0*/  IMAD.U32 R18, R10.reuse, 0x10000, RZ ;  /* 0x000100000a127824 */ /* 0x042fe200078e00ff */
[----:B------:R-:W-:Y:S01]  /*a7e0*/  LOP3.LUT R10, R10, 0xffff0000, RZ, 0xc0, !PT ;  /* 0xffff00000a0a7812 */ /* 0x000fe200078ec0ff */
[C---:B------:R-:W-:Y:S01]  /*a7f0*/  IMAD.U32 R17, R11.reuse, 0x10000, RZ ;  /* 0x000100000b117824 */ /* 0x040fe200078e00ff */
[----:B------:R-:W-:-:S02]  /*a800*/  LOP3.LUT R3, R11, 0xffff0000, RZ, 0xc0, !PT ;  /* 0xffff00000b037812 */ /* 0x000fc400078ec0ff */
[----:B------:R-:W-:Y:S01]  /*a810*/  SHF.L.U32 R6, R8, 0x10, RZ ;  /* 0x0000001008067819 */ /* 0x000fe200000006ff */
[----:B------:R-:W-:Y:S01]  /*a820*/  FMUL.FTZ R11, R10, R20 ;  /* 0x000000140a0b7220 */ /* 0x000fe20000410000 */
[----:B------:R-:W-:Y:S01]  /*a830*/  LOP3.LUT R5, R8, 0xffff0000, RZ, 0xc0, !PT ;  /* 0xffff000008057812 */ /* 0x000fe200078ec0ff */
[-C--:B------:R-:W-:Y:S01]  /*a840*/  FMUL.FTZ R10, R10, R19.reuse ;  /* 0x000000130a0a7220 */ /* 0x080fe20000410000 */
[----:B------:R-:W-:Y:S01]  /*a850*/  LOP3.LUT R2, R9, 0xffff0000, RZ, 0xc0, !PT ;  /* 0xffff000009027812 */ /* 0x000fe200078ec0ff */
[----:B------:R-:W-:Y:S01]  /*a860*/  FMUL.FTZ R8, R3, R22 ;  /* 0x0000001603087220 */ /* 0x000fe20000410000 */
[----:B------:R-:W-:Y:S01]  /*a870*/  SHF.L.U32 R4, R9, 0x10, RZ ;  /* 0x0000001009047819 */ /* 0x000fe200000006ff */
[C---:B------:R-:W-:Y:S02]  /*a880*/  FFMA.FTZ R14, R18.reuse, R19, -R11 ;  /* 0x00000013120e7223 */ /* 0x040fe4000001080b */
[----:B------:R-:W-:Y:S01]  /*a890*/  FFMA.FTZ R10, R18, R20, R10 ;  /* 0x00000014120a7223 */ /* 0x000fe2000001000a */
[----:B------:R-:W-:Y:S01]  /*a8a0*/  LOP3.LUT R20, R15, 0xffff0000, RZ, 0xc0, !PT ;  /* 0xffff00000f147812 */ /* 0x000fe200078ec0ff */
[-C--:B------:R-:W-:Y:S01]  /*a8b0*/  FMUL.FTZ R3, R3, R21.reuse ;  /* 0x0000001503037220 */ /* 0x080fe20000410000 */
[C---:B------:R-:W-:Y:S01]  /*a8c0*/  SHF.L.U32 R18, R16.reuse, 0x10, RZ ;  /* 0x0000001010127819 */ /* 0x040fe200000006ff */
[----:B------:R-:W-:Y:S01]  /*a8d0*/  IMAD.U32 R19, R15, 0x10000, RZ ;  /* 0x000100000f137824 */ /* 0x000fe200078e00ff */
[----:B------:R-:W-:Y:S01]  /*a8e0*/  LOP3.LUT R15, R16, 0xffff0000, RZ, 0xc0, !PT ;  /* 0xffff0000100f7812 */ /* 0x000fe200078ec0ff */
[C---:B------:R-:W-:Y:S01]  /*a8f0*/  FFMA.FTZ R9, R17.reuse, R21, -R8 ;  /* 0x0000001511097223 */ /* 0x040fe20000010808 */
[----:B------:R-:W-:Y:S01]  /*a900*/  F2FP.BF16.PACK_AB R10, R10, R14 ;  /* 0x0000000e0a0a723e */ /* 0x000fe200000010ff */
[----:B------:R-:W-:-:S02]  /*a910*/  FFMA.FTZ R11, R17, R22, R3 ;  /* 0x00000016110b7223 */ /* 0x000fc40000010003 */
[----:B------:R-:W-:Y:S02]  /*a920*/  FMUL.FTZ R8, R5, R19 ;  /* 0x0000001305087220 */ /* 0x000fe40000410000 */
[C---:B------:R-:W-:Y:S01]  /*a930*/  FMUL.FTZ R3, R2.reuse, R20 ;  /* 0x0000001402037220 */ /* 0x040fe20000410000 */
[----:B------:R-:W-:Y:S01]  /*a940*/  F2FP.BF16.PACK_AB R11, R11, R9 ;  /* 0x000000090b0b723e */ /* 0x000fe200000010ff */
[-C--:B------:R-:W-:Y:S02]  /*a950*/  FMUL.FTZ R5, R5, R18.reuse ;  /* 0x0000001205057220 */ /* 0x080fe40000410000 */
[----:B------:R-:W-:Y:S02]  /*a960*/  FMUL.FTZ R2, R2, R15 ;  /* 0x0000000f02027220 */ /* 0x000fe40000410000 */
[C---:B------:R-:W-:Y:S02]  /*a970*/  FFMA.FTZ R8, R6.reuse, R18, -R8 ;  /* 0x0000001206087223 */ /* 0x040fe40000010808 */
[----:B------:R-:W-:-:S02]  /*a980*/  FFMA.FTZ R5, R6, R19, R5 ;  /* 0x0000001306057223 */ /* 0x000fc40000010005 */
[C---:B------:R-:W-:Y:S02]  /*a990*/  FFMA.FTZ R3, R4.reuse, R15, -R3 ;  /* 0x0000000f04037223 */ /* 0x040fe40000010803 */
[----:B------:R-:W-:Y:S01]  /*a9a0*/  FFMA.FTZ R2, R4, R20, R2 ;  /* 0x0000001404027223 */ /* 0x000fe20000010002 */
[----:B------:R-:W-:-:S04]  /*a9b0*/  F2FP.BF16.PACK_AB R8, R5, R8 ;  /* 0x000000080508723e */ /* 0x000fc800000010ff */
[----:B------:R-:W-:-:S05]  /*a9c0*/  F2FP.BF16.PACK_AB R9, R2, R3 ;  /* 0x000000030209723e */ /* 0x000fca00000010ff */
[----:B------:R1:W-:Y:S02]  /*a9d0*/  STS.128 [R210+0x1100], R8 ;  /* 0x00110008d2007388 */ /* 0x0003e40000000c00 */
.L_x_983:
[----:B------:R-:W-:Y:S05]  /*a9e0*/  BSYNC B0 ;  /* 0x0000000000007941 */ /* 0x000fea0003800000 */
.L_x_982:
[----:B------:R-:W-:-:S13]  /*a9f0*/  ISETP.GE.AND P0, PT, R100, c[0x0][0x27c], PT ;  /* 0x00009f0064007a0c */ /* 0x000fda0003f06270 */
[----:B------:R-:W-:Y:S05]  /*aa00*/  @P0 BRA `(.L_x_981) ;  /* 0x000002e000000947 */ /* 0x000fea0003800000 */
[----:B-1----:R-:W1:Y:S01]  /*aa10*/  LDS.128 R8, [R210+0x5100] ;  /* 0x00510000d2087984 */ /* 0x002e620000000c00 */
[----:B------:R-:W-:Y:S02]  /*aa20*/  SHF.R.U64 R2, R38, 0x10, R39 ;  /* 0x0000001026027819 */ /* 0x000fe40000001227 */
[----:B------:R-:W-:Y:S02]  /*aa30*/  SHF.R.U32.HI R5, RZ, 0x10, R35 ;  /* 0x00000010ff057819 */ /* 0x000fe40000011623 */
[----:B------:R-:W-:Y:S02]  /*aa40*/  SHF.R.U32.HI R3, RZ, 0x10, R39 ;  /* 0x00000010ff037819 */ /* 0x000fe40000011627 */
[C---:B------:R-:W-:Y:S02]  /*aa50*/  PRMT R16, R58.reuse, 0x5432, R2 ;  /* 0x000054323a107816 */ /* 0x040fe40000000002 */
[----:B------:R-:W-:Y:S02]  /*aa60*/  PRMT R2, R57, 0x5410, R5 ;  /* 0x0000541039027816 */ /* 0x000fe40000000005 */
[----:B------:R-:W-:-:S02]  /*aa70*/  PRMT R14, R58, 0x5410, R3 ;  /* 0x000054103a0e7816 */ /* 0x000fc40000000003 */
[----:B------:R-:W-:Y:S01]  /*aa80*/  SHF.R.U64 R4, R34, 0x10, R35 ;  /* 0x0000001022047819 */ /* 0x000fe20000001223 */
[C---:B------:R-:W-:Y:S01]  /*aa90*/  IMAD.U32 R20, R2.reuse, 0x10000, RZ ;  /* 0x0001000002147824 */ /* 0x040fe200078e00ff */
[----:B------:R-:W-:Y:S01]  /*aaa0*/  LOP3.LUT R22, R2, 0xffff0000, RZ, 0xc0, !PT ;  /* 0xffff000002167812 */ /* 0x000fe200078ec0ff */
[C---:B------:R-:W-:Y:S01]  /*aab0*/  IMAD.U32 R19, R14.reuse, 0x10000, RZ ;  /* 0x000100000e137824 */ /* 0x040fe200078e00ff */
[----:B------:R-:W-:Y:S02]  /*aac0*/  PRMT R15, R57, 0x5432, R4 ;  /* 0x00005432390f7816 */ /* 0x000fe40000000004 */
[----:B------:R-:W-:Y:S01]  /*aad0*/  LOP3.LUT R21, R14, 0xffff0000, RZ, 0xc0, !PT ;  /* 0xffff00000e157812 */ /* 0x000fe200078ec0ff */
        /* <DEDUP_REMOVED lines=33> */
.L_x_981:
[----:B------:R-:W-:Y:S05]  /*acf0*/  BSYNC B1 ;  /* 0x0000000000017941 */ /* 0x000fea0003800000 */
.L_x_980:
        /* <DEDUP_REMOVED lines=53> */
.L_x_987:
[----:B------:R-:W-:Y:S05]  /*b050*/  BSYNC B0 ;  /* 0x0000000000007941 */ /* 0x000fea0003800000 */
.L_x_986:
        /* <DEDUP_REMOVED lines=48> */
.L_x_985:
[----:B------:R-:W-:Y:S05]  /*b360*/  BSYNC B1 ;  /* 0x0000000000017941 */ /* 0x000fea0003800000 */
.L_x_984:
[----:B------:R-:W-:-:S04]  /*b370*/  IADD3 R2, R101, 0x60, RZ ;  /* 0x0000006065027810 */ /* 0x000fc80007ffe0ff */
        /* <DEDUP_REMOVED lines=15> */
[----:B------:R-:W-:Y:S01]  /*b470*/  IMAD.U32 R19, R14, 0x10000, RZ ;  /* 0x000100000e137824 */ /* 0x000fe200078e00ff */
        /* <DEDUP_REMOVED lines=35> */
.L_x_990:
[----:B------:R-:W-:Y:S05]  /*b6b0*/  BSYNC B0 ;  /* 0x0000000000007941 */ /* 0x000fea0003800000 */
.L_x_989:
        /* <DEDUP_REMOVED lines=47> */
[----:B------:R1:W-:Y:S01]  /*b9b0*/  STS.128 [R210+0x7100], R8 ;  /* 0x00710008d2007388 */ /* 0x0003e20000000c00 */
[----:B------:R-:W-:Y:S05]  /*b9c0*/  BRA `(.L_x_988) ;  /* 0x0000264000007947 */ /* 0x000fea0003800000 */
.L_x_967:
[----:B------:R-:W-:Y:S01]  /*b9d0*/  ISETP.NE.AND P0, PT, R70, 0x1, PT ;  /* 0x000000014600780c */ /* 0x000fe20003f05270 */
[----:B------:R-:W-:Y:S01]  /*b9e0*/  IMAD.MOV.U32 R9, RZ, RZ, R3 ;  /* 0x000000ffff097224 */ /* 0x000fe200078e0003 */
[----:B------:R-:W-:Y:S01]  /*b9f0*/  CS2R R26, SRZ ;  /* 0x00000000001a7805 */ /* 0x000fe2000001ff00 */
[----:B------:R-:W-:-:S10]  /*ba00*/  CS2R R24, SRZ ;  /* 0x0000000000187805 */ /* 0x000fd4000001ff00 */
[----:B------:R-:W-:-:S05]  /*ba10*/  @P0 IMAD.HI.U32 R5, R2, c[0x0][0x2c8], RZ ;  /* 0x0000b20002050a27 */ /* 0x000fca00078e00ff */
[----:B------:R-:W-:-:S04]  /*ba20*/  @P0 SHF.R.U32.HI R2, RZ, c[0x0][0x2cc], R5 ;  /* 0x0000b300ff020a19 */ /* 0x000fc80000011605 */
[----:B------:R-:W-:Y:S01]  /*ba30*/  SHF.R.S32.HI R5, RZ, 0x1f, R2 ;  /* 0x0000001fff057819 */ /* 0x000fe20000011402 */
[----:B------:R-:W-:-:S04]  /*ba40*/  IMAD.WIDE.U32 R8, R2, c[0x0][0x280], R8 ;  /* 0x0000a00002087a25 */ /* 0x000fc800078e0008 */
[----:B------:R-:W-:Y:S01]  /*ba50*/  IMAD R10, R5, c[0x0][0x280], RZ ;  /* 0x0000a000050a7a24 */ /* 0x000fe200078e02ff */
[----:B------:R-:W-:-:S03]  /*ba60*/  LEA R28, P0, R8, c[0x0][0x270], 0x1 ;  /* 0x00009c00081c7a11 */ /* 0x000fc600078008ff */
[----:B------:R-:W-:-:S04]  /*ba70*/  IMAD R3, R2, c[0x0][0x284], R10 ;  /* 0x0000a10002037a24 */ /* 0x000fc800078e020a */
[----:B------:R-:W-:-:S05]  /*ba80*/  IMAD.IADD R3, R9, 0x1, R3 ;  /* 0x0000000109037824 */ /* 0x000fca00078e0203 */
[----:B------:R-:W-:Y:S01]  /*ba90*/  LEA.HI.X R15, R8, c[0x0][0x274], R3, 0x1, P0 ;  /* 0x00009d00080f7a11 */ /* 0x000fe200000f0c03 */
[----:B------:R-:W-:Y:S02]  /*baa0*/  IMAD R3, R5, c[0x0][0x290], RZ ;  /* 0x0000a40005037a24 */ /* 0x000fe400078e02ff */
[----:B------:R-:W-:-:S04]  /*bab0*/  IMAD.MOV.U32 R5, RZ, RZ, R6 ;  /* 0x000000ffff057224 */ /* 0x000fc800078e0006 */
[----:B------:R-:W-:-:S04]  /*bac0*/  IMAD.WIDE.U32 R4, R2, c[0x0][0x290], R4 ;  /* 0x0000a40002047a25 */ /* 0x000fc800078e0004 */
[----:B------:R-:W-:Y:S01]  /*bad0*/  IMAD R2, R2, c[0x0][0x294], R3 ;  /* 0x0000a50002027a24 */ /* 0x000fe200078e0203 */
[C---:B------:R-:W-:Y:S01]  /*bae0*/  LEA R14, P0, R4.reuse, c[0x0][0x288], 0x1 ;  /* 0x0000a200040e7a11 */ /* 0x040fe200078008ff */
[----:B------:R-:W-:Y:S02]  /*baf0*/  SHFL.IDX PT, R3, R15, RZ, 0x181f ;  /* 0x00181fff0f037589 */ /* 0x000fe400000e0000 */
[----:B------:R-:W-:Y:S02]  /*bb00*/  IMAD.IADD R2, R5, 0x1, R2 ;  /* 0x0000000105027824 */ /* 0x000fe400078e0202 */
[----:B------:R-:W-:Y:S03]  /*bb10*/  SHFL.IDX PT, R8, R14, RZ, 0x181f ;  /* 0x00181fff0e087589 */ /* 0x000fe600000e0000 */
[----:B------:R-:W-:Y:S02]  /*bb20*/  LEA.HI.X R6, R4, c[0x0][0x28c], R2, 0x1, P0 ;  /* 0x0000a30004067a11 */ /* 0x000fe400000f0c02 */
[----:B------:R-:W1:Y:S01]  /*bb30*/  SHFL.IDX PT, R2, R28, RZ, 0x181f ;  /* 0x00181fff1c027589 */ /* 0x000e6200000e0000 */
[----:B------:R-:W-:-:S03]  /*bb40*/  ISETP.GE.OR P0, PT, R76, c[0x0][0x27c], P3 ;  /* 0x00009f004c007a0c */ /* 0x000fc60001f06670 */
[----:B------:R-:W2:Y:S10]  /*bb50*/  SHFL.IDX PT, R9, R6, RZ, 0x181f ;  /* 0x00181fff06097589 */ /* 0x000eb400000e0000 */
[C---:B------:R-:W-:Y:S01]  /*bb60*/  @!P0 IMAD.SHL.U32 R4, R76.reuse, 0x2, RZ ;  /* 0x000000024c048824 */ /* 0x040fe200078e00ff */
[----:B------:R-:W-:-:S04]  /*bb70*/  @!P0 SHF.L.U64.HI R5, R76, 0x1, R77 ;  /* 0x000000014c058819 */ /* 0x000fc8000001024d */
[----:B-1----:R-:W-:-:S04]  /*bb80*/  @!P0 IADD3 R2, P1, R2, R4, RZ ;  /* 0x0000000402028210 */ /* 0x002fc80007f3e0ff */
[----:B------:R-:W-:Y:S02]  /*bb90*/  @!P0 IADD3.X R3, R3, R5, RZ, P1, !PT ;  /* 0x0000000503038210 */ /* 0x000fe40000ffe4ff */
[----:B------:R-:W-:Y:S01]  /*bba0*/  @!P0 IADD3 R4, P1, R8, R4, RZ ;  /* 0x0000000408048210 */ /* 0x000fe20007f3e0ff */
[----:B------:R-:W-:Y:S01]  /*bbb0*/  CS2R R22, SRZ ;  /* 0x0000000000167805 */ /* 0x000fe2000001ff00 */
[----:B------:R-:W-:Y:S01]  /*bbc0*/  CS2R R20, SRZ ;  /* 0x0000000000147805 */ /* 0x000fe2000001ff00 */
[----:B------:R-:W3:Y:S02]  /*bbd0*/  @!P0 LD.E.128 R24, [R2.64] ;  /* 0x0000000802188980 */ /* 0x000ee4000c101d00 */
[----:B--2---:R-:W-:-:S05]  /*bbe0*/  @!P0 IMAD.X R5, R9, 0x1, R5, P1 ;  /* 0x0000000109058824 */ /* 0x004fca00008e0605 */
[----:B------:R-:W2:Y:S01]  /*bbf0*/  @!P0 LD.E.128 R20, [R4.64] ;  /* 0x0000000804148980 */ /* 0x000ea2000c101d00 */
[----:B------:R-:W-:Y:S03]  /*bc00*/  BSSY B0, `(.L_x_991) ;  /* 0x0000025000007945 */ /* 0x000fe60003800000 */
[----:B------:R1:W4:Y:S01]  /*bc10*/  SHFL.IDX PT, R29, R28, 0x1, 0x181f ;  /* 0x00381f001c1d7f89 */ /* 0x00032200000e0000 */
[----:B------:R-:W-:-:S03]  /*bc20*/  CS2R R18, SRZ ;  /* 0x0000000000127805 */ /* 0x000fc6000001ff00 */
[----:B------:R1:W1:Y:S01]  /*bc30*/  SHFL.IDX PT, R30, R14, 0x1, 0x181f ;  /* 0x00381f000e1e7f89 */ /* 0x00026200000e0000 */
[----:B------:R-:W-:-:S03]  /*bc40*/  CS2R R16, SRZ ;  /* 0x0000000000107805 */ /* 0x000fc6000001ff00 */
[----:B------:R1:W1:Y:S01]  /*bc50*/  SHFL.IDX PT, R31, R15, 0x1, 0x181f ;  /* 0x00381f000f1f7f89 */ /* 0x00026200000e0000 */
[----:B------:R-:W-:-:S03]  /*bc60*/  ISETP.GE.AND P2, PT, R76, c[0x0][0x27c], PT ;  /* 0x00009f004c007a0c */ /* 0x000fc60003f46270 */
[----:B------:R1:W1:Y:S01]  /*bc70*/  SHFL.IDX PT, R32, R6, 0x1, 0x181f ;  /* 0x00381f0006207f89 */ /* 0x00026200000e0000 */
[----:B---3--:R-:W-:Y:S02]  /*bc80*/  IMAD.MOV.U32 R11, RZ, RZ, R26 ;  /* 0x000000ffff0b7224 */ /* 0x008fe400078e001a */
[----:B------:R-:W-:Y:S01]  /*bc90*/  IMAD.MOV.U32 R10, RZ, RZ, R27 ;  /* 0x000000ffff0a7224 */ /* 0x000fe200078e001b */
[----:B------:R-:W-:Y:S01]  /*bca0*/  MOV R9, R24 ;  /* 0x0000001800097202 */ /* 0x000fe20000000f00 */
[----:B------:R-:W-:Y:S01]  /*bcb0*/  IMAD.MOV.U32 R8, RZ, RZ, R25 ;  /* 0x000000ffff087224 */ /* 0x000fe200078e0019 */
[----:B------:R-:W-:Y:S01]  /*bcc0*/  PRMT R39, R39, 0x5410, R11 ;  /* 0x0000541027277816 */ /* 0x000fe2000000000b */
[----:B--2---:R-:W-:Y:S01]  /*bcd0*/  IMAD.MOV.U32 R5, RZ, RZ, R22 ;  /* 0x000000ffff057224 */ /* 0x004fe200078e0016 */
[----:B------:R-:W-:Y:S01]  /*bce0*/  PRMT R38, R38, 0x5410, R10 ;  /* 0x0000541026267816 */ /* 0x000fe2000000000a */
[----:B------:R-:W-:Y:S01]  /*bcf0*/  IMAD.MOV.U32 R4, RZ, RZ, R23 ;  /* 0x000000ffff047224 */ /* 0x000fe200078e0017 */
[----:B------:R-:W-:Y:S01]  /*bd00*/  MOV R3, R20 ;  /* 0x0000001400037202 */ /* 0x000fe20000000f00 */
[----:B------:R-:W-:Y:S01]  /*bd10*/  IMAD.MOV.U32 R2, RZ, RZ, R21 ;  /* 0x000000ffff027224 */ /* 0x000fe200078e0015 */
[----:B------:R-:W-:Y:S01]  /*bd20*/  PRMT R37, R8, 0x5410, R9 ;  /* 0x0000541008257816 */ /* 0x000fe20000000009 */
[----:B------:R-:W-:Y:S01]  /*bd30*/  CS2R R10, SRZ ;  /* 0x00000000000a7805 */ /* 0x000fe2000001ff00 */
[----:B------:R-:W-:Y:S01]  /*bd40*/  PRMT R39, R5, 0x7610, R39 ;  /* 0x0000761005277816 */ /* 0x000fe20000000027 */
[----:B------:R-:W-:Y:S01]  /*bd50*/  CS2R R8, SRZ ;  /* 0x0000000000087805 */ /* 0x000fe2000001ff00 */
[----:B------:R-:W-:-:S02]  /*bd60*/  PRMT R38, R4, 0x7610, R38 ;  /* 0x0000761004267816 */ /* 0x000fc40000000026 */
[----:B------:R-:W-:Y:S01]  /*bd70*/  PRMT R36, R2, 0x5410, R3 ;  /* 0x0000541002247816 */ /* 0x000fe20000000003 */
[----:B------:R-:W-:Y:S05]  /*bd80*/  @P4 BRA `(.L_x_992) ;  /* 0x000000c000004947 */ /* 0x000fea0003800000 */
[----:B-1--4-:R-:W-:Y:S01]  /*bd90*/  CS2R R16, SRZ ;  /* 0x0000000000107805 */ /* 0x012fe2000001ff00 */
[----:B------:R-:W-:Y:S01]  /*bda0*/  CS2R R10, SRZ ;  /* 0x00000000000a7805 */ /* 0x000fe2000001ff00 */
[----:B------:R-:W-:Y:S01]  /*bdb0*/  CS2R R8, SRZ ;  /* 0x0000000000087805 */ /* 0x000fe2000001ff00 */
[----:B------:R-:W-:Y:S05]  /*bdc0*/  @P2 BRA `(.L_x_992) ;  /* 0x0000008000002947 */ /* 0x000fea0003800000 */
[C---:B------:R-:W-:Y:S01]  /*bdd0*/  IMAD.SHL.U32 R4, R76.reuse, 0x2, RZ ;  /* 0x000000024c047824 */ /* 0x040fe200078e00ff */
[----:B------:R-:W-:-:S04]  /*bde0*/  SHF.L.U64.HI R5, R76, 0x1, R77 ;  /* 0x000000014c057819 */ /* 0x000fc8000001024d */
[----:B------:R-:W-:-:S05]  /*bdf0*/  IADD3 R2, P0, R29, R4, RZ ;  /* 0x000000041d027210 */ /* 0x000fca0007f1e0ff */
[----:B------:R-:W-:Y:S01]  /*be00*/  IMAD.X R3, R31, 0x1, R5, P0 ;  /* 0x000000011f037824 */ /* 0x000fe200000e0605 */
[----:B------:R-:W-:-:S04]  /*be10*/  IADD3 R4, P0, R30, R4, RZ ;  /* 0x000000041e047210 */ /* 0x000fc80007f1e0ff */
[----:B------:R1:W5:Y:S01]  /*be20*/  LD.E.128 R16, [R2.64] ;  /* 0x0000000802107980 */ /* 0x000362000c101d00 */
[----:B------:R-:W-:-:S05]  /*be30*/  IMAD.X R5, R32, 0x1, R5, P0 ;  /* 0x0000000120057824 */ /* 0x000fca00000e0605 */
[----:B------:R1:W5:Y:S03]  /*be40*/  LD.E.128 R8, [R4.64] ;  /* 0x0000000804087980 */ /* 0x000366000c101d00 */
.L_x_992:
[----:B-1--4-:R-:W-:Y:S05]  /*be50*/  BSYNC B0 ;  /* 0x0000000000007941 */ /* 0x012fea0003800000 */
.L_x_991:
[----:B------:R-:W1:Y:S01]  /*be60*/  SHFL.IDX PT, R4, R28, 0x2, 0x181f ;  /* 0x00581f001c047f89 */ /* 0x000e6200000e0000 */
[C---:B------:R-:W-:Y:S01]  /*be70*/  ISETP.GE.OR P0, PT, R76.reuse, c[0x0][0x27c], P5 ;  /* 0x00009f004c007a0c */ /* 0x040fe20002f06670 */
[----:B------:R-:W-:Y:S01]  /*be80*/  CS2R R46, SRZ ;  /* 0x00000000002e7805 */ /* 0x000fe2000001ff00 */
[----:B------:R-:W-:Y:S01]  /*be90*/  CS2R R44, SRZ ;  /* 0x00000000002c7805 */ /* 0x000fe2000001ff00 */
[----:B------:R-:W2:Y:S04]  /*bea0*/  SHFL.IDX PT, R5, R15, 0x2, 0x181f ;  /* 0x00581f000f057f89 */ /* 0x000ea800000e0000 */
[----:B------:R-:W3:Y:S04]  /*beb0*/  SHFL.IDX PT, R29, R14, 0x2, 0x181f ;  /* 0x00581f000e1d7f89 */ /* 0x000ee800000e0000 */
[----:B------:R-:W4:Y:S02]  /*bec0*/  SHFL.IDX PT, R30, R6, 0x2, 0x181f ;  /* 0x00581f00061e7f89 */ /* 0x000f2400000e0000 */
[C---:B------:R-:W-:Y:S01]  /*bed0*/  @!P0 IMAD.SHL.U32 R2, R76.reuse, 0x2, RZ ;  /* 0x000000024c028824 */ /* 0x040fe200078e00ff */
[----:B------:R-:W-:-:S04]  /*bee0*/  @!P0 SHF.L.U64.HI R3, R76, 0x1, R77 ;  /* 0x000000014c038819 */ /* 0x000fc8000001024d */
[----:B-1----:R-:W-:-:S05]  /*bef0*/  @!P0 IADD3 R4, P1, R4, R2, RZ ;  /* 0x0000000204048210 */ /* 0x002fca0007f3e0ff */
[----:B--2---:R-:W-:Y:S01]  /*bf00*/  @!P0 IMAD.X R5, R5, 0x1, R3, P1 ;  /* 0x0000000105058824 */ /* 0x004fe200008e0603 */
[----:B---3--:R-:W-:Y:S01]  /*bf10*/  @!P0 IADD3 R2, P1, R29, R2, RZ ;  /* 0x000000021d028210 */ /* 0x008fe20007f3e0ff */
[----:B------:R-:W-:-:S03]  /*bf20*/  CS2R R50, SRZ ;  /* 0x0000000000327805 */ /* 0x000fc6000001ff00 */
[----:B------:R1:W2:Y:S01]  /*bf30*/  @!P0 LD.E.128 R44, [R4.64] ;  /* 0x00000008042c8980 */ /* 0x0002a2000c101d00 */
[----:B------:R-:W-:Y:S01]  /*bf40*/  CS2R R48, SRZ ;  /* 0x0000000000307805 */ /* 0x000fe2000001ff00 */
[----:B----4-:R-:W-:-:S05]  /*bf50*/  @!P0 IMAD.X R3, R30, 0x1, R3, P1 ;  /* 0x000000011e038824 */ /* 0x010fca00008e0603 */
[----:B------:R3:W4:Y:S01]  /*bf60*/  @!P0 LD.E.128 R48, [R2.64] ;  /* 0x0000000802308980 */ /* 0x000722000c101d00 */
[----:B-1---5:R-:W-:Y:S01]  /*bf70*/  IMAD.MOV.U32 R4, RZ, RZ, R19 ;  /* 0x000000ffff047224 */ /* 0x022fe200078e0013 */
[----:B------:R-:W-:Y:S01]  /*bf80*/  MOV R5, R18 ;  /* 0x0000001200057202 */ /* 0x000fe20000000f00 */
[----:B---3--:R-:W-:Y:S02]  /*bf90*/  IMAD.MOV.U32 R3, RZ, RZ, R16 ;  /* 0x000000ffff037224 */ /* 0x008fe400078e0010 */
[----:B------:R-:W-:Y:S01]  /*bfa0*/  IMAD.MOV.U32 R2, RZ, RZ, R17 ;  /* 0x000000ffff027224 */ /* 0x000fe200078e0011 */
[----:B------:R-:W-:Y:S01]  /*bfb0*/  PRMT R67, R4, 0x5410, R5 ;  /* 0x0000541004437816 */ /* 0x000fe20000000005 */
[----:B------:R-:W-:Y:S01]  /*bfc0*/  IMAD.MOV.U32 R4, RZ, RZ, R11 ;  /* 0x000000ffff047224 */ /* 0x000fe200078e000b */
[----:B------:R-:W-:Y:S02]  /*bfd0*/  MOV R5, R10 ;  /* 0x0000000a00057202 */ /* 0x000fe40000000f00 */
[----:B------:R-:W-:Y:S01]  /*bfe0*/  PRMT R65, R2, 0x5410, R3 ;  /* 0x0000541002417816 */ /* 0x000fe20000000003 */
[----:B------:R-:W-:-:S02]  /*bff0*/  IMAD.MOV.U32 R3, RZ, RZ, R8 ;  /* 0x000000ffff037224 */ /* 0x000fc400078e0008 */
[----:B------:R-:W-:Y:S01]  /*c000*/  IMAD.MOV.U32 R2, RZ, RZ, R9 ;  /* 0x000000ffff027224 */ /* 0x000fe200078e0009 */
[----:B------:R-:W-:-:S04]  /*c010*/  PRMT R66, R4, 0x5410, R5 ;  /* 0x0000541004427816 */ /* 0x000fc80000000005 */
[----:B------:R-:W-:Y:S01]  /*c020*/  PRMT R64, R2, 0x5410, R3 ;  /* 0x0000541002407816 */ /* 0x000fe20000000003 */
[----:B------:R1:W3:Y:S01]  /*c030*/  SHFL.IDX PT, R29, R15, 0x3, 0x181f ;  /* 0x00781f000f1d7f89 */ /* 0x0002e200000e0000 */
[----:B------:R-:W-:Y:S03]  /*c040*/  BSSY B0, `(.L_x_993) ;  /* 0x0000021000007945 */ /* 0x000fe60003800000 */
[----:B------:R1:W1:Y:S01]  /*c050*/  SHFL.IDX PT, R15, R28, 0x3, 0x181f ;  /* 0x00781f001c0f7f89 */ /* 0x00026200000e0000 */
[----:B------:R-:W-:-:S03]  /*c060*/  CS2R R58, SRZ ;  /* 0x00000000003a7805 */ /* 0x000fc6000001ff00 */
[----:B------:R-:W1:Y:S01]  /*c070*/  SHFL.IDX PT, R14, R14, 0x3, 0x181f ;  /* 0x00781f000e0e7f89 */ /* 0x000e6200000e0000 */
[----:B------:R-:W-:-:S03]  /*c080*/  CS2R R56, SRZ ;  /* 0x0000000000387805 */ /* 0x000fc6000001ff00 */
[----:B------:R-:W1:Y:S01]  /*c090*/  SHFL.IDX PT, R6, R6, 0x3, 0x181f ;  /* 0x00781f0006067f89 */ /* 0x000e6200000e0000 */
[----:B------:R-:W-:Y:S01]  /*c0a0*/  CS2R R54, SRZ ;  /* 0x0000000000367805 */ /* 0x000fe2000001ff00 */
[----:B------:R-:W-:Y:S01]  /*c0b0*/  CS2R R52, SRZ ;  /* 0x0000000000347805 */ /* 0x000fe2000001ff00 */
[----:B--2---:R-:W-:Y:S01]  /*c0c0*/  IMAD.MOV.U32 R4, RZ, RZ, R47 ;  /* 0x000000ffff047224 */ /* 0x004fe200078e002f */
[----:B------:R-:W-:Y:S01]  /*c0d0*/  MOV R5, R46 ;  /* 0x0000002e00057202 */ /* 0x000fe20000000f00 */
[----:B------:R-:W-:Y:S01]  /*c0e0*/  IMAD.MOV.U32 R3, RZ, RZ, R44 ;  /* 0x000000ffff037224 */ /* 0x000fe200078e002c */
[----:B------:R-:W-:Y:S02]  /*c0f0*/  MOV R2, R45 ;  /* 0x0000002d00027202 */ /* 0x000fe40000000f00 */
[----:B------:R-:W-:Y:S02]  /*c100*/  PRMT R72, R4, 0x5410, R5 ;  /* 0x0000541004487816 */ /* 0x000fe40000000005 */
[----:B------:R-:W-:Y:S01]  /*c110*/  PRMT R70, R2, 0x5410, R3 ;  /* 0x0000541002467816 */ /* 0x000fe20000000003 */
[----:B----4-:R-:W-:Y:S01]  /*c120*/  IMAD.MOV.U32 R5, RZ, RZ, R50 ;  /* 0x000000ffff057224 */ /* 0x010fe200078e0032 */
[----:B------:R-:W-:Y:S01]  /*c130*/  MOV R3, R48 ;  /* 0x0000003000037202 */ /* 0x000fe20000000f00 */
[----:B------:R-:W-:-:S02]  /*c140*/  IMAD.MOV.U32 R4, RZ, RZ, R51 ;  /* 0x000000ffff047224 */ /* 0x000fc400078e0033 */
[----:B------:R-:W-:-:S03]  /*c150*/  IMAD.MOV.U32 R2, RZ, RZ, R49 ;  /* 0x000000ffff027224 */ /* 0x000fc600078e0031 */
[----:B------:R-:W-:Y:S02]  /*c160*/  PRMT R71, R4, 0x5410, R5 ;  /* 0x0000541004477816 */ /* 0x000fe40000000005 */
[----:B------:R-:W-:Y:S01]  /*c170*/  PRMT R69, R2, 0x5410, R3 ;  /* 0x0000541002457816 */ /* 0x000fe20000000003 */
[----:B------:R-:W-:Y:S05]  /*c180*/  @P6 BRA `(.L_x_994) ;  /* 0x000000c000006947 */ /* 0x000fea0003800000 */
[----:B-1-3--:R-:W-:Y:S01]  /*c190*/  CS2R R56, SRZ ;  /* 0x0000000000387805 */ /* 0x00afe2000001ff00 */
[----:B------:R-:W-:Y:S01]  /*c1a0*/  CS2R R54, SRZ ;  /* 0x0000000000367805 */ /* 0x000fe2000001ff00 */
[----:B------:R-:W-:Y:S01]  /*c1b0*/  CS2R R52, SRZ ;  /* 0x0000000000347805 */ /* 0x000fe2000001ff00 */
[----:B------:R-:W-:Y:S05]  /*c1c0*/  @P2 BRA `(.L_x_994) ;  /* 0x0000008000002947 */ /* 0x000fea0003800000 */
[C---:B------:R-:W-:Y:S01]  /*c1d0*/  IMAD.SHL.U32 R2, R76.reuse, 0x2, RZ ;  /* 0x000000024c027824 */ /* 0x040fe200078e00ff */
[----:B------:R-:W-:-:S04]  /*c1e0*/  SHF.L.U64.HI R3, R76, 0x1, R77 ;  /* 0x000000014c037819 */ /* 0x000fc8000001024d */
[-C--:B------:R-:W-:Y:S02]  /*c1f0*/  IADD3 R4, P1, R15, R2.reuse, RZ ;  /* 0x000000020f047210 */ /* 0x080fe40007f3e0ff */
[----:B------:R-:W-:-:S03]  /*c200*/  IADD3 R2, P0, R14, R2, RZ ;  /* 0x000000020e027210 */ /* 0x000fc60007f1e0ff */
[--C-:B------:R-:W-:Y:S02]  /*c210*/  IMAD.X R5, R29, 0x1, R3.reuse, P1 ;  /* 0x000000011d057824 */ /* 0x100fe400008e0603 */
[----:B------:R-:W-:-:S03]  /*c220*/  IMAD.X R3, R6, 0x1, R3, P0 ;  /* 0x0000000106037824 */ /* 0x000fc600000e0603 */
[----:B------:R1:W5:Y:S04]  /*c230*/  LD.E.128 R56, [R4.64] ;  /* 0x0000000804387980 */ /* 0x000368000c101d00 */
[----:B------:R1:W5:Y:S02]  /*c240*/  LD.E.128 R52, [R2.64] ;  /* 0x0000000802347980 */ /* 0x000364000c101d00 */
.L_x_994:
[----:B-1-3--:R-:W-:Y:S05]  /*c250*/  BSYNC B0 ;  /* 0x0000000000007941 */ /* 0x00afea0003800000 */
.L_x_993:
[----:B------:R-:W-:Y:S01]  /*c260*/  IADD3 R4, -R94, R60, RZ ;  /* 0x0000003c5e047210 */ /* 0x000fe20007ffe1ff */
[----:B-----5:R-:W-:Y:S01]  /*c270*/  IMAD.MOV.U32 R2, RZ, RZ, R58 ;  /* 0x000000ffff027224 */ /* 0x020fe200078e003a */
[----:B------:R-:W-:-:S04]  /*c280*/  DEPBAR.LE SB0, 0x1 ;  /* 0x000080400000791a */ /* 0x000fc80000000000 */
[----:B------:R-:W-:Y:S01]  /*c290*/  IMNMX R62, R4, 0x80, PT ;  /* 0x00000080043e7817 */ /* 0x000fe20003800200 */
[----:B------:R-:W-:Y:S01]  /*c2a0*/  IMAD.MOV.U32 R5, RZ, RZ, R59 ;  /* 0x000000ffff057224 */ /* 0x000fe200078e003b */
[----:B------:R-:W-:Y:S01]  /*c2b0*/  MOV R4, R55 ;  /* 0x0000003700047202 */ /* 0x000fe20000000f00 */
[----:B------:R-:W-:Y:S01]  /*c2c0*/  IMAD.MOV.U32 R3, RZ, RZ, R56 ;  /* 0x000000ffff037224 */ /* 0x000fe200078e0038 */
[----:B------:R-:W-:Y:S01]  /*c2d0*/  BAR.SYNC.DEFER_BLOCKING 0x0 ;  /* 0x0000000000007b1d */ /* 0x000fe20000010000 */
[----:B------:R-:W-:Y:S02]  /*c2e0*/  ISETP.GE.OR P0, PT, R101, R62, P2 ;  /* 0x0000003e6500720c */ /* 0x000fe40001706670 */
        /* <DEDUP_REMOVED lines=10> */
[----:B------:R-:W-:Y:S01]  /*c390*/  IMAD.MOV.U32 R2, RZ, RZ, c[0x0][0x27c] ;  /* 0x00009f00ff027624 */ /* 0x000fe200078e00ff */
[----:B------:R-:W1:Y:S01]  /*c3a0*/  LDS.128 R32, [R210+0x100] ;  /* 0x00010000d2207984 */ /* 0x000e620000000c00 */
[C---:B------:R-:W-:Y:S01]  /*c3b0*/  IMAD.SHL.U32 R6, R101.reuse, 0x40, RZ ;  /* 0x0000004065067824 */ /* 0x040fe200078e00ff */
[----:B------:R-:W-:Y:S01]  /*c3c0*/  SHF.R.U64 R15, R20, 0x10, R21 ;  /* 0x00000010140f7819 */ /* 0x000fe20000001215 */
[----:B------:R-:W-:Y:S01]  /*c3d0*/  IMAD.SHL.U32 R14, R101, 0x40, RZ ;  /* 0x00000040650e7824 */ /* 0x000fe200078e00ff */
[----:B------:R-:W-:Y:S02]  /*c3e0*/  LEA.HI R2, R2, R102, RZ, 0x1d ;  /* 0x0000006602027211 */ /* 0x000fe400078fe8ff */
[----:B------:R-:W-:-:S02]  /*c3f0*/  LOP3.LUT R6, R6, 0x1c0, RZ, 0xc0, !PT ;  /* 0x000001c006067812 */ /* 0x000fc400078ec0ff */
[----:B------:R-:W-:Y:S01]  /*c400*/  SHF.R.S32.HI R4, RZ, 0x1f, R2 ;  /* 0x0000001fff047819 */ /* 0x000fe20000011402 */
[----:B------:R-:W-:Y:S01]  /*c410*/  IMAD.SHL.U32 R3, R2, 0x8, RZ ;  /* 0x0000000802037824 */ /* 0x000fe200078e00ff */
[----:B------:R-:W-:Y:S02]  /*c420*/  LOP3.LUT R14, R14, 0x1c0, RZ, 0xc0, !PT ;  /* 0x000001c00e0e7812 */ /* 0x000fe400078ec0ff */
[----:B------:R-:W-:Y:S02]  /*c430*/  LEA.HI R2, R4, R2, RZ, 0x3 ;  /* 0x0000000204027211 */ /* 0x000fe400078f18ff */
[----:B------:R-:W-:Y:S02]  /*c440*/  SHF.R.U32.HI R6, RZ, 0x3, R6 ;  /* 0x00000003ff067819 */ /* 0x000fe40000011606 */
[----:B------:R-:W-:Y:S01]  /*c450*/  LOP3.LUT R3, R14, 0x38, R3, 0xf8, !PT ;  /* 0x000000380e037812 */ /* 0x000fe200078ef803 */
[----:B------:R-:W-:Y:S01]  /*c460*/  IMAD.SHL.U32 R2, R2, 0x400, RZ ;  /* 0x0000040002027824 */ /* 0x000fe200078e00ff */
[----:B------:R-:W-:-:S02]  /*c470*/  SHF.R.U32.HI R4, RZ, 0x10, R21 ;  /* 0x00000010ff047819 */ /* 0x000fc40000011615 */
[----:B------:R-:W-:Y:S02]  /*c480*/  LOP3.LUT R3, R3, R6, RZ, 0x3c, !PT ;  /* 0x0000000603037212 */ /* 0x000fe400078e3cff */
[----:B------:R-:W-:Y:S02]  /*c490*/  LOP3.LUT R2, R2, 0x7fffe000, RZ, 0xc0, !PT ;  /* 0x7fffe00002027812 */ /* 0x000fe400078ec0ff */
[----:B------:R-:W-:Y:S02]  /*c4a0*/  SHF.R.U64 R6, R24, 0x10, R25 ;  /* 0x0000001018067819 */ /* 0x000fe40000001219 */
[----:B------:R-:W-:Y:S02]  /*c4b0*/  IADD3 R2, R3, R2, R7 ;  /* 0x0000000203027210 */ /* 0x000fe40007ffe007 */
[--C-:B------:R-:W-:Y:S02]  /*c4c0*/  SHF.R.U64 R14, R26, 0x10, R27.reuse ;  /* 0x000000101a0e7819 */ /* 0x100fe4000000121b */
[----:B------:R-:W-:Y:S01]  /*c4d0*/  SHF.R.U32.HI R3, RZ, 0x10, R27 ;  /* 0x00000010ff037819 */ /* 0x000fe2000001161b */
[----:B------:R-:W-:Y:S01]  /*c4e0*/  IMAD.SHL.U32 R42, R2, 0x2, RZ ;  /* 0x00000002022a7824 */ /* 0x000fe200078e00ff */
[----:B------:R-:W-:-:S02]  /*c4f0*/  SHF.R.U32.HI R2, RZ, 0x10, R25 ;  /* 0x00000010ff027819 */ /* 0x000fc40000011619 */
[----:B------:R-:W-:Y:S02]  /*c500*/  SHF.R.U64 R20, R22, 0x10, R23 ;  /* 0x0000001016147819 */ /* 0x000fe40000001217 */
[----:B------:R-:W2:Y:S01]  /*c510*/  LDS.128 R28, [R42+0x100] ;  /* 0x000100002a1c7984 */ /* 0x000ea20000000c00 */
[----:B------:R-:W-:Y:S02]  /*c520*/  PRMT R25, R36, 0x5432, R15 ;  /* 0x0000543224197816 */ /* 0x000fe4000000000f */
[----:B------:R-:W-:Y:S01]  /*c530*/  SHF.R.U32.HI R5, RZ, 0x10, R23 ;  /* 0x00000010ff057819 */ /* 0x000fe20000011617 */
[----:B-1----:R-:W-:Y:S01]  /*c540*/  IMAD.U32 R22, R34, 0x10000, RZ ;  /* 0x0001000022167824 */ /* 0x002fe200078e00ff */
[----:B------:R-:W-:Y:S01]  /*c550*/  PRMT R27, R37, 0x5432, R6 ;  /* 0x00005432251b7816 */ /* 0x000fe20000000006 */
[----:B------:R-:W-:Y:S01]  /*c560*/  IMAD.U32 R21, R35, 0x10000, RZ ;  /* 0x0001000023157824 */ /* 0x000fe200078e00ff */
[----:B------:R-:W-:Y:S02]  /*c570*/  PRMT R24, R36, 0x5410, R4 ;  /* 0x0000541024187816 */ /* 0x000fe40000000004 */
[----:B------:R-:W-:-:S02]  /*c580*/  SHF.L.U32 R36, R33, 0x10, RZ ;  /* 0x0000001021247819 */ /* 0x000fc400000006ff */
[----:B------:R-:W-:Y:S01]  /*c590*/  LOP3.LUT R23, R33, 0xffff0000, RZ, 0xc0, !PT ;  /* 0xffff000021177812 */ /* 0x000fe200078ec0ff */
[----:B------:R-:W-:Y:S01]  /*c5a0*/  IMAD.U32 R63, R24, 0x10000, RZ ;  /* 0x00010000183f7824 */ /* 0x000fe200078e00ff */
[C---:B------:R-:W-:Y:S02]  /*c5b0*/  PRMT R41, R39.reuse, 0x5432, R14 ;  /* 0x0000543227297816 */ /* 0x040fe4000000000e */
[----:B------:R-:W-:Y:S02]  /*c5c0*/  LOP3.LUT R33, R34, 0xffff0000, RZ, 0xc0, !PT ;  /* 0xffff000022217812 */ /* 0x000fe400078ec0ff */
[----:B------:R-:W-:Y:S02]  /*c5d0*/  PRMT R39, R39, 0x5410, R20 ;  /* 0x0000541027277816 */ /* 0x000fe40000000014 */
[----:B------:R-:W-:Y:S01]  /*c5e0*/  LOP3.LUT R34, R35, 0xffff0000, RZ, 0xc0, !PT ;  /* 0xffff000023227812 */ /* 0x000fe200078ec0ff */
[----:B------:R-:W-:Y:S01]  /*c5f0*/  IMAD.U32 R35, R25, 0x10000, RZ ;  /* 0x0001000019237824 */ /* 0x000fe200078e00ff */
[----:B------:R-:W-:Y:S01]  /*c600*/  PRMT R26, R37, 0x5410, R2 ;  /* 0x00005410251a7816 */ /* 0x000fe20000000002 */
[----:B------:R-:W-:Y:S01]  /*c610*/  IMAD.U32 R37, R32, 0x10000, RZ ;  /* 0x0001000020257824 */ /* 0x000fe200078e00ff */
[----:B------:R-:W-:-:S02]  /*c620*/  PRMT R40, R38, 0x5432, R3 ;  /* 0x0000543226287816 */ /* 0x000fc40000000003 */
[----:B------:R-:W-:Y:S02]  /*c630*/  PRMT R38, R38, 0x5410, R5 ;  /* 0x0000541026267816 */ /* 0x000fe40000000005 */
[----:B------:R-:W-:Y:S02]  /*c640*/  LOP3.LUT R32, R32, 0xffff0000, RZ, 0xc0, !PT ;  /* 0xffff000020207812 */ /* 0x000fe400078ec0ff */
[----:B------:R-:W-:Y:S01]  /*c650*/  SHF.L.U32 R60, R38, 0x10, RZ ;  /* 0x00000010263c7819 */ /* 0x000fe200000006ff */
[C---:B--2---:R-:W-:Y:S01]  /*c660*/  IMAD.U32 R14, R29.reuse, 0x10000, RZ ;  /* 0x000100001d0e7824 */ /* 0x044fe200078e00ff */
[----:B------:R-:W-:Y:S01]  /*c670*/  LOP3.LUT R6, R29, 0xffff0000, RZ, 0xc0, !PT ;  /* 0xffff00001d067812 */ /* 0x000fe200078ec0ff */
[C---:B------:R-:W-:Y:S01]  /*c680*/  IMAD.U32 R20, R28.reuse, 0x10000, RZ ;  /* 0x000100001c147824 */ /* 0x040fe200078e00ff */
[----:B------:R-:W-:Y:S01]  /*c690*/  SHF.L.U32 R29, R27, 0x10, RZ ;  /* 0x000000101b1d7819 */ /* 0x000fe200000006ff */
[C---:B------:R-:W-:Y:S01]  /*c6a0*/  IMAD.U32 R3, R31.reuse, 0x10000, RZ ;  /* 0x000100001f037824 */ /* 0x040fe200078e00ff */
[----:B------:R-:W-:Y:S01]  /*c6b0*/  LOP3.LUT R15, R28, 0xffff0000, RZ, 0xc0, !PT ;  /* 0xffff00001c0f7812 */ /* 0x000fe200078ec0ff */
[C---:B------:R-:W-:Y:S01]  /*c6c0*/  FMUL.FTZ R28, R20.reuse, R35 ;  /* 0x00000023141c7220 */ /* 0x040fe20000410000 */
[----:B------:R-:W-:Y:S01]  /*c6d0*/  LOP3.LUT R2, R31, 0xffff0000, RZ, 0xc0, !PT ;  /* 0xffff00001f027812 */ /* 0x000fe200078ec0ff */
[----:B------:R-:W-:Y:S01]  /*c6e0*/  FMUL.FTZ R20, R20, R29 ;  /* 0x0000001d14147220 */ /* 0x000fe20000410000 */
[----:B------:R-:W-:Y:S01]  /*c6f0*/  LOP3.LUT R4, R30, 0xffff0000, RZ, 0xc0, !PT ;  /* 0xffff00001e047812 */ /* 0x000fe200078ec0ff */
[----:B------:R-:W-:-:S02]  /*c700*/  IMAD.U32 R31, R26, 0x10000, RZ ;  /* 0x000100001a1f7824 */ /* 0x000fc400078e00ff */
[----:B------:R-:W-:Y:S02]  /*c710*/  IMAD.U32 R5, R30, 0x10000, RZ ;  /* 0x000100001e057824 */ /* 0x000fe400078e00ff */
[----:B------:R-:W-:Y:S02]  /*c720*/  IMAD.U32 R30, R40, 0x10000, RZ ;  /* 0x00010000281e7824 */ /* 0x000fe400078e00ff */
[C---:B------:R-:W-:Y:S02]  /*c730*/  FFMA.FTZ R43, R37.reuse, R29, -R28 ;  /* 0x0000001d252b7223 */ /* 0x040fe4000001081c */
[----:B------:R-:W-:Y:S01]  /*c740*/  FFMA.FTZ R35, R37, R35, R20 ;  /* 0x0000002325237223 */ /* 0x000fe20000010014 */
[----:B------:R-:W-:Y:S01]  /*c750*/  LOP3.LUT R37, R25, 0xffff0000, RZ, 0xc0, !PT ;  /* 0xffff000019257812 */ /* 0x000fe200078ec0ff */
[C---:B------:R-:W-:Y:S02]  /*c760*/  FMUL.FTZ R28, R14.reuse, R63 ;  /* 0x0000003f0e1c7220 */ /* 0x040fe40000410000 */
[----:B------:R-:W-:-:S02]  /*c770*/  FMUL.FTZ R20, R14, R31 ;  /* 0x0000001f0e147220 */ /* 0x000fc40000410000 */
[C---:B------:R-:W-:Y:S02]  /*c780*/  FMUL.FTZ R14, R3.reuse, R60 ;  /* 0x0000003c030e7220 */ /* 0x040fe40000410000 */
[-C--:B------:R-:W-:Y:S02]  /*c790*/  FMUL.FTZ R3, R3, R30.reuse ;  /* 0x0000001e03037220 */ /* 0x080fe40000410000 */
[----:B------:R-:W-:Y:S02]  /*c7a0*/  FFMA.FTZ R31, R36, R31, -R28 ;  /* 0x0000001f241f7223 */ /* 0x000fe4000001081c */
[----:B------:R-:W-:Y:S01]  /*c7b0*/  FFMA.FTZ R30, R21, R30, -R14 ;  /* 0x0000001e151e7223 */ /* 0x000fe2000001080e */
[----:B------:R-:W-:Y:S01]  /*c7c0*/  LOP3.LUT R14, R27, 0xffff0000, RZ, 0xc0, !PT ;  /* 0xffff00001b0e7812 */ /* 0x000fe200078ec0ff */
[----:B------:R-:W-:Y:S01]  /*c7d0*/  FFMA.FTZ R28, R21, R60, R3 ;  /* 0x0000003c151c7223 */ /* 0x000fe20000010003 */
[----:B------:R-:W-:Y:S01]  /*c7e0*/  LOP3.LUT R21, R26, 0xffff0000, RZ, 0xc0, !PT ;  /* 0xffff00001a157812 */ /* 0x000fe200078ec0ff */
[----:B------:R-:W-:Y:S01]  /*c7f0*/  FMUL.FTZ R3, R15, R37 ;  /* 0x000000250f037220 */ /* 0x000fe20000410000 */
[----:B------:R-:W-:Y:S01]  /*c800*/  LOP3.LUT R26, R24, 0xffff0000, RZ, 0xc0, !PT ;  /* 0xffff0000181a7812 */ /* 0x000fe200078ec0ff */
[----:B------:R-:W-:Y:S01]  /*c810*/  FFMA.FTZ R29, R36, R63, R20 ;  /* 0x0000003f241d7223 */ /* 0x000fe20000010014 */
[C---:B------:R-:W-:Y:S01]  /*c820*/  LOP3.LUT R27, R39.reuse, 0xffff0000, RZ, 0xc0, !PT ;  /* 0xffff0000271b7812 */ /* 0x040fe200078ec0ff */
[----:B------:R-:W-:-:S02]  /*c830*/  IMAD.U32 R36, R39, 0x10000, RZ ;  /* 0x0001000027247824 */ /* 0x000fc400078e00ff */
[-C--:B------:R-:W-:Y:S02]  /*c840*/  FMUL.FTZ R15, R15, R14.reuse ;  /* 0x0000000e0f0f7220 */ /* 0x080fe40000410000 */
[----:B------:R-:W-:Y:S02]  /*c850*/  FFMA.FTZ R24, R32, R14, -R3 ;  /* 0x0000000e20187223 */ /* 0x000fe40000010803 */
[C---:B------:R-:W-:Y:S02]  /*c860*/  FMUL.FTZ R14, R6.reuse, R26 ;  /* 0x0000001a060e7220 */ /* 0x040fe40000410000 */
[----:B------:R-:W-:Y:S01]  /*c870*/  FMUL.FTZ R3, R6, R21 ;  /* 0x0000001506037220 */ /* 0x000fe20000410000 */
[----:B------:R-:W-:Y:S01]  /*c880*/  F2FP.BF16.PACK_AB R24, R24, R43 ;  /* 0x0000002b1818723e */ /* 0x000fe200000010ff */
[----:B------:R-:W-:Y:S02]  /*c890*/  IMAD.U32 R25, R41, 0x10000, RZ ;  /* 0x0001000029197824 */ /* 0x000fe400078e00ff */
[----:B------:R-:W-:-:S02]  /*c8a0*/  FMUL.FTZ R6, R5, R36 ;  /* 0x0000002405067220 */ /* 0x000fc40000410000 */
[----:B------:R-:W-:Y:S02]  /*c8b0*/  FFMA.FTZ R20, R32, R37, R15 ;  /* 0x0000002520147223 */ /* 0x000fe4000001000f */
[C---:B------:R-:W-:Y:S02]  /*c8c0*/  FFMA.FTZ R21, R23.reuse, R21, -R14 ;  /* 0x0000001517157223 */ /* 0x040fe4000001080e */
[----:B------:R-:W-:Y:S01]  /*c8d0*/  FFMA.FTZ R15, R23, R26, R3 ;  /* 0x0000001a170f7223 */ /* 0x000fe20000010003 */
[----:B------:R-:W-:Y:S01]  /*c8e0*/  LOP3.LUT R26, R38, 0xffff0000, RZ, 0xc0, !PT ;  /* 0xffff0000261a7812 */ /* 0x000fe200078ec0ff */
[-C--:B------:R-:W-:Y:S01]  /*c8f0*/  FMUL.FTZ R3, R5, R25.reuse ;  /* 0x0000001905037220 */ /* 0x080fe20000410000 */
[----:B------:R-:W-:Y:S01]  /*c900*/  LOP3.LUT R23, R40, 0xffff0000, RZ, 0xc0, !PT ;  /* 0xffff000028177812 */ /* 0x000fe200078ec0ff */
[C---:B------:R-:W-:Y:S01]  /*c910*/  FFMA.FTZ R14, R22.reuse, R25, -R6 ;  /* 0x00000019160e7223 */ /* 0x040fe20000010806 */
[----:B------:R-:W-:Y:S01]  /*c920*/  LOP3.LUT R25, R41, 0xffff0000, RZ, 0xc0, !PT ;  /* 0xffff000029197812 */ /* 0x000fe200078ec0ff */
[----:B------:R-:W-:Y:S01]  /*c930*/  FFMA.FTZ R6, R22, R36, R3 ;  /* 0x0000002416067223 */ /* 0x000fe20000010003 */
[----:B------:R-:W-:Y:S01]  /*c940*/  F2FP.BF16.PACK_AB R20, R20, R35 ;  /* 0x000000231414723e */ /* 0x000fe200000010ff */
[----:B------:R-:W-:-:S02]  /*c950*/  FMUL.FTZ R5, R4, R27 ;  /* 0x0000001b04057220 */ /* 0x000fc40000410000 */
[----:B------:R-:W-:Y:S02]  /*c960*/  FMUL.FTZ R3, R2, R26 ;  /* 0x0000001a02037220 */ /* 0x000fe40000410000 */
[----:B------:R-:W-:Y:S02]  /*c970*/  FMUL.FTZ R4, R4, R25 ;  /* 0x0000001904047220 */ /* 0x000fe40000410000 */
[----:B------:R-:W-:Y:S02]  /*c980*/  FMUL.FTZ R2, R2, R23 ;  /* 0x0000001702027220 */ /* 0x000fe40000410000 */
[----:B------:R-:W-:Y:S01]  /*c990*/  FFMA.FTZ R5, R33, R25, -R5 ;  /* 0x0000001921057223 */ /* 0x000fe20000010805 */
[----:B------:R-:W-:Y:S01]  /*c9a0*/  F2FP.BF16.PACK_AB R25, R21, R31 ;  /* 0x0000001f1519723e */ /* 0x000fe200000010ff */
[----:B------:R-:W-:Y:S01]  /*c9b0*/  FFMA.FTZ R3, R34, R23, -R3 ;  /* 0x0000001722037223 */ /* 0x000fe20000010803 */
[----:B------:R-:W-:Y:S01]  /*c9c0*/  F2FP.BF16.PACK_AB R21, R15, R29 ;  /* 0x0000001d0f15723e */ /* 0x000fe200000010ff */
[----:B------:R-:W-:-:S02]  /*c9d0*/  FFMA.FTZ R4, R33, R27, R4 ;  /* 0x0000001b21047223 */ /* 0x000fc40000010004 */
[----:B------:R-:W-:Y:S01]  /*c9e0*/  FFMA.FTZ R2, R34, R26, R2 ;  /* 0x0000001a22027223 */ /* 0x000fe20000010002 */
[----:B------:R-:W-:Y:S02]  /*c9f0*/  F2FP.BF16.PACK_AB R26, R5, R14 ;  /* 0x0000000e051a723e */ /* 0x000fe400000010ff */
[----:B------:R-:W-:Y:S02]  /*ca00*/  F2FP.BF16.PACK_AB R27, R3, R30 ;  /* 0x0000001e031b723e */ /* 0x000fe400000010ff */
[----:B------:R-:W-:Y:S02]  /*ca10*/  F2FP.BF16.PACK_AB R22, R4, R6 ;  /* 0x000000060416723e */ /* 0x000fe400000010ff */
[----:B------:R-:W-:Y:S01]  /*ca20*/  F2FP.BF16.PACK_AB R23, R2, R28 ;  /* 0x0000001c0217723e */ /* 0x000fe200000010ff */
[----:B------:R1:W-:Y:S04]  /*ca30*/  STS.128 [R210+0x100], R24 ;  /* 0x00010018d2007388 */ /* 0x0003e80000000c00 */
[----:B------:R1:W-:Y:S02]  /*ca40*/  STS.128 [R42+0x100], R20 ;  /* 0x000100142a007388 */ /* 0x0003e40000000c00 */
.L_x_996:
[----:B------:R-:W-:Y:S05]  /*ca50*/  BSYNC B0 ;  /* 0x0000000000007941 */ /* 0x000fea0003800000 */
.L_x_995:
        /* <DEDUP_REMOVED lines=10> */
[----:B------:R-:W-:Y:S01]  /*cb00*/  SHF.R.U64 R8, R8, 0x10, R9 ;  /* 0x0000001008087819 */ /* 0x000fe20000001209 */
[----:B------:R-:W-:Y:S01]  /*cb10*/  IMAD.SHL.U32 R6, R6, 0x40, RZ ;  /* 0x0000004006067824 */ /* 0x000fe200078e00ff */
[----:B------:R-:W-:Y:S01]  /*cb20*/  SHF.R.S32.HI R4, RZ, 0x1f, R2 ;  /* 0x0000001fff047819 */ /* 0x000fe20000011402 */
[----:B------:R-:W-:Y:S01]  /*cb30*/  IMAD.SHL.U32 R3, R2, 0x8, RZ ;  /* 0x0000000802037824 */ /* 0x000fe200078e00ff */
[----:B------:R-:W-:-:S02]  /*cb40*/  LOP3.LUT R5, R5, 0x1c0, RZ, 0xc0, !PT ;  /* 0x000001c005057812 */ /* 0x000fc400078ec0ff */
[----:B------:R-:W-:Y:S02]  /*cb50*/  LEA.HI R2, R4, R2, RZ, 0x3 ;  /* 0x0000000204027211 */ /* 0x000fe400078f18ff */
[----:B------:R-:W-:Y:S02]  /*cb60*/  LOP3.LUT R6, R6, 0x1c0, RZ, 0xc0, !PT ;  /* 0x000001c006067812 */ /* 0x000fe400078ec0ff */
[----:B------:R-:W-:Y:S01]  /*cb70*/  SHF.R.U32.HI R5, RZ, 0x3, R5 ;  /* 0x00000003ff057819 */ /* 0x000fe20000011605 */
[----:B------:R-:W-:Y:S01]  /*cb80*/  IMAD.SHL.U32 R2, R2, 0x400, RZ ;  /* 0x0000040002027824 */ /* 0x000fe200078e00ff */
[----:B------:R-:W-:Y:S02]  /*cb90*/  LOP3.LUT R3, R6, 0x38, R3, 0xf8, !PT ;  /* 0x0000003806037812 */ /* 0x000fe400078ef803 */
[----:B------:R-:W-:Y:S02]  /*cba0*/  SHF.R.U64 R6, R16, 0x10, R17 ;  /* 0x0000001010067819 */ /* 0x000fe40000001211 */
[----:B------:R-:W-:-:S02]  /*cbb0*/  LOP3.LUT R3, R3, R5, RZ, 0x3c, !PT ;  /* 0x0000000503037212 */ /* 0x000fc400078e3cff */
[----:B------:R-:W-:Y:S02]  /*cbc0*/  LOP3.LUT R2, R2, 0x7fffe000, RZ, 0xc0, !PT ;  /* 0x7fffe00002027812 */ /* 0x000fe400078ec0ff */
[--C-:B------:R-:W-:Y:S02]  /*cbd0*/  SHF.R.U64 R14, R18, 0x10, R19.reuse ;  /* 0x00000010120e7819 */ /* 0x100fe40000001213 */
[----:B------:R-:W-:Y:S02]  /*cbe0*/  IADD3 R2, R3, R2, R12 ;  /* 0x0000000203027210 */ /* 0x000fe40007ffe00c */
[----:B------:R-:W-:Y:S02]  /*cbf0*/  SHF.R.U32.HI R3, RZ, 0x10, R19 ;  /* 0x00000010ff037819 */ /* 0x000fe40000011613 */
[----:B------:R-:W-:Y:S01]  /*cc00*/  PRMT R15, R64, 0x5432, R8 ;  /* 0x00005432400f7816 */ /* 0x000fe20000000008 */
[----:B------:R-:W-:Y:S01]  /*cc10*/  IMAD.SHL.U32 R34, R2, 0x2, RZ ;  /* 0x0000000202227824 */ /* 0x000fe200078e00ff */
[----:B------:R-:W-:-:S02]  /*cc20*/  SHF.R.U32.HI R2, RZ, 0x10, R17 ;  /* 0x00000010ff027819 */ /* 0x000fc40000011611 */
[----:B------:R-:W-:Y:S02]  /*cc30*/  SHF.R.U32.HI R4, RZ, 0x10, R9 ;  /* 0x00000010ff047819 */ /* 0x000fe40000011609 */
[----:B-1----:R-:W1:Y:S01]  /*cc40*/  LDS.128 R20, [R34+0x100] ;  /* 0x0001000022147984 */ /* 0x002e620000000c00 */
[--C-:B------:R-:W-:Y:S02]  /*cc50*/  SHF.R.U64 R9, R10, 0x10, R11.reuse ;  /* 0x000000100a097819 */ /* 0x100fe4000000120b */
[----:B------:R-:W-:Y:S02]  /*cc60*/  SHF.R.U32.HI R5, RZ, 0x10, R11 ;  /* 0x00000010ff057819 */ /* 0x000fe4000001160b */
[----:B------:R-:W-:Y:S02]  /*cc70*/  PRMT R17, R65, 0x5432, R6 ;  /* 0x0000543241117816 */ /* 0x000fe40000000006 */
[----:B------:R-:W-:Y:S02]  /*cc80*/  PRMT R30, R66, 0x5432, R9 ;  /* 0x00005432421e7816 */ /* 0x000fe40000000009 */
[----:B------:R-:W-:-:S02]  /*cc90*/  PRMT R32, R67, 0x5432, R14 ;  /* 0x0000543243207816 */ /* 0x000fc4000000000e */
[----:B------:R-:W-:Y:S02]  /*cca0*/  PRMT R16, R65, 0x5410, R2 ;  /* 0x0000541041107816 */ /* 0x000fe40000000002 */
[----:B------:R-:W-:Y:S02]  /*ccb0*/  PRMT R14, R64, 0x5410, R4 ;  /* 0x00005410400e7816 */ /* 0x000fe40000000004 */
[----:B------:R-:W-:Y:S02]  /*ccc0*/  PRMT R31, R67, 0x5410, R3 ;  /* 0x00005410431f7816 */ /* 0x000fe40000000003 */
[----:B------:R-:W-:Y:S01]  /*ccd0*/  PRMT R29, R66, 0x5410, R5 ;  /* 0x00005410421d7816 */ /* 0x000fe20000000005 */
[----:B------:R-:W-:Y:S01]  /*cce0*/  IMAD.U32 R36, R14, 0x10000, RZ ;  /* 0x000100000e247824 */ /* 0x000fe200078e00ff */
[----:B------:R-:W-:-:S03]  /*ccf0*/  LOP3.LUT R37, R15, 0xffff0000, RZ, 0xc0, !PT ;  /* 0xffff00000f257812 */ /* 0x000fc600078ec0ff */
[----:B------:R-:W-:Y:S02]  /*cd00*/  IMAD.U32 R35, R29, 0x10000, RZ ;  /* 0x000100001d237824 */ /* 0x000fe400078e00ff */
[C---:B-1----:R-:W-:Y:S01]  /*cd10*/  IMAD.U32 R10, R20.reuse, 0x10000, RZ ;  /* 0x00010000140a7824 */ /* 0x042fe200078e00ff */
[----:B------:R-:W-:Y:S01]  /*cd20*/  SHF.L.U32 R8, R21, 0x10, RZ ;  /* 0x0000001015087819 */ /* 0x000fe200000006ff */
[----:B------:R-:W-:Y:S01]  /*cd30*/  IMAD.U32 R3, R23, 0x10000, RZ ;  /* 0x0001000017037824 */ /* 0x000fe200078e00ff */
[----:B------:R-:W-:Y:S01]  /*cd40*/  LOP3.LUT R6, R21, 0xffff0000, RZ, 0xc0, !PT ;  /* 0xffff000015067812 */ /* 0x000fe200078ec0ff */
[----:B------:R-:W-:Y:S01]  /*cd50*/  IMAD.U32 R21, R17, 0x10000, RZ ;  /* 0x0001000011157824 */ /* 0x000fe200078e00ff */
[----:B------:R-:W-:Y:S01]  /*cd60*/  LOP3.LUT R9, R20, 0xffff0000, RZ, 0xc0, !PT ;  /* 0xffff000014097812 */ /* 0x000fe200078ec0ff */
[C---:B------:R-:W-:Y:S01]  /*cd70*/  IMAD.U32 R5, R22.reuse, 0x10000, RZ ;  /* 0x0001000016057824 */ /* 0x040fe200078e00ff */
[----:B------:R-:W-:Y:S02]  /*cd80*/  LOP3.LUT R2, R23, 0xffff0000, RZ, 0xc0, !PT ;  /* 0xffff000017027812 */ /* 0x000fe400078ec0ff */
[----:B------:R-:W-:Y:S01]  /*cd90*/  LOP3.LUT R4, R22, 0xffff0000, RZ, 0xc0, !PT ;  /* 0xffff000016047812 */ /* 0x000fe200078ec0ff */
[----:B--2---:R-:W1:Y:S02]  /*cda0*/  LDS.128 R24, [R38] ;  /* 0x0000000026187984 */ /* 0x004e640000000c00 */
[C---:B-1----:R-:W-:Y:S01]  /*cdb0*/  IMAD.U32 R19, R24.reuse, 0x10000, RZ ;  /* 0x0001000018137824 */ /* 0x042fe200078e00ff */
[----:B------:R-:W-:Y:S01]  /*cdc0*/  LOP3.LUT R28, R24, 0xffff0000, RZ, 0xc0, !PT ;  /* 0xffff0000181c7812 */ /* 0x000fe200078ec0ff */
[C---:B------:R-:W-:Y:S01]  /*cdd0*/  IMAD.U32 R18, R25.reuse, 0x10000, RZ ;  /* 0x0001000019127824 */ /* 0x040fe200078e00ff */
[----:B------:R-:W-:Y:S01]  /*cde0*/  LOP3.LUT R24, R25, 0xffff0000, RZ, 0xc0, !PT ;  /* 0xffff000019187812 */ /* 0x000fe200078ec0ff */
[C---:B------:R-:W-:Y:S01]  /*cdf0*/  IMAD.U32 R25, R26.reuse, 0x10000, RZ ;  /* 0x000100001a197824 */ /* 0x040fe200078e00ff */
[----:B------:R-:W-:Y:S01]  /*ce00*/  LOP3.LUT R33, R26, 0xffff0000, RZ, 0xc0, !PT ;  /* 0xffff00001a217812 */ /* 0x000fe200078ec0ff */
[C---:B------:R-:W-:Y:S01]  /*ce10*/  IMAD.U32 R11, R27.reuse, 0x10000, RZ ;  /* 0x000100001b0b7824 */ /* 0x040fe200078e00ff */
[----:B------:R-:W-:Y:S01]  /*ce20*/  LOP3.LUT R26, R27, 0xffff0000, RZ, 0xc0, !PT ;  /* 0xffff00001b1a7812 */ /* 0x000fe200078ec0ff */
[----:B------:R-:W-:-:S04]  /*ce30*/  IMAD.U32 R27, R15, 0x10000, RZ ;  /* 0x000100000f1b7824 */ /* 0x000fc800078e00ff */
[C---:B------:R-:W-:Y:S02]  /*ce40*/  FMUL.FTZ R20, R10.reuse, R27 ;  /* 0x0000001b0a147220 */ /* 0x040fe40000410000 */
[-C--:B------:R-:W-:Y:S02]  /*ce50*/  FMUL.FTZ R10, R10, R21.reuse ;  /* 0x000000150a0a7220 */ /* 0x080fe40000410000 */
[C---:B------:R-:W-:Y:S01]  /*ce60*/  FFMA.FTZ R23, R19.reuse, R21, -R20 ;  /* 0x0000001513177223 */ /* 0x040fe20000010814 */
[----:B------:R-:W-:Y:S01]  /*ce70*/  SHF.L.U32 R21, R16, 0x10, RZ ;  /* 0x0000001010157819 */ /* 0x000fe200000006ff */
[----:B------:R-:W-:Y:S02]  /*ce80*/  FFMA.FTZ R22, R19, R27, R10 ;  /* 0x0000001b13167223 */ /* 0x000fe4000001000a */
[----:B------:R-:W-:Y:S02]  /*ce90*/  IMAD.U32 R19, R31, 0x10000, RZ ;  /* 0x000100001f137824 */ /* 0x000fe400078e00ff */
[----:B------:R-:W-:-:S02]  /*cea0*/  FMUL.FTZ R20, R8, R36 ;  /* 0x0000002408147220 */ /* 0x000fc40000410000 */
[----:B------:R-:W-:Y:S02]  /*ceb0*/  FMUL.FTZ R10, R8, R21 ;  /* 0x00000015080a7220 */ /* 0x000fe40000410000 */
[C---:B------:R-:W-:Y:S02]  /*cec0*/  FMUL.FTZ R8, R3.reuse, R35 ;  /* 0x0000002303087220 */ /* 0x040fe40000410000 */
[----:B------:R-:W-:Y:S02]  /*ced0*/  FMUL.FTZ R3, R3, R19 ;  /* 0x0000001303037220 */ /* 0x000fe40000410000 */
[----:B------:R-:W-:Y:S02]  /*cee0*/  FFMA.FTZ R21, R18, R21, -R20 ;  /* 0x0000001512157223 */ /* 0x000fe40000010814 */
[----:B------:R-:W-:Y:S01]  /*cef0*/  FFMA.FTZ R19, R11, R19, -R8 ;  /* 0x000000130b137223 */ /* 0x000fe20000010808 */
[----:B------:R-:W-:Y:S01]  /*cf00*/  LOP3.LUT R8, R17, 0xffff0000, RZ, 0xc0, !PT ;  /* 0xffff000011087812 */ /* 0x000fe200078ec0ff */
[----:B------:R-:W-:Y:S01]  /*cf10*/  FFMA.FTZ R20, R11, R35, R3 ;  /* 0x000000230b147223 */ /* 0x000fe20000010003 */
[----:B------:R-:W-:Y:S01]  /*cf20*/  LOP3.LUT R11, R16, 0xffff0000, RZ, 0xc0, !PT ;  /* 0xffff0000100b7812 */ /* 0x000fe200078ec0ff */
[C---:B------:R-:W-:Y:S01]  /*cf30*/  FMUL.FTZ R3, R9.reuse, R37 ;  /* 0x0000002509037220 */ /* 0x040fe20000410000 */
[----:B------:R-:W-:Y:S01]  /*cf40*/  LOP3.LUT R16, R14, 0xffff0000, RZ, 0xc0, !PT ;  /* 0xffff00000e107812 */ /* 0x000fe200078ec0ff */
[-C--:B------:R-:W-:Y:S01]  /*cf50*/  FMUL.FTZ R9, R9, R8.reuse ;  /* 0x0000000809097220 */ /* 0x080fe20000410000 */
[----:B------:R-:W-:Y:S01]  /*cf60*/  LOP3.LUT R17, R29, 0xffff0000, RZ, 0xc0, !PT ;  /* 0xffff00001d117812 */ /* 0x000fe200078ec0ff */
[----:B------:R-:W-:-:S02]  /*cf70*/  FFMA.FTZ R15, R28, R8, -R3 ;  /* 0x000000081c0f7223 */ /* 0x000fc40000010803 */
[----:B------:R-:W-:Y:S02]  /*cf80*/  FFMA.FTZ R18, R18, R36, R10 ;  /* 0x0000002412127223 */ /* 0x000fe4000001000a */
[----:B------:R-:W-:Y:S02]  /*cf90*/  IMAD.U32 R27, R30, 0x10000, RZ ;  /* 0x000100001e1b7824 */ /* 0x000fe400078e00ff */
[C---:B------:R-:W-:Y:S02]  /*cfa0*/  FMUL.FTZ R8, R6.reuse, R16 ;  /* 0x0000001006087220 */ /* 0x040fe40000410000 */
[----:B------:R-:W-:Y:S02]  /*cfb0*/  FMUL.FTZ R3, R6, R11 ;  /* 0x0000000b06037220 */ /* 0x000fe40000410000 */
[----:B------:R-:W-:Y:S02]  /*cfc0*/  IMAD.U32 R10, R32, 0x10000, RZ ;  /* 0x00010000200a7824 */ /* 0x000fe400078e00ff */
[----:B------:R-:W-:-:S02]  /*cfd0*/  FFMA.FTZ R14, R28, R37, R9 ;  /* 0x000000251c0e7223 */ /* 0x000fc40000010009 */
[----:B------:R-:W-:Y:S02]  /*cfe0*/  FMUL.FTZ R6, R5, R27 ;  /* 0x0000001b05067220 */ /* 0x000fe40000410000 */
[C---:B------:R-:W-:Y:S01]  /*cff0*/  FFMA.FTZ R11, R24.reuse, R11, -R8 ;  /* 0x0000000b180b7223 */ /* 0x040fe20000010808 */
[----:B------:R-:W-:Y:S01]  /*d000*/  LOP3.LUT R8, R31, 0xffff0000, RZ, 0xc0, !PT ;  /* 0xffff00001f087812 */ /* 0x000fe200078ec0ff */
[----:B------:R-:W-:Y:S01]  /*d010*/  FFMA.FTZ R9, R24, R16, R3 ;  /* 0x0000001018097223 */ /* 0x000fe20000010003 */
[----:B------:R-:W-:Y:S01]  /*d020*/  LOP3.LUT R24, R30, 0xffff0000, RZ, 0xc0, !PT ;  /* 0xffff00001e187812 */ /* 0x000fe200078ec0ff */
[-C--:B------:R-:W-:Y:S01]  /*d030*/  FMUL.FTZ R3, R5, R10.reuse ;  /* 0x0000000a05037220 */ /* 0x080fe20000410000 */
[----:B------:R-:W-:Y:S01]  /*d040*/  LOP3.LUT R16, R32, 0xffff0000, RZ, 0xc0, !PT ;  /* 0xffff000020107812 */ /* 0x000fe200078ec0ff */
[----:B------:R-:W-:Y:S01]  /*d050*/  FFMA.FTZ R10, R25, R10, -R6 ;  /* 0x0000000a190a7223 */ /* 0x000fe20000010806 */
[----:B------:R-:W-:Y:S01]  /*d060*/  F2FP.BF16.PACK_AB R9, R9, R18 ;  /* 0x000000120909723e */ /* 0x000fe200000010ff */
[----:B------:R-:W-:-:S02]  /*d070*/  FFMA.FTZ R6, R25, R27, R3 ;  /* 0x0000001b19067223 */ /* 0x000fc40000010003 */
[----:B------:R-:W-:Y:S02]  /*d080*/  FMUL.FTZ R5, R4, R24 ;  /* 0x0000001804057220 */ /* 0x000fe40000410000 */
[----:B------:R-:W-:Y:S02]  /*d090*/  FMUL.FTZ R3, R2, R17 ;  /* 0x0000001102037220 */ /* 0x000fe40000410000 */
[----:B------:R-:W-:Y:S02]  /*d0a0*/  FMUL.FTZ R4, R4, R16 ;  /* 0x0000001004047220 */ /* 0x000fe40000410000 */
[----:B------:R-:W-:Y:S02]  /*d0b0*/  FMUL.FTZ R2, R2, R8 ;  /* 0x0000000802027220 */ /* 0x000fe40000410000 */
[----:B------:R-:W-:Y:S01]  /*d0c0*/  FFMA.FTZ R5, R33, R16, -R5 ;  /* 0x0000001021057223 */ /* 0x000fe20000010805 */
[----:B------:R-:W-:Y:S01]  /*d0d0*/  F2FP.BF16.PACK_AB R16, R15, R23 ;  /* 0x000000170f10723e */ /* 0x000fe200000010ff */
[----:B------:R-:W-:Y:S01]  /*d0e0*/  FFMA.FTZ R3, R26, R8, -R3 ;  /* 0x000000081a037223 */ /* 0x000fe20000010803 */
[----:B------:R-:W-:Y:S01]  /*d0f0*/  F2FP.BF16.PACK_AB R8, R14, R22 ;  /* 0x000000160e08723e */ /* 0x000fe200000010ff */
[----:B------:R-:W-:Y:S01]  /*d100*/  FFMA.FTZ R4, R33, R24, R4 ;  /* 0x0000001821047223 */ /* 0x000fe20000010004 */
[----:B------:R-:W-:Y:S01]  /*d110*/  F2FP.BF16.PACK_AB R18, R5, R10 ;  /* 0x0000000a0512723e */ /* 0x000fe200000010ff */
[----:B------:R-:W-:Y:S01]  /*d120*/  FFMA.FTZ R2, R26, R17, R2 ;  /* 0x000000111a027223 */ /* 0x000fe20000010002 */
[----:B------:R-:W-:-:S02]  /*d130*/  F2FP.BF16.PACK_AB R17, R11, R21 ;  /* 0x000000150b11723e */ /* 0x000fc400000010ff */
[----:B------:R-:W-:Y:S02]  /*d140*/  F2FP.BF16.PACK_AB R19, R3, R19 ;  /* 0x000000130313723e */ /* 0x000fe400000010ff */
[----:B------:R-:W-:Y:S02]  /*d150*/  F2FP.BF16.PACK_AB R10, R4, R6 ;  /* 0x00000006040a723e */ /* 0x000fe400000010ff */
[----:B------:R-:W-:Y:S01]  /*d160*/  F2FP.BF16.PACK_AB R11, R2, R20 ;  /* 0x00000014020b723e */ /* 0x000fe200000010ff */
[----:B------:R1:W-:Y:S04]  /*d170*/  STS.128 [R38], R16 ;  /* 0x0000001026007388 */ /* 0x0003e80000000c00 */
[----:B------:R1:W-:Y:S02]  /*d180*/  STS.128 [R34+0x100], R8 ;  /* 0x0001000822007388 */ /* 0x0003e40000000c00 */
.L_x_998:
[----:B------:R-:W-:Y:S05]  /*d190*/  BSYNC B0 ;  /* 0x0000000000007941 */ /* 0x000fea0003800000 */
.L_x_997:
        /* <DEDUP_REMOVED lines=23> */
[----:B------:R-:W-:Y:S02]  /*d310*/  SHF.R.U32.HI R14, RZ, 0x10, R49 ;  /* 0x00000010ff0e7819 */ /* 0x000fe40000011631 */
[----:B------:R-:W-:Y:S02]  /*d320*/  IADD3 R2, R3, R2, R13 ;  /* 0x0000000203027210 */ /* 0x000fe40007ffe00d */
[----:B-1----:R-:W-:Y:S02]  /*d330*/  SHF.R.U32.HI R24, RZ, 0x10, R51 ;  /* 0x00000010ff187819 */ /* 0x002fe40000011633 */
[----:B------:R-:W-:Y:S01]  /*d340*/  SHF.R.U32.HI R5, RZ, 0x10, R47 ;  /* 0x00000010ff057819 */ /* 0x000fe2000001162f */
[----:B------:R-:W-:Y:S01]  /*d350*/  IMAD.SHL.U32 R33, R2, 0x2, RZ ;  /* 0x0000000202217824 */ /* 0x000fe200078e00ff */
[----:B------:R-:W-:-:S02]  /*d360*/  SHF.R.U64 R2, R44, 0x10, R45 ;  /* 0x000000102c027819 */ /* 0x000fc4000000122d */
[----:B------:R-:W-:Y:S02]  /*d370*/  PRMT R21, R69, 0x5432, R6 ;  /* 0x0000543245157816 */ /* 0x000fe40000000006 */
[----:B------:R-:W1:Y:S01]  /*d380*/  LDS.128 R8, [R33+0x100] ;  /* 0x0001000021087984 */ /* 0x000e620000000c00 */
[----:B------:R-:W-:Y:S02]  /*d390*/  PRMT R23, R70, 0x5432, R2 ;  /* 0x0000543246177816 */ /* 0x000fe40000000002 */
[----:B------:R-:W-:Y:S01]  /*d3a0*/  PRMT R29, R71, 0x5432, R15 ;  /* 0x00005432471d7816 */ /* 0x000fe2000000000f */
[----:B------:R-:W-:Y:S01]  /*d3b0*/  IMAD.U32 R34, R21, 0x10000, RZ ;  /* 0x0001000015227824 */ /* 0x000fe200078e00ff */
[----:B------:R-:W-:Y:S02]  /*d3c0*/  SHF.R.U32.HI R3, RZ, 0x10, R45 ;  /* 0x00000010ff037819 */ /* 0x000fe4000001162d */
[----:B------:R-:W-:Y:S02]  /*d3d0*/  PRMT R20, R69, 0x5410, R14 ;  /* 0x0000541045147816 */ /* 0x000fe4000000000e */
[----:B------:R-:W-:-:S02]  /*d3e0*/  PRMT R28, R71, 0x5410, R24 ;  /* 0x00005410471c7816 */ /* 0x000fc40000000018 */
[----:B------:R-:W-:Y:S01]  /*d3f0*/  SHF.R.U64 R4, R46, 0x10, R47 ;  /* 0x000000102e047819 */ /* 0x000fe2000000122f */
[----:B------:R-:W-:Y:S01]  /*d400*/  IMAD.U32 R38, R20, 0x10000, RZ ;  /* 0x0001000014267824 */ /* 0x000fe200078e00ff */
[----:B------:R-:W-:Y:S01]  /*d410*/  PRMT R30, R72, 0x5410, R5 ;  /* 0x00005410481e7816 */ /* 0x000fe20000000005 */
[----:B------:R-:W-:Y:S01]  /*d420*/  IMAD.U32 R37, R28, 0x10000, RZ ;  /* 0x000100001c257824 */ /* 0x000fe200078e00ff */
[----:B------:R-:W-:Y:S02]  /*d430*/  PRMT R22, R70, 0x5410, R3 ;  /* 0x0000541046167816 */ /* 0x000fe40000000003 */
[----:B------:R-:W-:Y:S01]  /*d440*/  PRMT R31, R72, 0x5432, R4 ;  /* 0x00005432481f7816 */ /* 0x000fe20000000004 */
[----:B------:R-:W-:Y:S01]  /*d450*/  IMAD.U32 R36, R30, 0x10000, RZ ;  /* 0x000100001e247824 */ /* 0x000fe200078e00ff */
[----:B------:R-:W-:Y:S01]  /*d460*/  LOP3.LUT R39, R21, 0xffff0000, RZ, 0xc0, !PT ;  /* 0xffff000015277812 */ /* 0x000fe200078ec0ff */
[----:B-1----:R-:W-:Y:S01]  /*d470*/  IMAD.U32 R15, R8, 0x10000, RZ ;  /* 0x00010000080f7824 */ /* 0x002fe200078e00ff */
[----:B------:R-:W-:Y:S01]  /*d480*/  SHF.L.U32 R14, R9, 0x10, RZ ;  /* 0x00000010090e7819 */ /* 0x000fe200000006ff */
[----:B------:R-:W-:Y:S01]  /*d490*/  IMAD.U32 R3, R11, 0x10000, RZ ;  /* 0x000100000b037824 */ /* 0x000fe200078e00ff */
[----:B------:R-:W-:Y:S01]  /*d4a0*/  LOP3.LUT R6, R9, 0xffff0000, RZ, 0xc0, !PT ;  /* 0xffff000009067812 */ /* 0x000fe200078ec0ff */
[C---:B------:R-:W-:Y:S01]  /*d4b0*/  IMAD.U32 R5, R10.reuse, 0x10000, RZ ;  /* 0x000100000a057824 */ /* 0x040fe200078e00ff */
[----:B------:R-:W-:Y:S01]  /*d4c0*/  LOP3.LUT R4, R10, 0xffff0000, RZ, 0xc0, !PT ;  /* 0xffff00000a047812 */ /* 0x000fe200078ec0ff */
[----:B------:R-:W-:Y:S01]  /*d4d0*/  FMUL.FTZ R10, R15, R34 ;  /* 0x000000220f0a7220 */ /* 0x000fe20000410000 */
[----:B------:R-:W-:Y:S01]  /*d4e0*/  LOP3.LUT R2, R11, 0xffff0000, RZ, 0xc0, !PT ;  /* 0xffff00000b027812 */ /* 0x000fe200078ec0ff */
[----:B------:R-:W-:Y:S01]  /*d4f0*/  FMUL.FTZ R11, R14, R38 ;  /* 0x000000260e0b7220 */ /* 0x000fe20000410000 */
        /* <DEDUP_REMOVED lines=8> */
[----:B------:R-:W-:-:S02]  /*d580*/  IMAD.U32 R19, R23, 0x10000, RZ ;  /* 0x0001000017137824 */ /* 0x000fc400078e00ff */
[C---:B------:R-:W-:Y:S01]  /*d590*/  IMAD.U32 R24, R17.reuse, 0x10000, RZ ;  /* 0x0001000011187824 */ /* 0x040fe200078e00ff */
[----:B------:R-:W-:Y:S01]  /*d5a0*/  LOP3.LUT R17, R17, 0xffff0000, RZ, 0xc0, !PT ;  /* 0xffff000011117812 */ /* 0x000fe200078ec0ff */
[-C--:B------:R-:W-:Y:S01]  /*d5b0*/  FMUL.FTZ R9, R15, R19.reuse ;  /* 0x000000130f097220 */ /* 0x080fe20000410000 */
[----:B------:R-:W-:Y:S01]  /*d5c0*/  SHF.L.U32 R15, R22, 0x10, RZ ;  /* 0x00000010160f7819 */ /* 0x000fe200000006ff */
[C---:B------:R-:W-:Y:S02]  /*d5d0*/  FFMA.FTZ R35, R25.reuse, R19, -R10 ;  /* 0x0000001319237223 */ /* 0x040fe4000001080a */
[----:B------:R-:W-:Y:S02]  /*d5e0*/  FFMA.FTZ R34, R25, R34, R9 ;  /* 0x0000002219227223 */ /* 0x000fe40000010009 */
[C---:B------:R-:W-:Y:S02]  /*d5f0*/  FMUL.FTZ R9, R3.reuse, R37 ;  /* 0x0000002503097220 */ /* 0x040fe40000410000 */
[----:B------:R-:W-:-:S02]  /*d600*/  FMUL.FTZ R3, R3, R36 ;  /* 0x0000002403037220 */ /* 0x000fc40000410000 */
[-C--:B------:R-:W-:Y:S02]  /*d610*/  FMUL.FTZ R10, R14, R15.reuse ;  /* 0x0000000f0e0a7220 */ /* 0x080fe40000410000 */
[----:B------:R-:W-:Y:S01]  /*d620*/  FFMA.FTZ R25, R24, R15, -R11 ;  /* 0x0000000f18197223 */ /* 0x000fe2000001080b */
[----:B------:R-:W-:Y:S01]  /*d630*/  LOP3.LUT R11, R22, 0xffff0000, RZ, 0xc0, !PT ;  /* 0xffff0000160b7812 */ /* 0x000fe200078ec0ff */
[C---:B------:R-:W-:Y:S01]  /*d640*/  FFMA.FTZ R21, R16.reuse, R36, -R9 ;  /* 0x0000002410157223 */ /* 0x040fe20000010809 */
        /* <DEDUP_REMOVED lines=8> */
[----:B------:R-:W-:Y:S02]  /*d6d0*/  FMUL.FTZ R9, R6, R16 ;  /* 0x0000001006097220 */ /* 0x000fe40000410000 */
[----:B------:R-:W-:Y:S02]  /*d6e0*/  FFMA.FTZ R19, R24, R38, R10 ;  /* 0x0000002618137223 */ /* 0x000fe4000001000a */
[----:B------:R-:W-:Y:S02]  /*d6f0*/  IMAD.U32 R23, R29, 0x10000, RZ ;  /* 0x000100001d177824 */ /* 0x000fe400078e00ff */
[-C--:B------:R-:W-:Y:S02]  /*d700*/  FMUL.FTZ R3, R6, R11.reuse ;  /* 0x0000000b06037220 */ /* 0x080fe40000410000 */
[----:B------:R-:W-:Y:S02]  /*d710*/  IMAD.U32 R10, R31, 0x10000, RZ ;  /* 0x000100001f0a7824 */ /* 0x000fe400078e00ff */
[----:B------:R-:W-:-:S02]  /*d720*/  FFMA.FTZ R11, R17, R11, -R9 ;  /* 0x0000000b110b7223 */ /* 0x000fc40000010809 */
[----:B------:R-:W-:Y:S02]  /*d730*/  FMUL.FTZ R6, R5, R23 ;  /* 0x0000001705067220 */ /* 0x000fe40000410000 */
[----:B------:R-:W-:Y:S01]  /*d740*/  FFMA.FTZ R9, R17, R16, R3 ;  /* 0x0000001011097223 */ /* 0x000fe20000010003 */
[----:B------:R-:W-:Y:S01]  /*d750*/  LOP3.LUT R17, R31, 0xffff0000, RZ, 0xc0, !PT ;  /* 0xffff00001f117812 */ /* 0x000fe200078ec0ff */
[-C--:B------:R-:W-:Y:S01]  /*d760*/  FMUL.FTZ R3, R5, R10.reuse ;  /* 0x0000000a05037220 */ /* 0x080fe20000410000 */
[----:B------:R-:W-:Y:S01]  /*d770*/  LOP3.LUT R16, R30, 0xffff0000, RZ, 0xc0, !PT ;  /* 0xffff00001e107812 */ /* 0x000fe200078ec0ff */
[C---:B------:R-:W-:Y:S01]  /*d780*/  FFMA.FTZ R10, R26.reuse, R10, -R6 ;  /* 0x0000000a1a0a7223 */ /* 0x040fe20000010806 */
[----:B------:R-:W-:Y:S01]  /*d790*/  F2FP.BF16.PACK_AB R9, R9, R19 ;  /* 0x000000130909723e */ /* 0x000fe200000010ff */
[----:B------:R-:W-:Y:S02]  /*d7a0*/  FFMA.FTZ R6, R26, R23, R3 ;  /* 0x000000171a067223 */ /* 0x000fe40000010003 */
[----:B------:R-:W-:-:S02]  /*d7b0*/  FMUL.FTZ R5, R4, R22 ;  /* 0x0000001604057220 */ /* 0x000fc40000410000 */
[----:B------:R-:W-:Y:S02]  /*d7c0*/  FMUL.FTZ R3, R2, R20 ;  /* 0x0000001402037220 */ /* 0x000fe40000410000 */
[-C--:B------:R-:W-:Y:S02]  /*d7d0*/  FMUL.FTZ R4, R4, R17.reuse ;  /* 0x0000001104047220 */ /* 0x080fe40000410000 */
[-C--:B------:R-:W-:Y:S02]  /*d7e0*/  FMUL.FTZ R2, R2, R16.reuse ;  /* 0x0000001002027220 */ /* 0x080fe40000410000 */
[----:B------:R-:W-:Y:S01]  /*d7f0*/  FFMA.FTZ R5, R32, R17, -R5 ;  /* 0x0000001120057223 */ /* 0x000fe20000010805 */
[----:B------:R-:W-:Y:S01]  /*d800*/  F2FP.BF16.PACK_AB R17, R11, R25 ;  /* 0x000000190b11723e */ /* 0x000fe200000010ff */
[----:B------:R-:W-:Y:S01]  /*d810*/  FFMA.FTZ R3, R18, R16, -R3 ;  /* 0x0000001012037223 */ /* 0x000fe20000010803 */
[----:B------:R-:W-:Y:S01]  /*d820*/  F2FP.BF16.PACK_AB R16, R14, R35 ;  /* 0x000000230e10723e */ /* 0x000fe200000010ff */
[----:B------:R-:W-:-:S02]  /*d830*/  FFMA.FTZ R8, R27, R39, R8 ;  /* 0x000000271b087223 */ /* 0x000fc40000010008 */
[----:B------:R-:W-:Y:S01]  /*d840*/  FFMA.FTZ R4, R32, R22, R4 ;  /* 0x0000001620047223 */ /* 0x000fe20000010004 */
[----:B------:R-:W-:Y:S01]  /*d850*/  F2FP.BF16.PACK_AB R19, R3, R21 ;  /* 0x000000150313723e */ /* 0x000fe200000010ff */
[----:B------:R-:W-:Y:S01]  /*d860*/  FFMA.FTZ R2, R18, R20, R2 ;  /* 0x0000001412027223 */ /* 0x000fe20000010002 */
[----:B------:R-:W-:Y:S02]  /*d870*/  F2FP.BF16.PACK_AB R18, R5, R10 ;  /* 0x0000000a0512723e */ /* 0x000fe400000010ff */
[----:B------:R-:W-:Y:S02]  /*d880*/  F2FP.BF16.PACK_AB R8, R8, R34 ;  /* 0x000000220808723e */ /* 0x000fe400000010ff */
[----:B------:R-:W-:Y:S01]  /*d890*/  F2FP.BF16.PACK_AB R10, R4, R6 ;  /* 0x00000006040a723e */ /* 0x000fe200000010ff */
[----:B------:R1:W-:Y:S01]  /*d8a0*/  STS.128 [R40], R16 ;  /* 0x0000001028007388 */ /* 0x0003e20000000c00 */
[----:B------:R-:W-:-:S05]  /*d8b0*/  F2FP.BF16.PACK_AB R11, R2, R15 ;  /* 0x0000000f020b723e */ /* 0x000fca00000010ff */
[----:B------:R1:W-:Y:S02]  /*d8c0*/  STS.128 [R33+0x100], R8 ;  /* 0x0001000821007388 */ /* 0x0003e40000000c00 */
.L_x_1000:
[----:B------:R-:W-:Y:S05]  /*d8d0*/  BSYNC B0 ;  /* 0x0000000000007941 */ /* 0x000fea0003800000 */
.L_x_999:
[----:B------:R-:W-:-:S04]  /*d8e0*/  IADD3 R2, R101, 0x60, RZ ;  /* 0x0000006065027810 */ /* 0x000fc80007ffe0ff */
[----:B------:R-:W-:-:S13]  /*d8f0*/  ISETP.GE.OR P0, PT, R2, R62, P2 ;  /* 0x0000003e0200720c */ /* 0x000fda0001706670 */
[----:B------:R-:W-:Y:S05]  /*d900*/  @P0 BRA `(.L_x_988) ;  /* 0x0000070000000947 */ /* 0x000fea0003800000 */
[----:B------:R-:W2:Y:S04]  /*d910*/  LDL R5, [R1+0x64] ;  /* 0x0000640001057983 */ /* 0x000ea80000100800 */
[----:B-1----:R-:W3:Y:S01]  /*d920*/  LDL R40, [R1+0x50] ;  /* 0x0000500001287983 */ /* 0x002ee20000100800 */
        /* <DEDUP_REMOVED lines=15> */
[----:B------:R-:W-:Y:S02]  /*da20*/  SHF.R.U32.HI R14, RZ, 0x10, R53 ;  /* 0x00000010ff0e7819 */ /* 0x000fe40000011635 */
[----:B------:R-:W-:-:S02]  /*da30*/  LOP3.LUT R3, R3, R6, RZ, 0x3c, !PT ;  /* 0x0000000603037212 */ /* 0x000fc400078e3cff */
[----:B------:R-:W-:Y:S02]  /*da40*/  LOP3.LUT R2, R2, 0x7fffe000, RZ, 0xc0, !PT ;  /* 0x7fffe00002027812 */ /* 0x000fe400078ec0ff */
[----:B------:R-:W-:Y:S02]  /*da50*/  SHF.R.U64 R6, R52, 0x10, R53 ;  /* 0x0000001034067819 */ /* 0x000fe40000001235 */
[----:B------:R-:W-:Y:S02]  /*da60*/  SHF.R.U32.HI R24, RZ, 0x10, R55 ;  /* 0x00000010ff187819 */ /* 0x000fe40000011637 */
[----:B------:R-:W-:Y:S02]  /*da70*/  PRMT R21, R74, 0x5432, R6 ;  /* 0x000054324a157816 */ /* 0x000fe40000000006 */
[----:B------:R-:W-:Y:S02]  /*da80*/  PRMT R29, R80, 0x5432, R15 ;  /* 0x00005432501d7816 */ /* 0x000fe4000000000f */
[----:B------:R-:W-:Y:S01]  /*da90*/  PRMT R20, R74, 0x5410, R14 ;  /* 0x000054104a147816 */ /* 0x000fe2000000000e */
[----:B------:R-:W-:Y:S01]  /*daa0*/  IMAD.U32 R34, R21, 0x10000, RZ ;  /* 0x0001000015227824 */ /* 0x000fe200078e00ff */
[----:B------:R-:W-:-:S02]  /*dab0*/  PRMT R28, R80, 0x5410, R24 ;  /* 0x00005410501c7816 */ /* 0x000fc40000000018 */
[----:B------:R-:W-:Y:S01]  /*dac0*/  SHF.R.U64 R4, R58, 0x10, R59 ;  /* 0x000000103a047819 */ /* 0x000fe2000000123b */
[----:B------:R-:W-:Y:S01]  /*dad0*/  IMAD.U32 R38, R20, 0x10000, RZ ;  /* 0x0001000014267824 */ /* 0x000fe200078e00ff */
[----:B------:R-:W-:Y:S01]  /*dae0*/  LOP3.LUT R39, R21, 0xffff0000, RZ, 0xc0, !PT ;  /* 0xffff000015277812 */ /* 0x000fe200078ec0ff */
[----:B------:R-:W-:Y:S01]  /*daf0*/  IMAD.U32 R37, R28, 0x10000, RZ ;  /* 0x000100001c257824 */ /* 0x000fe200078e00ff */
[----:B------:R-:W-:Y:S02]  /*db00*/  PRMT R31, R81, 0x5432, R4 ;  /* 0x00005432511f7816 */ /* 0x000fe40000000004 */
[----:B--2---:R-:W-:Y:S02]  /*db10*/  IADD3 R2, R3, R2, R5 ;  /* 0x0000000203027210 */ /* 0x004fe40007ffe005 */
[----:B------:R-:W-:Y:S01]  /*db20*/  SHF.R.U32.HI R5, RZ, 0x10, R59 ;  /* 0x00000010ff057819 */ /* 0x000fe2000001163b */
[----:B---3--:R-:W1:Y:S02]  /*db30*/  LDS.128 R16, [R40] ;  /* 0x0000000028107984 */ /* 0x008e640000000c00 */
[----:B------:R-:W-:Y:S01]  /*db40*/  IMAD.SHL.U32 R33, R2, 0x2, RZ ;  /* 0x0000000202217824 */ /* 0x000fe200078e00ff */
[----:B------:R-:W-:-:S02]  /*db50*/  SHF.R.U64 R2, R56, 0x10, R57 ;  /* 0x0000001038027819 */ /* 0x000fc40000001239 */
[----:B------:R-:W-:Y:S02]  /*db60*/  SHF.R.U32.HI R3, RZ, 0x10, R57 ;  /* 0x00000010ff037819 */ /* 0x000fe40000011639 */
[----:B------:R-:W2:Y:S01]  /*db70*/  LDS.128 R8, [R33+0x100] ;  /* 0x0001000021087984 */ /* 0x000ea20000000c00 */
[----:B------:R-:W-:Y:S02]  /*db80*/  PRMT R23, R75, 0x5432, R2 ;  /* 0x000054324b177816 */ /* 0x000fe40000000002 */
[----:B------:R-:W-:Y:S02]  /*db90*/  PRMT R30, R81, 0x5410, R5 ;  /* 0x00005410511e7816 */ /* 0x000fe40000000005 */
[----:B------:R-:W-:-:S03]  /*dba0*/  PRMT R22, R75, 0x5410, R3 ;  /* 0x000054104b167816 */ /* 0x000fc60000000003 */
[----:B------:R-:W-:Y:S02]  /*dbb0*/  IMAD.U32 R36, R30, 0x10000, RZ ;  /* 0x000100001e247824 */ /* 0x000fe400078e00ff */
[C---:B-1----:R-:W-:Y:S01]  /*dbc0*/  IMAD.U32 R25, R16.reuse, 0x10000, RZ ;  /* 0x0001000010197824 */ /* 0x042fe200078e00ff */
[----:B------:R-:W-:Y:S01]  /*dbd0*/  LOP3.LUT R27, R16, 0xffff0000, RZ, 0xc0, !PT ;  /* 0xffff0000101b7812 */ /* 0x000fe200078ec0ff */
[C---:B------:R-:W-:Y:S01]  /*dbe0*/  IMAD.U32 R26, R18.reuse, 0x10000, RZ ;  /* 0x00010000121a7824 */ /* 0x040fe200078e00ff */
[----:B------:R-:W-:Y:S01]  /*dbf0*/  LOP3.LUT R32, R18, 0xffff0000, RZ, 0xc0, !PT ;  /* 0xffff000012207812 */ /* 0x000fe200078ec0ff */
[C---:B------:R-:W-:Y:S01]  /*dc00*/  IMAD.U32 R16, R19.reuse, 0x10000, RZ ;  /* 0x0001000013107824 */ /* 0x040fe200078e00ff */
[----:B------:R-:W-:Y:S01]  /*dc10*/  LOP3.LUT R18, R19, 0xffff0000, RZ, 0xc0, !PT ;  /* 0xffff000013127812 */ /* 0x000fe200078ec0ff */
[----:B--2---:R-:W-:Y:S01]  /*dc20*/  IMAD.U32 R15, R8, 0x10000, RZ ;  /* 0x00010000080f7824 */ /* 0x004fe200078e00ff */
[----:B------:R-:W-:Y:S01]  /*dc30*/  SHF.L.U32 R14, R9, 0x10, RZ ;  /* 0x00000010090e7819 */ /* 0x000fe200000006ff */
[----:B------:R-:W-:Y:S01]  /*dc40*/  IMAD.U32 R19, R23, 0x10000, RZ ;  /* 0x0001000017137824 */ /* 0x000fe200078e00ff */
[----:B------:R-:W-:Y:S01]  /*dc50*/  LOP3.LUT R6, R9, 0xffff0000, RZ, 0xc0, !PT ;  /* 0xffff000009067812 */ /* 0x000fe200078ec0ff */
[----:B------:R-:W-:Y:S01]  /*dc60*/  IMAD.U32 R3, R11, 0x10000, RZ ;  /* 0x000100000b037824 */ /* 0x000fe200078e00ff */
[C---:B------:R-:W-:Y:S01]  /*dc70*/  LOP3.LUT R4, R10.reuse, 0xffff0000, RZ, 0xc0, !PT ;  /* 0xffff00000a047812 */ /* 0x040fe200078ec0ff */
[----:B------:R-:W-:Y:S01]  /*dc80*/  FMUL.FTZ R9, R15, R19 ;  /* 0x000000130f097220 */ /* 0x000fe20000410000 */
[----:B------:R-:W-:Y:S01]  /*dc90*/  LOP3.LUT R2, R11, 0xffff0000, RZ, 0xc0, !PT ;  /* 0xffff00000b027812 */ /* 0x000fe200078ec0ff */
[----:B------:R-:W-:Y:S01]  /*dca0*/  IMAD.U32 R5, R10, 0x10000, RZ ;  /* 0x000100000a057824 */ /* 0x000fe200078e00ff */
[----:B------:R-:W-:Y:S01]  /*dcb0*/  LOP3.LUT R8, R8, 0xffff0000, RZ, 0xc0, !PT ;  /* 0xffff000008087812 */ /* 0x000fe200078ec0ff */
[-C--:B------:R-:W-:Y:S01]  /*dcc0*/  FMUL.FTZ R10, R15, R34.reuse ;  /* 0x000000220f0a7220 */ /* 0x080fe20000410000 */
[----:B------:R-:W-:Y:S01]  /*dcd0*/  SHF.L.U32 R15, R22, 0x10, RZ ;  /* 0x00000010160f7819 */ /* 0x000fe200000006ff */
[----:B------:R-:W-:-:S02]  /*dce0*/  FFMA.FTZ R34, R25, R34, R9 ;  /* 0x0000002219227223 */ /* 0x000fc40000010009 */
[C---:B------:R-:W-:Y:S01]  /*dcf0*/  IMAD.U32 R24, R17.reuse, 0x10000, RZ ;  /* 0x0001000011187824 */ /* 0x040fe200078e00ff */
[----:B------:R-:W-:Y:S01]  /*dd00*/  LOP3.LUT R17, R17, 0xffff0000, RZ, 0xc0, !PT ;  /* 0xffff000011117812 */ /* 0x000fe200078ec0ff */
[C---:B------:R-:W-:Y:S02]  /*dd10*/  FMUL.FTZ R11, R14.reuse, R38 ;  /* 0x000000260e0b7220 */ /* 0x040fe40000410000 */
[C---:B------:R-:W-:Y:S02]  /*dd20*/  FMUL.FTZ R9, R3.reuse, R37 ;  /* 0x0000002503097220 */ /* 0x040fe40000410000 */
[----:B------:R-:W-:Y:S02]  /*dd30*/  FMUL.FTZ R3, R3, R36 ;  /* 0x0000002403037220 */ /* 0x000fe40000410000 */
[----:B------:R-:W-:Y:S02]  /*dd40*/  FFMA.FTZ R35, R25, R19, -R10 ;  /* 0x0000001319237223 */ /* 0x000fe4000001080a */
[----:B------:R-:W-:-:S02]  /*dd50*/  FMUL.FTZ R10, R14, R15 ;  /* 0x0000000f0e0a7220 */ /* 0x000fc40000410000 */
        /* <DEDUP_REMOVED lines=43> */
.L_x_988:
[----:B------:R-:W-:Y:S05]  /*e010*/  BSYNC B2 ;  /* 0x0000000000027941 */ /* 0x000fea0003800000 */
.L_x_966:
[----:B-1----:R-:W-:Y:S01]  /*e020*/  IMAD R4, R82, c[0x0][0x208], RZ ;  /* 0x0000820052047a24 */ /* 0x002fe200078e02ff */
[----:B------:R-:W-:Y:S01]  /*e030*/  BAR.SYNC.DEFER_BLOCKING 0x0 ;  /* 0x0000000000007b1d */ /* 0x000fe20000010000 */
[----:B------:R-:W-:Y:S01]  /*e040*/  IMAD.WIDE.U32 R2, R214, c[0x0][0x208], RZ ;  /* 0x00008200d6027a25 */ /* 0x000fe200078e00ff */
[----:B------:R-:W-:Y:S02]  /*e050*/  SHF.L.U64.HI R8, R76, 0x1, R77 ;  /* 0x000000014c087819 */ /* 0x000fe4000001024d */
[----:B------:R-:W-:Y:S01]  /*e060*/  IADD3 R193, R188, 0x20, RZ ;  /* 0x00000020bcc17810 */ /* 0x000fe20007ffe0ff */
[----:B------:R-:W-:Y:S01]  /*e070*/  IMAD R4, R214, c[0x0][0x20c], R4 ;  /* 0x00008300d6047a24 */ /* 0x000fe200078e0204 */
[----:B------:R-:W-:Y:S01]  /*e080*/  SHF.L.U64.HI R9, R211, 0x1, R237 ;  /* 0x00000001d3097819 */ /* 0x000fe200000102ed */
[----:B------:R-:W-:Y:S01]  /*e090*/  IMAD.WIDE.U32 R248, R73, c[0x0][0x210], RZ ;  /* 0x0000840049f87a25 */ /* 0x000fe200078e00ff */
[----:B------:R-:W-:Y:S03]  /*e0a0*/  BSSY B0, `(.L_x_1001) ;  /* 0x0000125000007945 */ /* 0x000fe60003800000 */
[----:B------:R-:W-:-:S02]  /*e0b0*/  IMAD.IADD R3, R3, 0x1, R4 ;  /* 0x0000000103037824 */ /* 0x000fc400078e0204 */
[----:B------:R-:W-:Y:S02]  /*e0c0*/  IMAD R4, R83, c[0x0][0x218], RZ ;  /* 0x0000860053047a24 */ /* 0x000fe400078e02ff */
[----:B------:R-:W-:-:S04]  /*e0d0*/  IMAD.WIDE.U32 R2, R213, c[0x0][0x218], R2 ;  /* 0x00008600d5027a25 */ /* 0x000fc800078e0002 */
[----:B------:R-:W-:Y:S01]  /*e0e0*/  IMAD R4, R213, c[0x0][0x21c], R4 ;  /* 0x00008700d5047a24 */ /* 0x000fe200078e0204 */
[----:B------:R-:W-:Y:S01]  /*e0f0*/  IADD3 R2, P0, R2, R248, RZ ;  /* 0x000000f802027210 */ /* 0x000fe20007f1e0ff */
[----:B------:R-:W-:Y:S02]  /*e100*/  IMAD R247, R73, c[0x0][0x214], R249 ;  /* 0x0000850049f77a24 */ /* 0x000fe400078e02f9 */
[----:B------:R-:W-:Y:S01]  /*e110*/  IMAD.SHL.U32 R6, R76, 0x2, RZ ;  /* 0x000000024c067824 */ /* 0x000fe200078e00ff */
[----:B------:R-:W-:Y:S01]  /*e120*/  LDSM.16.M88.4 R132, [R205] ;  /* 0x00000000cd84783b */ /* 0x000fe20000000200 */
[----:B------:R-:W-:Y:S01]  /*e130*/  IMAD.SHL.U32 R10, R211, 0x2, RZ ;  /* 0x00000002d30a7824 */ /* 0x000fe200078e00ff */
[----:B------:R-:W-:Y:S02]  /*e140*/  IADD3.X R3, R247, R3, R4, P0, !PT ;  /* 0x00000003f7037210 */ /* 0x000fe400007fe404 */
[C---:B------:R-:W-:Y:S01]  /*e150*/  LEA R11, P0, R2.reuse, c[0x0][0x1f8], 0x1 ;  /* 0x00007e00020b7a11 */ /* 0x040fe200078008ff */
[----:B------:R-:W-:Y:S03]  /*e160*/  LDSM.16.M88.4 R136, [R206] ;  /* 0x00000000ce88783b */ /* 0x000fe60000000200 */
[----:B------:R-:W-:Y:S01]  /*e170*/  LEA.HI.X R18, R2, c[0x0][0x1fc], R3, 0x1, P0 ;  /* 0x00007f0002127a11 */ /* 0x000fe200000f0c03 */
[----:B------:R-:W-:Y:S01]  /*e180*/  LDSM.16.M88.4 R164, [R208] ;  /* 0x00000000d0a4783b */ /* 0x000fe20000000200 */
[----:B------:R-:W-:-:S03]  /*e190*/  R2P PR, R102, 0x6 ;  /* 0x0000000666007804 */ /* 0x000fc60000000000 */
[----:B------:R-:W-:Y:S04]  /*e1a0*/  LDSM.16.M88.4 R168, [R207] ;  /* 0x00000000cfa8783b */ /* 0x000fe80000000200 */
[----:B------:R-:W-:Y:S04]  /*e1b0*/  LDSM.16.M88.4 R172, [R205+0x4000] ;  /* 0x00400000cdac783b */ /* 0x000fe80000000200 */
[----:B------:R-:W-:Y:S02]  /*e1c0*/  LDSM.16.M88.4 R176, [R206+0x4000] ;  /* 0x00400000ceb0783b */ /* 0x000fe40000000200 */
[----:B------:R-:W-:-:S02]  /*e1d0*/  @P1 IADD3 R193, R188, -0x20, RZ ;  /* 0xffffffe0bcc11810 */ /* 0x000fc40007ffe0ff */
[----:B------:R-:W-:Y:S02]  /*e1e0*/  LDSM.16.M88.4 R180, [R208+0x4000] ;  /* 0x00400000d0b4783b */ /* 0x000fe40000000200 */
[C---:B------:R-:W-:Y:S02]  /*e1f0*/  IADD3 R194, R193.reuse, 0x3000, RZ ;  /* 0x00003000c1c27810 */ /* 0x040fe40007ffe0ff */
[----:B------:R-:W-:Y:S01]  /*e200*/  LDSM.16.M88.4 R184, [R207+0x4000] ;  /* 0x00400000cfb8783b */ /* 0x000fe20000000200 */
[C---:B------:R-:W-:Y:S02]  /*e210*/  IADD3 R195, R193.reuse, 0x3800, RZ ;  /* 0x00003800c1c37810 */ /* 0x040fe40007ffe0ff */
[C---:B------:R-:W-:Y:S01]  /*e220*/  IADD3 R197, R193.reuse, 0x4800, RZ ;  /* 0x00004800c1c57810 */ /* 0x040fe20007ffe0ff */
[----:B------:R-:W1:Y:S01]  /*e230*/  SHFL.IDX PT, R4, R11, RZ, 0x181f ;  /* 0x00181fff0b047589 */ /* 0x000e6200000e0000 */
[C---:B------:R-:W-:Y:S02]  /*e240*/  IADD3 R198, R193.reuse, 0x5000, RZ ;  /* 0x00005000c1c67810 */ /* 0x040fe40007ffe0ff */
[C---:B------:R-:W-:Y:S01]  /*e250*/  IADD3 R196, R193.reuse, 0x4000, RZ ;  /* 0x00004000c1c47810 */ /* 0x040fe20007ffe0ff */
[----:B------:R-:W-:Y:S01]  /*e260*/  BAR.SYNC.DEFER_BLOCKING 0x0 ;  /* 0x0000000000007b1d */ /* 0x000fe20000010000 */
[----:B------:R-:W-:-:S02]  /*e270*/  IADD3 R199, R193, 0x5800, RZ ;  /* 0x00005800c1c77810 */ /* 0x000fc40007ffe0ff */
[C---:B------:R-:W-:Y:S02]  /*e280*/  IADD3 R204, R193.reuse, 0x2800, RZ ;  /* 0x00002800c1cc7810 */ /* 0x040fe40007ffe0ff */
[C---:B------:R-:W-:Y:S01]  /*e290*/  IADD3 R203, R193.reuse, 0x2000, RZ ;  /* 0x00002000c1cb7810 */ /* 0x040fe20007ffe0ff */
[----:B------:R-:W2:Y:S01]  /*e2a0*/  SHFL.IDX PT, R2, R11, 0x1, 0x181f ;  /* 0x00381f000b027f89 */ /* 0x000ea200000e0000 */
[C---:B------:R-:W-:Y:S02]  /*e2b0*/  IADD3 R202, R193.reuse, 0x1800, RZ ;  /* 0x00001800c1ca7810 */ /* 0x040fe40007ffe0ff */
[C---:B------:R-:W-:Y:S01]  /*e2c0*/  IADD3 R201, R193.reuse, 0x1000, RZ ;  /* 0x00001000c1c97810 */ /* 0x040fe20007ffe0ff */
[----:B------:R-:W3:Y:S01]  /*e2d0*/  SHFL.IDX PT, R5, R18, RZ, 0x181f ;  /* 0x00181fff12057589 */ /* 0x000ee200000e0000 */
[----:B------:R-:W-:-:S03]  /*e2e0*/  IADD3 R200, R193, 0x800, RZ ;  /* 0x00000800c1c87810 */ /* 0x000fc60007ffe0ff */
[----:B------:R-:W4:Y:S01]  /*e2f0*/  SHFL.IDX PT, R3, R18, 0x1, 0x181f ;  /* 0x00381f0012037f89 */ /* 0x000f2200000e0000 */
[C---:B-1----:R-:W-:Y:S02]  /*e300*/  IADD3 R14, P3, R4.reuse, R6, RZ ;  /* 0x00000006040e7210 */ /* 0x042fe40007f7e0ff */
[----:B------:R-:W-:Y:S01]  /*e310*/  IADD3 R4, P0, R4, R10, RZ ;  /* 0x0000000a04047210 */ /* 0x000fe20007f1e0ff */
[----:B------:R-:W-:-:S04]  /*e320*/  DEPBAR.LE SB0, 0x0 ;  /* 0x000080000000791a */ /* 0x000fc80000000000 */
[----:B------:R-:W-:Y:S01]  /*e330*/  BAR.SYNC.DEFER_BLOCKING 0x0 ;  /* 0x0000000000007b1d */ /* 0x000fe20000010000 */
[C---:B--2---:R-:W-:Y:S01]  /*e340*/  IADD3 R16, P1, R2.reuse, R6, RZ ;  /* 0x0000000602107210 */ /* 0x044fe20007f3e0ff */
[--C-:B---3--:R-:W-:Y:S01]  /*e350*/  IMAD.X R15, R5, 0x1, R8.reuse, P3 ;  /* 0x00000001050f7824 */ /* 0x108fe200018e0608 */
[----:B------:R-:W-:Y:S01]  /*e360*/  ISETP.GE.AND P3, PT, R211, c[0x0][0x1d4], PT ;  /* 0x00007500d3007a0c */ /* 0x000fe20003f66270 */
[----:B------:R-:W-:Y:S01]  /*e370*/  IMAD.X R5, R5, 0x1, R9, P0 ;  /* 0x0000000105057824 */ /* 0x000fe200000e0609 */
[----:B------:R-:W-:Y:S01]  /*e380*/  IADD3 R2, P0, R2, R10, RZ ;  /* 0x0000000a02027210 */ /* 0x000fe20007f1e0ff */
[----:B----4-:R-:W-:Y:S01]  /*e390*/  IMAD.X R17, R3, 0x1, R8, P1 ;  /* 0x0000000103117824 */ /* 0x010fe200008e0608 */
[----:B------:R-:W-:-:S03]  /*e3a0*/  ISETP.GE.AND P1, PT, R76, c[0x0][0x1d4], PT ;  /* 0x000075004c007a0c */ /* 0x000fc60003f26270 */
[----:B------:R-:W-:Y:S01]  /*e3b0*/  IMAD.X R3, R3, 0x1, R9, P0 ;  /* 0x0000000103037824 */ /* 0x000fe200000e0609 */
[C---:B------:R-:W-:Y:S01]  /*e3c0*/  ISETP.LT.OR P0, PT, R68.reuse, 0x1, P1 ;  /* 0x000000014400780c */ /* 0x040fe20000f01670 */
[----:B------:R-:W1:Y:S04]  /*e3d0*/  LDSM.16.M88.4 R20, [R188] ;  /* 0x00000000bc14783b */ /* 0x000e680000000200 */
[----:B------:R-:W-:Y:S04]  /*e3e0*/  LDSM.16.M88.4 R36, [R188+0x800] ;  /* 0x00080000bc24783b */ /* 0x000fe80000000200 */
[----:B------:R-:W2:Y:S04]  /*e3f0*/  LDSM.16.M88.4 R40, [R188+0x1000] ;  /* 0x00100000bc28783b */ /* 0x000ea80000000200 */
[----:B------:R-:W-:Y:S04]  /*e400*/  LDSM.16.M88.4 R44, [R188+0x1800] ;  /* 0x00180000bc2c783b */ /* 0x000fe80000000200 */
[----:B------:R-:W-:Y:S04]  /*e410*/  LDSM.16.M88.4 R48, [R188+0x2000] ;  /* 0x00200000bc30783b */ /* 0x000fe80000000200 */
[----:B------:R-:W-:Y:S04]  /*e420*/  LDSM.16.M88.4 R56, [R188+0x2800] ;  /* 0x00280000bc38783b */ /* 0x000fe80000000200 */
[----:B------:R-:W3:Y:S04]  /*e430*/  LDSM.16.M88.4 R28, [R193] ;  /* 0x00000000c11c783b */ /* 0x000ee80000000200 */
[----:B------:R-:W-:Y:S04]  /*e440*/  LDSM.16.M88.4 R52, [R193+0x800] ;  /* 0x00080000c134783b */ /* 0x000fe80000000200 */
[----:B------:R-:W-:Y:S04]  /*e450*/  LDSM.16.M88.4 R64, [R193+0x1000] ;  /* 0x00100000c140783b */ /* 0x000fe80000000200 */
[----:B------:R-:W-:Y:S04]  /*e460*/  LDSM.16.M88.4 R88, [R193+0x1800] ;  /* 0x00180000c158783b */ /* 0x000fe80000000200 */
[----:B------:R-:W-:Y:S01]  /*e470*/  LDSM.16.M88.4 R108, [R193+0x2000] ;  /* 0x00200000c16c783b */ /* 0x000fe20000000200 */
[C---:B-1----:R-:W-:Y:S03]  /*e480*/  HMMA.16816.F32.BF16 R24, R132.reuse, R20, RZ ;  /* 0x000000148418723c */ /* 0x042fe600000418ff */
[----:B------:R-:W-:Y:S04]  /*e490*/  LDSM.16.M88.4 R112, [R193+0x2800] ;  /* 0x00280000c170783b */ /* 0x000fe80000000200 */
[----:B------:R-:W-:Y:S01]  /*e4a0*/  @!PT LDS RZ, [RZ] ;  /* 0x00000000fffff984 */ /* 0x000fe20000000800 */
[----:B------:R-:W-:Y:S01]  /*e4b0*/  @!PT LDS RZ, [RZ] ;  /* 0x00000000fffff984 */ /* 0x000fe20000000800 */
[----:B------:R-:W-:Y:S01]  /*e4c0*/  @!PT LDS RZ, [RZ] ;  /* 0x00000000fffff984 */ /* 0x000fe20000000800 */
[----:B------:R1:W-:Y:S01]  /*e4d0*/  LDGSTS.E.BYPASS.LTC128B.128 [R210+0x100], [R14.64], !P0 ;  /* 0x001000000ed27fae */ /* 0x0003e2000c101d48 */
[----:B------:R-:W-:Y:S01]  /*e4e0*/  ISETP.LT.OR P0, PT, R68, 0x1, P3 ;  /* 0x000000014400780c */ /* 0x000fe20001f01670 */
[C---:B------:R-:W-:Y:S08]  /*e4f0*/  HMMA.16816.F32.BF16 R20, R132.reuse, R22, RZ ;  /* 0x000000168414723c */ /* 0x040ff000000418ff */
[----:B--2---:R-:W-:Y:S04]  /*e500*/  HMMA.16816.F32.BF16 R32, R132, R40, RZ ;  /* 0x000000288420723c */ /* 0x004fe800000418ff */
[----:B------:R2:W-:Y:S04]  /*e510*/  LDGSTS.E.BYPASS.LTC128B.128 [R210+0x3100], [R4.64], !P0 ;  /* 0x0310000004d27fae */ /* 0x0005e8000c101d48 */
[C---:B---3--:R-:W-:Y:S08]  /*e520*/  HMMA.16816.F32.BF16 R92, R136.reuse, R28, R24 ;  /* 0x0000001c885c723c */ /* 0x048ff00000041818 */
[----:B------:R-:W-:Y:S08]  /*e530*/  HMMA.16816.F32.BF16 R96, R136, R30, R20 ;  /* 0x0000001e8860723c */ /* 0x000ff00000041814 */
[C---:B------:R-:W-:Y:S01]  /*e540*/  HMMA.16816.F32.BF16 R28, R132.reuse, R42, RZ ;  /* 0x0000002a841c723c */ /* 0x040fe200000418ff */
[----:B--2---:R-:W1:Y:S07]  /*e550*/  SHFL.IDX PT, R4, R11, 0x2, 0x181f ;  /* 0x00581f000b047f89 */ /* 0x004e6e00000e0000 */
[C---:B------:R-:W-:Y:S01]  /*e560*/  HMMA.16816.F32.BF16 R20, R132.reuse, R46, RZ ;  /* 0x0000002e8414723c */ /* 0x040fe200000418ff */
[----:B------:R-:W2:Y:S07]  /*e570*/  SHFL.IDX PT, R5, R18, 0x2, 0x181f ;  /* 0x00581f0012057f89 */ /* 0x000eae00000e0000 */
[C---:B------:R-:W-:Y:S08]  /*e580*/  HMMA.16816.F32.BF16 R40, R132.reuse, R50, RZ ;  /* 0x000000328428723c */ /* 0x040ff000000418ff */
[----:B------:R-:W-:Y:S01]  /*e590*/  HMMA.16816.F32.BF16 R24, R132, R44, RZ ;  /* 0x0000002c8418723c */ /* 0x000fe200000418ff */
[----:B-1----:R-:W-:-:S07]  /*e5a0*/  IADD3 R14, P0, R4, R6, RZ ;  /* 0x00000006040e7210 */ /* 0x002fce0007f1e0ff */
[----:B------:R-:W-:Y:S01]  /*e5b0*/  HMMA.16816.F32.BF16 R44, R136, R90, R20 ;  /* 0x0000005a882c723c */ /* 0x000fe20000041814 */
[----:B--2---:R-:W-:Y:S01]  /*e5c0*/  IMAD.X R15, R5, 0x1, R8, P0 ;  /* 0x00000001050f7824 */ /* 0x004fe200000e0608 */
[C---:B------:R-:W-:Y:S02]  /*e5d0*/  ISETP.LT.OR P0, PT, R68.reuse, 0x21, P1 ;  /* 0x000000214400780c */ /* 0x040fe40000f01670 */
[----:B------:R-:W-:-:S04]  /*e5e0*/  ISETP.LT.OR P1, PT, R68, 0x41, P1 ;  /* 0x000000414400780c */ /* 0x000fc80000f21670 */
[----:B------:R-:W-:Y:S07]  /*e5f0*/  HMMA.16816.F32.BF16 R20, R136, R110, R40 ;  /* 0x0000006e8814723c */ /* 0x000fee0000041828 */
[----:B------:R1:W-:Y:S01]  /*e600*/  LDGSTS.E.BYPASS.LTC128B.128 [R210+0x1100], [R16.64], !P0 ;  /* 0x0110000010d27fae */ /* 0x0003e2000c101d48 */
[----:B------:R-:W-:-:S05]  /*e610*/  IADD3 R4, P0, R4, R10, RZ ;  /* 0x0000000a04047210 */ /* 0x000fca0007f1e0ff */
[----:B------:R-:W-:Y:S01]  /*e620*/  IMAD.X R5, R5, 0x1, R9, P0 ;  /* 0x0000000105057824 */ /* 0x000fe200000e0609 */
[C---:B------:R-:W-:Y:S11]  /*e630*/  ISETP.LT.OR P0, PT, R68.reuse, 0x21, P3 ;  /* 0x000000214400780c */ /* 0x040ff60001f01670 */
[----:B------:R-:W-:Y:S02]  /*e640*/  @!UPT UIADD3 URZ, URZ, URZ, URZ ;  /* 0x0000003f3f3ff290 */ /* 0x000fe4000fffe03f */
[----:B------:R2:W-:Y:S01]  /*e650*/  LDGSTS.E.BYPASS.LTC128B.128 [R210+0x4100], [R2.64], !P0 ;  /* 0x0410000002d27fae */ /* 0x0005e2000c101d48 */
[----:B------:R-:W-:Y:S02]  /*e660*/  ISETP.LT.OR P0, PT, R68, 0x41, P3 ;  /* 0x000000414400780c */ /* 0x000fe40001f01670 */
[----:B------:R-:W-:Y:S01]  /*e670*/  HMMA.16816.F32.BF16 R68, R136, R64, R32 ;  /* 0x000000408844723c */ /* 0x000fe20000041820 */
[----:B------:R3:W-:Y:S07]  /*e680*/  LDGSTS.E.BYPASS.LTC128B.128 [R210+0x2100], [R14.64], !P1 ;  /* 0x021000000ed27fae */ /* 0x0007ee000c901d48 */
[----:B-1----:R-:W-:Y:S03]  /*e690*/  HMMA.16816.F32.BF16 R16, R132, R36, RZ ;  /* 0x000000248410723c */ /* 0x002fe600000418ff */
[----:B------:R1:W-:Y:S01]  /*e6a0*/  LDGSTS.E.BYPASS.LTC128B.128 [R210+0x5100], [R4.64], !P0 ;  /* 0x0510000004d27fae */ /* 0x0003e2000c101d48 */
[----:B------:R-:W-:-:S03]  /*e6b0*/  ISETP.GT.AND P0, PT, R126, R242, PT ;  /* 0x000000f27e00720c */ /* 0x000fc60003f04270 */
[----:B------:R-:W0:Y:S01]  /*e6c0*/  LDGDEPBAR ;  /* 0x00000000000079af */ /* 0x000e220000000000 */
[----:B------:R-:W-:Y:S01]  /*e6d0*/  HMMA.16816.F32.BF16 R36, R132, R38, RZ ;  /* 0x000000268424723c */ /* 0x000fe200000418ff */
[----:B--2---:R-:W-:-:S07]  /*e6e0*/  IMAD.MOV.U32 R2, RZ, RZ, 0x40 ;  /* 0x00000040ff027424 */ /* 0x004fce00078e00ff */
[----:B------:R-:W-:Y:S01]  /*e6f0*/  HMMA.16816.F32.BF16 R64, R136, R66, R28 ;  /* 0x000000428840723c */ /* 0x000fe2000004181c */
[----:B------:R-:W-:-:S07]  /*e700*/  SEL R2, R2, 0xffffffc0, !P2 ;  /* 0xffffffc002027807 */ /* 0x000fce0005000000 */
[----:B------:R-:W-:Y:S01]  /*e710*/  HMMA.16816.F32.BF16 R104, R136, R52, R16 ;  /* 0x000000348868723c */ /* 0x000fe20000041810 */
[--C-:B------:R-:W-:Y:S02]  /*e720*/  IMAD.IADD R103, R188, 0x1, R2.reuse ;  /* 0x00000001bc677824 */ /* 0x100fe400078e0202 */
[----:B---3--:R-:W-:-:S03]  /*e730*/  IMAD.IADD R15, R194, 0x1, R2 ;  /* 0x00000001c20f7824 */ /* 0x008fc600078e0202 */
[----:B------:R-:W2:Y:S02]  /*e740*/  LDSM.16.M88.4 R72, [R103+0x800] ;  /* 0x000800006748783b */ /* 0x000ea40000000200 */
[C---:B------:R-:W-:Y:S02]  /*e750*/  HMMA.16816.F32.BF16 R16, R132.reuse, R48, RZ ;  /* 0x000000308410723c */ /* 0x040fe400000418ff */
[----:B------:R-:W-:Y:S04]  /*e760*/  LDSM.16.M88.4 R80, [R103] ;  /* 0x000000006750783b */ /* 0x000fe80000000200 */
[----:B------:R-:W-:Y:S02]  /*e770*/  LDSM.16.M88.4 R32, [R103+0x1800] ;  /* 0x001800006720783b */ /* 0x000fe40000000200 */
[C---:B------:R-:W-:Y:S02]  /*e780*/  HMMA.16816.F32.BF16 R48, R132.reuse, R56, RZ ;  /* 0x000000388430723c */ /* 0x040fe400000418ff */
[----:B------:R-:W-:Y:S04]  /*e790*/  LDSM.16.M88.4 R28, [R103+0x2000] ;  /* 0x00200000671c783b */ /* 0x000fe80000000200 */
[----:B------:R-:W-:Y:S02]  /*e7a0*/  LDSM.16.M88.4 R40, [R103+0x2800] ;  /* 0x002800006728783b */ /* 0x000fe40000000200 */
[----:B------:R-:W-:Y:S08]  /*e7b0*/  HMMA.16816.F32.BF16 R56, R132, R58, RZ ;  /* 0x0000003a8438723c */ /* 0x000ff000000418ff */
[C---:B------:R-:W-:Y:S01]  /*e7c0*/  HMMA.16816.F32.BF16 R84, R136.reuse, R54, R36 ;  /* 0x000000368854723c */ /* 0x040fe20000041824 */
[----:B------:R-:W3:Y:S07]  /*e7d0*/  LDSM.16.M88.4 R36, [R103+0x1000] ;  /* 0x001000006724783b */ /* 0x000eee0000000200 */
[C---:B------:R-:W-:Y:S08]  /*e7e0*/  HMMA.16816.F32.BF16 R52, R136.reuse, R88, R24 ;  /* 0x000000588834723c */ /* 0x040ff00000041818 */
[C---:B------:R-:W-:Y:S08]  /*e7f0*/  HMMA.16816.F32.BF16 R24, R136.reuse, R108, R16 ;  /* 0x0000006c8818723c */ /* 0x040ff00000041810 */
[C---:B------:R-:W-:Y:S08]  /*e800*/  HMMA.16816.F32.BF16 R16, R136.reuse, R112, R48 ;  /* 0x000000708810723c */ /* 0x040ff00000041830 */
[----:B------:R-:W-:Y:S01]  /*e810*/  HMMA.16816.F32.BF16 R88, R136, R114, R56 ;  /* 0x000000728858723c */ /* 0x000fe20000041838 */
[----:B------:R-:W-:Y:S07]  /*e820*/  LDSM.16.M88.4 R56, [R15+-0x2000] ;  /* 0xffe000000f38783b */ /* 0x000fee0000000200 */
[C---:B--2---:R-:W-:Y:S08]  /*e830*/  HMMA.16816.F32.BF16 R112, R164.reuse, R72, R104 ;  /* 0x00000048a470723c */ /* 0x044ff00000041868 */
[C---:B------:R-:W-:Y:S01]  /*e840*/  HMMA.16816.F32.BF16 R108, R164.reuse, R74, R84 ;  /* 0x0000004aa46c723c */ /* 0x040fe20000041854 */
[----:B------:R-:W-:Y:S07]  /*e850*/  LDSM.16.M88.4 R72, [R15+-0x2800] ;  /* 0xffd800000f48783b */ /* 0x000fee0000000200 */
[C---:B---3--:R-:W-:Y:S08]  /*e860*/  HMMA.16816.F32.BF16 R104, R164.reuse, R36, R68 ;  /* 0x00000024a468723c */ /* 0x048ff00000041844 */
[C---:B------:R-:W-:Y:S08]  /*e870*/  HMMA.16816.F32.BF16 R92, R164.reuse, R80, R92 ;  /* 0x00000050a45c723c */ /* 0x040ff0000004185c */
[C---:B------:R-:W-:Y:S01]  /*e880*/  HMMA.16816.F32.BF16 R96, R164.reuse, R82, R96 ;  /* 0x00000052a460723c */ /* 0x040fe20000041860 */
[----:B------:R-:W2:Y:S07]  /*e890*/  LDSM.16.M88.4 R80, [R15+-0x3000] ;  /* 0xffd000000f50783b */ /* 0x000eae0000000200 */
[C---:B------:R-:W-:Y:S01]  /*e8a0*/  HMMA.16816.F32.BF16 R84, R164.reuse, R38, R64 ;  /* 0x00000026a454723c */ /* 0x040fe20000041840 */
[----:B------:R-:W-:Y:S07]  /*e8b0*/  LDSM.16.M88.4 R36, [R15+-0x800] ;  /* 0xfff800000f24783b */ /* 0x000fee0000000200 */
[C---:B------:R-:W-:Y:S08]  /*e8c0*/  HMMA.16816.F32.BF16 R68, R164.reuse, R32, R52 ;  /* 0x00000020a444723c */ /* 0x040ff00000041834 */
[C---:B------:R-:W-:Y:S01]  /*e8d0*/  HMMA.16816.F32.BF16 R64, R164.reuse, R34, R44 ;  /* 0x00000022a440723c */ /* 0x040fe2000004182c */
[----:B------:R-:W3:Y:S07]  /*e8e0*/  LDSM.16.M88.4 R44, [R15+-0x1800] ;  /* 0xffe800000f2c783b */ /* 0x000eee0000000200 */
[C---:B------:R-:W-:Y:S01]  /*e8f0*/  HMMA.16816.F32.BF16 R52, R164.reuse, R28, R24 ;  /* 0x0000001ca434723c */ /* 0x040fe20000041818 */
[----:B------:R-:W-:Y:S07]  /*e900*/  LDSM.16.M88.4 R24, [R188+0x3000] ;  /* 0x00300000bc18783b */ /* 0x000fee0000000200 */
[C---:B------:R-:W-:Y:S08]  /*e910*/  HMMA.16816.F32.BF16 R48, R164.reuse, R30, R20 ;  /* 0x0000001ea430723c */ /* 0x040ff00000041814 */
[C---:B------:R-:W-:Y:S08]  /*e920*/  HMMA.16816.F32.BF16 R32, R164.reuse, R40, R16 ;  /* 0x00000028a420723c */ /* 0x040ff00000041810 */
[----:B------:R-:W-:Y:S01]  /*e930*/  HMMA.16816.F32.BF16 R28, R164, R42, R88 ;  /* 0x0000002aa41c723c */ /* 0x000fe20000041858 */
[----:B------:R-:W4:Y:S07]  /*e940*/  LDSM.16.M88.4 R40, [R15+-0x1000] ;  /* 0xfff000000f28783b */ /* 0x000f2e0000000200 */
[C---:B--2---:R-:W-:Y:S08]  /*e950*/  HMMA.16816.F32.BF16 R20, R168.reuse, R80, R92 ;  /* 0x00000050a814723c */ /* 0x044ff0000004185c */
[C---:B------:R-:W-:Y:S08]  /*e960*/  HMMA.16816.F32.BF16 R16, R168.reuse, R82, R96 ;  /* 0x00000052a810723c */ /* 0x040ff00000041860 */
[C---:B------:R-:W-:Y:S01]  /*e970*/  HMMA.16816.F32.BF16 R80, R168.reuse, R72, R112 ;  /* 0x00000048a850723c */ /* 0x040fe20000041870 */
[----:B------:R-:W2:Y:S07]  /*e980*/  LDSM.16.M88.4 R112, [R188+0x3800] ;  /* 0x00380000bc70783b */ /* 0x000eae0000000200 */
[C---:B---3--:R-:W-:Y:S08]  /*e990*/  HMMA.16816.F32.BF16 R96, R168.reuse, R44, R68 ;  /* 0x0000002ca860723c */ /* 0x048ff00000041844 */
[C---:B------:R-:W-:Y:S01]  /*e9a0*/  HMMA.16816.F32.BF16 R88, R168.reuse, R56, R104 ;  /* 0x00000038a858723c */ /* 0x040fe20000041868 */
[----:B------:R-:W3:Y:S07]  /*e9b0*/  LDSM.16.M88.4 R104, [R188+0x4000] ;  /* 0x00400000bc68783b */ /* 0x000eee0000000200 */
[C---:B------:R-:W-:Y:S08]  /*e9c0*/  HMMA.16816.F32.BF16 R84, R168.reuse, R58, R84 ;  /* 0x0000003aa854723c */ /* 0x040ff00000041854 */
[C---:B----4-:R-:W-:Y:S08]  /*e9d0*/  HMMA.16816.F32.BF16 R68, R168.reuse, R40, R52 ;  /* 0x00000028a844723c */ /* 0x050ff00000041834 */
[C---:B------:R-:W-:Y:S08]  /*e9e0*/  HMMA.16816.F32.BF16 R56, R168.reuse, R42, R48 ;  /* 0x0000002aa838723c */ /* 0x040ff00000041830 */
[C---:B------:R-:W-:Y:S01]  /*e9f0*/  HMMA.16816.F32.BF16 R52, R168.reuse, R36, R32 ;  /* 0x00000024a834723c */ /* 0x040fe20000041820 */
[----:B------:R-:W4:Y:S07]  /*ea00*/  LDSM.16.M88.4 R32, [R188+0x5000] ;  /* 0x00500000bc20783b */ /* 0x000f2e0000000200 */
[C---:B------:R-:W-:Y:S01]  /*ea10*/  HMMA.16816.F32.BF16 R48, R168.reuse, R38, R28 ;  /* 0x00000026a830723c */ /* 0x040fe2000004181c */
[----:B------:R-:W5:Y:S04]  /*ea20*/  LDSM.16.M88.4 R28, [R188+0x5800] ;  /* 0x00580000bc1c783b */ /* 0x000f680000000200 */
[----:B------:R-:W-:Y:S03]  /*ea30*/  LDSM.16.M88.4 R36, [R195] ;  /* 0x00000000c324783b */ /* 0x000fe60000000200 */
[C---:B------:R-:W-:Y:S01]  /*ea40*/  HMMA.16816.F32.BF16 R92, R168.reuse, R74, R108 ;  /* 0x0000004aa85c723c */ /* 0x040fe2000004186c */
[----:B------:R-:W1:Y:S07]  /*ea50*/  LDSM.16.M88.4 R108, [R188+0x4800] ;  /* 0x00480000bc6c783b */ /* 0x000e6e0000000200 */
[----:B------:R-:W-:Y:S08]  /*ea60*/  HMMA.16816.F32.BF16 R72, R168, R46, R64 ;  /* 0x0000002ea848723c */ /* 0x000ff00000041840 */
[C---:B------:R-:W-:Y:S08]  /*ea70*/  HMMA.16816.F32.BF16 R44, R172.reuse, R24, R20 ;  /* 0x00000018ac2c723c */ /* 0x040ff00000041814 */
[C---:B------:R-:W-:Y:S01]  /*ea80*/  HMMA.16816.F32.BF16 R20, R172.reuse, R26, R16 ;  /* 0x0000001aac14723c */ /* 0x040fe20000041810 */
[----:B------:R-:W1:Y:S07]  /*ea90*/  LDSM.16.M88.4 R24, [R194] ;  /* 0x00000000c218783b */ /* 0x000e6e0000000200 */
[C---:B--2---:R-:W-:Y:S08]  /*eaa0*/  HMMA.16816.F32.BF16 R40, R172.reuse, R114, R92 ;  /* 0x00000072ac28723c */ /* 0x044ff0000004185c */
[C---:B---3--:R-:W-:Y:S08]  /*eab0*/  HMMA.16816.F32.BF16 R64, R172.reuse, R104, R88 ;  /* 0x00000068ac40723c */ /* 0x048ff00000041858 */
[C---:B------:R-:W-:Y:S01]  /*eac0*/  HMMA.16816.F32.BF16 R92, R172.reuse, R106, R84 ;  /* 0x0000006aac5c723c */ /* 0x040fe20000041854 */
[----:B------:R-:W2:Y:S04]  /*ead0*/  LDSM.16.M88.4 R104, [R197] ;  /* 0x00000000c568783b */ /* 0x000ea80000000200 */
[----:B------:R-:W-:Y:S03]  /*eae0*/  LDSM.16.M88.4 R84, [R196] ;  /* 0x00000000c454783b */ /* 0x000fe60000000200 */
[C---:B------:R-:W-:Y:S08]  /*eaf0*/  HMMA.16816.F32.BF16 R16, R172.reuse, R112, R80 ;  /* 0x00000070ac10723c */ /* 0x040ff00000041850 */
[C---:B----4-:R-:W-:Y:S01]  /*eb00*/  HMMA.16816.F32.BF16 R116, R172.reuse, R34, R56 ;  /* 0x00000022ac74723c */ /* 0x050fe20000041838 */
[----:B------:R-:W3:Y:S07]  /*eb10*/  LDSM.16.M88.4 R56, [R198] ;  /* 0x00000000c638783b */ /* 0x000eee0000000200 */
[C---:B-----5:R-:W-:Y:S01]  /*eb20*/  HMMA.16816.F32.BF16 R112, R172.reuse, R28, R52 ;  /* 0x0000001cac70723c */ /* 0x060fe20000041834 */
[----:B------:R-:W4:Y:S07]  /*eb30*/  LDSM.16.M88.4 R52, [R199] ;  /* 0x00000000c734783b */ /* 0x000f2e0000000200 */
[C---:B-1----:R-:W-:Y:S08]  /*eb40*/  HMMA.16816.F32.BF16 R96, R172.reuse, R108, R96 ;  /* 0x0000006cac60723c */ /* 0x042ff00000041860 */
[C---:B------:R-:W-:Y:S08]  /*eb50*/  HMMA.16816.F32.BF16 R108, R172.reuse, R110, R72 ;  /* 0x0000006eac6c723c */ /* 0x040ff00000041848 */
[----:B------:R-:W-:Y:S01]  /*eb60*/  HMMA.16816.F32.BF16 R88, R172, R30, R48 ;  /* 0x0000001eac58723c */ /* 0x000fe20000041830 */
[----:B------:R-:W1:Y:S07]  /*eb70*/  LDSM.16.M88.4 R48, [R103+0x3000] ;  /* 0x003000006730783b */ /* 0x000e6e0000000200 */
[----:B------:R-:W-:Y:S01]  /*eb80*/  HMMA.16816.F32.BF16 R80, R176, R24, R44 ;  /* 0x00000018b050723c */ /* 0x000fe2000004182c */
[----:B------:R-:W5:Y:S07]  /*eb90*/  LDSM.16.M88.4 R44, [R103+0x3800] ;  /* 0x00380000672c783b */ /* 0x000f6e0000000200 */
[----:B------:R-:W-:Y:S08]  /*eba0*/  HMMA.16816.F32.BF16 R120, R172, R32, R68 ;  /* 0x00000020ac78723c */ /* 0x000ff00000041844 */
[C---:B------:R-:W-:Y:S08]  /*ebb0*/  HMMA.16816.F32.BF16 R68, R176.reuse, R36, R16 ;  /* 0x00000024b044723c */ /* 0x040ff00000041810 */
[C---:B------:R-:W-:Y:S01]  /*ebc0*/  HMMA.16816.F32.BF16 R32, R176.reuse, R38, R40 ;  /* 0x00000026b020723c */ /* 0x040fe20000041828 */
[----:B------:R-:W1:Y:S04]  /*ebd0*/  LDSM.16.M88.4 R40, [R103+0x4000] ;  /* 0x004000006728783b */ /* 0x000e680000000200 */
[----:B------:R-:W1:Y:S03]  /*ebe0*/  LDSM.16.M88.4 R36, [R103+0x4800] ;  /* 0x004800006724783b */ /* 0x000e660000000200 */
[C---:B------:R-:W-:Y:S08]  /*ebf0*/  HMMA.16816.F32.BF16 R72, R176.reuse, R26, R20 ;  /* 0x0000001ab048723c */ /* 0x040ff00000041814 */
[C---:B--2---:R-:W-:Y:S08]  /*ec00*/  HMMA.16816.F32.BF16 R16, R176.reuse, R106, R108 ;  /* 0x0000006ab010723c */ /* 0x044ff0000004186c */
[C---:B---3--:R-:W-:Y:S08]  /*ec10*/  HMMA.16816.F32.BF16 R108, R176.reuse, R58, R116 ;  /* 0x0000003ab06c723c */ /* 0x048ff00000041874 */
[C---:B------:R-:W-:Y:S08]  /*ec20*/  HMMA.16816.F32.BF16 R28, R176.reuse, R84, R64 ;  /* 0x00000054b01c723c */ /* 0x040ff00000041840 */
[C---:B------:R-:W-:Y:S08]  /*ec30*/  HMMA.16816.F32.BF16 R24, R176.reuse, R86, R92 ;  /* 0x00000056b018723c */ /* 0x040ff0000004185c */
[C---:B------:R-:W-:Y:S01]  /*ec40*/  HMMA.16816.F32.BF16 R20, R176.reuse, R104, R96 ;  /* 0x00000068b014723c */ /* 0x040fe20000041860 */
[----:B------:R-:W2:Y:S07]  /*ec50*/  LDSM.16.M88.4 R96, [R103+0x5000] ;  /* 0x005000006760783b */ /* 0x000eae0000000200 */
[C---:B----4-:R-:W-:Y:S01]  /*ec60*/  HMMA.16816.F32.BF16 R116, R176.reuse, R54, R88 ;  /* 0x00000036b074723c */ /* 0x050fe20000041858 */
[----:B------:R-:W3:Y:S07]  /*ec70*/  LDSM.16.M88.4 R88, [R103+0x5800] ;  /* 0x005800006758783b */ /* 0x000eee0000000200 */
[C---:B------:R-:W-:Y:S01]  /*ec80*/  HMMA.16816.F32.BF16 R64, R176.reuse, R56, R120 ;  /* 0x00000038b040723c */ /* 0x040fe20000041878 */
[----:B------:R-:W-:Y:S07]  /*ec90*/  LDSM.16.M88.4 R56, [R15] ;  /* 0x000000000f38783b */ /* 0x000fee0000000200 */
[----:B------:R-:W-:Y:S01]  /*eca0*/  HMMA.16816.F32.BF16 R120, R176, R52, R112 ;  /* 0x00000034b078723c */ /* 0x000fe20000041870 */
        /* <DEDUP_REMOVED lines=8> */
[C---:B------:R-:W-:Y:S01]  /*ed30*/  HMMA.16816.F32.BF16 R72, R180.reuse, R42, R24 ;  /* 0x0000002ab448723c */ /* 0x040fe20000041818 */
[----:B------:R-:W1:Y:S07]  /*ed40*/  LDSM.16.M88.4 R40, [R15+0x2000] ;  /* 0x002000000f28783b */ /* 0x000e6e0000000200 */
[C---:B------:R-:W-:Y:S08]  /*ed50*/  HMMA.16816.F32.BF16 R68, R180.reuse, R36, R20 ;  /* 0x00000024b444723c */ /* 0x040ff00000041814 */
[----:B------:R-:W-:Y:S01]  /*ed60*/  HMMA.16816.F32.BF16 R32, R180, R38, R16 ;  /* 0x00000026b420723c */ /* 0x000fe20000041810 */
[----:B------:R-:W1:Y:S01]  /*ed70*/  LDSM.16.M88.4 R36, [R15+0x2800] ;  /* 0x002800000f24783b */ /* 0x000e620000000200 */
[----:B------:R-:W-:-:S06]  /*ed80*/  DEPBAR.LE SB0, 0x0 ;  /* 0x000080000000791a */ /* 0x000fcc0000000000 */
[C---:B--2---:R-:W-:Y:S08]  /*ed90*/  HMMA.16816.F32.BF16 R28, R180.reuse, R96, R64 ;  /* 0x00000060b41c723c */ /* 0x044ff00000041840 */
[C---:B---3--:R-:W-:Y:S08]  /*eda0*/  HMMA.16816.F32.BF16 R20, R180.reuse, R88, R120 ;  /* 0x00000058b414723c */ /* 0x048ff00000041878 */
[C---:B------:R-:W-:Y:S08]  /*edb0*/  HMMA.16816.F32.BF16 R24, R180.reuse, R98, R108 ;  /* 0x00000062b418723c */ /* 0x040ff0000004186c */
[----:B------:R-:W-:Y:S08]  /*edc0*/  HMMA.16816.F32.BF16 R16, R180, R90, R116 ;  /* 0x0000005ab410723c */ /* 0x000ff00000041874 */
[C---:B----4-:R-:W-:Y:S08]  /*edd0*/  HMMA.16816.F32.BF16 R92, R184.reuse, R52, R92 ;  /* 0x00000034b85c723c */ /* 0x050ff0000004185c */
[C---:B------:R-:W-:Y:S08]  /*ede0*/  HMMA.16816.F32.BF16 R88, R184.reuse, R54, R84 ;  /* 0x00000036b858723c */ /* 0x040ff00000041854 */
        /* <DEDUP_REMOVED lines=15> */
[----:B------:R-:W-:-:S02]  /*eee0*/  IADD3 R3, R0, R125, R130 ;  /* 0x0000007d00037210 */ /* 0x000fc40007ffe082 */
[----:B------:R-:W-:Y:S02]  /*eef0*/  ISETP.GT.AND P4, PT, R0, 0x5f, PT ;  /* 0x0000005f0000780c */ /* 0x000fe40003f84270 */
        /* <DEDUP_REMOVED lines=26> */
.L_x_1145:
[----:B------:R-:W-:Y:S05]  /*f0a0*/  BRA.DIV ~URZ, `(.L_x_1004) ;  /* 0x00012b927f007947 */ /* 0x000fea000b800000 */
[----:B------:R-:W3:Y:S01]  /*f0b0*/  SHFL.IDX PT, R2, R11, RZ, 0x181f ;  /* 0x00181fff0b027589 */ /* 0x000ee200000e0000 */
[----:B------:R-:W-:Y:S02]  /*f0c0*/  ISETP.GE.AND P3, PT, R76, c[0x0][0x1d4], PT ;  /* 0x000075004c007a0c */ /* 0x000fe40003f66270 */
[----:B------:R-:W-:Y:S01]  /*f0d0*/  ISETP.GE.AND P1, PT, R211, c[0x0][0x1d4], PT ;  /* 0x00007500d3007a0c */ /* 0x000fe20003f26270 */
[----:B------:R-:W4:Y:S04]  /*f0e0*/  SHFL.IDX PT, R5, R11, 0x1, 0x181f ;  /* 0x00381f000b057f89 */ /* 0x000f2800000e0000 */
[----:B------:R-:W5:Y:S01]  /*f0f0*/  SHFL.IDX PT, R21, R4, 0x1, 0x181f ;  /* 0x00381f0004157f89 */ /* 0x000f6200000e0000 */
[----:B---3--:R-:W-:-:S02]  /*f100*/  IADD3 R18, P0, R2, R6, RZ ;  /* 0x0000000602127210 */ /* 0x008fc40007f1e0ff */
[----:B------:R-:W-:-:S03]  /*f110*/  IADD3 R16, P2, R2, R10, RZ ;  /* 0x0000000a02107210 */ /* 0x000fc60007f5e0ff */
[C-C-:B--2---:R-:W-:Y:S01]  /*f120*/  IMAD.X R19, R14.reuse, 0x1, R8.reuse, P0 ;  /* 0x000000010e137824 */ /* 0x144fe200000e0608 */
[----:B----4-:R-:W-:Y:S01]  /*f130*/  IADD3 R2, P0, R5, R6, RZ ;  /* 0x0000000605027210 */ /* 0x010fe20007f1e0ff */
[--C-:B------:R-:W-:Y:S01]  /*f140*/  IMAD.X R17, R14, 0x1, R9.reuse, P2 ;  /* 0x000000010e117824 */ /* 0x100fe200010e0609 */
[----:B------:R-:W-:Y:S02]  /*f150*/  SEL R14, RZ, 0x10, P1 ;  /* 0x00000010ff0e7807 */ /* 0x000fe40000800000 */
[----:B------:R2:W-:Y:S01]  /*f160*/  LDGSTS.E.BYPASS.LTC128B.128 [R210+0x8100], [R18.64], !P3 ;  /* 0x0810000012d27fae */ /* 0x0005e2000d901d48 */
[----:B-----5:R-:W-:Y:S01]  /*f170*/  IMAD.X R3, R21, 0x1, R8, P0 ;  /* 0x0000000115037824 */ /* 0x020fe200000e0608 */
[----:B------:R-:W-:Y:S02]  /*f180*/  IADD3 R20, P0, R5, R10, RZ ;  /* 0x0000000a05147210 */ /* 0x000fe40007f1e0ff */
[----:B------:R3:W-:Y:S03]  /*f190*/  LDGSTS.E.BYPASS.LTC128B.128 [R210+0xb100], [R16.64], !P1 ;  /* 0x0b10000010d27fae */ /* 0x0007e6000c901d48 */
[----:B------:R-:W-:Y:S01]  /*f1a0*/  IMAD.X R21, R21, 0x1, R9, P0 ;  /* 0x0000000115157824 */ /* 0x000fe200000e0609 */
[----:B------:R4:W-:Y:S04]  /*f1b0*/  LDGSTS.E.BYPASS.LTC128B.128 [R210+0x9100], [R2.64], !P3 ;  /* 0x0910000002d27fae */ /* 0x0009e8000d901d48 */
[----:B------:R2:W-:Y:S04]  /*f1c0*/  LDGSTS.E.BYPASS.LTC128B.128 [R210+0xc100], [R20.64], !P1 ;  /* 0x0c10000014d27fae */ /* 0x0005e8000c901d48 */
[----:B---3--:R2:W3:Y:S01]  /*f1d0*/  SHFL.IDX PT, R17, R4, 0x2, 0x181f ;  /* 0x00581f0004117f89 */ /* 0x0084e200000e0000 */
[----:B------:R-:W-:-:S03]  /*f1e0*/  SEL R16, RZ, 0x10, P3 ;  /* 0x00000010ff107807 */ /* 0x000fc60001800000 */
[----:B----4-:R2:W4:Y:S04]  /*f1f0*/  SHFL.IDX PT, R2, R11, 0x2, 0x181f ;  /* 0x00581f000b027f89 */ /* 0x01052800000e0000 */
.L_x_1146:
[----:B------:R-:W-:Y:S02]  /*f200*/  IADD3 R3, -R16, 0x10, RZ ;  /* 0x0000001010037810 */ /* 0x000fe40007ffe1ff */
[----:B------:R-:W-:Y:S02]  /*f210*/  IADD3 R5, -R14, 0x10, RZ ;  /* 0x000000100e057810 */ /* 0x000fe40007ffe1ff */
[----:B------:R-:W-:Y:S02]  /*f220*/  LOP3.LUT R3, R3, 0xf, RZ, 0xc0, !PT ;  /* 0x0000000f03037812 */ /* 0x000fe400078ec0ff */
[----:B------:R-:W-:Y:S02]  /*f230*/  ISETP.NE.U32.AND P2, PT, R16, RZ, PT ;  /* 0x000000ff1000720c */ /* 0x000fe40003f45070 */
[----:B-12-4-:R-:W-:Y:S02]  /*f240*/  IADD3 R4, P1, P0, R3, R2, R6 ;  /* 0x0000000203047210 */ /* 0x016fe4000783e006 */
[----:B------:R-:W-:-:S02]  /*f250*/  LOP3.LUT R3, R5, 0xf, RZ, 0xc0, !PT ;  /* 0x0000000f05037812 */ /* 0x000fc400078ec0ff */
[----:B---3--:R-:W-:Y:S02]  /*f260*/  IADD3.X R5, RZ, R17, R8, P1, P0 ;  /* 0x00000011ff057210 */ /* 0x008fe40000fe0408 */
        /* <DEDUP_REMOVED lines=8> */
.L_x_1002:
[----:B------:R-:W-:Y:S05]  /*f2f0*/  BSYNC B0 ;  /* 0x0000000000007941 */ /* 0x000fea0003800000 */
.L_x_1001:
[----:B-1----:R-:W2:Y:S01]  /*f300*/  LDL R3, [R1+0xc] ;  /* 0x00000c0001037983 */ /* 0x002ea20000100800 */
[----:B------:R-:W-:-:S03]  /*f310*/  IMAD.MOV.U32 R4, RZ, RZ, c[0x0][0x2c4] ;  /* 0x0000b100ff047624 */ /* 0x000fc600078e00ff */
[----:B------:R-:W2:Y:S02]  /*f320*/  LDL R2, [R1+0x14] ;  /* 0x0000140001027983 */ /* 0x000ea40000100800 */
[----:B------:R-:W-:Y:S01]  /*f330*/  ISETP.NE.AND P0, PT, R4, 0x1, PT ;  /* 0x000000010400780c */ /* 0x000fe20003f05270 */
[----:B------:R-:W-:Y:S01]  /*f340*/  ULDC UR4, c[0x0][0x324] ;  /* 0x0000c90000047ab9 */ /* 0x000fe20000000800 */
[----:B------:R-:W0:Y:S01]  /*f350*/  LDGDEPBAR ;  /* 0x00000000000079af */ /* 0x000e220000000000 */
[----:B------:R-:W-:Y:S01]  /*f360*/  ULOP3.LUT UR4, URZ, UR4, URZ, 0x33, !UPT ;  /* 0x000000043f047292 */ /* 0x000fe2000f8e333f */
[----:B------:R-:W-:Y:S01]  /*f370*/  IMAD.IADD R10, R124, 0x1, -R245 ;  /* 0x000000017c0a7824 */ /* 0x000fe200078e0af5 */
[C---:B------:R-:W-:Y:S01]  /*f380*/  IADD3 R11, -R245.reuse, R61, RZ ;  /* 0x0000003df50b7210 */ /* 0x040fe20007ffe1ff */
[----:B--2---:R-:W-:Y:S01]  /*f390*/  IMAD.IADD R2, R2, 0x1, R3 ;  /* 0x0000000102027824 */ /* 0x004fe200078e0203 */
[----:B------:R-:W-:-:S06]  /*f3a0*/  IADD3 R3, -R245, 0x1, R124 ;  /* 0x00000001f5037810 */ /* 0x000fcc0007ffe17c */
[----:B------:R-:W-:-:S04]  /*f3b0*/  @P0 IMAD.HI.U32 R4, R2, c[0x0][0x2c8], RZ ;  /* 0x0000b20002040a27 */ /* 0x000fc800078e00ff */
[----:B------:R-:W-:Y:S01]  /*f3c0*/  IMAD.MOV.U32 R6, RZ, RZ, R2 ;  /* 0x000000ffff067224 */ /* 0x000fe200078e0002 */
[----:B------:R-:W-:-:S04]  /*f3d0*/  IADD3 R2, R3, -R243, RZ ;  /* 0x800000f303027210 */ /* 0x000fc80007ffe0ff */
[C---:B------:R-:W-:Y:S02]  /*f3e0*/  IADD3 R9, R2.reuse, UR4, RZ ;  /* 0x0000000402097c10 */ /* 0x040fe4000fffe0ff */
[----:B------:R-:W-:Y:S02]  /*f3f0*/  @P0 SHF.R.U32.HI R6, RZ, c[0x0][0x2cc], R4 ;  /* 0x0000b300ff060a19 */ /* 0x000fe40000011604 */
[----:B------:R-:W-:Y:S01]  /*f400*/  IADD3 R8, R2, c[0x0][0x328], RZ ;  /* 0x0000ca0002087a10 */ /* 0x000fe20007ffe0ff */
[----:B------:R-:W-:Y:S05]  /*f410*/  BRA.DIV ~URZ, `(.L_x_1005) ;  /* 0x00012bb27f007947 */ /* 0x000fea000b800000 */
[----:B------:R1:W2:Y:S02]  /*f420*/  SHFL.IDX PT, R4, R6, RZ, 0x1c1f ;  /* 0x001c1fff06047589 */ /* 0x0002a400000e0000 */
.L_x_1147:
[----:B------:R-:W-:Y:S01]  /*f430*/  IMAD.MOV.U32 R2, RZ, RZ, c[0x0][0x32c] ;  /* 0x0000cb00ff027624 */ /* 0x000fe200078e00ff */
[----:B--2---:R-:W-:-:S04]  /*f440*/  IADD3 R3, R8, R4, RZ ;  /* 0x0000000408037210 */ /* 0x004fc80007ffe0ff */
[----:B------:R-:W-:Y:S01]  /*f450*/  ISETP.GE.AND P0, PT, R2, 0x1, PT ;  /* 0x000000010200780c */ /* 0x000fe20003f06270 */
[----:B------:R-:W-:Y:S01]  /*f460*/  IMAD.IADD R2, R9, 0x1, R4 ;  /* 0x0000000109027824 */ /* 0x000fe200078e0204 */
[----:B------:R-:W-:-:S11]  /*f470*/  IMNMX R3, R10, R3, PT ;  /* 0x000000030a037217 */ /* 0x000fd60003800200 */
        /* <DEDUP_REMOVED lines=12> */
.L_x_1008:
[----:B------:R-:W-:-:S04]  /*f540*/  MOV R5, c[0x0][0x32c] ;  /* 0x0000cb0000057a02 */ /* 0x000fc80000000f00 */
[----:B------:R-:W-:-:S13]  /*f550*/  ISETP.NE.AND P0, PT, R5, 0x1, PT ;  /* 0x000000010500780c */ /* 0x000fda0003f05270 */
[----:B------:R-:W-:-:S05]  /*f560*/  @P0 IMAD.HI.U32 R5, R4, c[0x0][0x330], RZ ;  /* 0x0000cc0004050a27 */ /* 0x000fca00078e00ff */
[----:B------:R-:W-:Y:S02]  /*f570*/  @P0 SHF.R.U32.HI R4, RZ, c[0x0][0x334], R5 ;  /* 0x0000cd00ff040a19 */ /* 0x000fe40000011605 */
.L_x_1009:
[----:B------:R-:W-:Y:S05]  /*f580*/  BSYNC B0 ;  /* 0x0000000000007941 */ /* 0x000fea0003800000 */
.L_x_1007:
[----:B------:R-:W-:-:S05]  /*f590*/  IMAD R4, R4, c[0x0][0x32c], R11 ;  /* 0x0000cb0004047a24 */ /* 0x000fca00078e020b */
[----:B------:R-:W-:Y:S02]  /*f5a0*/  IADD3 R5, R4, c[0x0][0x32c], RZ ;  /* 0x0000cb0004057a10 */ /* 0x000fe40007ffe0ff */
[----:B------:R-:W-:Y:S02]  /*f5b0*/  IMNMX R2, R2, R4, !PT ;  /* 0x0000000402027217 */ /* 0x000fe40007800200 */
[----:B------:R-:W-:Y:S02]  /*f5c0*/  IMNMX R3, R3, R5, PT ;  /* 0x0000000503037217 */ /* 0x000fe40003800200 */
.L_x_1006:
        /* <DEDUP_REMOVED lines=134> */
.L_x_1148:
[----:B------:R-:W-:Y:S01]  /*fe30*/  IMAD.MOV.U32 R2, RZ, RZ, c[0x0][0x32c] ;  /* 0x0000cb00ff027624 */ /* 0x000fe200078e00ff */
[----:B---3--:R-:W-:-:S04]  /*fe40*/  IADD3 R3, R8, R4, RZ ;  /* 0x0000000408037210 */ /* 0x008fc80007ffe0ff */
        /* <DEDUP_REMOVED lines=15> */
.L_x_1013:
[----:B------:R-:W-:-:S04]  /*ff40*/  MOV R5, c[0x0][0x32c] ;  /* 0x0000cb0000057a02 */ /* 0x000fc80000000f00 */
[----:B------:R-:W-:-:S13]  /*ff50*/  ISETP.NE.AND P0, PT, R5, 0x1, PT ;  /* 0x000000010500780c */ /* 0x000fda0003f05270 */
[----:B------:R-:W-:-:S05]  /*ff60*/  @P0 IMAD.HI.U32 R5, R4, c[0x0][0x330], RZ ;  /* 0x0000cc0004050a27 */ /* 0x000fca00078e00ff */
[----:B------:R-:W-:Y:S02]  /*ff70*/  @P0 SHF.R.U32.HI R4, RZ, c[0x0][0x334], R5 ;  /* 0x0000cd00ff040a19 */ /* 0x000fe40000011605 */
.L_x_1014:
[----:B------:R-:W-:Y:S05]  /*ff80*/  BSYNC B0 ;  /* 0x0000000000007941 */ /* 0x000fea0003800000 */
.L_x_1012:
[----:B------:R-:W-:-:S05]  /*ff90*/  IMAD R4, R4, c[0x0][0x32c], R11 ;  /* 0x0000cb0004047a24 */ /* 0x000fca00078e020b */
[----:B------:R-:W-:Y:S02]  /*ffa0*/  IADD3 R5, R4, c[0x0][0x32c], RZ ;  /* 0x0000cb0004057a10 */ /* 0x000fe40007ffe0ff */
[----:B------:R-:W-:Y:S02]  /*ffb0*/  IMNMX R2, R2, R4, !PT ;  /* 0x0000000402027217 */ /* 0x000fe40007800200 */
[----:B------:R-:W-:Y:S02]  /*ffc0*/  IMNMX R3, R3, R5, PT ;  /* 0x0000000503037217 */ /* 0x000fe40003800200 */
.L_x_1011:
        /* <DEDUP_REMOVED lines=138> */
.L_x_1149:
[----:B-12---:R-:W-:Y:S01]  /*10870*/  FMNMX.FTZ R5, R5, R2, !PT ;  /* 0x0000000205057209 */ /* 0x006fe20007810000 */
[----:B------:R-:W-:Y:S05]  /*10880*/  BRA.DIV ~URZ, `(.L_x_1016) ;  /* 0x000118827f007947 */ /* 0x000fea000b800000 */
[----:B------:R-:W1:Y:S04]  /*10890*/  SHFL.BFLY PT, R2, R6, 0x2, 0x1f ;  /* 0x0c401f0006027f89 */ /* 0x000e6800000e0000 */
[----:B------:R-:W2:Y:S01]  /*108a0*/  SHFL.BFLY PT, R3, R5, 0x1, 0x1f ;  /* 0x0c201f0005037f89 */ /* 0x000ea200000e0000 */
[----:B-1----:R-:W-:Y:S02]  /*108b0*/  FMNMX.FTZ R4, R6, R2, !PT ;  /* 0x0000000206047209 */ /* 0x002fe40007810000 */
[----:B--2---:R-:W-:-:S03]  /*108c0*/  FMNMX.FTZ R5, R5, R3, !PT ;  /* 0x0000000305057209 */ /* 0x004fc60007810000 */
[----:B------:R1:W2:Y:S04]  /*108d0*/  SHFL.BFLY PT, R6, R4, 0x1, 0x1f ;  /* 0x0c201f0004067f89 */ /* 0x0002a800000e0000 */
.L_x_1150:
[C---:B------:R-:W-:Y:S01]  /*108e0*/  FMUL.FTZ R3, R5.reuse, c[0x0][0x2d0] ;  /* 0x0000b40005037a20 */ /* 0x040fe20000410000 */
[----:B------:R-:W-:Y:S01]  /*108f0*/  FSETP.NEU.FTZ.AND P0, PT, R5, -INF , PT ;  /* 0xff8000000500780b */ /* 0x000fe20003f1d000 */
[----:B------:R-:W3:Y:S01]  /*10900*/  LDL R149, [R1+0xc] ;  /* 0x00000c0001957983 */ /* 0x000ee20000100800 */
[----:B--2---:R-:W-:Y:S01]  /*10910*/  FMNMX.FTZ R8, R6, R4, !PT ;  /* 0x0000000406087209 */ /* 0x004fe20007810000 */
[----:B------:R-:W-:Y:S01]  /*10920*/  WARPSYNC 0xffffffff ;  /* 0xffffffff00007948 */ /* 0x000fe20003800000 */
[----:B------:R-:W-:Y:S01]  /*10930*/  FSEL R3, R3, RZ, P0 ;  /* 0x000000ff03037208 */ /* 0x000fe20000000000 */
[----:B------:R-:W-:Y:S01]  /*10940*/  LDSM.16.MT88.4 R44, [R190] ;  /* 0x00000000be2c783b */ /* 0x000fe20000004200 */
[----:B------:R-:W-:Y:S02]  /*10950*/  FSETP.NEU.FTZ.AND P0, PT, R8, -INF , PT ;  /* 0xff8000000800780b */ /* 0x000fe40003f1d000 */
[----:B------:R-:W-:Y:S01]  /*10960*/  MOV R148, c[0x0][0x2c4] ;  /* 0x0000b10000947a02 */ /* 0x000fe20000000f00 */
[--C-:B------:R-:W-:Y:S01]  /*10970*/  FFMA.FTZ R2, R16, c[0x0][0x2d0], -R3.reuse ;  /* 0x0000b40010027a23 */ /* 0x100fe20000010803 */
[----:B------:R-:W-:Y:S01]  /*10980*/  LDSM.16.MT88.4 R36, [R189+0x800] ;  /* 0x00080000bd24783b */ /* 0x000fe20000004200 */
[----:B-1----:R-:W-:Y:S01]  /*10990*/  FFMA.FTZ R4, R24, c[0x0][0x2d0], -R3 ;  /* 0x0000b40018047a23 */ /* 0x002fe20000010803 */
[----:B------:R-:W-:Y:S01]  /*109a0*/  ISETP.NE.AND P1, PT, R148, 0x1, PT ;  /* 0x000000019400780c */ /* 0x000fe20003f25270 */
[----:B------:R1:W-:Y:S01]  /*109b0*/  MUFU.EX2 R89, R2 ;  /* 0x0000000200597308 */ /* 0x0003e20000000800 */
[----:B------:R-:W-:Y:S01]  /*109c0*/  LDSM.16.MT88.4 R48, [R190+0x800] ;  /* 0x00080000be30783b */ /* 0x000fe20000004200 */
[----:B------:R-:W-:-:S02]  /*109d0*/  MOV R148, c[0x0][0x32c] ;  /* 0x0000cb0000947a02 */ /* 0x000fc40000000f00 */
[----:B------:R-:W-:Y:S01]  /*109e0*/  IADD3 R212, R212, -0x2, RZ ;  /* 0xfffffffed4d47810 */ /* 0x000fe20007ffe0ff */
[----:B------:R-:W-:Y:S03]  /*109f0*/  LDSM.16.MT88.4 R40, [R192] ;  /* 0x00000000c028783b */ /* 0x000fe60000004200 */
[----:B------:R2:W-:Y:S01]  /*10a00*/  MUFU.EX2 R95, R4 ;  /* 0x00000004005f7308 */ /* 0x0005e20000000800 */
[----:B-1----:R-:W-:-:S07]  /*10a10*/  FFMA.FTZ R2, R17, c[0x0][0x2d0], -R3 ;  /* 0x0000b40011027a23 */ /* 0x002fce0000010803 */
[----:B------:R1:W4:Y:S01]  /*10a20*/  MUFU.EX2 R88, R2 ;  /* 0x0000000200587308 */ /* 0x0003220000000800 */
[----:B--2---:R-:W-:-:S07]  /*10a30*/  FFMA.FTZ R4, R26, c[0x0][0x2d0], -R3 ;  /* 0x0000b4001a047a23 */ /* 0x004fce0000010803 */
[----:B------:R-:W2:Y:S01]  /*10a40*/  MUFU.EX2 R109, R4 ;  /* 0x00000004006d7308 */ /* 0x000ea20000000800 */
[----:B-1----:R-:W-:Y:S01]  /*10a50*/  FFMA.FTZ R2, R18, c[0x0][0x2d0], -R3 ;  /* 0x0000b40012027a23 */ /* 0x002fe20000010803 */
[----:B----4-:R-:W-:-:S06]  /*10a60*/  F2FP.BF16.PACK_AB R32, R88, R89 ;  /* 0x000000595820723e */ /* 0x010fcc00000010ff */
[----:B------:R1:W-:Y:S01]  /*10a70*/  MUFU.EX2 R90, R2 ;  /* 0x00000002005a7308 */ /* 0x0003e20000000800 */
[----:B--2---:R-:W-:Y:S01]  /*10a80*/  F2FP.BF16.PACK_AB R30, R109, R95 ;  /* 0x0000005f6d1e723e */ /* 0x004fe200000010ff */
[--C-:B-1----:R-:W-:Y:S02]  /*10a90*/  FFMA.FTZ R2, R19, c[0x0][0x2d0], -R3.reuse ;  /* 0x0000b40013027a23 */ /* 0x102fe40000010803 */
[----:B------:R-:W1:Y:S04]  /*10aa0*/  LDSM.16.MT88.4 R16, [R189] ;  /* 0x00000000bd10783b */ /* 0x000e680000004200 */
[----:B------:R2:W4:Y:S02]  /*10ab0*/  MUFU.EX2 R91, R2 ;  /* 0x00000002005b7308 */ /* 0x0005240000000800 */
[----:B--2---:R-:W-:Y:S01]  /*10ac0*/  FFMA.FTZ R2, R22, c[0x0][0x2d0], -R3 ;  /* 0x0000b40016027a23 */ /* 0x004fe20000010803 */
[----:B----4-:R-:W-:-:S05]  /*10ad0*/  F2FP.BF16.PACK_AB R34, R91, R90 ;  /* 0x0000005a5b22723e */ /* 0x010fca00000010ff */
[----:B------:R2:W-:Y:S02]  /*10ae0*/  MUFU.EX2 R93, R2 ;  /* 0x00000002005d7308 */ /* 0x0005e40000000800 */
[----:B--2---:R-:W-:-:S06]  /*10af0*/  FFMA.FTZ R2, R23, c[0x0][0x2d0], -R3 ;  /* 0x0000b40017027a23 */ /* 0x004fcc0000010803 */
[----:B------:R2:W-:Y:S02]  /*10b00*/  MUFU.EX2 R92, R2 ;  /* 0x00000002005c7308 */ /* 0x0005e40000000800 */
[----:B--2---:R-:W-:-:S05]  /*10b10*/  FMUL.FTZ R2, R8, c[0x0][0x2d0] ;  /* 0x0000b40008027a20 */ /* 0x004fca0000410000 */
[----:B------:R-:W-:-:S05]  /*10b20*/  FSEL R2, R2, RZ, P0 ;  /* 0x000000ff02027208 */ /* 0x000fca0000000000 */
[--C-:B------:R-:W-:Y:S02]  /*10b30*/  FFMA.FTZ R4, R9, c[0x0][0x2d0], -R2.reuse ;  /* 0x0000b40009047a23 */ /* 0x100fe40000010802 */
[--C-:B------:R-:W-:Y:S02]  /*10b40*/  FFMA.FTZ R56, R56, c[0x0][0x2d0], -R2.reuse ;  /* 0x0000b40038387a23 */ /* 0x100fe40000010802 */
[----:B------:R2:W-:Y:S01]  /*10b50*/  MUFU.EX2 R9, R4 ;  /* 0x0000000400097308 */ /* 0x0005e20000000800 */
[--C-:B------:R-:W-:Y:S02]  /*10b60*/  FFMA.FTZ R55, R55, c[0x0][0x2d0], -R2.reuse ;  /* 0x0000b40037377a23 */ /* 0x100fe40000010802 */
[--C-:B------:R-:W-:Y:S02]  /*10b70*/  FFMA.FTZ R54, R54, c[0x0][0x2d0], -R2.reuse ;  /* 0x0000b40036367a23 */ /* 0x100fe40000010802 */
[----:B--2---:R-:W-:-:S04]  /*10b80*/  FFMA.FTZ R4, R10, c[0x0][0x2d0], -R2 ;  /* 0x0000b4000a047a23 */ /* 0x004fc80000010802 */
[----:B------:R2:W4:Y:S02]  /*10b90*/  MUFU.EX2 R6, R4 ;  /* 0x0000000400067308 */ /* 0x0005240000000800 */
[----:B--2---:R-:W-:Y:S01]  /*10ba0*/  FFMA.FTZ R4, R11, c[0x0][0x2d0], -R2 ;  /* 0x0000b4000b047a23 */ /* 0x004fe20000010802 */
[----:B----4-:R-:W-:Y:S01]  /*10bb0*/  F2FP.BF16.PACK_AB R33, R6, R9 ;  /* 0x000000090621723e */ /* 0x010fe200000010ff */
[----:B------:R-:W-:-:S04]  /*10bc0*/  FADD.FTZ R6, R9, R6 ;  /* 0x0000000609067221 */ /* 0x000fc80000010000 */
[----:B------:R2:W4:Y:S01]  /*10bd0*/  MUFU.EX2 R10, R4 ;  /* 0x00000004000a7308 */ /* 0x0005220000000800 */
[----:B------:R-:W-:Y:S02]  /*10be0*/  FFMA.FTZ R9, R57, c[0x0][0x2d0], -R3 ;  /* 0x0000b40039097a23 */ /* 0x000fe40000010803 */
[--C-:B------:R-:W-:Y:S02]  /*10bf0*/  FFMA.FTZ R57, R83, c[0x0][0x2d0], -R2.reuse ;  /* 0x0000b40053397a23 */ /* 0x100fe40000010802 */
[----:B--2---:R-:W-:Y:S02]  /*10c00*/  FFMA.FTZ R4, R14, c[0x0][0x2d0], -R2 ;  /* 0x0000b4000e047a23 */ /* 0x004fe40000010802 */
[----:B----4-:R-:W-:Y:S02]  /*10c10*/  FADD.FTZ R6, R10, R6 ;  /* 0x000000060a067221 */ /* 0x010fe40000010000 */
[----:B------:R2:W4:Y:S02]  /*10c20*/  MUFU.EX2 R11, R4 ;  /* 0x00000004000b7308 */ /* 0x0005240000000800 */
[----:B--2---:R-:W-:Y:S01]  /*10c30*/  FFMA.FTZ R4, R20, c[0x0][0x2d0], -R2 ;  /* 0x0000b40014047a23 */ /* 0x004fe20000010802 */
[C---:B----4-:R-:W-:Y:S01]  /*10c40*/  F2FP.BF16.PACK_AB R35, R11.reuse, R10 ;  /* 0x0000000a0b23723e */ /* 0x050fe200000010ff */
[----:B------:R-:W-:-:S04]  /*10c50*/  FADD.FTZ R14, R11, R6 ;  /* 0x000000060b0e7221 */ /* 0x000fc80000010000 */
[----:B------:R2:W4:Y:S01]  /*10c60*/  MUFU.EX2 R94, R4 ;  /* 0x00000004005e7308 */ /* 0x0005220000000800 */
[--C-:B------:R-:W-:Y:S02]  /*10c70*/  FFMA.FTZ R11, R52, c[0x0][0x2d0], -R3.reuse ;  /* 0x0000b400340b7a23 */ /* 0x100fe40000010803 */
[--C-:B------:R-:W-:Y:S02]  /*10c80*/  FFMA.FTZ R10, R53, c[0x0][0x2d0], -R3.reuse ;  /* 0x0000b400350a7a23 */ /* 0x100fe40000010803 */
[--C-:B------:R-:W-:Y:S02]  /*10c90*/  FFMA.FTZ R6, R58, c[0x0][0x2d0], -R3.reuse ;  /* 0x0000b4003a067a23 */ /* 0x100fe40000010803 */
[--C-:B------:R-:W-:Y:S02]  /*10ca0*/  FFMA.FTZ R53, R63, c[0x0][0x2d0], -R3.reuse ;  /* 0x0000b4003f357a23 */ /* 0x100fe40000010803 */
[----:B------:R-:W-:Y:S02]  /*10cb0*/  FFMA.FTZ R52, R71, c[0x0][0x2d0], -R3 ;  /* 0x0000b40047347a23 */ /* 0x000fe40000010803 */
[----:B------:R-:W-:-:S02]  /*10cc0*/  FFMA.FTZ R58, R84, c[0x0][0x2d0], -R2 ;  /* 0x0000b400543a7a23 */ /* 0x000fc40000010802 */
[----:B--2---:R-:W-:Y:S02]  /*10cd0*/  FFMA.FTZ R4, R21, c[0x0][0x2d0], -R2 ;  /* 0x0000b40015047a23 */ /* 0x004fe40000010802 */
[----:B-1----:R-:W-:Y:S01]  /*10ce0*/  HMMA.16816.F32.BF16 R20, R32, R18, RZ ;  /* 0x000000122014723c */ /* 0x002fe200000418ff */
[----:B----4-:R-:W-:Y:S01]  /*10cf0*/  FADD.FTZ R14, R94, R14 ;  /* 0x0000000e5e0e7221 */ /* 0x010fe20000010000 */
[----:B------:R1:W2:Y:S02]  /*10d00*/  MUFU.EX2 R108, R4 ;  /* 0x00000004006c7308 */ /* 0x0002a40000000800 */
[----:B-1----:R-:W-:Y:S01]  /*10d10*/  FFMA.FTZ R4, R25, c[0x0][0x2d0], -R2 ;  /* 0x0000b40019047a23 */ /* 0x002fe20000010802 */
[----:B--2---:R-:W-:-:S03]  /*10d20*/  F2FP.BF16.PACK_AB R29, R108, R94 ;  /* 0x0000005e6c1d723e */ /* 0x004fc600000010ff */
[C---:B------:R-:W-:Y:S02]  /*10d30*/  HMMA.16816.F32.BF16 R24, R32.reuse, R16, RZ ;  /* 0x000000102018723c */ /* 0x040fe400000418ff */
[----:B------:R1:W-:Y:S06]  /*10d40*/  MUFU.EX2 R110, R4 ;  /* 0x00000004006e7308 */ /* 0x0003ec0000000800 */
[----:B------:R-:W-:Y:S07]  /*10d50*/  HMMA.16816.F32.BF16 R16, R32, R44, RZ ;  /* 0x0000002c2010723c */ /* 0x000fee00000418ff */
[----:B------:R-:W-:-:S02]  /*10d60*/  FFMA.FTZ R45, R87, c[0x0][0x2d0], -R3 ;  /* 0x0000b400572d7a23 */ /* 0x000fc40000010803 */
[----:B------:R-:W-:Y:S02]  /*10d70*/  FFMA.FTZ R44, R73, c[0x0][0x2d0], -R3 ;  /* 0x0000b400492c7a23 */ /* 0x000fe40000010803 */
[----:B-1----:R-:W-:Y:S01]  /*10d80*/  FFMA.FTZ R4, R28, c[0x0][0x2d0], -R2 ;  /* 0x0000b4001c047a23 */ /* 0x002fe20000010802 */
[----:B------:R-:W-:-:S03]  /*10d90*/  F2FP.BF16.PACK_AB R28, R92, R93 ;  /* 0x0000005d5c1c723e */ /* 0x000fc600000010ff */
        /* <DEDUP_REMOVED lines=8> */
[----:B------:R-:W-:Y:S02]  /*10e20*/  HMMA.16816.F32.BF16 R140, R28, R48, R16 ;  /* 0x000000301c8c723c */ /* 0x000fe40000041810 */
[----:B------:R-:W-:-:S05]  /*10e30*/  FADD.FTZ R4, R92, R4 ;  /* 0x000000045c047221 */ /* 0x000fca0000010000 */
[--C-:B------:R-:W-:Y:S01]  /*10e40*/  FFMA.FTZ R49, R68, c[0x0][0x2d0], -R3.reuse ;  /* 0x0000b40044317a23 */ /* 0x100fe20000010803 */
[----:B------:R-:W-:Y:S01]  /*10e50*/  HMMA.16816.F32.BF16 R16, R32, R40, RZ ;  /* 0x000000282010723c */ /* 0x000fe200000418ff */
[----:B------:R-:W-:-:S07]  /*10e60*/  FFMA.FTZ R48, R67, c[0x0][0x2d0], -R3 ;  /* 0x0000b40043307a23 */ /* 0x000fce0000010803 */
[----:B------:R-:W-:Y:S01]  /*10e70*/  HMMA.16816.F32.BF16 R128, R28, R38, R20 ;  /* 0x000000261c80723c */ /* 0x000fe20000041814 */
[----:B------:R-:W2:Y:S07]  /*10e80*/  LDSM.16.MT88.4 R36, [R191] ;  /* 0x00000000bf24783b */ /* 0x000eae0000004200 */
[----:B------:R-:W-:Y:S07]  /*10e90*/  HMMA.16816.F32.BF16 R20, R32, R46, RZ ;  /* 0x0000002e2014723c */ /* 0x000fee00000418ff */
[--C-:B------:R-:W-:Y:S01]  /*10ea0*/  FFMA.FTZ R47, R74, c[0x0][0x2d0], -R3.reuse ;  /* 0x0000b4004a2f7a23 */ /* 0x100fe20000010803 */
[----:B-1----:R-:W-:Y:S01]  /*10eb0*/  HMMA.16816.F32.BF16 R124, R28, R24, R16 ;  /* 0x000000181c7c723c */ /* 0x002fe20000041810 */
[----:B------:R-:W-:-:S07]  /*10ec0*/  FFMA.FTZ R46, R80, c[0x0][0x2d0], -R3 ;  /* 0x0000b400502e7a23 */ /* 0x000fce0000010803 */
[----:B------:R-:W-:Y:S01]  /*10ed0*/  HMMA.16816.F32.BF16 R16, R32, R42, RZ ;  /* 0x0000002a2010723c */ /* 0x000fe200000418ff */
[----:B------:R-:W-:Y:S07]  /*10ee0*/  LDSM.16.MT88.4 R40, [R190+0x3000] ;  /* 0x00300000be28783b */ /* 0x000fee0000004200 */
[----:B------:R-:W-:Y:S01]  /*10ef0*/  HMMA.16816.F32.BF16 R120, R28, R50, R20 ;  /* 0x000000321c78723c */ /* 0x000fe20000041814 */
[----:B------:R-:W1:Y:S06]  /*10f00*/  LDSM.16.MT88.4 R20, [R191+0x800] ;  /* 0x00080000bf14783b */ /* 0x000e6c0000004200 */
[----:B------:R-:W-:-:S02]  /*10f10*/  FFMA.FTZ R51, R70, c[0x0][0x2d0], -R3 ;  /* 0x0000b40046337a23 */ /* 0x000fc40000010803 */
[----:B------:R-:W-:-:S07]  /*10f20*/  FFMA.FTZ R50, R69, c[0x0][0x2d0], -R3 ;  /* 0x0000b40045327a23 */ /* 0x000fce0000010803 */
[----:B------:R-:W-:Y:S01]  /*10f30*/  HMMA.16816.F32.BF16 R116, R28, R26, R16 ;  /* 0x0000001a1c74723c */ /* 0x000fe20000041810 */
[----:B------:R-:W-:Y:S07]  /*10f40*/  LDSM.16.MT88.4 R24, [R189+0x3800] ;  /* 0x00380000bd18783b */ /* 0x000fee0000004200 */
[----:B--2---:R-:W-:Y:S07]  /*10f50*/  HMMA.16816.F32.BF16 R16, R32, R36, RZ ;  /* 0x000000242010723c */ /* 0x004fee00000418ff */
[----:B------:R-:W-:-:S02]  /*10f60*/  FFMA.FTZ R36, R59, c[0x0][0x2d0], -R3 ;  /* 0x0000b4003b247a23 */ /* 0x000fc40000010803 */
[----:B------:R-:W-:Y:S02]  /*10f70*/  FFMA.FTZ R37, R62, c[0x0][0x2d0], -R3 ;  /* 0x0000b4003e257a23 */ /* 0x000fe40000010803 */
[----:B------:R-:W-:Y:S02]  /*10f80*/  FADD.FTZ R3, R95, R4 ;  /* 0x000000045f037221 */ /* 0x000fe40000010000 */
[----:B------:R-:W-:Y:S02]  /*10f90*/  FADD.FTZ R4, R108, R14 ;  /* 0x0000000e6c047221 */ /* 0x000fe40000010000 */
[----:B------:R-:W-:Y:S02]  /*10fa0*/  FADD.FTZ R3, R109, R3 ;  /* 0x000000036d037221 */ /* 0x000fe40000010000 */
[--C-:B------:R-:W-:Y:S02]  /*10fb0*/  FFMA.FTZ R14, R66, c[0x0][0x2d0], -R2.reuse ;  /* 0x0000b400420e7a23 */ /* 0x100fe40000010802 */
[----:B------:R-:W-:-:S02]  /*10fc0*/  FFMA.FTZ R59, R85, c[0x0][0x2d0], -R2 ;  /* 0x0000b400553b7a23 */ /* 0x000fc40000010802 */
[----:B------:R-:W-:Y:S02]  /*10fd0*/  FFMA.FTZ R62, R81, c[0x0][0x2d0], -R2 ;  /* 0x0000b400513e7a23 */ /* 0x000fe40000010802 */
[----:B------:R-:W-:Y:S01]  /*10fe0*/  FADD.FTZ R4, R110, R4 ;  /* 0x000000046e047221 */ /* 0x000fe20000010000 */
[----:B-1----:R-:W-:Y:S08]  /*10ff0*/  HMMA.16816.F32.BF16 R104, R28, R20, R16 ;  /* 0x000000141c68723c */ /* 0x002ff00000041810 */
[----:B------:R-:W-:Y:S11]  /*11000*/  HMMA.16816.F32.BF16 R16, R32, R38, RZ ;  /* 0x000000262010723c */ /* 0x000ff600000418ff */
[----:B------:R-:W-:Y:S11]  /*11010*/  @!UPT UIADD3 URZ, URZ, URZ, URZ ;  /* 0x0000003f3f3ff290 */ /* 0x000ff6000fffe03f */
[----:B------:R-:W-:Y:S02]  /*11020*/  @!UPT UIADD3 URZ, URZ, URZ, URZ ;  /* 0x0000003f3f3ff290 */ /* 0x000fe4000fffe03f */
[----:B------:R-:W-:Y:S01]  /*11030*/  HMMA.16816.F32.BF16 R96, R28, R22, R16 ;  /* 0x000000161c60723c */ /* 0x000fe20000041810 */
[----:B------:R-:W1:Y:S07]  /*11040*/  LDSM.16.MT88.4 R20, [R189+0x3000] ;  /* 0x00300000bd14783b */ /* 0x000e6e0000004200 */
[----:B-1----:R-:W-:Y:S01]  /*11050*/  HMMA.16816.F32.BF16 R16, R32, R20, RZ ;  /* 0x000000142010723c */ /* 0x002fe200000418ff */
[----:B------:R1:W-:Y:S06]  /*11060*/  MUFU.EX2 R20, R6 ;  /* 0x0000000600147308 */ /* 0x0003ec0000000800 */
[----:B------:R-:W-:-:S02]  /*11070*/  FFMA.FTZ R21, R72, c[0x0][0x2d0], -R2 ;  /* 0x0000b40048157a23 */ /* 0x000fc40000010802 */
[--C-:B-1----:R-:W-:Y:S02]  /*11080*/  FFMA.FTZ R6, R60, c[0x0][0x2d0], -R2.reuse ;  /* 0x0000b4003c067a23 */ /* 0x102fe40000010802 */
[--C-:B------:R-:W-:Y:S11]  /*11090*/  FFMA.FTZ R60, R86, c[0x0][0x2d0], -R2.reuse ;  /* 0x0000b400563c7a23 */ /* 0x100ff60000010802 */
[----:B------:R-:W-:Y:S02]  /*110a0*/  @!UPT UIADD3 URZ, URZ, URZ, URZ ;  /* 0x0000003f3f3ff290 */ /* 0x000fe4000fffe03f */
[----:B------:R-:W-:Y:S01]  /*110b0*/  HMMA.16816.F32.BF16 R88, R28, R24, R16 ;  /* 0x000000181c58723c */ /* 0x000fe20000041810 */
[----:B------:R1:W2:Y:S07]  /*110c0*/  MUFU.EX2 R24, R11 ;  /* 0x0000000b00187308 */ /* 0x0002ae0000000800 */
[----:B------:R-:W-:Y:S01]  /*110d0*/  HMMA.16816.F32.BF16 R16, R32, R22, RZ ;  /* 0x000000162010723c */ /* 0x000fe200000418ff */
[----:B------:R4:W5:Y:S06]  /*110e0*/  MUFU.EX2 R22, R10 ;  /* 0x0000000a00167308 */ /* 0x00096c0000000800 */
[----:B------:R-:W-:-:S02]  /*110f0*/  FFMA.FTZ R23, R82, c[0x0][0x2d0], -R2 ;  /* 0x0000b40052177a23 */ /* 0x000fc40000010802 */
[----:B------:R2:W2:Y:S01]  /*11100*/  MUFU.EX2 R25, R9 ;  /* 0x0000000900197308 */ /* 0x0004a20000000800 */
[--C-:B-1----:R-:W-:Y:S02]  /*11110*/  FFMA.FTZ R11, R65, c[0x0][0x2d0], -R2.reuse ;  /* 0x0000b400410b7a23 */ /* 0x102fe40000010802 */
[----:B----4-:R-:W-:-:S05]  /*11120*/  FFMA.FTZ R10, R64, c[0x0][0x2d0], -R2 ;  /* 0x0000b400400a7a23 */ /* 0x010fca0000010802 */
[----:B------:R-:W-:Y:S07]  /*11130*/  MUFU.EX2 R11, R11 ;  /* 0x0000000b000b7308 */ /* 0x000fee0000000800 */
[----:B------:R-:W-:Y:S01]  /*11140*/  HMMA.16816.F32.BF16 R92, R28, R26, R16 ;  /* 0x0000001a1c5c723c */ /* 0x000fe20000041810 */
[--C-:B--2---:R-:W-:Y:S01]  /*11150*/  FFMA.FTZ R9, R61, c[0x0][0x2d0], -R2.reuse ;  /* 0x0000b4003d097a23 */ /* 0x104fe20000010802 */
[----:B------:R-:W1:Y:S01]  /*11160*/  MUFU.EX2 R17, R36 ;  /* 0x0000002400117308 */ /* 0x000e620000000800 */
[----:B------:R-:W-:-:S02]  /*11170*/  FFMA.FTZ R61, R75, c[0x0][0x2d0], -R2 ;  /* 0x0000b4004b3d7a23 */ /* 0x000fc40000010802 */
[----:B------:R-:W-:Y:S01]  /*11180*/  FADD.FTZ R2, R24, R3 ;  /* 0x0000000318027221 */ /* 0x000fe20000010000 */
[----:B-----5:R-:W-:Y:S01]  /*11190*/  F2FP.BF16.PACK_AB R24, R22, R24 ;  /* 0x000000181618723e */ /* 0x020fe200000010ff */
[----:B------:R-:W-:Y:S01]  /*111a0*/  FADD.FTZ R3, R111, R4 ;  /* 0x000000046f037221 */ /* 0x000fe20000010000 */
[----:B------:R-:W-:Y:S01]  /*111b0*/  F2FP.BF16.PACK_AB R26, R20, R25 ;  /* 0x00000019141a723e */ /* 0x000fe200000010ff */
[----:B------:R-:W-:Y:S01]  /*111c0*/  FADD.FTZ R2, R22, R2 ;  /* 0x0000000216027221 */ /* 0x000fe20000010000 */
[----:B------:R2:W4:Y:S03]  /*111d0*/  MUFU.EX2 R16, R37 ;  /* 0x0000002500107308 */ /* 0x0005260000000800 */
[----:B------:R-:W-:-:S04]  /*111e0*/  FADD.FTZ R2, R25, R2 ;  /* 0x0000000219027221 */ /* 0x000fc80000010000 */
[----:B------:R-:W-:Y:S01]  /*111f0*/  FADD.FTZ R2, R20, R2 ;  /* 0x0000000214027221 */ /* 0x000fe20000010000 */
[----:B------:R-:W5:Y:S03]  /*11200*/  MUFU.EX2 R22, R53 ;  /* 0x0000003500167308 */ /* 0x000f660000000800 */
[----:B-1----:R-:W-:Y:S01]  /*11210*/  FADD.FTZ R2, R17, R2 ;  /* 0x0000000211027221 */ /* 0x002fe20000010000 */
[----:B--2---:R-:W1:Y:S03]  /*11220*/  LDSM.16.MT88.4 R36, [R190+0x3800] ;  /* 0x00380000be24783b */ /* 0x004e660000004200 */
[C---:B----4-:R-:W-:Y:S01]  /*11230*/  FADD.FTZ R2, R16.reuse, R2 ;  /* 0x0000000210027221 */ /* 0x050fe20000010000 */
[----:B------:R-:W-:Y:S01]  /*11240*/  F2FP.BF16.PACK_AB R20, R16, R17 ;  /* 0x000000111014723e */ /* 0x000fe200000010ff */
[----:B------:R-:W2:Y:S01]  /*11250*/  MUFU.EX2 R4, R52 ;  /* 0x0000003400047308 */ /* 0x000ea20000000800 */
[----:B------:R-:W-:Y:S01]  /*11260*/  HMMA.16816.F32.BF16 R16, R32, R40, RZ ;  /* 0x000000282010723c */ /* 0x000fe200000418ff */
[----:B-----5:R-:W-:-:S06]  /*11270*/  FADD.FTZ R2, R22, R2 ;  /* 0x0000000216027221 */ /* 0x020fcc0000010000 */
[----:B------:R-:W4:Y:S08]  /*11280*/  MUFU.EX2 R27, R51 ;  /* 0x00000033001b7308 */ /* 0x000f300000000800 */
[----:B------:R-:W5:Y:S01]  /*11290*/  MUFU.EX2 R25, R50 ;  /* 0x0000003200197308 */ /* 0x000f620000000800 */
[C---:B--2---:R-:W-:Y:S01]  /*112a0*/  FADD.FTZ R2, R4.reuse, R2 ;  /* 0x0000000204027221 */ /* 0x044fe20000010000 */
[----:B------:R-:W-:-:S06]  /*112b0*/  F2FP.BF16.PACK_AB R22, R4, R22 ;  /* 0x000000160416723e */ /* 0x000fcc00000010ff */
[----:B------:R-:W-:Y:S01]  /*112c0*/  MUFU.EX2 R41, R47 ;  /* 0x0000002f00297308 */ /* 0x000fe20000000800 */
[----:B----4-:R-:W-:-:S07]  /*112d0*/  FADD.FTZ R2, R27, R2 ;  /* 0x000000021b027221 */ /* 0x010fce0000010000 */
[----:B------:R-:W2:Y:S01]  /*112e0*/  MUFU.EX2 R40, R46 ;  /* 0x0000002e00287308 */ /* 0x000ea20000000800 */
[----:B-----5:R-:W-:Y:S01]  /*112f0*/  FADD.FTZ R2, R25, R2 ;  /* 0x0000000219027221 */ /* 0x020fe20000010000 */
[----:B-1----:R-:W-:Y:S06]  /*11300*/  HMMA.16816.F32.BF16 R108, R28, R36, R16 ;  /* 0x000000241c6c723c */ /* 0x002fec0000041810 */
[----:B------:R-:W1:Y:S02]  /*11310*/  MUFU.EX2 R37, R49 ;  /* 0x0000003100257308 */ /* 0x000e640000000800 */
[----:B------:R-:W-:Y:S06]  /*11320*/  HMMA.16816.F32.BF16 R16, R32, R42, RZ ;  /* 0x0000002a2010723c */ /* 0x000fec00000418ff */
[----:B------:R-:W4:Y:S01]  /*11330*/  MUFU.EX2 R36, R48 ;  /* 0x0000003000247308 */ /* 0x000f220000000800 */
[----:B--2---:R-:W-:-:S07]  /*11340*/  F2FP.BF16.PACK_AB R72, R40, R41 ;  /* 0x000000292848723e */ /* 0x004fce00000010ff */
[----:B------:R-:W2:Y:S01]  /*11350*/  MUFU.EX2 R48, R45 ;  /* 0x0000002d00307308 */ /* 0x000ea20000000800 */
[----:B-1----:R-:W-:-:S07]  /*11360*/  FADD.FTZ R2, R37, R2 ;  /* 0x0000000225027221 */ /* 0x002fce0000010000 */
[----:B------:R1:W5:Y:S01]  /*11370*/  MUFU.EX2 R42, R44 ;  /* 0x0000002c002a7308 */ /* 0x0003620000000800 */
[----:B----4-:R-:W-:-:S04]  /*11380*/  FADD.FTZ R2, R36, R2 ;  /* 0x0000000224027221 */ /* 0x010fc80000010000 */
[----:B------:R-:W-:Y:S01]  /*11390*/  FADD.FTZ R2, R41, R2 ;  /* 0x0000000229027221 */ /* 0x000fe20000010000 */
[----:B------:R-:W-:Y:S02]  /*113a0*/  HMMA.16816.F32.BF16 R112, R28, R38, R16 ;  /* 0x000000261c70723c */ /* 0x000fe40000041810 */
[----:B------:R-:W4:Y:S01]  /*113b0*/  MUFU.EX2 R43, R6 ;  /* 0x00000006002b7308 */ /* 0x000f220000000800 */
[----:B------:R-:W-:-:S04]  /*113c0*/  FADD.FTZ R2, R40, R2 ;  /* 0x0000000228027221 */ /* 0x000fc80000010000 */
[----:B--2---:R-:W-:Y:S01]  /*113d0*/  FADD.FTZ R2, R48, R2 ;  /* 0x0000000230027221 */ /* 0x004fe20000010000 */
[----:B------:R-:W-:Y:S01]  /*113e0*/  F2FP.BF16.PACK_AB R16, R25, R27 ;  /* 0x0000001b1910723e */ /* 0x000fe200000010ff */
[----:B-1----:R-:W1:Y:S01]  /*113f0*/  LDSM.16.MT88.4 R44, [R192+0x3000] ;  /* 0x00300000c02c783b */ /* 0x002e620000004200 */
[----:B------:R-:W2:Y:S01]  /*11400*/  MUFU.EX2 R9, R9 ;  /* 0x0000000900097308 */ /* 0x000ea20000000800 */
[C---:B-----5:R-:W-:Y:S01]  /*11410*/  FADD.FTZ R215, R42.reuse, R2 ;  /* 0x000000022ad77221 */ /* 0x060fe20000010000 */
[----:B------:R-:W-:Y:S02]  /*11420*/  F2FP.BF16.PACK_AB R74, R42, R48 ;  /* 0x000000302a4a723e */ /* 0x000fe400000010ff */
[----:B------:R-:W-:Y:S01]  /*11430*/  F2FP.BF16.PACK_AB R18, R36, R37 ;  /* 0x000000252412723e */ /* 0x000fe200000010ff */
[----:B----4-:R-:W-:-:S03]  /*11440*/  FADD.FTZ R3, R43, R3 ;  /* 0x000000032b037221 */ /* 0x010fc60000010000 */
[----:B------:R-:W4:Y:S01]  /*11450*/  MUFU.EX2 R10, R10 ;  /* 0x0000000a000a7308 */ /* 0x000f220000000800 */
[C---:B--2---:R-:W-:Y:S01]  /*11460*/  F2FP.BF16.PACK_AB R25, R9.reuse, R43 ;  /* 0x0000002b0919723e */ /* 0x044fe200000010ff */
[----:B------:R-:W-:Y:S01]  /*11470*/  FADD.FTZ R3, R9, R3 ;  /* 0x0000000309037221 */ /* 0x000fe20000010000 */
[----:B------:R-:W2:Y:S05]  /*11480*/  LDSM.16.MT88.4 R40, [R192+0x3800] ;  /* 0x00380000c028783b */ /* 0x000eaa0000004200 */
[----:B------:R-:W5:Y:S01]  /*11490*/  MUFU.EX2 R6, R14 ;  /* 0x0000000e00067308 */ /* 0x000f620000000800 */
[----:B----4-:R-:W-:Y:S01]  /*114a0*/  FADD.FTZ R3, R10, R3 ;  /* 0x000000030a037221 */ /* 0x010fe20000010000 */
[----:B------:R-:W-:-:S06]  /*114b0*/  F2FP.BF16.PACK_AB R27, R11, R10 ;  /* 0x0000000a0b1b723e */ /* 0x000fcc00000010ff */
[----:B------:R-:W-:Y:S01]  /*114c0*/  MUFU.EX2 R14, R59 ;  /* 0x0000003b000e7308 */ /* 0x000fe20000000800 */
[----:B------:R-:W-:-:S07]  /*114d0*/  FADD.FTZ R2, R11, R3 ;  /* 0x000000030b027221 */ /* 0x000fce0000010000 */
[----:B------:R-:W-:Y:S01]  /*114e0*/  MUFU.EX2 R9, R58 ;  /* 0x0000003a00097308 */ /* 0x000fe20000000800 */
[----:B-----5:R-:W-:Y:S01]  /*114f0*/  FADD.FTZ R2, R6, R2 ;  /* 0x0000000206027221 */ /* 0x020fe20000010000 */
[----:B-1----:R-:W-:Y:S06]  /*11500*/  HMMA.16816.F32.BF16 R36, R32, R44, RZ ;  /* 0x0000002c2024723c */ /* 0x002fec00000418ff */
[----:B------:R-:W-:Y:S08]  /*11510*/  MUFU.EX2 R11, R57 ;  /* 0x00000039000b7308 */ /* 0x000ff00000000800 */
[----:B------:R-:W-:Y:S08]  /*11520*/  MUFU.EX2 R3, R56 ;  /* 0x0000003800037308 */ /* 0x000ff00000000800 */
[----:B------:R-:W1:Y:S02]  /*11530*/  MUFU.EX2 R4, R21 ;  /* 0x0000001500047308 */ /* 0x000e640000000800 */
[----:B--2---:R-:W-:Y:S06]  /*11540*/  HMMA.16816.F32.BF16 R84, R28, R40, R36 ;  /* 0x000000281c54723c */ /* 0x004fec0000041824 */
[----:B------:R-:W2:Y:S02]  /*11550*/  MUFU.EX2 R17, R61 ;  /* 0x0000003d00117308 */ /* 0x000ea40000000800 */
[----:B------:R-:W-:Y:S06]  /*11560*/  HMMA.16816.F32.BF16 R36, R32, R46, RZ ;  /* 0x0000002e2024723c */ /* 0x000fec00000418ff */
[----:B------:R-:W4:Y:S01]  /*11570*/  MUFU.EX2 R10, R60 ;  /* 0x0000003c000a7308 */ /* 0x000f220000000800 */
[C---:B-1----:R-:W-:Y:S01]  /*11580*/  FADD.FTZ R2, R4.reuse, R2 ;  /* 0x0000000204027221 */ /* 0x042fe20000010000 */
[----:B------:R-:W-:-:S03]  /*11590*/  F2FP.BF16.PACK_AB R21, R4, R6 ;  /* 0x000000060415723e */ /* 0x000fc600000010ff */
[----:B--2---:R-:W-:-:S03]  /*115a0*/  FADD.FTZ R2, R17, R2 ;  /* 0x0000000211027221 */ /* 0x004fc60000010000 */
[----:B------:R1:W2:Y:S01]  /*115b0*/  MUFU.EX2 R6, R23 ;  /* 0x0000001700067308 */ /* 0x0002a20000000800 */
[----:B----4-:R-:W-:-:S07]  /*115c0*/  FADD.FTZ R2, R10, R2 ;  /* 0x000000020a027221 */ /* 0x010fce0000010000 */
[----:B------:R-:W4:Y:S02]  /*115d0*/  MUFU.EX2 R4, R62 ;  /* 0x0000003e00047308 */ /* 0x000f240000000800 */
[----:B------:R-:W-:Y:S01]  /*115e0*/  HMMA.16816.F32.BF16 R80, R28, R42, R36 ;  /* 0x0000002a1c50723c */ /* 0x000fe20000041824 */
[----:B------:R-:W5:Y:S01]  /*115f0*/  LDSM.16.MT88.4 R36, [R191+0x3000] ;  /* 0x00300000bf24783b */ /* 0x000f620000004200 */
[----:B------:R-:W-:Y:S01]  /*11600*/  FADD.FTZ R2, R14, R2 ;  /* 0x000000020e027221 */ /* 0x000fe20000010000 */
[----:B-1----:R-:W-:-:S03]  /*11610*/  F2FP.BF16.PACK_AB R23, R10, R17 ;  /* 0x000000110a17723e */ /* 0x002fc600000010ff */
[C---:B------:R-:W-:Y:S01]  /*11620*/  FADD.FTZ R2, R9.reuse, R2 ;  /* 0x0000000209027221 */ /* 0x040fe20000010000 */
[----:B------:R-:W-:Y:S02]  /*11630*/  F2FP.BF16.PACK_AB R17, R9, R14 ;  /* 0x0000000e0911723e */ /* 0x000fe400000010ff */
[----:B--2---:R-:W-:Y:S01]  /*11640*/  F2FP.BF16.PACK_AB R19, R6, R11 ;  /* 0x0000000b0613723e */ /* 0x004fe200000010ff */
[----:B------:R-:W-:Y:S01]  /*11650*/  FADD.FTZ R2, R11, R2 ;  /* 0x000000020b027221 */ /* 0x000fe20000010000 */
[----:B----4-:R-:W-:-:S03]  /*11660*/  F2FP.BF16.PACK_AB R73, R3, R4 ;  /* 0x000000040349723e */ /* 0x010fc600000010ff */
[----:B------:R-:W-:-:S04]  /*11670*/  FADD.FTZ R2, R6, R2 ;  /* 0x0000000206027221 */ /* 0x000fc80000010000 */
[----:B------:R-:W-:Y:S02]  /*11680*/  FADD.FTZ R2, R4, R2 ;  /* 0x0000000204027221 */ /* 0x000fe40000010000 */
[----:B------:R-:W1:Y:S02]  /*11690*/  MUFU.EX2 R4, R55 ;  /* 0x0000003700047308 */ /* 0x000e640000000800 */
[----:B------:R-:W-:-:S06]  /*116a0*/  FADD.FTZ R2, R3, R2 ;  /* 0x0000000203027221 */ /* 0x000fcc0000010000 */
[----:B------:R-:W2:Y:S01]  /*116b0*/  MUFU.EX2 R3, R54 ;  /* 0x0000003600037308 */ /* 0x000ea20000000800 */
[----:B-1----:R-:W-:Y:S01]  /*116c0*/  FADD.FTZ R2, R4, R2 ;  /* 0x0000000204027221 */ /* 0x002fe20000010000 */
[----:B-----5:R-:W-:Y:S01]  /*116d0*/  HMMA.16816.F32.BF16 R40, R32, R36, RZ ;  /* 0x000000242028723c */ /* 0x020fe200000418ff */
[C---:B--2---:R-:W-:Y:S02]  /*116e0*/  F2FP.BF16.PACK_AB R75, R3.reuse, R4 ;  /* 0x00000004034b723e */ /* 0x044fe400000010ff */
[----:B------:R-:W-:Y:S01]  /*116f0*/  FADD.FTZ R236, R3, R2 ;  /* 0x0000000203ec7221 */ /* 0x000fe20000010000 */
[----:B---3--:R-:W-:Y:S01]  /*11700*/  MOV R2, R149 ;  /* 0x0000009500027202 */ /* 0x008fe20000000f00 */
[----:B------:R-:W-:-:S03]  /*11710*/  @P1 IMAD.HI.U32 R3, R149, c[0x0][0x2c8], RZ ;  /* 0x0000b20095031a27 */ /* 0x000fc600078e00ff */
[----:B------:R-:W-:Y:S01]  /*11720*/  HMMA.16816.F32.BF16 R32, R32, R38, RZ ;  /* 0x000000262020723c */ /* 0x000fe200000418ff */
[----:B------:R-:W1:Y:S01]  /*11730*/  LDSM.16.MT88.4 R36, [R191+0x3800] ;  /* 0x00380000bf24783b */ /* 0x000e620000004200 */
[----:B------:R-:W-:Y:S02]  /*11740*/  @P1 SHF.R.U32.HI R2, RZ, c[0x0][0x2cc], R3 ;  /* 0x0000b300ff021a19 */ /* 0x000fe40000011603 */
[----:B------:R-:W-:Y:S02]  /*11750*/  ISETP.GE.AND P1, PT, R148, 0x1, PT ;  /* 0x000000019400780c */ /* 0x000fe40003f26270 */
[----:B------:R-:W-:-:S04]  /*11760*/  IADD3 R2, R155, R2, RZ ;  /* 0x000000029b027210 */ /* 0x000fc80007ffe0ff */
[----:B------:R-:W-:-:S06]  /*11770*/  IADD3 R4, R2, c[0x0][0x328], RZ ;  /* 0x0000ca0002047a10 */ /* 0x000fcc0007ffe0ff */
[C---:B-1----:R-:W-:Y:S08]  /*11780*/  HMMA.16816.F32.BF16 R68, R28.reuse, R36, R40 ;  /* 0x000000241c44723c */ /* 0x042ff00000041828 */
[----:B------:R-:W-:Y:S01]  /*11790*/  HMMA.16816.F32.BF16 R40, R28, R38, R32 ;  /* 0x000000261c28723c */ /* 0x000fe20000041820 */
        /* <DEDUP_REMOVED lines=41> */
[C---:B--2---:R-:W-:Y:S01]  /*11a30*/  HMMA.16816.F32.BF16 R64, R20.reuse, R24, R108 ;  /* 0x000000181440723c */ /* 0x044fe2000004186c */
[----:B------:R-:W-:Y:S07]  /*11a40*/  LDSM.16.MT88.4 R108, [R192+0x2800] ;  /* 0x00280000c06c783b */ /* 0x000fee0000004200 */
[C---:B------:R-:W-:Y:S01]  /*11a50*/  HMMA.16816.F32.BF16 R60, R20.reuse, R26, R112 ;  /* 0x0000001a143c723c */ /* 0x040fe20000041870 */
[----:B------:R-:W2:Y:S07]  /*11a60*/  LDSM.16.MT88.4 R24, [R191+0x4800] ;  /* 0x00480000bf18783b */ /* 0x000eae0000004200 */
[C---:B-1----:R-:W-:Y:S08]  /*11a70*/  HMMA.16816.F32.BF16 R56, R20.reuse, R28, R144 ;  /* 0x0000001c1438723c */ /* 0x042ff00000041890 */
[C---:B------:R-:W-:Y:S01]  /*11a80*/  HMMA.16816.F32.BF16 R48, R20.reuse, R30, R140 ;  /* 0x0000001e1430723c */ /* 0x040fe2000004188c */
[----:B------:R-:W1:Y:S07]  /*11a90*/  LDSM.16.MT88.4 R28, [R192+0x2000] ;  /* 0x00200000c01c783b */ /* 0x000e6e0000004200 */
[C---:B--2---:R-:W-:Y:S08]  /*11aa0*/  HMMA.16816.F32.BF16 R40, R20.reuse, R24, R128 ;  /* 0x000000181428723c */ /* 0x044ff00000041880 */
[----:B------:R-:W-:Y:S01]  /*11ab0*/  HMMA.16816.F32.BF16 R32, R20, R26, R120 ;  /* 0x0000001a1420723c */ /* 0x000fe20000041878 */
[----:B------:R-:W2:Y:S04]  /*11ac0*/  LDSM.16.MT88.4 R20, [R190+0x2000] ;  /* 0x00200000be14783b */ /* 0x000ea80000004200 */
[----:B------:R-:W3:Y:S03]  /*11ad0*/  LDSM.16.MT88.4 R24, [R189+0x2000] ;  /* 0x00200000bd18783b */ /* 0x000ee60000004200 */
[C---:B-1----:R-:W-:Y:S01]  /*11ae0*/  HMMA.16816.F32.BF16 R112, R16.reuse, R28, R96 ;  /* 0x0000001c1070723c */ /* 0x042fe20000041860 */
[----:B------:R-:W-:Y:S07]  /*11af0*/  LDSM.16.MT88.4 R96, [R191+0x2800] ;  /* 0x00280000bf60783b */ /* 0x000fee0000004200 */
[C---:B------:R-:W-:Y:S01]  /*11b00*/  HMMA.16816.F32.BF16 R80, R16.reuse, R30, R80 ;  /* 0x0000001e1050723c */ /* 0x040fe20000041850 */
[----:B------:R-:W1:Y:S07]  /*11b10*/  LDSM.16.MT88.4 R28, [R190+0x5000] ;  /* 0x00500000be1c783b */ /* 0x000e6e0000004200 */
[C---:B--2---:R-:W-:Y:S08]  /*11b20*/  HMMA.16816.F32.BF16 R104, R16.reuse, R20, R104 ;  /* 0x000000141068723c */ /* 0x044ff00000041868 */
[C---:B------:R-:W-:Y:S01]  /*11b30*/  HMMA.16816.F32.BF16 R84, R16.reuse, R22, R84 ;  /* 0x000000161054723c */ /* 0x040fe20000041854 */
[----:B------:R-:W2:Y:S07]  /*11b40*/  LDSM.16.MT88.4 R20, [R189+0x5000] ;  /* 0x00500000bd14783b */ /* 0x000eae0000004200 */
[C---:B---3--:R-:W-:Y:S01]  /*11b50*/  HMMA.16816.F32.BF16 R128, R16.reuse, R24, R124 ;  /* 0x000000181080723c */ /* 0x048fe2000004187c */
[----:B------:R-:W-:Y:S07]  /*11b60*/  LDSM.16.MT88.4 R124, [R189+0x2800] ;  /* 0x00280000bd7c783b */ /* 0x000fee0000004200 */
[----:B------:R-:W-:Y:S01]  /*11b70*/  HMMA.16816.F32.BF16 R88, R16, R26, R116 ;  /* 0x0000001a1058723c */ /* 0x000fe20000041874 */
[----:B------:R-:W3:Y:S04]  /*11b80*/  LDSM.16.MT88.4 R24, [R191+0x2000] ;  /* 0x00200000bf18783b */ /* 0x000ee80000004200 */
[----:B------:R-:W-:Y:S03]  /*11b90*/  LDSM.16.MT88.4 R116, [R190+0x2800] ;  /* 0x00280000be74783b */ /* 0x000fe60000004200 */
[C---:B------:R-:W-:Y:S08]  /*11ba0*/  HMMA.16816.F32.BF16 R112, R72.reuse, R108, R112 ;  /* 0x0000006c4870723c */ /* 0x040ff00000041870 */
[----:B------:R-:W-:Y:S01]  /*11bb0*/  HMMA.16816.F32.BF16 R108, R72, R110, R80 ;  /* 0x0000006e486c723c */ /* 0x000fe20000041850 */
[----:B------:R-:W-:Y:S07]  /*11bc0*/  LDSM.16.MT88.4 R80, [R190+0x5800] ;  /* 0x00580000be50783b */ /* 0x000fee0000004200 */
[C---:B-1----:R-:W-:Y:S08]  /*11bd0*/  HMMA.16816.F32.BF16 R60, R16.reuse, R30, R60 ;  /* 0x0000001e103c723c */ /* 0x042ff0000004183c */
[C---:B--2---:R-:W-:Y:S08]  /*11be0*/  HMMA.16816.F32.BF16 R92, R16.reuse, R20, R44 ;  /* 0x00000014105c723c */ /* 0x044ff0000004182c */
[C---:B------:R-:W-:Y:S01]  /*11bf0*/  HMMA.16816.F32.BF16 R44, R16.reuse, R22, R36 ;  /* 0x00000016102c723c */ /* 0x040fe20000041824 */
[----:B------:R-:W1:Y:S07]  /*11c00*/  LDSM.16.MT88.4 R20, [R191+0x5000] ;  /* 0x00500000bf14783b */ /* 0x000e6e0000004200 */
[C---:B---3--:R-:W-:Y:S08]  /*11c10*/  HMMA.16816.F32.BF16 R68, R16.reuse, R24, R68 ;  /* 0x000000181044723c */ /* 0x048ff00000041844 */
[----:B------:R-:W-:Y:S01]  /*11c20*/  HMMA.16816.F32.BF16 R52, R16, R26, R52 ;  /* 0x0000001a1034723c */ /* 0x000fe20000041834 */
[----:B------:R-:W2:Y:S07]  /*11c30*/  LDSM.16.MT88.4 R24, [R192+0x5000] ;  /* 0x00500000c018783b */ /* 0x000eae0000004200 */
[----:B------:R-:W-:Y:S08]  /*11c40*/  HMMA.16816.F32.BF16 R128, R72, R124, R128 ;  /* 0x0000007c4880723c */ /* 0x000ff00000041880 */
[----:B------:R-:W-:Y:S01]  /*11c50*/  HMMA.16816.F32.BF16 R36, R16, R28, R64 ;  /* 0x0000001c1024723c */ /* 0x000fe20000041840 */
[----:B------:R-:W-:Y:S07]  /*11c60*/  LDSM.16.MT88.4 R64, [R192+0x5800] ;  /* 0x00580000c040783b */ /* 0x000fee0000004200 */
[----:B------:R-:W-:Y:S01]  /*11c70*/  HMMA.16816.F32.BF16 R124, R72, R126, R88 ;  /* 0x0000007e487c723c */ /* 0x000fe20000041858 */
[----:B------:R-:W3:Y:S07]  /*11c80*/  LDSM.16.MT88.4 R88, [R189+0x5800] ;  /* 0x00580000bd58783b */ /* 0x000eee0000004200 */
        /* <DEDUP_REMOVED lines=9> */
[C---:B------:R-:W-:Y:S08]  /*11d20*/  HMMA.16816.F32.BF16 R104, R72.reuse, R96, R68 ;  /* 0x000000604868723c */ /* 0x040ff00000041844 */
[C---:B---3--:R-:W-:Y:S08]  /*11d30*/  HMMA.16816.F32.BF16 R92, R72.reuse, R88, R92 ;  /* 0x00000058485c723c */ /* 0x048ff0000004185c */
[C---:B------:R-:W-:Y:S08]  /*11d40*/  HMMA.16816.F32.BF16 R60, R72.reuse, R64, R56 ;  /* 0x00000040483c723c */ /* 0x040ff00000041838 */
        /* <DEDUP_REMOVED lines=17> */
.L_x_1019:
[----:B------:R-:W-:-:S04]  /*11e60*/  MOV R2, 0x1 ;  /* 0x0000000100027802 */ /* 0x000fc80000000f00 */
[----:B------:R-:W-:-:S13]  /*11e70*/  ISETP.NE.AND P0, PT, R2, c[0x0][0x32c], PT ;  /* 0x0000cb0002007a0c */ /* 0x000fda0003f05270 */
[----:B------:R-:W-:-:S05]  /*11e80*/  @P0 IMAD.HI.U32 R2, R3, c[0x0][0x330], RZ ;  /* 0x0000cc0003020a27 */ /* 0x000fca00078e00ff */
[----:B------:R-:W-:Y:S02]  /*11e90*/  @P0 SHF.R.U32.HI R3, RZ, c[0x0][0x334], R2 ;  /* 0x0000cd00ff030a19 */ /* 0x000fe40000011602 */
.L_x_1020:
[----:B------:R-:W-:Y:S05]  /*11ea0*/  BSYNC B0 ;  /* 0x0000000000007941 */ /* 0x000fea0003800000 */
.L_x_1018:
[----:B------:R-:W-:-:S05]  /*11eb0*/  MOV R2, c[0x0][0x32c] ;  /* 0x0000cb0000027a02 */ /* 0x000fca0000000f00 */
[----:B------:R-:W-:-:S05]  /*11ec0*/  IMAD R3, R3, R2, c[0x0][0x32c] ;  /* 0x0000cb0003037624 */ /* 0x000fca00078e0202 */
[----:B------:R-:W-:-:S05]  /*11ed0*/  IMNMX R4, R4, R3, PT ;  /* 0x0000000304047217 */ /* 0x000fca0003800200 */
.L_x_1017:
        /* <DEDUP_REMOVED lines=8> */
.L_x_1042:
        /* <DEDUP_REMOVED lines=18> */
[----:B--23--:R-:W-:Y:S01]  /*12080*/  IMAD.SHL.U32 R9, R76, 0x2, RZ ;  /* 0x000000024c097824 */ /* 0x00cfe200078e00ff */
[----:B------:R-:W-:Y:S02]  /*12090*/  SHF.R.S32.HI R2, RZ, 0x1f, R214 ;  /* 0x0000001fff027819 */ /* 0x000fe400000114d6 */
[C---:B------:R-:W-:Y:S02]  /*120a0*/  SHF.L.U64.HI R20, R211.reuse, 0x1, R237 ;  /* 0x00000001d3147819 */ /* 0x040fe400000102ed */
[----:B------:R-:W-:Y:S01]  /*120b0*/  SHF.L.U32 R11, R211, 0x1, RZ ;  /* 0x00000001d30b7819 */ /* 0x000fe200000006ff */
[----:B------:R-:W-:Y:S01]  /*120c0*/  IMAD R4, R2, c[0x0][0x208], RZ ;  /* 0x0000820002047a24 */ /* 0x000fe200078e02ff */
[----:B------:R-:W-:Y:S01]  /*120d0*/  SHF.L.U64.HI R10, R76, 0x1, R77 ;  /* 0x000000014c0a7819 */ /* 0x000fe2000001024d */
[C---:B------:R-:W-:Y:S04]  /*120e0*/  IMAD.WIDE.U32 R2, R214.reuse, c[0x0][0x208], RZ ;  /* 0x00008200d6027a25 */ /* 0x040fe800078e00ff */
[----:B------:R-:W-:Y:S04]  /*120f0*/  IMAD R4, R214, c[0x0][0x20c], R4 ;  /* 0x00008300d6047a24 */ /* 0x000fe800078e0204 */
[----:B------:R-:W-:Y:S01]  /*12100*/  IMAD.IADD R3, R3, 0x1, R4 ;  /* 0x0000000103037824 */ /* 0x000fe200078e0204 */
[----:B------:R-:W-:Y:S03]  /*12110*/  SHF.R.S32.HI R4, RZ, 0x1f, R213 ;  /* 0x0000001fff047819 */ /* 0x000fe600000114d5 */
[C---:B------:R-:W-:Y:S04]  /*12120*/  IMAD.WIDE.U32 R2, R213.reuse, c[0x0][0x218], R2 ;  /* 0x00008600d5027a25 */ /* 0x040fe800078e0002 */
[----:B------:R-:W-:Y:S01]  /*12130*/  IMAD R4, R4, c[0x0][0x218], RZ ;  /* 0x0000860004047a24 */ /* 0x000fe200078e02ff */
[----:B------:R-:W-:Y:S03]  /*12140*/  IADD3 R2, P0, R248, R2, RZ ;  /* 0x00000002f8027210 */ /* 0x000fe60007f1e0ff */
[----:B------:R-:W-:Y:S05]  /*12150*/  IMAD R4, R213, c[0x0][0x21c], R4 ;  /* 0x00008700d5047a24 */ /* 0x000fea00078e0204 */
[----:B------:R-:W-:Y:S02]  /*12160*/  IADD3.X R3, R247, R3, R4, P0, !PT ;  /* 0x00000003f7037210 */ /* 0x000fe400007fe404 */
[C---:B------:R-:W-:Y:S04]  /*12170*/  LEA R8, P0, R2.reuse, c[0x0][0x1f8], 0x1 ;  /* 0x00007e0002087a11 */ /* 0x040fe800078008ff */
[----:B------:R-:W-:Y:S01]  /*12180*/  LEA.HI.X R4, R2, c[0x0][0x1fc], R3, 0x1, P0 ;  /* 0x00007f0002047a11 */ /* 0x000fe200000f0c03 */
[----:B------:R-:W-:-:S06]  /*12190*/  BRA.DIV ~URZ, `(.L_x_1024) ;  /* 0x000100627f007947 */ /* 0x000fcc000b800000 */
[----:B------:R2:W3:Y:S02]  /*121a0*/  SHFL.IDX PT, R21, R4, RZ, 0x181f ;  /* 0x00181fff04157589 */ /* 0x0004e400000e0000 */
.L_x_1151:
[----:B------:R-:W-:-:S05]  /*121b0*/  BRA.DIV ~URZ, `(.L_x_1025) ;  /* 0x000100b27f007947 */ /* 0x000fca000b800000 */
[----:B------:R-:W5:Y:S01]  /*121c0*/  SHFL.IDX PT, R2, R8, RZ, 0x181f ;  /* 0x00181fff08027589 */ /* 0x000f6200000e0000 */
[----:B------:R-:W-:Y:S02]  /*121d0*/  ISETP.GE.AND P2, PT, R76, c[0x0][0x1d4], PT ;  /* 0x000075004c007a0c */ /* 0x000fe40003f46270 */
[----:B------:R-:W-:Y:S01]  /*121e0*/  ISETP.GE.AND P1, PT, R211, c[0x0][0x1d4], PT ;  /* 0x00007500d3007a0c */ /* 0x000fe20003f26270 */
[----:B------:R-:W-:Y:S01]  /*121f0*/  SHFL.IDX PT, R5, R8, 0x2, 0x181f ;  /* 0x00581f0008057f89 */ /* 0x000fe200000e0000 */
[C---:B-----5:R-:W-:Y:S05]  /*12200*/  IADD3 R22, P0, R2.reuse, R9, RZ ;  /* 0x0000000902167210 */ /* 0x060fea0007f1e0ff */
[C---:B---3--:R-:W-:Y:S01]  /*12210*/  IMAD.X R23, R21.reuse, 0x1, R10, P0 ;  /* 0x0000000115177824 */ /* 0x048fe200000e060a */
[----:B------:R-:W-:Y:S04]  /*12220*/  IADD3 R2, P0, R2, R11, RZ ;  /* 0x0000000b02027210 */ /* 0x000fe80007f1e0ff */
[----:B------:R-:W-:Y:S01]  /*12230*/  @!PT LDS RZ, [RZ] ;  /* 0x00000000fffff984 */ /* 0x000fe20000000800 */
[----:B------:R3:W-:Y:S01]  /*12240*/  LDGSTS.E.BYPASS.LTC128B.128 [R210+0x100], [R22.64], !P2 ;  /* 0x0010000016d27fae */ /* 0x0007e2000d101d48 */
[----:B------:R-:W-:Y:S01]  /*12250*/  IMAD.X R3, R21, 0x1, R20, P0 ;  /* 0x0000000115037824 */ /* 0x000fe200000e0614 */
[----:B------:R-:W-:Y:S04]  /*12260*/  SEL R21, RZ, 0x10, P2 ;  /* 0x00000010ff157807 */ /* 0x000fe80001000000 */
[----:B------:R5:W-:Y:S04]  /*12270*/  LDGSTS.E.BYPASS.LTC128B.128 [R210+0x3100], [R2.64], !P1 ;  /* 0x0310000002d27fae */ /* 0x000be8000c901d48 */
[----:B-----5:R-:W3:Y:S04]  /*12280*/  SHFL.IDX PT, R2, R8, 0x1, 0x181f ;  /* 0x00381f0008027f89 */ /* 0x020ee800000e0000 */
[----:B------:R-:W5:Y:S04]  /*12290*/  SHFL.IDX PT, R3, R4, 0x1, 0x181f ;  /* 0x00381f0004037f89 */ /* 0x000f6800000e0000 */
[----:B--2---:R-:W2:Y:S01]  /*122a0*/  SHFL.IDX PT, R4, R4, 0x2, 0x181f ;  /* 0x00581f0004047f89 */ /* 0x004ea200000e0000 */
[C---:B---3--:R-:W-:Y:S05]  /*122b0*/  IADD3 R22, P0, R2.reuse, R9, RZ ;  /* 0x0000000902167210 */ /* 0x048fea0007f1e0ff */
[C---:B-----5:R-:W-:Y:S01]  /*122c0*/  IMAD.X R23, R3.reuse, 0x1, R10, P0 ;  /* 0x0000000103177824 */ /* 0x060fe200000e060a */
[----:B------:R-:W-:Y:S04]  /*122d0*/  IADD3 R2, P0, R2, R11, RZ ;  /* 0x0000000b02027210 */ /* 0x000fe80007f1e0ff */
[----:B------:R3:W-:Y:S01]  /*122e0*/  LDGSTS.E.BYPASS.LTC128B.128 [R210+0x1100], [R22.64], !P2 ;  /* 0x0110000016d27fae */ /* 0x0007e2000d101d48 */
[----:B------:R-:W-:Y:S05]  /*122f0*/  IMAD.X R3, R3, 0x1, R20, P0 ;  /* 0x0000000103037824 */ /* 0x000fea00000e0614 */
[----:B------:R4:W-:Y:S01]  /*12300*/  LDGSTS.E.BYPASS.LTC128B.128 [R210+0x4100], [R2.64], !P1 ;  /* 0x0410000002d27fae */ /* 0x0009e2000c901d48 */
[----:B---3--:R-:W-:Y:S03]  /*12310*/  SEL R22, RZ, 0x10, P1 ;  /* 0x00000010ff167807 */ /* 0x008fe60000800000 */
.L_x_1152:
[C---:B--2-4-:R-:W-:Y:S02]  /*12320*/  IADD3 R2, -R21.reuse, 0x10, RZ ;  /* 0x0000001015027810 */ /* 0x054fe40007ffe1ff */
        /* <DEDUP_REMOVED lines=9> */
[----:B--2---:R-:W-:Y:S04]  /*123c0*/  IADD3 R2, -R22, 0x10, RZ ;  /* 0x0000001016027810 */ /* 0x004fe80007ffe1ff */
[----:B------:R-:W-:Y:S04]  /*123d0*/  LOP3.LUT R2, R2, 0xf, RZ, 0xc0, !PT ;  /* 0x0000000f02027812 */ /* 0x000fe800078ec0ff */
[----:B------:R-:W-:Y:S04]  /*123e0*/  IADD3 R2, P1, P0, R2, R5, R11 ;  /* 0x0000000502027210 */ /* 0x000fe8000783e00b */
[----:B------:R-:W-:Y:S05]  /*123f0*/  IADD3.X R3, RZ, R4, R20, P1, P0 ;  /* 0x00000004ff037210 */ /* 0x000fea0000fe0414 */
[----:B------:R2:W-:Y:S04]  /*12400*/  LDGSTS.E.BYPASS.LTC128B.128.ZFILL [R210+0x5100], [R2.64], P2 ;  /* 0x0510000002d27fae */ /* 0x0005e80009141d48 */
.L_x_1023:
[----:B--23--:R-:W-:Y:S05]  /*12410*/  BSYNC B0 ;  /* 0x0000000000007941 */ /* 0x00cfea0003800000 */
.L_x_1022:
        /* <DEDUP_REMOVED lines=81> */
[C---:B--2---:R-:W-:Y:S08]  /*12930*/  HMMA.16816.F32.BF16 R44, R172.reuse, R144, R44 ;  /* 0x00000090ac2c723c */ /* 0x044ff0000004182c */
        /* <DEDUP_REMOVED lines=59> */
[----:B------:R-:W2:Y:S01]  /*12cf0*/  LDL R2, [R1+0x10] ;  /* 0x0000100001027983 */ /* 0x000ea20000100800 */
[----:B------:R-:W-:Y:S01]  /*12d00*/  IMAD.MOV.U32 R213, RZ, RZ, RZ ;  /* 0x000000ffffd57224 */ /* 0x000fe200078e00ff */
[----:B------:R-:W-:Y:S01]  /*12d10*/  ISETP.GT.AND P1, PT, R0, 0x5f, PT ;  /* 0x0000005f0000780c */ /* 0x000fe20003f24270 */
[----:B------:R-:W-:Y:S01]  /*12d20*/  IMAD.SHL.U32 R143, R211, 0x2, RZ ;  /* 0x00000002d38f7824 */ /* 0x000fe200078e00ff */
[----:B------:R-:W3:Y:S01]  /*12d30*/  LDL.64 R218, [R1] ;  /* 0x0000000001da7983 */ /* 0x000ee20000100a00 */
[C---:B------:R-:W-:Y:S01]  /*12d40*/  IMAD.SHL.U32 R141, R76.reuse, 0x2, RZ ;  /* 0x000000024c8d7824 */ /* 0x040fe200078e00ff */
[----:B------:R-:W-:Y:S02]  /*12d50*/  ISETP.NE.AND P2, PT, R3, 0x1, PT ;  /* 0x000000010300780c */ /* 0x000fe40003f45270 */
[----:B------:R-:W-:Y:S02]  /*12d60*/  SHF.L.U64.HI R144, R211, 0x1, R237 ;  /* 0x00000001d3907819 */ /* 0x000fe400000102ed */
[----:B------:R-:W4:Y:S01]  /*12d70*/  LDL R216, [R1+0x8] ;  /* 0x0000080001d87983 */ /* 0x000f220000100800 */
[----:B------:R-:W-:Y:S01]  /*12d80*/  SHF.L.U64.HI R142, R76, 0x1, R77 ;  /* 0x000000014c8e7819 */ /* 0x000fe2000001024d */
[----:B--2---:R-:W-:Y:S05]  /*12d90*/  IMAD R3, R212, 0x60, R2 ;  /* 0x00000060d4037824 */ /* 0x004fea00078e0202 */
[----:B------:R-:W-:Y:S05]  /*12da0*/  IADD3 R3, R3, -0x60, R0 ;  /* 0xffffffa003037810 */ /* 0x000fea0007ffe000 */
[----:B------:R-:W-:Y:S04]  /*12db0*/  @P2 IMAD.HI.U32 R4, R3, c[0x0][0x2bc], RZ ;  /* 0x0000af0003042a27 */ /* 0x000fe800078e00ff */
[--C-:B------:R-:W-:Y:S01]  /*12dc0*/  IMAD.MOV.U32 R2, RZ, RZ, R3.reuse ;  /* 0x000000ffff027224 */ /* 0x100fe200078e0003 */
[----:B------:R-:W-:Y:S04]  /*12dd0*/  @P2 SHF.R.U32.HI R2, RZ, c[0x0][0x2c0], R4 ;  /* 0x0000b000ff022a19 */ /* 0x000fe80000011604 */
[C---:B---3--:R-:W-:Y:S04]  /*12de0*/  @!P1 IADD3 R5, P0, R2.reuse, R218, RZ ;  /* 0x000000da02059210 */ /* 0x048fe80007f1e0ff */
[----:B----4-:R-:W-:Y:S01]  /*12df0*/  @!P1 LEA.HI.X.SX32 R140, R2, R216, 0x1, P0 ;  /* 0x000000d8028c9211 */ /* 0x010fe200000f0eff */
[----:B------:R-:W-:Y:S01]  /*12e00*/  IMAD.MOV R2, RZ, RZ, -R2 ;  /* 0x000000ffff027224 */ /* 0x000fe200078e0a02 */
[C---:B------:R-:W-:Y:S03]  /*12e10*/  @!P1 LEA R4, P0, R5.reuse, c[0x0][0x2a0], 0x2 ;  /* 0x0000a80005049a11 */ /* 0x040fe600078010ff */
[----:B------:R-:W-:Y:S01]  /*12e20*/  IMAD R214, R2, c[0x0][0x2b8], R3 ;  /* 0x0000ae0002d67a24 */ /* 0x000fe200078e0203 */
[----:B------:R-:W-:Y:S04]  /*12e30*/  @!P1 LEA.HI.X R5, R5, c[0x0][0x2a4], R140, 0x2, P0 ;  /* 0x0000a90005059a11 */ /* 0x000fe800000f148c */
[----:B------:R-:W-:Y:S01]  /*12e40*/  SHF.R.S32.HI R2, RZ, 0x1f, R214 ;  /* 0x0000001fff027819 */ /* 0x000fe200000114d6 */
[----:B------:R1:W2:Y:S04]  /*12e50*/  @!P1 LDG.E R213, [R4.64] ;  /* 0x0000000804d59981 */ /* 0x0002a8000c1e1900 */
[----:B-1----:R-:W-:Y:S02]  /*12e60*/  IMAD R4, R2, c[0x0][0x1e0], RZ ;  /* 0x0000780002047a24 */ /* 0x002fe400078e02ff */
[C---:B------:R-:W-:Y:S04]  /*12e70*/  IMAD.WIDE.U32 R2, R214.reuse, c[0x0][0x1e0], RZ ;  /* 0x00007800d6027a25 */ /* 0x040fe800078e00ff */
        /* <DEDUP_REMOVED lines=12> */
.L_x_1153:
[----:B------:R-:W-:-:S05]  /*12f40*/  BRA.DIV ~URZ, `(.L_x_1029) ;  /* 0x0000f7127f007947 */ /* 0x000fca000b800000 */
[----:B------:R-:W3:Y:S01]  /*12f50*/  SHFL.IDX PT, R2, R140, RZ, 0x181f ;  /* 0x00181fff8c027589 */ /* 0x000ee200000e0000 */
[----:B------:R-:W-:Y:S02]  /*12f60*/  ISETP.GE.AND P2, PT, R76, c[0x0][0x1d4], PT ;  /* 0x000075004c007a0c */ /* 0x000fe40003f46270 */
[----:B------:R-:W-:Y:S01]  /*12f70*/  ISETP.GE.AND P1, PT, R211, c[0x0][0x1d4], PT ;  /* 0x00007500d3007a0c */ /* 0x000fe20003f26270 */
[----:B------:R-:W-:Y:S01]  /*12f80*/  SHFL.IDX PT, R5, R140, 0x2, 0x181f ;  /* 0x00581f008c057f89 */ /* 0x000fe200000e0000 */
[C---:B---3--:R-:W-:Y:S05]  /*12f90*/  IADD3 R146, P0, R2.reuse, R141, RZ ;  /* 0x0000008d02927210 */ /* 0x048fea0007f1e0ff */
[C---:B--2---:R-:W-:Y:S01]  /*12fa0*/  IMAD.X R147, R145.reuse, 0x1, R142, P0 ;  /* 0x0000000191937824 */ /* 0x044fe200000e068e */
[----:B------:R-:W-:Y:S04]  /*12fb0*/  IADD3 R2, P0, R2, R143, RZ ;  /* 0x0000008f02027210 */ /* 0x000fe80007f1e0ff */
[----:B------:R-:W-:Y:S01]  /*12fc0*/  @!PT LDS RZ, [RZ] ;  /* 0x00000000fffff984 */ /* 0x000fe20000000800 */
[----:B------:R2:W-:Y:S01]  /*12fd0*/  LDGSTS.E.BYPASS.LTC128B.128 [R210+0x8100], [R146.64], !P2 ;  /* 0x0810000092d27fae */ /* 0x0005e2000d101d48 */
[----:B------:R-:W-:Y:S01]  /*12fe0*/  IMAD.X R3, R145, 0x1, R144, P0 ;  /* 0x0000000191037824 */ /* 0x000fe200000e0690 */
[----:B------:R-:W-:Y:S04]  /*12ff0*/  SEL R145, RZ, 0x10, P2 ;  /* 0x00000010ff917807 */ /* 0x000fe80001000000 */
[----:B------:R3:W-:Y:S04]  /*13000*/  LDGSTS.E.BYPASS.LTC128B.128 [R210+0xb100], [R2.64], !P1 ;  /* 0x0b10000002d27fae */ /* 0x0007e8000c901d48 */
[----:B---3--:R-:W2:Y:S04]  /*13010*/  SHFL.IDX PT, R2, R140, 0x1, 0x181f ;  /* 0x00381f008c027f89 */ /* 0x008ea800000e0000 */
[----:B------:R-:W3:Y:S04]  /*13020*/  SHFL.IDX PT, R3, R4, 0x1, 0x181f ;  /* 0x00381f0004037f89 */ /* 0x000ee800000e0000 */
[----:B-1----:R-:W1:Y:S01]  /*13030*/  SHFL.IDX PT, R4, R4, 0x2, 0x181f ;  /* 0x00581f0004047f89 */ /* 0x002e6200000e0000 */
[C---:B--2---:R-:W-:Y:S05]  /*13040*/  IADD3 R146, P0, R2.reuse, R141, RZ ;  /* 0x0000008d02927210 */ /* 0x044fea0007f1e0ff */
[C---:B---3--:R-:W-:Y:S01]  /*13050*/  IMAD.X R147, R3.reuse, 0x1, R142, P0 ;  /* 0x0000000103937824 */ /* 0x048fe200000e068e */
[----:B------:R-:W-:Y:S04]  /*13060*/  IADD3 R2, P0, R2, R143, RZ ;  /* 0x0000008f02027210 */ /* 0x000fe80007f1e0ff */
[----:B------:R2:W-:Y:S01]  /*13070*/  LDGSTS.E.BYPASS.LTC128B.128 [R210+0x9100], [R146.64], !P2 ;  /* 0x0910000092d27fae */ /* 0x0005e2000d101d48 */
[----:B------:R-:W-:Y:S05]  /*13080*/  IMAD.X R3, R3, 0x1, R144, P0 ;  /* 0x0000000103037824 */ /* 0x000fea00000e0690 */
[----:B------:R3:W-:Y:S01]  /*13090*/  LDGSTS.E.BYPASS.LTC128B.128 [R210+0xc100], [R2.64], !P1 ;  /* 0x0c10000002d27fae */ /* 0x0007e2000c901d48 */
[----:B--2---:R-:W-:Y:S03]  /*130a0*/  SEL R146, RZ, 0x10, P1 ;  /* 0x00000010ff927807 */ /* 0x004fe60000800000 */
.L_x_1154:
[C---:B-1-3--:R-:W-:Y:S02]  /*130b0*/  IADD3 R2, -R145.reuse, 0x10, RZ ;  /* 0x0000001091027810 */ /* 0x04afe40007ffe1ff */
        /* <DEDUP_REMOVED lines=14> */
.L_x_1027:
[----:B------:R-:W-:Y:S05]  /*131a0*/  BSYNC B0 ;  /* 0x0000000000007941 */ /* 0x000fea0003800000 */
.L_x_1026:
[----:B------:R-:W-:Y:S01]  /*131b0*/  LOP3.LUT R143, RZ, c[0x0][0x324], RZ, 0x33, !PT ;  /* 0x0000c900ff8f7a12 */ /* 0x000fe200078e33ff */
[----:B-1----:R-:W2:Y:S01]  /*131c0*/  LDL R3, [R1+0xc] ;  /* 0x00000c0001037983 */ /* 0x002ea20000100800 */
[----:B------:R-:W-:Y:S03]  /*131d0*/  IMAD.MOV.U32 R4, RZ, RZ, c[0x0][0x2c4] ;  /* 0x0000b100ff047624 */ /* 0x000fe600078e00ff */
[----:B------:R-:W2:Y:S02]  /*131e0*/  LDL R2, [R1+0x14] ;  /* 0x0000140001027983 */ /* 0x000ea40000100800 */
[----:B------:R-:W-:Y:S01]  /*131f0*/  ISETP.NE.AND P0, PT, R4, 0x1, PT ;  /* 0x000000010400780c */ /* 0x000fe20003f05270 */
[----:B------:R-:W-:Y:S01]  /*13200*/  IMAD R4, R212, -0x60, RZ ;  /* 0xffffffa0d4047824 */ /* 0x000fe200078e02ff */
[----:B------:R-:W0:Y:S01]  /*13210*/  LDGDEPBAR ;  /* 0x00000000000079af */ /* 0x000e220000000000 */
[----:B--2---:R-:W-:Y:S10]  /*13220*/  IMAD.IADD R140, R2, 0x1, R3 ;  /* 0x00000001028c7824 */ /* 0x004ff400078e0203 */
[----:B------:R-:W-:Y:S05]  /*13230*/  @P0 IMAD.HI.U32 R2, R140, c[0x0][0x2c8], RZ ;  /* 0x0000b2008c020a27 */ /* 0x000fea00078e00ff */
[----:B------:R-:W-:Y:S02]  /*13240*/  @P0 SHF.R.U32.HI R140, RZ, c[0x0][0x2cc], R2 ;  /* 0x0000b300ff8c0a19 */ /* 0x000fe40000011602 */
[----:B------:R-:W-:Y:S04]  /*13250*/  IADD3 R2, -R245, 0x1, R4 ;  /* 0x00000001f5027810 */ /* 0x000fe80007ffe104 */
[----:B------:R-:W-:Y:S04]  /*13260*/  IADD3 R141, -R243, R2, R244 ;  /* 0x00000002f38d7210 */ /* 0x000fe80007ffe1f4 */
[----:B------:R-:W-:Y:S01]  /*13270*/  IADD3 R142, R141, c[0x0][0x328], RZ ;  /* 0x0000ca008d8e7a10 */ /* 0x000fe20007ffe0ff */
[----:B------:R-:W-:-:S05]  /*13280*/  BRA.DIV ~URZ, `(.L_x_1030) ;  /* 0x0000f7527f007947 */ /* 0x000fca000b800000 */
[----:B------:R1:W2:Y:S02]  /*13290*/  SHFL.IDX PT, R5, R140, RZ, 0x1c1f ;  /* 0x001c1fff8c057589 */ /* 0x0002a400000e0000 */
.L_x_1155:
[-C--:B--2---:R-:W-:Y:S01]  /*132a0*/  IADD3 R3, R142, R5.reuse, RZ ;  /* 0x000000058e037210 */ /* 0x084fe20007ffe0ff */
[----:B------:R-:W-:Y:S02]  /*132b0*/  IMAD.MOV.U32 R2, RZ, RZ, c[0x0][0x32c] ;  /* 0x0000cb00ff027624 */ /* 0x000fe400078e00ff */
[----:B------:R-:W-:Y:S03]  /*132c0*/  IMAD.IADD R141, R143, 0x1, R141 ;  /* 0x000000018f8d7824 */ /* 0x000fe600078e028d */
[----:B------:R-:W-:Y:S02]  /*132d0*/  ISETP.GE.AND P0, PT, R2, 0x1, PT ;  /* 0x000000010200780c */ /* 0x000fe40003f06270 */
        /* <DEDUP_REMOVED lines=15> */
.L_x_1033:
[----:B------:R-:W-:Y:S04]  /*133d0*/  MOV R143, c[0x0][0x32c] ;  /* 0x0000cb00008f7a02 */ /* 0x000fe80000000f00 */
[----:B------:R-:W-:Y:S11]  /*133e0*/  ISETP.NE.AND P0, PT, R143, 0x1, PT ;  /* 0x000000018f00780c */ /* 0x000ff60003f05270 */
[----:B------:R-:W-:Y:S02]  /*133f0*/  @!UPT UIADD3 URZ, URZ, URZ, URZ ;  /* 0x0000003f3f3ff290 */ /* 0x000fe4000fffe03f */
[----:B------:R-:W-:Y:S05]  /*13400*/  @P0 IMAD.HI.U32 R143, R5, c[0x0][0x330], RZ ;  /* 0x0000cc00058f0a27 */ /* 0x000fea00078e00ff */
[----:B------:R-:W-:Y:S02]  /*13410*/  @P0 SHF.R.U32.HI R5, RZ, c[0x0][0x334], R143 ;  /* 0x0000cd00ff050a19 */ /* 0x000fe4000001168f */
.L_x_1034:
[----:B------:R-:W-:Y:S05]  /*13420*/  BSYNC B0 ;  /* 0x0000000000007941 */ /* 0x000fea0003800000 */
.L_x_1032:
[----:B------:R-:W-:Y:S04]  /*13430*/  IMAD.IADD R143, R4, 0x1, -R245 ;  /* 0x00000001048f7824 */ /* 0x000fe800078e0af5 */
[----:B------:R-:W-:Y:S05]  /*13440*/  IMAD R5, R5, c[0x0][0x32c], R143 ;  /* 0x0000cb0005057a24 */ /* 0x000fea00078e028f */
[----:B------:R-:W-:Y:S02]  /*13450*/  IMNMX R2, R2, R5, !PT ;  /* 0x0000000502027217 */ /* 0x000fe40007800200 */
[----:B------:R-:W-:Y:S04]  /*13460*/  IADD3 R5, R5, c[0x0][0x32c], RZ ;  /* 0x0000cb0005057a10 */ /* 0x000fe80007ffe0ff */
[----:B------:R-:W-:Y:S02]  /*13470*/  IMNMX R3, R3, R5, PT ;  /* 0x0000000503037217 */ /* 0x000fe40003800200 */
.L_x_1031:
[C---:B------:R-:W-:Y:S02]  /*13480*/  ISETP.GE.AND P0, PT, R4.reuse, 0x1, PT ;  /* 0x000000010400780c */ /* 0x040fe40003f06270 */
[C---:B------:R-:W-:Y:S02]  /*13490*/  ISETP.GE.AND P1, PT, R4.reuse, 0x2, PT ;  /* 0x000000020400780c */ /* 0x040fe40003f26270 */
        /* <DEDUP_REMOVED lines=17> */
[C---:B------:R-:W-:Y:S02]  /*135b0*/  ISETP.GE.AND P2, PT, R4.reuse, 0x59, PT ;  /* 0x000000590400780c */ /* 0x040fe40003f46270 */
        /* <DEDUP_REMOVED lines=93> */
[C---:B------:R-:W-:Y:S04]  /*13b90*/  ISETP.LT.OR P0, PT, R3.reuse, 0x49, P0 ;  /* 0x000000490300780c */ /* 0x040fe80000701670 */
[----:B------:R-:W-:Y:S02]  /*13ba0*/  FSEL R144, R48, -INF , !P0 ;  /* 0xff80000030907808 */ /* 0x000fe40004000000 */
[C---:B------:R-:W-:Y:S04]  /*13bb0*/  ISETP.GT.AND P0, PT, R2.reuse, 0x49, !P4 ;  /* 0x000000490200780c */ /* 0x040fe80006704270 */
[----:B------:R-:W-:Y:S04]  /*13bc0*/  ISETP.LT.OR P0, PT, R3, 0x4a, P0 ;  /* 0x0000004a0300780c */ /* 0x000fe80000701670 */
[----:B------:R-:W-:Y:S02]  /*13bd0*/  FSEL R143, R49, -INF , !P0 ;  /* 0xff800000318f7808 */ /* 0x000fe40004000000 */
[----:B------:R-:W-:Y:S04]  /*13be0*/  ISETP.GT.AND P0, PT, R2, 0x50, !P3 ;  /* 0x000000500200780c */ /* 0x000fe80005f04270 */
[C---:B------:R-:W-:Y:S04]  /*13bf0*/  ISETP.LT.OR P0, PT, R3.reuse, 0x51, P0 ;  /* 0x000000510300780c */ /* 0x040fe80000701670 */
[----:B------:R-:W-:Y:S02]  /*13c00*/  FSEL R49, R52, -INF , !P0 ;  /* 0xff80000034317808 */ /* 0x000fe40004000000 */
[C---:B------:R-:W-:Y:S04]  /*13c10*/  ISETP.GT.AND P0, PT, R2.reuse, 0x51, !P1 ;  /* 0x000000510200780c */ /* 0x040fe80004f04270 */
        /* <DEDUP_REMOVED lines=13> */
.L_x_1156:
[----:B---3--:R-:W-:Y:S01]  /*13cf0*/  IADD3 R3, R142, R5, RZ ;  /* 0x000000058e037210 */ /* 0x008fe20007ffe0ff */
[----:B------:R-:W-:Y:S05]  /*13d00*/  IMAD.MOV.U32 R2, RZ, RZ, c[0x0][0x32c] ;  /* 0x0000cb00ff027624 */ /* 0x000fea00078e00ff */
[----:B------:R-:W-:Y:S01]  /*13d10*/  ISETP.GE.AND P0, PT, R2, 0x1, PT ;  /* 0x000000010200780c */ /* 0x000fe20003f06270 */
[----:B------:R-:W-:Y:S11]  /*13d20*/  IMAD.IADD R2, R141, 0x1, R5 ;  /* 0x000000018d027824 */ /* 0x000ff600078e0205 */
[----:B------:R-:W-:Y:S01]  /*13d30*/  @!UPT UIADD3 URZ, URZ, URZ, URZ ;  /* 0x0000003f3f3ff290 */ /* 0x000fe2000fffe03f */
        /* <DEDUP_REMOVED lines=14> */
.L_x_1038:
[----:B------:R-:W-:Y:S04]  /*13e20*/  MOV R8, c[0x0][0x32c] ;  /* 0x0000cb0000087a02 */ /* 0x000fe80000000f00 */
[----:B------:R-:W-:Y:S11]  /*13e30*/  ISETP.NE.AND P0, PT, R8, 0x1, PT ;  /* 0x000000010800780c */ /* 0x000ff60003f05270 */
[----:B------:R-:W-:Y:S02]  /*13e40*/  @!UPT UIADD3 URZ, URZ, URZ, URZ ;  /* 0x0000003f3f3ff290 */ /* 0x000fe4000fffe03f */
[----:B------:R-:W-:Y:S05]  /*13e50*/  @P0 IMAD.HI.U32 R8, R5, c[0x0][0x330], RZ ;  /* 0x0000cc0005080a27 */ /* 0x000fea00078e00ff */
[----:B------:R-:W-:Y:S02]  /*13e60*/  @P0 SHF.R.U32.HI R5, RZ, c[0x0][0x334], R8 ;  /* 0x0000cd00ff050a19 */ /* 0x000fe40000011608 */
.L_x_1039:
[----:B------:R-:W-:Y:S05]  /*13e70*/  BSYNC B0 ;  /* 0x0000000000007941 */ /* 0x000fea0003800000 */
.L_x_1037:
[----:B------:R-:W-:Y:S04]  /*13e80*/  IMAD.IADD R4, R4, 0x1, -R245 ;  /* 0x0000000104047824 */ /* 0x000fe800078e0af5 */
[----:B------:R-:W-:Y:S05]  /*13e90*/  IMAD R5, R5, c[0x0][0x32c], R4 ;  /* 0x0000cb0005057a24 */ /* 0x000fea00078e0204 */
[----:B------:R-:W-:Y:S02]  /*13ea0*/  IMNMX R2, R2, R5, !PT ;  /* 0x0000000502027217 */ /* 0x000fe40007800200 */
[----:B------:R-:W-:Y:S04]  /*13eb0*/  IADD3 R5, R5, c[0x0][0x32c], RZ ;  /* 0x0000cb0005057a10 */ /* 0x000fe80007ffe0ff */
[----:B------:R-:W-:Y:S02]  /*13ec0*/  IMNMX R3, R3, R5, PT ;  /* 0x0000000503037217 */ /* 0x000fe40003800200 */
.L_x_1036:
[----:B------:R-:W-:Y:S02]  /*13ed0*/  LOP3.LUT P0, RZ, R209, 0x8000, RZ, 0xc0, !PT ;  /* 0x00008000d1ff7812 */ /* 0x000fe4000780c0ff */
[C---:B------:R-:W-:Y:S02]  /*13ee0*/  ISETP.GT.AND P1, PT, R2.reuse, 0x51, !P1 ;  /* 0x000000510200780c */ /* 0x040fe40004f24270 */
[----:B------:R-:W-:Y:S04]  /*13ef0*/  ISETP.GT.AND P0, PT, R2, RZ, !P0 ;  /* 0x000000ff0200720c */ /* 0x000fe80004704270 */
[----:B------:R-:W-:Y:S04]  /*13f00*/  ISETP.LT.OR P0, PT, R3, 0x1, P0 ;  /* 0x000000010300780c */ /* 0x000fe80000701670 */
[----:B------:R-:W-:Y:S02]  /*13f10*/  FSEL R28, R10, -INF , !P0 ;  /* 0xff8000000a1c7808 */ /* 0x000fe40004000000 */
[----:B------:R-:W-:Y:S04]  /*13f20*/  LOP3.LUT P0, RZ, R209, 0x10000, RZ, 0xc0, !PT ;  /* 0x00010000d1ff7812 */ /* 0x000fe8000780c0ff */
[C---:B------:R-:W-:Y:S04]  /*13f30*/  ISETP.GT.AND P0, PT, R2.reuse, 0x1, !P0 ;  /* 0x000000010200780c */ /* 0x040fe80004704270 */
[----:B------:R-:W-:Y:S04]  /*13f40*/  ISETP.LT.OR P0, PT, R3, 0x2, P0 ;  /* 0x000000020300780c */ /* 0x000fe80000701670 */
[----:B------:R-:W-:Y:S02]  /*13f50*/  FSEL R41, R11, -INF , !P0 ;  /* 0xff8000000b297808 */ /* 0x000fe40004000000 */
[----:B------:R-:W-:Y:S04]  /*13f60*/  LOP3.LUT P0, RZ, R209, 0x4000, RZ, 0xc0, !PT ;  /* 0x00004000d1ff7812 */ /* 0x000fe8000780c0ff */
[----:B------:R-:W-:Y:S04]  /*13f70*/  ISETP.GT.AND P0, PT, R2, 0x8, !P0 ;  /* 0x000000080200780c */ /* 0x000fe80004704270 */
        /* <DEDUP_REMOVED lines=58> */
[C---:B------:R-:W-:Y:S02]  /*14320*/  ISETP.GT.AND P0, PT, R2.reuse, 0x41, !P6 ;  /* 0x000000410200780c */ /* 0x040fe40007704270 */
[----:B------:R-:W-:Y:S02]  /*14330*/  LOP3.LUT P6, RZ, R209, 0x20000, RZ, 0xc0, !PT ;  /* 0x00020000d1ff7812 */ /* 0x000fe400078cc0ff */
        /* <DEDUP_REMOVED lines=8> */
[----:B------:R-:W-:Y:S02]  /*143c0*/  ISETP.GT.AND P0, PT, R2, 0x50, !P3 ;  /* 0x000000500200780c */ /* 0x000fe40005f04270 */
[C---:B------:R-:W-:Y:S02]  /*143d0*/  ISETP.LT.OR P3, PT, R3.reuse, 0x52, P1 ;  /* 0x000000520300780c */ /* 0x040fe40000f61670 */
[----:B------:R-:W-:Y:S02]  /*143e0*/  ISETP.LT.OR P0, PT, R3, 0x51, P0 ;  /* 0x000000510300780c */ /* 0x000fe40000701670 */
[----:B------:R-:W-:Y:S02]  /*143f0*/  FSEL R11, R55, -INF , !P3 ;  /* 0xff800000370b7808 */ /* 0x000fe40005800000 */
[----:B------:R-:W-:Y:S02]  /*14400*/  FSEL R16, R54, -INF , !P0 ;  /* 0xff80000036107808 */ /* 0x000fe40004000000 */
[C---:B------:R-:W-:Y:S02]  /*14410*/  ISETP.GT.AND P0, PT, R2.reuse, 0x58, !P2 ;  /* 0x000000580200780c */ /* 0x040fe40005704270 */
[----:B------:R-:W-:Y:S02]  /*14420*/  ISETP.GT.AND P2, PT, R2, 0x59, !P6 ;  /* 0x000000590200780c */ /* 0x000fe40007744270 */
[C---:B------:R-:W-:Y:S02]  /*14430*/  ISETP.LT.OR P1, PT, R3.reuse, 0x59, P0 ;  /* 0x000000590300780c */ /* 0x040fe40000721670 */
[----:B------:R-:W-:Y:S02]  /*14440*/  ISETP.LT.OR P0, PT, R3, 0x5a, P2 ;  /* 0x0000005a0300780c */ /* 0x000fe40001701670 */
        /* <DEDUP_REMOVED lines=52> */
.L_x_1157:
[----:B---34-:R-:W-:Y:S01]  /*14790*/  FMNMX.FTZ R4, R4, R2, !PT ;  /* 0x0000000204047209 */ /* 0x018fe20007810000 */
[----:B------:R-:W-:-:S05]  /*147a0*/  BRA.DIV ~URZ, `(.L_x_1041) ;  /* 0x0000e3427f007947 */ /* 0x000fca000b800000 */
[----:B------:R-:W3:Y:S02]  /*147b0*/  SHFL.BFLY PT, R2, R4, 0x1, 0x1f ;  /* 0x0c201f0004027f89 */ /* 0x000ee400000e0000 */
[----:B---3--:R-:W-:Y:S02]  /*147c0*/  FMNMX.FTZ R5, R4, R2, !PT ;  /* 0x0000000204057209 */ /* 0x008fe40007810000 */
[----:B------:R-:W3:Y:S02]  /*147d0*/  SHFL.BFLY PT, R2, R8, 0x2, 0x1f ;  /* 0x0c401f0008027f89 */ /* 0x000ee400000e0000 */
[----:B---3--:R-:W-:Y:S05]  /*147e0*/  FMNMX.FTZ R4, R8, R2, !PT ;  /* 0x0000000208047209 */ /* 0x008fea0007810000 */
[----:B------:R3:W4:Y:S02]  /*147f0*/  SHFL.BFLY PT, R2, R4, 0x1, 0x1f ;  /* 0x0c201f0004027f89 */ /* 0x00072400000e0000 */
.L_x_1158:
[C---:B------:R-:W-:Y:S01]  /*14800*/  FSETP.NEU.FTZ.AND P0, PT, R5.reuse, -INF , PT ;  /* 0xff8000000500780b */ /* 0x040fe20003f1d000 */
[C---:B------:R-:W-:Y:S01]  /*14810*/  FMUL.FTZ R3, R5.reuse, c[0x0][0x2d0] ;  /* 0x0000b40005037a20 */ /* 0x040fe20000410000 */
[----:B---34-:R-:W-:Y:S01]  /*14820*/  FMNMX.FTZ R4, R2, R4, !PT ;  /* 0x0000000402047209 */ /* 0x018fe20007810000 */
[----:B------:R-:W-:Y:S01]  /*14830*/  WARPSYNC 0xffffffff ;  /* 0xffffffff00007948 */ /* 0x000fe20003800000 */
[----:B------:R-:W-:Y:S02]  /*14840*/  FSEL R2, R5, RZ, P0 ;  /* 0x000000ff05027208 */ /* 0x000fe40000000000 */
[----:B------:R-:W-:Y:S02]  /*14850*/  FSEL R3, R3, RZ, P0 ;  /* 0x000000ff03037208 */ /* 0x000fe40000000000 */
[----:B------:R-:W-:Y:S01]  /*14860*/  FSETP.NEU.FTZ.AND P0, PT, R4, -INF , PT ;  /* 0xff8000000400780b */ /* 0x000fe20003f1d000 */
[----:B------:R-:W-:Y:S02]  /*14870*/  FADD.FTZ R2, -R2, R6 ;  /* 0x0000000602027221 */ /* 0x000fe40000010100 */
[--C-:B------:R-:W-:Y:S02]  /*14880*/  FFMA.FTZ R6, R152, c[0x0][0x2d0], -R3.reuse ;  /* 0x0000b40098067a23 */ /* 0x100fe40000010803 */
[----:B------:R-:W-:Y:S02]  /*14890*/  FMUL.FTZ R2, R2, c[0x0][0x2d0] ;  /* 0x0000b40002027a20 */ /* 0x000fe40000410000 */
        /* <DEDUP_REMOVED lines=27> */
[----:B-123--:R-:W-:Y:S01]  /*14a50*/  F2FP.BF16.PACK_AB R140, R6, R38 ;  /* 0x00000026068c723e */ /* 0x00efe200000010ff */
[C---:B------:R-:W-:Y:S02]  /*14a60*/  FFMA.FTZ R3, R2.reuse, R215, R38 ;  /* 0x000000d702037223 */ /* 0x040fe40000010026 */
[----:B------:R-:W-:Y:S02]  /*14a70*/  FMUL.FTZ R56, R2, R80 ;  /* 0x0000005002387220 */ /* 0x000fe40000410000 */
[----:B------:R-:W-:Y:S01]  /*14a80*/  FADD.FTZ R31, R6, R3 ;  /* 0x00000003061f7221 */ /* 0x000fe20000010000 */
[C---:B------:R-:W-:Y:S01]  /*14a90*/  FSEL R3, R4.reuse, RZ, P0 ;  /* 0x000000ff04037208 */ /* 0x040fe20000000000 */
[----:B------:R-:W-:Y:S02]  /*14aa0*/  FMUL.FTZ R6, R4, c[0x0][0x2d0] ;  /* 0x0000b40004067a20 */ /* 0x000fe40000410000 */
[----:B------:R-:W-:Y:S02]  /*14ab0*/  FMUL.FTZ R57, R2, R81 ;  /* 0x0000005102397220 */ /* 0x000fe40000410000 */
[----:B------:R-:W-:Y:S01]  /*14ac0*/  FADD.FTZ R3, -R3, R14 ;  /* 0x0000000e03037221 */ /* 0x000fe20000010100 */
[----:B------:R-:W-:Y:S01]  /*14ad0*/  FSEL R6, R6, RZ, P0 ;  /* 0x000000ff06067208 */ /* 0x000fe20000000000 */
[----:B------:R-:W-:Y:S01]  /*14ae0*/  FMUL.FTZ R44, R2, R92 ;  /* 0x0000005c022c7220 */ /* 0x000fe20000410000 */
[----:B------:R-:W-:Y:S01]  /*14af0*/  ISETP.GT.AND P0, PT, R212, R246, PT ;  /* 0x000000f6d400720c */ /* 0x000fe20003f04270 */
[----:B------:R-:W-:Y:S01]  /*14b00*/  FMUL.FTZ R3, R3, c[0x0][0x2d0] ;  /* 0x0000b40003037a20 */ /* 0x000fe20000410000 */
[----:B------:R-:W-:Y:S01]  /*14b10*/  MUFU.EX2 R92, R155 ;  /* 0x0000009b005c7308 */ /* 0x000fe20000000800 */
[--C-:B------:R-:W-:Y:S01]  /*14b20*/  FFMA.FTZ R8, R28, c[0x0][0x2d0], -R6.reuse ;  /* 0x0000b4001c087a23 */ /* 0x100fe20000010806 */
[----:B------:R-:W-:Y:S01]  /*14b30*/  IADD3 R212, R212, -0x1, RZ ;  /* 0xffffffffd4d47810 */ /* 0x000fe20007ffe0ff */
        /* <DEDUP_REMOVED lines=19> */
[C---:B-1----:R-:W-:Y:S02]  /*14c70*/  FMUL.FTZ R58, R3.reuse, R82 ;  /* 0x00000052033a7220 */ /* 0x042fe40000410000 */
[----:B------:R-:W-:Y:S02]  /*14c80*/  FMUL.FTZ R59, R3, R83 ;  /* 0x00000053033b7220 */ /* 0x000fe40000410000 */
[----:B------:R-:W1:Y:S01]  /*14c90*/  LDSM.16.MT88.4 R80, [R189] ;  /* 0x00000000bd50783b */ /* 0x000e620000004200 */
[----:B------:R-:W4:Y:S01]  /*14ca0*/  MUFU.EX2 R10, R14 ;  /* 0x0000000e000a7308 */ /* 0x000f220000000800 */
[--C-:B------:R-:W-:Y:S02]  /*14cb0*/  FFMA.FTZ R149, R29, c[0x0][0x2d0], -R6.reuse ;  /* 0x0000b4001d957a23 */ /* 0x100fe40000010806 */
[--C-:B------:R-:W-:Y:S02]  /*14cc0*/  FFMA.FTZ R151, R30, c[0x0][0x2d0], -R6.reuse ;  /* 0x0000b4001e977a23 */ /* 0x100fe40000010806 */
[----:B--2---:R-:W-:Y:S02]  /*14cd0*/  FADD.FTZ R8, R34, R31 ;  /* 0x0000001f22087221 */ /* 0x004fe40000010000 */
[--C-:B------:R-:W-:Y:S02]  /*14ce0*/  FFMA.FTZ R162, R23, c[0x0][0x2d0], -R6.reuse ;  /* 0x0000b40017a27a23 */ /* 0x100fe40000010806 */
[--C-:B------:R-:W-:Y:S01]  /*14cf0*/  FFMA.FTZ R215, R22, c[0x0][0x2d0], -R6.reuse ;  /* 0x0000b40016d77a23 */ /* 0x100fe20000010806 */
[----:B------:R-:W-:Y:S01]  /*14d00*/  MUFU.EX2 R14, R159 ;  /* 0x0000009f000e7308 */ /* 0x000fe20000000800 */
[--C-:B------:R-:W-:Y:S02]  /*14d10*/  FFMA.FTZ R216, R21, c[0x0][0x2d0], -R6.reuse ;  /* 0x0000b40015d87a23 */ /* 0x100fe40000010806 */
[----:B------:R-:W-:Y:S01]  /*14d20*/  FFMA.FTZ R221, R20, c[0x0][0x2d0], -R6 ;  /* 0x0000b40014dd7a23 */ /* 0x000fe20000010806 */
[C---:B---3--:R-:W-:Y:S01]  /*14d30*/  F2FP.BF16.PACK_AB R142, R28.reuse, R34 ;  /* 0x000000221c8e723e */ /* 0x048fe200000010ff */
[----:B------:R-:W-:Y:S02]  /*14d40*/  FMUL.FTZ R34, R3, R110 ;  /* 0x0000006e03227220 */ /* 0x000fe40000410000 */
[----:B------:R-:W-:Y:S02]  /*14d50*/  FADD.FTZ R145, R28, R8 ;  /* 0x000000081c917221 */ /* 0x000fe40000010000 */
[----:B------:R-:W-:Y:S01]  /*14d60*/  FMUL.FTZ R28, R2, R112 ;  /* 0x00000070021c7220 */ /* 0x000fe20000410000 */
[----:B------:R-:W-:Y:S01]  /*14d70*/  MUFU.EX2 R110, R143 ;  /* 0x0000008f006e7308 */ /* 0x000fe20000000800 */
[----:B------:R-:W-:Y:S02]  /*14d80*/  FFMA.FTZ R6, R9, c[0x0][0x2d0], -R6 ;  /* 0x0000b40009067a23 */ /* 0x000fe40000010806 */
[C---:B------:R-:W-:Y:S01]  /*14d90*/  FFMA.FTZ R9, R3.reuse, R236, R11 ;  /* 0x000000ec03097223 */ /* 0x040fe2000001000b */
[----:B----4-:R-:W-:Y:S01]  /*14da0*/  F2FP.BF16.PACK_AB R141, R10, R11 ;  /* 0x0000000b0a8d723e */ /* 0x010fe200000010ff */
[----:B------:R-:W-:Y:S02]  /*14db0*/  FMUL.FTZ R8, R2, R128 ;  /* 0x0000008002087220 */ /* 0x000fe40000410000 */
[----:B------:R-:W-:Y:S02]  /*14dc0*/  FADD.FTZ R236, R10, R9 ;  /* 0x000000090aec7221 */ /* 0x000fe40000010000 */
[C---:B------:R-:W-:Y:S01]  /*14dd0*/  FMUL.FTZ R9, R2.reuse, R129 ;  /* 0x0000008102097220 */ /* 0x040fe20000410000 */
[----:B------:R-:W2:Y:S01]  /*14de0*/  MUFU.EX2 R112, R144 ;  /* 0x0000009000707308 */ /* 0x000ea20000000800 */
        /* <DEDUP_REMOVED lines=8> */
[----:B------:R-:W-:Y:S01]  /*14e70*/  LDSM.16.MT88.4 R124, [R189+0x2800] ;  /* 0x00280000bd7c783b */ /* 0x000fe20000004200 */
[C---:B------:R-:W-:Y:S02]  /*14e80*/  FMUL.FTZ R21, R2.reuse, R121 ;  /* 0x0000007902157220 */ /* 0x040fe40000410000 */
[C---:B------:R-:W-:Y:S02]  /*14e90*/  FMUL.FTZ R22, R3.reuse, R122 ;  /* 0x0000007a03167220 */ /* 0x040fe40000410000 */
[C---:B------:R-:W-:Y:S01]  /*14ea0*/  FMUL.FTZ R23, R3.reuse, R123 ;  /* 0x0000007b03177220 */ /* 0x040fe20000410000 */
[----:B------:R-:W-:Y:S01]  /*14eb0*/  MUFU.EX2 R154, R163 ;  /* 0x000000a3009a7308 */ /* 0x000fe20000000800 */
[C---:B------:R-:W-:Y:S02]  /*14ec0*/  FMUL.FTZ R24, R2.reuse, R116 ;  /* 0x0000007402187220 */ /* 0x040fe40000410000 */
[----:B------:R-:W-:Y:S01]  /*14ed0*/  FMUL.FTZ R25, R2, R117 ;  /* 0x0000007502197220 */ /* 0x000fe20000410000 */
[----:B--2---:R-:W-:Y:S01]  /*14ee0*/  F2FP.BF16.PACK_AB R143, R112, R110 ;  /* 0x0000006e708f723e */ /* 0x004fe200000010ff */
[C---:B------:R-:W-:Y:S02]  /*14ef0*/  FMUL.FTZ R26, R3.reuse, R118 ;  /* 0x00000076031a7220 */ /* 0x040fe40000410000 */
[C---:B------:R-:W-:Y:S02]  /*14f00*/  FMUL.FTZ R27, R3.reuse, R119 ;  /* 0x00000077031b7220 */ /* 0x040fe40000410000 */
[----:B------:R-:W-:Y:S01]  /*14f10*/  LDSM.16.MT88.4 R116, [R190+0x2800] ;  /* 0x00280000be74783b */ /* 0x000fe20000004200 */
[C---:B------:R-:W-:Y:S01]  /*14f20*/  FMUL.FTZ R35, R3.reuse, R111 ;  /* 0x0000006f03237220 */ /* 0x040fe20000410000 */
[C---:B-1----:R-:W-:Y:S01]  /*14f30*/  HMMA.16816.F32.BF16 R8, R140.reuse, R80, R8 ;  /* 0x000000508c08723c */ /* 0x042fe20000041808 */
[----:B------:R-:W-:Y:S04]  /*14f40*/  MUFU.EX2 R240, R147 ;  /* 0x0000009300f07308 */ /* 0x000fe80000000800 */
[C---:B------:R-:W-:Y:S02]  /*14f50*/  FMUL.FTZ R38, R3.reuse, R106 ;  /* 0x0000006a03267220 */ /* 0x040fe40000410000 */
[C---:B------:R-:W-:Y:S01]  /*14f60*/  FMUL.FTZ R39, R3.reuse, R107 ;  /* 0x0000006b03277220 */ /* 0x040fe20000410000 */
[C---:B------:R-:W-:Y:S01]  /*14f70*/  HMMA.16816.F32.BF16 R16, R140.reuse, R82, R16 ;  /* 0x000000528c10723c */ /* 0x040fe20000041810 */
[----:B------:R-:W1:Y:S02]  /*14f80*/  LDSM.16.MT88.4 R80, [R190] ;  /* 0x00000000be50783b */ /* 0x000e640000004200 */
[----:B------:R-:W-:Y:S01]  /*14f90*/  MUFU.EX2 R147, R224 ;  /* 0x000000e000937308 */ /* 0x000fe20000000800 */
[C---:B------:R-:W-:Y:S02]  /*14fa0*/  FMUL.FTZ R40, R2.reuse, R96 ;  /* 0x0000006002287220 */ /* 0x040fe40000410000 */
[C---:B------:R-:W-:Y:S02]  /*14fb0*/  FMUL.FTZ R41, R2.reuse, R97 ;  /* 0x0000006102297220 */ /* 0x040fe40000410000 */
[C---:B------:R-:W-:Y:S04]  /*14fc0*/  FMUL.FTZ R42, R3.reuse, R98 ;  /* 0x00000062032a7220 */ /* 0x040fe80000410000 */
[C---:B------:R-:W-:Y:S01]  /*14fd0*/  FMUL.FTZ R43, R3.reuse, R99 ;  /* 0x00000063032b7220 */ /* 0x040fe20000410000 */
[----:B------:R-:W-:Y:S01]  /*14fe0*/  MUFU.EX2 R239, R146 ;  /* 0x0000009200ef7308 */ /* 0x000fe20000000800 */
[----:B------:R-:W-:Y:S01]  /*14ff0*/  LDSM.16.MT88.4 R96, [R190+0x1800] ;  /* 0x00180000be60783b */ /* 0x000fe20000004200 */
        /* <DEDUP_REMOVED lines=15> */
[C---:B------:R-:W-:Y:S01]  /*150f0*/  FMUL.FTZ R33, R2.reuse, R109 ;  /* 0x0000006d02217220 */ /* 0x040fe20000410000 */
[C---:B-1----:R-:W-:Y:S03]  /*15100*/  HMMA.16816.F32.BF16 R20, R140.reuse, R80, R20 ;  /* 0x000000508c14723c */ /* 0x042fe60000041814 */
[C---:B------:R-:W-:Y:S01]  /*15110*/  FMUL.FTZ R36, R2.reuse, R104 ;  /* 0x0000006802247220 */ /* 0x040fe20000410000 */
[----:B------:R-:W-:Y:S01]  /*15120*/  MUFU.EX2 R109, R226 ;  /* 0x000000e2006d7308 */ /* 0x000fe20000000800 */
[C---:B------:R-:W-:Y:S02]  /*15130*/  FMUL.FTZ R37, R2.reuse, R105 ;  /* 0x0000006902257220 */ /* 0x040fe40000410000 */
[C---:B------:R-:W-:Y:S01]  /*15140*/  FMUL.FTZ R45, R2.reuse, R93 ;  /* 0x0000005d022d7220 */ /* 0x040fe20000410000 */
[C---:B------:R-:W-:Y:S01]  /*15150*/  HMMA.16816.F32.BF16 R24, R140.reuse, R82, R24 ;  /* 0x000000528c18723c */ /* 0x040fe20000041818 */
[----:B------:R-:W1:Y:S03]  /*15160*/  LDSM.16.MT88.4 R80, [R192] ;  /* 0x00000000c050783b */ /* 0x000e660000004200 */
[C---:B------:R-:W-:Y:S02]  /*15170*/  FMUL.FTZ R48, R2.reuse, R88 ;  /* 0x0000005802307220 */ /* 0x040fe40000410000 */
[----:B------:R-:W-:Y:S01]  /*15180*/  MUFU.EX2 R88, R152 ;  /* 0x0000009800587308 */ /* 0x000fe20000000800 */
[C---:B------:R-:W-:Y:S02]  /*15190*/  FMUL.FTZ R49, R2.reuse, R89 ;  /* 0x0000005902317220 */ /* 0x040fe40000410000 */
[C---:B------:R-:W-:Y:S03]  /*151a0*/  FMUL.FTZ R60, R2.reuse, R60 ;  /* 0x0000003c023c7220 */ /* 0x040fe60000410000 */
[C---:B------:R-:W-:Y:S02]  /*151b0*/  FMUL.FTZ R61, R2.reuse, R61 ;  /* 0x0000003d023d7220 */ /* 0x040fe40000410000 */
[C---:B------:R-:W-:Y:S02]  /*151c0*/  FMUL.FTZ R62, R3.reuse, R62 ;  /* 0x0000003e033e7220 */ /* 0x040fe40000410000 */
        /* <DEDUP_REMOVED lines=10> */
[----:B------:R-:W-:Y:S02]  /*15270*/  FMUL.FTZ R75, R3, R75 ;  /* 0x0000004b034b7220 */ /* 0x000fe40000410000 */
[C---:B------:R-:W-:Y:S01]  /*15280*/  FMUL.FTZ R68, R2.reuse, R68 ;  /* 0x0000004402447220 */ /* 0x040fe20000410000 */
[----:B------:R-:W-:Y:S01]  /*15290*/  MUFU.EX2 R105, R218 ;  /* 0x000000da00697308 */ /* 0x000fe20000000800 */
[C---:B------:R-:W-:Y:S02]  /*152a0*/  FMUL.FTZ R69, R2.reuse, R69 ;  /* 0x0000004502457220 */ /* 0x040fe40000410000 */
[C---:B------:R-:W-:Y:S01]  /*152b0*/  FMUL.FTZ R72, R2.reuse, R72 ;  /* 0x0000004802487220 */ /* 0x040fe20000410000 */
[C---:B-1----:R-:W-:Y:S03]  /*152c0*/  HMMA.16816.F32.BF16 R28, R140.reuse, R80, R28 ;  /* 0x000000508c1c723c */ /* 0x042fe6000004181c */
[----:B------:R-:W-:Y:S03]  /*152d0*/  FMUL.FTZ R73, R2, R73 ;  /* 0x0000004902497220 */ /* 0x000fe60000410000 */
[----:B------:R-:W-:Y:S01]  /*152e0*/  MUFU.EX2 R104, R217 ;  /* 0x000000d900687308 */ /* 0x000fe20000000800 */
[----:B------:R-:W-:Y:S01]  /*152f0*/  FADD.FTZ R2, R14, R145 ;  /* 0x000000910e027221 */ /* 0x000fe20000010000 */
[C---:B------:R-:W-:Y:S01]  /*15300*/  HMMA.16816.F32.BF16 R32, R140.reuse, R82, R32 ;  /* 0x000000528c20723c */ /* 0x040fe20000041820 */
[----:B------:R-:W1:Y:S07]  /*15310*/  LDSM.16.MT88.4 R80, [R191] ;  /* 0x00000000bf50783b */ /* 0x000e6e0000004200 */
        /* <DEDUP_REMOVED lines=8> */
[----:B------:R-:W-:Y:S10]  /*153a0*/  MUFU.EX2 R150, R221 ;  /* 0x000000dd00967308 */ /* 0x000ff40000000800 */
[----:B------:R-:W2:Y:S10]  /*153b0*/  MUFU.EX2 R3, R158 ;  /* 0x0000009e00037308 */ /* 0x000eb40000000800 */
[----:B------:R-:W-:Y:S10]  /*153c0*/  MUFU.EX2 R158, R151 ;  /* 0x00000097009e7308 */ /* 0x000ff40000000800 */
[----:B------:R-:W-:Y:S01]  /*153d0*/  MUFU.EX2 R151, R216 ;  /* 0x000000d800977308 */ /* 0x000fe20000000800 */
[C---:B-1----:R-:W-:Y:S03]  /*153e0*/  HMMA.16816.F32.BF16 R44, R140.reuse, R80, R44 ;  /* 0x000000508c2c723c */ /* 0x042fe6000004182c */
[----:B--2---:R-:W-:Y:S04]  /*153f0*/  FADD.FTZ R2, R3, R2 ;  /* 0x0000000203027221 */ /* 0x004fe80000010000 */
[----:B------:R-:W-:Y:S01]  /*15400*/  FADD.FTZ R2, R89, R2 ;  /* 0x0000000259027221 */ /* 0x000fe20000010000 */
[C---:B------:R-:W-:Y:S01]  /*15410*/  HMMA.16816.F32.BF16 R48, R140.reuse, R82, R48 ;  /* 0x000000528c30723c */ /* 0x040fe20000041830 */
[----:B------:R-:W1:Y:S01]  /*15420*/  LDSM.16.MT88.4 R80, [R190+0x3000] ;  /* 0x00300000be50783b */ /* 0x000e620000004200 */
[----:B------:R-:W2:Y:S02]  /*15430*/  MUFU.EX2 R159, R149 ;  /* 0x00000095009f7308 */ /* 0x000ea40000000800 */
[C---:B------:R-:W-:Y:S08]  /*15440*/  FADD.FTZ R2, R88.reuse, R2 ;  /* 0x0000000258027221 */ /* 0x040ff00000010000 */
[----:B------:R-:W-:Y:S10]  /*15450*/  MUFU.EX2 R149, R222 ;  /* 0x000000de00957308 */ /* 0x000ff40000000800 */
[----:B------:R-:W-:Y:S10]  /*15460*/  MUFU.EX2 R146, R229 ;  /* 0x000000e500927308 */ /* 0x000ff40000000800 */
[----:B------:R-:W3:Y:S01]  /*15470*/  MUFU.EX2 R145, R230 ;  /* 0x000000e600917308 */ /* 0x000ee20000000800 */
[C---:B-1----:R-:W-:Y:S09]  /*15480*/  HMMA.16816.F32.BF16 R52, R140.reuse, R80, R52 ;  /* 0x000000508c34723c */ /* 0x042ff20000041834 */
[----:B------:R-:W-:Y:S01]  /*15490*/  MUFU.EX2 R144, R232 ;  /* 0x000000e800907308 */ /* 0x000fe20000000800 */
[C---:B------:R-:W-:Y:S01]  /*154a0*/  HMMA.16816.F32.BF16 R56, R140.reuse, R82, R56 ;  /* 0x000000528c38723c */ /* 0x040fe20000041838 */
[----:B------:R-:W1:Y:S08]  /*154b0*/  LDSM.16.MT88.4 R80, [R192+0x3000] ;  /* 0x00300000c050783b */ /* 0x000e700000004200 */
        /* <DEDUP_REMOVED lines=10> */
[----:B------:R-:W5:Y:S02]  /*15560*/  LDSM.16.MT88.4 R88, [R190+0x800] ;  /* 0x00080000be58783b */ /* 0x000f640000004200 */
[----:B------:R-:W1:Y:S01]  /*15570*/  MUFU.EX2 R3, R160 ;  /* 0x000000a000037308 */ /* 0x000e620000000800 */
[----:B--2---:R-:W-:Y:S02]  /*15580*/  F2FP.BF16.PACK_AB R83, R159, R238 ;  /* 0x000000ee9f53723e */ /* 0x004fe400000010ff */
[----:B---3--:R-:W-:Y:S02]  /*15590*/  F2FP.BF16.PACK_AB R141, R145, R146 ;  /* 0x00000092918d723e */ /* 0x008fe400000010ff */
[----:B----4-:R-:W-:Y:S03]  /*155a0*/  F2FP.BF16.PACK_AB R143, R6, R144 ;  /* 0x00000090068f723e */ /* 0x010fe600000010ff */
[C---:B------:R-:W-:Y:S05]  /*155b0*/  HMMA.16816.F32.BF16 R8, R80.reuse, R84, R8 ;  /* 0x000000545008723c */ /* 0x040fea0000041808 */
[----:B-1----:R-:W-:Y:S03]  /*155c0*/  FADD.FTZ R2, R14, R2 ;  /* 0x000000020e027221 */ /* 0x002fe60000010000 */
[C---:B------:R-:W-:Y:S01]  /*155d0*/  HMMA.16816.F32.BF16 R16, R80.reuse, R86, R16 ;  /* 0x000000565010723c */ /* 0x040fe20000041810 */
[----:B------:R-:W1:Y:S03]  /*155e0*/  LDSM.16.MT88.4 R84, [R192+0x800] ;  /* 0x00080000c054783b */ /* 0x000e660000004200 */
[----:B------:R-:W-:Y:S04]  /*155f0*/  FADD.FTZ R2, R3, R2 ;  /* 0x0000000203027221 */ /* 0x000fe80000010000 */
[----:B------:R-:W-:Y:S04]  /*15600*/  FADD.FTZ R2, R93, R2 ;  /* 0x000000025d027221 */ /* 0x000fe80000010000 */
[C---:B------:R-:W-:Y:S01]  /*15610*/  FADD.FTZ R2, R92.reuse, R2 ;  /* 0x000000025c027221 */ /* 0x040fe20000010000 */
[C---:B-----5:R-:W-:Y:S08]  /*15620*/  HMMA.16816.F32.BF16 R20, R80.reuse, R88, R20 ;  /* 0x000000585014723c */ /* 0x060ff00000041814 */
        /* <DEDUP_REMOVED lines=21> */
[----:B------:R-:W3:Y:S03]  /*15780*/  LDSM.16.MT88.4 R92, [R192+0x1000] ;  /* 0x00100000c05c783b */ /* 0x000ee60000004200 */
[----:B------:R-:W-:Y:S02]  /*15790*/  F2FP.BF16.PACK_AB R80, R3, R14 ;  /* 0x0000000e0350723e */ /* 0x000fe400000010ff */
[----:B------:R-:W-:Y:S01]  /*157a0*/  F2FP.BF16.PACK_AB R81, R157, R158 ;  /* 0x0000009e9d51723e */ /* 0x000fe200000010ff */
[----:B------:R-:W4:Y:S01]  /*157b0*/  MUFU.EX2 R14, R220 ;  /* 0x000000dc000e7308 */ /* 0x000f220000000800 */
[----:B------:R-:W-:Y:S07]  /*157c0*/  F2FP.BF16.PACK_AB R83, R155, R156 ;  /* 0x0000009c9b53723e */ /* 0x000fee00000010ff */
[C---:B-1----:R-:W-:Y:S02]  /*157d0*/  HMMA.16816.F32.BF16 R8, R80.reuse, R84, R8 ;  /* 0x000000545008723c */ /* 0x042fe40000041808 */
[----:B------:R-:W1:Y:S06]  /*157e0*/  MUFU.EX2 R3, R219 ;  /* 0x000000db00037308 */ /* 0x000e6c0000000800 */
[C---:B------:R-:W-:Y:S01]  /*157f0*/  HMMA.16816.F32.BF16 R16, R80.reuse, R86, R16 ;  /* 0x000000565010723c */ /* 0x040fe20000041810 */
[----:B------:R-:W5:Y:S03]  /*15800*/  LDSM.16.MT88.4 R84, [R191+0x1000] ;  /* 0x00100000bf54783b */ /* 0x000f660000004200 */
[----:B----4-:R-:W-:Y:S04]  /*15810*/  FADD.FTZ R2, R14, R2 ;  /* 0x000000020e027221 */ /* 0x010fe80000010000 */
[C---:B--2---:R-:W-:Y:S08]  /*15820*/  HMMA.16816.F32.BF16 R20, R80.reuse, R88, R20 ;  /* 0x000000585014723c */ /* 0x044ff00000041814 */
        /* <DEDUP_REMOVED lines=59> */
[----:B------:R-:W4:Y:S07]  /*15be0*/  LDSM.16.MT88.4 R96, [R190+0x2000] ;  /* 0x00200000be60783b */ /* 0x000f2e0000004200 */
[C---:B-1----:R-:W-:Y:S08]  /*15bf0*/  HMMA.16816.F32.BF16 R68, R84.reuse, R88, R68 ;  /* 0x000000585444723c */ /* 0x042ff00000041844 */
[----:B------:R-:W-:Y:S01]  /*15c00*/  HMMA.16816.F32.BF16 R72, R84, R90, R72 ;  /* 0x0000005a5448723c */ /* 0x000fe20000041848 */
[----:B------:R-:W1:Y:S03]  /*15c10*/  LDSM.16.MT88.4 R84, [R191+0x2000] ;  /* 0x00200000bf54783b */ /* 0x000e660000004200 */
[C---:B--2---:R-:W-:Y:S01]  /*15c20*/  F2FP.BF16.PACK_AB R140, R3.reuse, R14 ;  /* 0x0000000e038c723e */ /* 0x044fe200000010ff */
[----:B------:R-:W-:Y:S01]  /*15c30*/  FADD.FTZ R2, R14, R2 ;  /* 0x000000020e027221 */ /* 0x000fe20000010000 */
[-C--:B------:R-:W-:Y:S02]  /*15c40*/  MOV R14, R4.reuse ;  /* 0x00000004000e7202 */ /* 0x080fe40000000f00 */
[C---:B---3--:R-:W-:Y:S01]  /*15c50*/  HMMA.16816.F32.BF16 R8, R80.reuse, R92, R8 ;  /* 0x0000005c5008723c */ /* 0x048fe20000041808 */
[----:B------:R-:W2:Y:S04]  /*15c60*/  LDSM.16.MT88.4 R88, [R189+0x5000] ;  /* 0x00500000bd58783b */ /* 0x000ea80000004200 */
[----:B------:R-:W-:Y:S02]  /*15c70*/  FADD.FTZ R2, R3, R2 ;  /* 0x0000000203027221 */ /* 0x000fe40000010000 */
[----:B------:R-:W-:Y:S01]  /*15c80*/  FADD.FTZ R3, R110, R236 ;  /* 0x000000ec6e037221 */ /* 0x000fe20000010000 */
[C---:B------:R-:W-:Y:S01]  /*15c90*/  HMMA.16816.F32.BF16 R16, R80.reuse, R94, R16 ;  /* 0x0000005e5010723c */ /* 0x040fe20000041810 */
[----:B------:R-:W3:Y:S07]  /*15ca0*/  LDSM.16.MT88.4 R92, [R190+0x5000] ;  /* 0x00500000be5c783b */ /* 0x000eee0000004200 */
[C---:B----4-:R-:W-:Y:S01]  /*15cb0*/  HMMA.16816.F32.BF16 R20, R80.reuse, R96, R20 ;  /* 0x000000605014723c */ /* 0x050fe20000041814 */
[----:B------:R-:W-:Y:S07]  /*15cc0*/  LDSM.16.MT88.4 R108, [R192+0x2800] ;  /* 0x00280000c06c783b */ /* 0x000fee0000004200 */
[C---:B------:R-:W-:Y:S01]  /*15cd0*/  HMMA.16816.F32.BF16 R24, R80.reuse, R98, R24 ;  /* 0x000000625018723c */ /* 0x040fe20000041818 */
[----:B------:R-:W4:Y:S07]  /*15ce0*/  LDSM.16.MT88.4 R96, [R192+0x5000] ;  /* 0x00500000c060783b */ /* 0x000f2e0000004200 */
[C---:B------:R-:W-:Y:S08]  /*15cf0*/  HMMA.16816.F32.BF16 R28, R80.reuse, R104, R28 ;  /* 0x00000068501c723c */ /* 0x040ff0000004181c */
[C---:B------:R-:W-:Y:S01]  /*15d00*/  HMMA.16816.F32.BF16 R32, R80.reuse, R106, R32 ;  /* 0x0000006a5020723c */ /* 0x040fe20000041820 */
[----:B------:R-:W5:Y:S07]  /*15d10*/  LDSM.16.MT88.4 R104, [R191+0x5000] ;  /* 0x00500000bf68783b */ /* 0x000f6e0000004200 */
[C---:B-1----:R-:W-:Y:S01]  /*15d20*/  HMMA.16816.F32.BF16 R36, R80.reuse, R84, R36 ;  /* 0x000000545024723c */ /* 0x042fe20000041824 */
[----:B------:R-:W1:Y:S07]  /*15d30*/  MUFU.EX2 R85, R234 ;  /* 0x000000ea00557308 */ /* 0x000e6e0000000800 */
[C---:B------:R-:W-:Y:S03]  /*15d40*/  HMMA.16816.F32.BF16 R40, R80.reuse, R86, R40 ;  /* 0x000000565028723c */ /* 0x040fe60000041828 */
[----:B------:R-:W4:Y:S05]  /*15d50*/  MUFU.EX2 R84, R235 ;  /* 0x000000eb00547308 */ /* 0x000f2a0000000800 */
[C---:B--2---:R-:W-:Y:S08]  /*15d60*/  HMMA.16816.F32.BF16 R44, R80.reuse, R88, R44 ;  /* 0x00000058502c723c */ /* 0x044ff0000004182c */
[C---:B------:R-:W-:Y:S01]  /*15d70*/  HMMA.16816.F32.BF16 R48, R80.reuse, R90, R48 ;  /* 0x0000005a5030723c */ /* 0x040fe20000041830 */
[----:B------:R-:W-:Y:S03]  /*15d80*/  LDSM.16.MT88.4 R88, [R189+0x5800] ;  /* 0x00580000bd58783b */ /* 0x000fe60000004200 */
[----:B-1----:R-:W-:Y:S04]  /*15d90*/  FADD.FTZ R2, R85, R2 ;  /* 0x0000000255027221 */ /* 0x002fe80000010000 */
[C---:B---3--:R-:W-:Y:S04]  /*15da0*/  HMMA.16816.F32.BF16 R52, R80.reuse, R92, R52 ;  /* 0x0000005c5034723c */ /* 0x048fe80000041834 */
[C---:B----4-:R-:W-:Y:S01]  /*15db0*/  F2FP.BF16.PACK_AB R142, R84.reuse, R85 ;  /* 0x00000055548e723e */ /* 0x050fe200000010ff */
[----:B------:R-:W-:Y:S02]  /*15dc0*/  FADD.FTZ R215, R84, R2 ;  /* 0x0000000254d77221 */ /* 0x000fe40000010000 */
[----:B------:R-:W-:Y:S01]  /*15dd0*/  FADD.FTZ R2, R112, R3 ;  /* 0x0000000370027221 */ /* 0x000fe20000010000 */
[C---:B------:R-:W-:Y:S04]  /*15de0*/  HMMA.16816.F32.BF16 R56, R80.reuse, R94, R56 ;  /* 0x0000005e5038723c */ /* 0x040fe80000041838 */
        /* <DEDUP_REMOVED lines=8> */
[----:B------:R-:W-:Y:S01]  /*15e70*/  HMMA.16816.F32.BF16 R72, R80, R106, R72 ;  /* 0x0000006a5048723c */ /* 0x000fe20000041848 */
[----:B------:R-:W2:Y:S03]  /*15e80*/  LDSM.16.MT88.4 R80, [R190+0x5800] ;  /* 0x00580000be50783b */ /* 0x000ea60000004200 */
[----:B------:R-:W-:Y:S04]  /*15e90*/  FADD.FTZ R2, R158, R2 ;  /* 0x000000029e027221 */ /* 0x000fe80000010000 */
[C---:B------:R-:W-:Y:S01]  /*15ea0*/  HMMA.16816.F32.BF16 R128, R140.reuse, R124, R8 ;  /* 0x0000007c8c80723c */ /* 0x040fe20000041808 */
[----:B------:R-:W3:Y:S04]  /*15eb0*/  LDSM.16.MT88.4 R8, [R192+0x5800] ;  /* 0x00580000c008783b */ /* 0x000ee80000004200 */
[----:B------:R-:W-:Y:S03]  /*15ec0*/  FADD.FTZ R2, R157, R2 ;  /* 0x000000029d027221 */ /* 0x000fe60000010000 */
[C---:B------:R-:W-:Y:S01]  /*15ed0*/  HMMA.16816.F32.BF16 R124, R140.reuse, R126, R16 ;  /* 0x0000007e8c7c723c */ /* 0x040fe20000041810 */
[----:B------:R-:W4:Y:S03]  /*15ee0*/  LDSM.16.MT88.4 R16, [R191+0x5800] ;  /* 0x00580000bf10783b */ /* 0x000f260000004200 */
        /* <DEDUP_REMOVED lines=13> */
[C---:B------:R-:W-:Y:S04]  /*15fc0*/  HMMA.16816.F32.BF16 R92, R140.reuse, R88, R44 ;  /* 0x000000588c5c723c */ /* 0x040fe8000004182c */
[----:B------:R-:W-:Y:S04]  /*15fd0*/  FADD.FTZ R2, R149, R2 ;  /* 0x0000000295027221 */ /* 0x000fe80000010000 */
[C---:B------:R-:W-:Y:S04]  /*15fe0*/  HMMA.16816.F32.BF16 R88, R140.reuse, R90, R48 ;  /* 0x0000005a8c58723c */ /* 0x040fe80000041830 */
[----:B------:R-:W-:Y:S04]  /*15ff0*/  FADD.FTZ R2, R148, R2 ;  /* 0x0000000294027221 */ /* 0x000fe80000010000 */
[C---:B--2---:R-:W-:Y:S04]  /*16000*/  HMMA.16816.F32.BF16 R84, R140.reuse, R80, R52 ;  /* 0x000000508c54723c */ /* 0x044fe80000041834 */
[----:B------:R-:W-:Y:S04]  /*16010*/  FADD.FTZ R2, R147, R2 ;  /* 0x0000000293027221 */ /* 0x000fe80000010000 */
[C---:B------:R-:W-:Y:S04]  /*16020*/  HMMA.16816.F32.BF16 R80, R140.reuse, R82, R56 ;  /* 0x000000528c50723c */ /* 0x040fe80000041838 */
[----:B------:R-:W-:Y:S04]  /*16030*/  FADD.FTZ R2, R146, R2 ;  /* 0x0000000292027221 */ /* 0x000fe80000010000 */
[C---:B---3--:R-:W-:Y:S04]  /*16040*/  HMMA.16816.F32.BF16 R60, R140.reuse, R8, R60 ;  /* 0x000000088c3c723c */ /* 0x048fe8000004183c */
[----:B------:R-:W-:Y:S03]  /*16050*/  FADD.FTZ R2, R145, R2 ;  /* 0x0000000291027221 */ /* 0x000fe60000010000 */
[----:B------:R-:W-:Y:S01]  /*16060*/  MOV R8, R4 ;  /* 0x0000000400087202 */ /* 0x000fe20000000f00 */
[C---:B------:R-:W-:Y:S04]  /*16070*/  HMMA.16816.F32.BF16 R64, R140.reuse, R10, R64 ;  /* 0x0000000a8c40723c */ /* 0x040fe80000041840 */
[----:B------:R-:W-:Y:S04]  /*16080*/  FADD.FTZ R2, R144, R2 ;  /* 0x0000000290027221 */ /* 0x000fe80000010000 */
[C---:B----4-:R-:W-:Y:S04]  /*16090*/  HMMA.16816.F32.BF16 R68, R140.reuse, R16, R68 ;  /* 0x000000108c44723c */ /* 0x050fe80000041844 */
[----:B------:R-:W-:Y:S01]  /*160a0*/  FADD.FTZ R236, R6, R2 ;  /* 0x0000000206ec7221 */ /* 0x000fe20000010000 */
[----:B------:R-:W-:Y:S03]  /*160b0*/  MOV R6, R5 ;  /* 0x0000000500067202 */ /* 0x000fe60000000f00 */
[----:B------:R-:W-:Y:S01]  /*160c0*/  HMMA.16816.F32.BF16 R72, R140, R18, R72 ;  /* 0x000000128c48723c */ /* 0x000fe20000041848 */
[----:B------:R-:W-:-:S07]  /*160d0*/  @P0 BRA `(.L_x_1042) ;  /* 0xffffbe8000000947 */ /* 0x000fce000383ffff */
.L_x_1021:
[----:B------:R-:W2:Y:S01]  /*160e0*/  LDL R2, [R1+0xc] ;  /* 0x00000c0001027983 */ /* 0x000ea20000100800 */
[----:B------:R-:W-:-:S05]  /*160f0*/  IMAD.MOV.U32 R3, RZ, RZ, c[0x0][0x2c4] ;  /* 0x0000b100ff037624 */ /* 0x000fca00078e00ff */
[----:B------:R-:W-:Y:S01]  /*16100*/  ISETP.NE.AND P1, PT, R3, 0x1, PT ;  /* 0x000000010300780c */ /* 0x000fe20003f25270 */
[----:B------:R-:W-:-:S05]  /*16110*/  IMAD.MOV.U32 R9, RZ, RZ, c[0x0][0x32c] ;  /* 0x0000cb00ff097624 */ /* 0x000fca00078e00ff */
[----:B------:R-:W-:Y:S02]  /*16120*/  ISETP.GE.AND P0, PT, R9, 0x1, PT ;  /* 0x000000010900780c */ /* 0x000fe40003f06270 */
[----:B------:R-:W-:Y:S02]  /*16130*/  IADD3 R3, R244, 0x1, -R243 ;  /* 0x00000001f4037810 */ /* 0x000fe40007ffe8f3 */
[----:B--2---:R-:W-:-:S05]  /*16140*/  IADD3 R2, R2, 0x7f, RZ ;  /* 0x0000007f02027810 */ /* 0x004fca0007ffe0ff */
        /* <DEDUP_REMOVED lines=15> */
.L_x_1045:
[----:B------:R-:W-:-:S04]  /*16240*/  MOV R4, 0x1 ;  /* 0x0000000100047802 */ /* 0x000fc80000000f00 */
[----:B------:R-:W-:-:S13]  /*16250*/  ISETP.NE.AND P0, PT, R4, c[0x0][0x32c], PT ;  /* 0x0000cb0004007a0c */ /* 0x000fda0003f05270 */
[----:B------:R-:W-:-:S05]  /*16260*/  @P0 IMAD.HI.U32 R4, R2, c[0x0][0x330], RZ ;  /* 0x0000cc0002040a27 */ /* 0x000fca00078e00ff */
[----:B------:R-:W-:Y:S02]  /*16270*/  @P0 SHF.R.U32.HI R2, RZ, c[0x0][0x334], R4 ;  /* 0x0000cd00ff020a19 */ /* 0x000fe40000011604 */
.L_x_1046:
[----:B------:R-:W-:Y:S05]  /*16280*/  BSYNC B0 ;  /* 0x0000000000007941 */ /* 0x000fea0003800000 */
.L_x_1044:
[----:B------:R-:W-:-:S05]  /*16290*/  IMAD R2, R2, c[0x0][0x32c], RZ ;  /* 0x0000cb0002027a24 */ /* 0x000fca00078e02ff */
[----:B------:R-:W-:-:S04]  /*162a0*/  IMNMX R3, R3, R2, !PT ;  /* 0x0000000203037217 */ /* 0x000fc80007800200 */
.L_x_1043:
        /* <DEDUP_REMOVED lines=9> */
.L_x_1058:
        /* <DEDUP_REMOVED lines=37> */
.L_x_1159:
        /* <DEDUP_REMOVED lines=23> */
.L_x_1160:
        /* <DEDUP_REMOVED lines=15> */
.L_x_1049:
[----:B--23--:R-:W-:Y:S05]  /*167f0*/  BSYNC B0 ;  /* 0x0000000000007941 */ /* 0x00cfea0003800000 */
.L_x_1048:
        /* <DEDUP_REMOVED lines=178> */
.L_x_1161:
        /* <DEDUP_REMOVED lines=23> */
.L_x_1162:
        /* <DEDUP_REMOVED lines=15> */
.L_x_1053:
[----:B------:R-:W-:Y:S05]  /*17580*/  BSYNC B0 ;  /* 0x0000000000007941 */ /* 0x000fea0003800000 */
.L_x_1052:
        /* <DEDUP_REMOVED lines=51> */
.L_x_1163:
[----:B-12---:R-:W-:Y:S01]  /*178c0*/  FMNMX.FTZ R4, R4, R2, !PT ;  /* 0x0000000204047209 */ /* 0x006fe20007810000 */
[----:B------:R-:W-:-:S05]  /*178d0*/  BRA.DIV ~URZ, `(.L_x_1057) ;  /* 0x0000bb227f007947 */ /* 0x000fca000b800000 */
[----:B------:R-:W1:Y:S02]  /*178e0*/  SHFL.BFLY PT, R2, R4, 0x1, 0x1f ;  /* 0x0c201f0004027f89 */ /* 0x000e6400000e0000 */
[----:B-1----:R-:W-:Y:S02]  /*178f0*/  FMNMX.FTZ R5, R4, R2, !PT ;  /* 0x0000000204057209 */ /* 0x002fe40007810000 */
[----:B------:R-:W1:Y:S02]  /*17900*/  SHFL.BFLY PT, R2, R140, 0x2, 0x1f ;  /* 0x0c401f008c027f89 */ /* 0x000e6400000e0000 */
[----:B-1----:R-:W-:Y:S05]  /*17910*/  FMNMX.FTZ R4, R140, R2, !PT ;  /* 0x000000028c047209 */ /* 0x002fea0007810000 */
[----:B------:R1:W2:Y:S02]  /*17920*/  SHFL.BFLY PT, R2, R4, 0x1, 0x1f ;  /* 0x0c201f0004027f89 */ /* 0x0002a400000e0000 */
.L_x_1164:
[----:B-12---:R-:W-:Y:S01]  /*17930*/  FMNMX.FTZ R4, R2, R4, !PT ;  /* 0x0000000402047209 */ /* 0x006fe20007810000 */
[C---:B------:R-:W-:Y:S01]  /*17940*/  FADD.FTZ R2, -R5.reuse, R6 ;  /* 0x0000000605027221 */ /* 0x040fe20000010100 */
[----:B------:R-:W-:Y:S01]  /*17950*/  WARPSYNC 0xffffffff ;  /* 0xffffffff00007948 */ /* 0x000fe20003800000 */
[----:B------:R-:W-:Y:S01]  /*17960*/  FMUL.FTZ R6, R5, c[0x0][0x2d0] ;  /* 0x0000b40005067a20 */ /* 0x000fe20000410000 */
[----:B------:R-:W-:Y:S01]  /*17970*/  ISETP.GT.AND P0, PT, R212, R246, PT ;  /* 0x000000f6d400720c */ /* 0x000fe20003f04270 */
[----:B------:R-:W-:Y:S01]  /*17980*/  FMUL.FTZ R2, R2, c[0x0][0x2d0] ;  /* 0x0000b40002027a20 */ /* 0x000fe20000410000 */
[----:B------:R-:W-:Y:S01]  /*17990*/  IADD3 R212, R212, -0x1, RZ ;  /* 0xffffffffd4d47810 */ /* 0x000fe20007ffe0ff */
        /* <DEDUP_REMOVED lines=27> */
[----:B------:R-:W-:Y:S10]  /*17b50*/  MUFU.EX2 R6, R9 ;  /* 0x0000000900067308 */ /* 0x000ff40000000800 */
[----:B------:R-:W1:Y:S02]  /*17b60*/  MUFU.EX2 R9, R17 ;  /* 0x0000001100097308 */ /* 0x000e640000000800 */
        /* <DEDUP_REMOVED lines=28> */
[----:B-1----:R-:W-:Y:S02]  /*17d30*/  FMUL.FTZ R58, R2, R82 ;  /* 0x00000052023a7220 */ /* 0x002fe40000410000 */
        /* <DEDUP_REMOVED lines=8> */
[----:B------:R-:W-:Y:S01]  /*17dc0*/  FFMA.FTZ R6, R59, c[0x0][0x2d0], -R6 ;  /* 0x0000b4003b067a23 */ /* 0x000fe20000010806 */
[----:B------:R-:W2:Y:S01]  /*17dd0*/  MUFU.EX2 R11, R11 ;  /* 0x0000000b000b7308 */ /* 0x000ea20000000800 */
[C---:B------:R-:W-:Y:S02]  /*17de0*/  FMUL.FTZ R59, R2.reuse, R83 ;  /* 0x00000053023b7220 */ /* 0x040fe40000410000 */
[----:B------:R-:W3:Y:S01]  /*17df0*/  LDSM.16.MT88.4 R80, [R189] ;  /* 0x00000000bd50783b */ /* 0x000ee20000004200 */
[C---:B------:R-:W-:Y:S02]  /*17e00*/  FMUL.FTZ R29, R3.reuse, R113 ;  /* 0x00000071031d7220 */ /* 0x040fe40000410000 */
[----:B------:R-:W-:Y:S02]  /*17e10*/  FMUL.FTZ R34, R2, R110 ;  /* 0x0000006e02227220 */ /* 0x000fe40000410000 */
[----:B------:R-:W-:Y:S02]  /*17e20*/  FADD.FTZ R8, R16, R8 ;  /* 0x0000000810087221 */ /* 0x000fe40000010000 */
[----:B------:R-:W-:Y:S01]  /*17e30*/  MUFU.EX2 R110, R143 ;  /* 0x0000008f006e7308 */ /* 0x000fe20000000800 */
[----:B------:R-:W-:Y:S02]  /*17e40*/  FMUL.FTZ R28, R3, R112 ;  /* 0x00000070031c7220 */ /* 0x000fe40000410000 */
[----:B------:R-:W-:Y:S02]  /*17e50*/  FADD.FTZ R148, R9, R8 ;  /* 0x0000000809947221 */ /* 0x000fe40000010000 */
[C---:B-1----:R-:W-:Y:S02]  /*17e60*/  FFMA.FTZ R10, R2.reuse, R236, R14 ;  /* 0x000000ec020a7223 */ /* 0x042fe4000001000e */
[C---:B------:R-:W-:Y:S02]  /*17e70*/  FMUL.FTZ R8, R3.reuse, R128 ;  /* 0x0000008003087220 */ /* 0x040fe40000410000 */
[C---:B------:R-:W-:Y:S01]  /*17e80*/  FMUL.FTZ R9, R3.reuse, R129 ;  /* 0x0000008103097220 */ /* 0x040fe20000410000 */
[----:B------:R-:W1:Y:S01]  /*17e90*/  MUFU.EX2 R113, R144 ;  /* 0x0000009000717308 */ /* 0x000e620000000800 */
[C---:B------:R-:W-:Y:S02]  /*17ea0*/  FMUL.FTZ R16, R3.reuse, R124 ;  /* 0x0000007c03107220 */ /* 0x040fe40000410000 */
[----:B------:R-:W-:Y:S01]  /*17eb0*/  FMUL.FTZ R17, R3, R125 ;  /* 0x0000007d03117220 */ /* 0x000fe20000410000 */
[C---:B--2---:R-:W-:Y:S01]  /*17ec0*/  F2FP.BF16.PACK_AB R141, R11.reuse, R14 ;  /* 0x0000000e0b8d723e */ /* 0x044fe200000010ff */
[----:B------:R-:W-:Y:S02]  /*17ed0*/  FADD.FTZ R112, R11, R10 ;  /* 0x0000000a0b707221 */ /* 0x000fe40000010000 */
[C---:B------:R-:W-:Y:S02]  /*17ee0*/  FMUL.FTZ R10, R2.reuse, R130 ;  /* 0x00000082020a7220 */ /* 0x040fe40000410000 */
[C---:B------:R-:W-:Y:S01]  /*17ef0*/  FMUL.FTZ R11, R2.reuse, R131 ;  /* 0x00000083020b7220 */ /* 0x040fe20000410000 */
[----:B------:R-:W2:Y:S01]  /*17f00*/  MUFU.EX2 R14, R153 ;  /* 0x00000099000e7308 */ /* 0x000ea20000000800 */
[C---:B------:R-:W-:Y:S02]  /*17f10*/  FMUL.FTZ R18, R2.reuse, R126 ;  /* 0x0000007e02127220 */ /* 0x040fe40000410000 */
[C---:B------:R-:W-:Y:S02]  /*17f20*/  FMUL.FTZ R19, R2.reuse, R127 ;  /* 0x0000007f02137220 */ /* 0x040fe40000410000 */
[C---:B------:R-:W-:Y:S01]  /*17f30*/  FMUL.FTZ R20, R3.reuse, R120 ;  /* 0x0000007803147220 */ /* 0x040fe20000410000 */
[----:B------:R-:W-:Y:S01]  /*17f40*/  LDSM.16.MT88.4 R124, [R189+0x2800] ;  /* 0x00280000bd7c783b */ /* 0x000fe20000004200 */
[C---:B------:R-:W-:Y:S02]  /*17f50*/  FMUL.FTZ R21, R3.reuse, R121 ;  /* 0x0000007903157220 */ /* 0x040fe40000410000 */
[C---:B------:R-:W-:Y:S01]  /*17f60*/  FMUL.FTZ R22, R2.reuse, R122 ;  /* 0x0000007a02167220 */ /* 0x040fe20000410000 */
[----:B------:R-:W-:Y:S01]  /*17f70*/  MUFU.EX2 R156, R156 ;  /* 0x0000009c009c7308 */ /* 0x000fe20000000800 */
[C---:B------:R-:W-:Y:S02]  /*17f80*/  FMUL.FTZ R23, R2.reuse, R123 ;  /* 0x0000007b02177220 */ /* 0x040fe40000410000 */
[----:B------:R-:W-:Y:S01]  /*17f90*/  FMUL.FTZ R24, R3, R116 ;  /* 0x0000007403187220 */ /* 0x000fe20000410000 */
[----:B-1----:R-:W-:Y:S01]  /*17fa0*/  F2FP.BF16.PACK_AB R143, R113, R110 ;  /* 0x0000006e718f723e */ /* 0x002fe200000010ff */
[C---:B------:R-:W-:Y:S02]  /*17fb0*/  FMUL.FTZ R25, R3.reuse, R117 ;  /* 0x0000007503197220 */ /* 0x040fe40000410000 */
[C---:B------:R-:W-:Y:S02]  /*17fc0*/  FMUL.FTZ R26, R2.reuse, R118 ;  /* 0x00000076021a7220 */ /* 0x040fe40000410000 */
[C---:B------:R-:W-:Y:S01]  /*17fd0*/  FMUL.FTZ R27, R2.reuse, R119 ;  /* 0x00000077021b7220 */ /* 0x040fe20000410000 */
[----:B------:R-:W-:Y:S01]  /*17fe0*/  MUFU.EX2 R153, R162 ;  /* 0x000000a200997308 */ /* 0x000fe20000000800 */
[C---:B---3--:R-:W-:Y:S01]  /*17ff0*/  HMMA.16816.F32.BF16 R8, R140.reuse, R80, R8 ;  /* 0x000000508c08723c */ /* 0x048fe20000041808 */
[----:B------:R-:W-:Y:S04]  /*18000*/  LDSM.16.MT88.4 R116, [R190+0x2800] ;  /* 0x00280000be74783b */ /* 0x000fe80000004200 */
[C---:B------:R-:W-:Y:S02]  /*18010*/  FMUL.FTZ R35, R2.reuse, R111 ;  /* 0x0000006f02237220 */ /* 0x040fe40000410000 */
[C---:B------:R-:W-:Y:S01]  /*18020*/  FMUL.FTZ R38, R2.reuse, R106 ;  /* 0x0000006a02267220 */ /* 0x040fe20000410000 */
[C---:B------:R-:W-:Y:S01]  /*18030*/  HMMA.16816.F32.BF16 R16, R140.reuse, R82, R16 ;  /* 0x000000528c10723c */ /* 0x040fe20000041810 */
[----:B------:R-:W1:Y:S01]  /*18040*/  LDSM.16.MT88.4 R80, [R190] ;  /* 0x00000000be50783b */ /* 0x000e620000004200 */
[----:B------:R-:W-:Y:S02]  /*18050*/  MUFU.EX2 R240, R146 ;  /* 0x0000009200f07308 */ /* 0x000fe40000000800 */
[C---:B------:R-:W-:Y:S02]  /*18060*/  FMUL.FTZ R39, R2.reuse, R107 ;  /* 0x0000006b02277220 */ /* 0x040fe40000410000 */
[C---:B------:R-:W-:Y:S02]  /*18070*/  FMUL.FTZ R40, R3.reuse, R96 ;  /* 0x0000006003287220 */ /* 0x040fe40000410000 */
[C---:B------:R-:W-:Y:S04]  /*18080*/  FMUL.FTZ R41, R3.reuse, R97 ;  /* 0x0000006103297220 */ /* 0x040fe80000410000 */
[C---:B------:R-:W-:Y:S01]  /*18090*/  FMUL.FTZ R42, R2.reuse, R98 ;  /* 0x00000062022a7220 */ /* 0x040fe20000410000 */
[----:B------:R-:W-:Y:S01]  /*180a0*/  MUFU.EX2 R239, R145 ;  /* 0x0000009100ef7308 */ /* 0x000fe20000000800 */
[C---:B------:R-:W-:Y:S02]  /*180b0*/  FMUL.FTZ R43, R2.reuse, R99 ;  /* 0x00000063022b7220 */ /* 0x040fe40000410000 */
[----:B------:R-:W-:Y:S01]  /*180c0*/  LDSM.16.MT88.4 R96, [R190+0x1800] ;  /* 0x00180000be60783b */ /* 0x000fe20000004200 */
        /* <DEDUP_REMOVED lines=9> */
[----:B------:R-:W-:Y:S01]  /*18160*/  LDSM.16.MT88.4 R84, [R189+0x800] ;  /* 0x00080000bd54783b */ /* 0x000fe20000004200 */
        /* <DEDUP_REMOVED lines=33> */
[C---:B-1----:R-:W-:Y:S03]  /*18380*/  HMMA.16816.F32.BF16 R28, R140.reuse, R80, R28 ;  /* 0x000000508c1c723c */ /* 0x042fe6000004181c */
[C---:B------:R-:W-:Y:S03]  /*18390*/  FMUL.FTZ R74, R2.reuse, R74 ;  /* 0x0000004a024a7220 */ /* 0x040fe60000410000 */
[----:B------:R-:W-:Y:S01]  /*183a0*/  MUFU.EX2 R105, R218 ;  /* 0x000000da00697308 */ /* 0x000fe20000000800 */
[----:B------:R-:W-:Y:S01]  /*183b0*/  FMUL.FTZ R75, R2, R75 ;  /* 0x0000004b024b7220 */ /* 0x000fe20000410000 */
[C---:B------:R-:W-:Y:S01]  /*183c0*/  HMMA.16816.F32.BF16 R32, R140.reuse, R82, R32 ;  /* 0x000000528c20723c */ /* 0x040fe20000041820 */
[----:B------:R-:W1:Y:S03]  /*183d0*/  LDSM.16.MT88.4 R80, [R191] ;  /* 0x00000000bf50783b */ /* 0x000e660000004200 */
[----:B--2---:R-:W-:Y:S04]  /*183e0*/  FADD.FTZ R2, R14, R148 ;  /* 0x000000940e027221 */ /* 0x004fe80000010000 */
        /* <DEDUP_REMOVED lines=13> */
[----:B------:R-:W1:Y:S01]  /*184c0*/  MUFU.EX2 R3, R152 ;  /* 0x0000009800037308 */ /* 0x000e620000000800 */
[C---:B------:R-:W-:Y:S01]  /*184d0*/  HMMA.16816.F32.BF16 R48, R140.reuse, R82, R48 ;  /* 0x000000528c30723c */ /* 0x040fe20000041830 */
[----:B------:R-:W2:Y:S08]  /*184e0*/  LDSM.16.MT88.4 R80, [R190+0x3000] ;  /* 0x00300000be50783b */ /* 0x000eb00000004200 */
[----:B------:R-:W-:Y:S10]  /*184f0*/  MUFU.EX2 R152, R215 ;  /* 0x000000d700987308 */ /* 0x000ff40000000800 */
[----:B------:R-:W-:Y:S01]  /*18500*/  MUFU.EX2 R146, R229 ;  /* 0x000000e500927308 */ /* 0x000fe20000000800 */
[----:B-1----:R-:W-:Y:S04]  /*18510*/  FADD.FTZ R2, R3, R2 ;  /* 0x0000000203027221 */ /* 0x002fe80000010000 */
[----:B------:R-:W-:Y:S05]  /*18520*/  FADD.FTZ R2, R89, R2 ;  /* 0x0000000259027221 */ /* 0x000fea0000010000 */
[----:B------:R-:W1:Y:S01]  /*18530*/  MUFU.EX2 R145, R231 ;  /* 0x000000e700917308 */ /* 0x000e620000000800 */
[C---:B------:R-:W-:Y:S09]  /*18540*/  FADD.FTZ R2, R88.reuse, R2 ;  /* 0x0000000258027221 */ /* 0x040ff20000010000 */
[----:B------:R-:W-:Y:S01]  /*18550*/  MUFU.EX2 R144, R233 ;  /* 0x000000e900907308 */ /* 0x000fe20000000800 */
[C---:B--2---:R-:W-:Y:S08]  /*18560*/  HMMA.16816.F32.BF16 R52, R140.reuse, R80, R52 ;  /* 0x000000508c34723c */ /* 0x044ff00000041834 */
[C---:B------:R-:W-:Y:S01]  /*18570*/  HMMA.16816.F32.BF16 R56, R140.reuse, R82, R56 ;  /* 0x000000528c38723c */ /* 0x040fe20000041838 */
[----:B------:R-:W2:Y:S01]  /*18580*/  LDSM.16.MT88.4 R80, [R192+0x3000] ;  /* 0x00300000c050783b */ /* 0x000ea20000004200 */
[----:B------:R-:W3:Y:S06]  /*18590*/  MUFU.EX2 R6, R6 ;  /* 0x0000000600067308 */ /* 0x000eec0000000800 */
[C---:B--2---:R-:W-:Y:S08]  /*185a0*/  HMMA.16816.F32.BF16 R60, R140.reuse, R80, R60 ;  /* 0x000000508c3c723c */ /* 0x044ff0000004183c */
[C---:B------:R-:W-:Y:S01]  /*185b0*/  HMMA.16816.F32.BF16 R64, R140.reuse, R82, R64 ;  /* 0x000000528c40723c */ /* 0x040fe20000041840 */
[----:B------:R-:W2:Y:S07]  /*185c0*/  LDSM.16.MT88.4 R80, [R191+0x3000] ;  /* 0x00300000bf50783b */ /* 0x000eae0000004200 */
[C---:B--2---:R-:W-:Y:S07]  /*185d0*/  HMMA.16816.F32.BF16 R68, R140.reuse, R80, R68 ;  /* 0x000000508c44723c */ /* 0x044fee0000041844 */
[----:B------:R-:W-:Y:S01]  /*185e0*/  F2FP.BF16.PACK_AB R80, R3, R14 ;  /* 0x0000000e0350723e */ /* 0x000fe200000010ff */
[----:B------:R-:W-:Y:S01]  /*185f0*/  HMMA.16816.F32.BF16 R72, R140, R82, R72 ;  /* 0x000000528c48723c */ /* 0x000fe20000041848 */
[----:B------:R-:W2:Y:S03]  /*18600*/  MUFU.EX2 R14, R161 ;  /* 0x000000a1000e7308 */ /* 0x000ea60000000800 */
[----:B------:R-:W-:Y:S03]  /*18610*/  F2FP.BF16.PACK_AB R81, R239, R240 ;  /* 0x000000f0ef51723e */ /* 0x000fe600000010ff */
[----:B------:R-:W-:Y:S02]  /*18620*/  F2FP.BF16.PACK_AB R82, R88, R89 ;  /* 0x000000595852723e */ /* 0x000fe400000010ff */
[----:B------:R-:W4:Y:S02]  /*18630*/  LDSM.16.MT88.4 R88, [R190+0x800] ;  /* 0x00080000be58783b */ /* 0x000f240000004200 */
[----:B------:R-:W5:Y:S01]  /*18640*/  MUFU.EX2 R3, R160 ;  /* 0x000000a000037308 */ /* 0x000f620000000800 */
[----:B------:R-:W-:Y:S02]  /*18650*/  F2FP.BF16.PACK_AB R83, R236, R238 ;  /* 0x000000eeec53723e */ /* 0x000fe400000010ff */
[----:B-1----:R-:W-:Y:S02]  /*18660*/  F2FP.BF16.PACK_AB R141, R145, R146 ;  /* 0x00000092918d723e */ /* 0x002fe400000010ff */
[----:B---3--:R-:W-:Y:S03]  /*18670*/  F2FP.BF16.PACK_AB R143, R6, R144 ;  /* 0x00000090068f723e */ /* 0x008fe600000010ff */
[C---:B------:R-:W-:Y:S05]  /*18680*/  HMMA.16816.F32.BF16 R8, R80.reuse, R84, R8 ;  /* 0x000000545008723c */ /* 0x040fea0000041808 */
[----:B--2---:R-:W-:Y:S03]  /*18690*/  FADD.FTZ R2, R14, R2 ;  /* 0x000000020e027221 */ /* 0x004fe60000010000 */
[C---:B------:R-:W-:Y:S01]  /*186a0*/  HMMA.16816.F32.BF16 R16, R80.reuse, R86, R16 ;  /* 0x000000565010723c */ /* 0x040fe20000041810 */
[----:B------:R-:W1:Y:S03]  /*186b0*/  LDSM.16.MT88.4 R84, [R192+0x800] ;  /* 0x00080000c054783b */ /* 0x000e660000004200 */
[----:B-----5:R-:W-:Y:S04]  /*186c0*/  FADD.FTZ R2, R3, R2 ;  /* 0x0000000203027221 */ /* 0x020fe80000010000 */
[----:B------:R-:W-:Y:S04]  /*186d0*/  FADD.FTZ R2, R93, R2 ;  /* 0x000000025d027221 */ /* 0x000fe80000010000 */
[C---:B------:R-:W-:Y:S01]  /*186e0*/  FADD.FTZ R2, R92.reuse, R2 ;  /* 0x000000025c027221 */ /* 0x040fe20000010000 */
[C---:B----4-:R-:W-:Y:S08]  /*186f0*/  HMMA.16816.F32.BF16 R20, R80.reuse, R88, R20 ;  /* 0x000000585014723c */ /* 0x050ff00000041814 */
        /* <DEDUP_REMOVED lines=171> */
.L_x_1047:
[----:B------:R-:W-:-:S13]  /*191b0*/  ISETP.GE.AND P0, PT, R212, R242, PT ;  /* 0x000000f2d400720c */ /* 0x000fda0003f06270 */
[----:B------:R-:W-:Y:S05]  /*191c0*/  @!P0 BRA `(.L_x_1059) ;  /* 0x0000408000008947 */ /* 0x000fea0003800000 */
[----:B------:R-:W-:Y:S02]  /*191d0*/  MOV R14, R8 ;  /* 0x00000008000e7202 */ /* 0x000fe40000000f00 */
[----:B------:R-:W-:Y:S02]  /*191e0*/  MOV R6, R5 ;  /* 0x0000000500067202 */ /* 0x000fe40000000f00 */
.L_x_1077:
[----:B------:R-:W-:Y:S04]  /*191f0*/  DEPBAR.LE SB0, 0x0 ;  /* 0x000080000000791a */ /* 0x000fe80000000000 */
[----:B------:R-:W-:Y:S01]  /*19200*/  WARPSYNC 0xffffffff ;  /* 0xffffffff00007948 */ /* 0x000fe20003800000 */
[----:B------:R-:W-:Y:S01]  /*19210*/  BAR.SYNC.DEFER_BLOCKING 0x0 ;  /* 0x0000000000007b1d */ /* 0x000fe20000010000 */
[----:B------:R-:W-:Y:S01]  /*19220*/  SHF.R.S32.HI R2, RZ, 0x1f, R214 ;  /* 0x0000001fff027819 */ /* 0x000fe200000114d6 */
[----:B------:R-:W-:Y:S01]  /*19230*/  IMAD.SHL.U32 R20, R76, 0x2, RZ ;  /* 0x000000024c147824 */ /* 0x000fe200078e00ff */
[----:B------:R-:W-:Y:S02]  /*19240*/  SHF.R.S32.HI R5, RZ, 0x1f, R213 ;  /* 0x0000001fff057819 */ /* 0x000fe400000114d5 */
[C---:B------:R-:W-:Y:S01]  /*19250*/  SHF.L.U64.HI R23, R211.reuse, 0x1, R237 ;  /* 0x00000001d3177819 */ /* 0x040fe200000102ed */
[----:B------:R-:W-:Y:S01]  /*19260*/  IMAD R4, R2, c[0x0][0x208], RZ ;  /* 0x0000820002047a24 */ /* 0x000fe200078e02ff */
[----:B------:R-:W-:Y:S01]  /*19270*/  SHF.L.U32 R22, R211, 0x1, RZ ;  /* 0x00000001d3167819 */ /* 0x000fe200000006ff */
[----:B------:R-:W-:Y:S01]  /*19280*/  IMAD.WIDE.U32 R2, R214, c[0x0][0x208], RZ ;  /* 0x00008200d6027a25 */ /* 0x000fe200078e00ff */
[----:B------:R-:W-:Y:S03]  /*19290*/  SHF.L.U64.HI R21, R76, 0x1, R77 ;  /* 0x000000014c157819 */ /* 0x000fe6000001024d */
[----:B------:R-:W-:Y:S02]  /*192a0*/  IMAD R4, R214, c[0x0][0x20c], R4 ;  /* 0x00008300d6047a24 */ /* 0x000fe400078e0204 */
[----:B------:R-:W-:Y:S02]  /*192b0*/  IMAD R5, R5, c[0x0][0x218], RZ ;  /* 0x0000860005057a24 */ /* 0x000fe400078e02ff */
[----:B------:R-:W-:Y:S02]  /*192c0*/  IMAD.IADD R3, R3, 0x1, R4 ;  /* 0x0000000103037824 */ /* 0x000fe400078e0204 */
[C---:B------:R-:W-:Y:S02]  /*192d0*/  IMAD R5, R213.reuse, c[0x0][0x21c], R5 ;  /* 0x00008700d5057a24 */ /* 0x040fe400078e0205 */
[----:B------:R-:W-:Y:S01]  /*192e0*/  IMAD.WIDE.U32 R2, R213, c[0x0][0x218], R2 ;  /* 0x00008600d5027a25 */ /* 0x000fe200078e0002 */
[----:B------:R1:W2:Y:S04]  /*192f0*/  LDSM.16.M88.4 R16, [R188] ;  /* 0x00000000bc10783b */ /* 0x0002a80000000200 */
[----:B------:R-:W-:Y:S01]  /*19300*/  IADD3 R2, P0, R248, R2, RZ ;  /* 0x00000002f8027210 */ /* 0x000fe20007f1e0ff */
[----:B------:R1:W3:Y:S03]  /*19310*/  LDSM.16.M88.4 R24, [R188+0x800] ;  /* 0x00080000bc18783b */ /* 0x0002e60000000200 */
[----:B------:R-:W-:Y:S02]  /*19320*/  IADD3.X R3, R247, R3, R5, P0, !PT ;  /* 0x00000003f7037210 */ /* 0x000fe400007fe405 */
[C---:B------:R-:W-:Y:S01]  /*19330*/  LEA R8, P0, R2.reuse, c[0x0][0x1f8], 0x1 ;  /* 0x00007e0002087a11 */ /* 0x040fe200078008ff */
[----:B------:R1:W4:Y:S03]  /*19340*/  LDSM.16.M88.4 R32, [R188+0x1000] ;  /* 0x00100000bc20783b */ /* 0x0003260000000200 */
[----:B------:R-:W-:Y:S01]  /*19350*/  LEA.HI.X R4, R2, c[0x0][0x1fc], R3, 0x1, P0 ;  /* 0x00007f0002047a11 */ /* 0x000fe200000f0c03 */
        /* <DEDUP_REMOVED lines=9> */
[----:B------:R-:W-:-:S05]  /*193f0*/  BRA.DIV ~URZ, `(.L_x_1060) ;  /* 0x0000a0e27f007947 */ /* 0x000fca000b800000 */
[----:B--23--:R2:W3:Y:S02]  /*19400*/  SHFL.IDX PT, R5, R4, RZ, 0x181f ;  /* 0x00181fff04057589 */ /* 0x00c4e400000e0000 */
.L_x_1165:
        /* <DEDUP_REMOVED lines=16> */
[----:B------:R-:W-:Y:S05]  /*19510*/  IADD3.X R53, RZ, R3, R23, P1, P0 ;  /* 0x00000003ff357210 */ /* 0x000fea0000fe0417 */
[----:B------:R5:W4:Y:S01]  /*19520*/  SHFL.IDX PT, R3, R8, 0x1, 0x181f ;  /* 0x00381f0008037f89 */ /* 0x000b2200000e0000 */
[C---:B--2---:R-:W-:Y:S05]  /*19530*/  IADD3 R30, P0, R2.reuse, R20, RZ ;  /* 0x00000014021e7210 */ /* 0x044fea0007f1e0ff */
[C---:B---3--:R-:W-:Y:S01]  /*19540*/  IMAD.X R31, R5.reuse, 0x1, R21, P0 ;  /* 0x00000001051f7824 */ /* 0x048fe200000e0615 */
[C---:B-----5:R-:W-:Y:S03]  /*19550*/  HMMA.16816.F32.BF16 R8, R132.reuse, R16, RZ ;  /* 0x000000108408723c */ /* 0x060fe600000418ff */
[----:B------:R-:W-:Y:S01]  /*19560*/  IADD3 R28, P0, R2, R22, RZ ;  /* 0x00000016021c7210 */ /* 0x000fe20007f1e0ff */
[----:B------:R2:W-:Y:S04]  /*19570*/  LDGSTS.E.BYPASS.LTC128B.128 [R241+0x100], [R30.64], !P3 ;  /* 0x001000001ef17fae */ /* 0x0005e8000d901d48 */
[C---:B------:R-:W-:Y:S01]  /*19580*/  HMMA.16816.F32.BF16 R16, R132.reuse, R18, RZ ;  /* 0x000000128410723c */ /* 0x040fe200000418ff */
[----:B------:R-:W-:Y:S03]  /*19590*/  IMAD.X R29, R5, 0x1, R23, P0 ;  /* 0x00000001051d7824 */ /* 0x000fe600000e0617 */
[C---:B----4-:R-:W-:Y:S02]  /*195a0*/  IADD3 R4, P0, R3.reuse, R20, RZ ;  /* 0x0000001403047210 */ /* 0x050fe40007f1e0ff */
[----:B------:R2:W-:Y:S03]  /*195b0*/  LDGSTS.E.BYPASS.LTC128B.128 [R241+0x3100], [R28.64], !P2 ;  /* 0x031000001cf17fae */ /* 0x0005e6000d101d48 */
[C---:B------:R-:W-:Y:S03]  /*195c0*/  IMAD.X R5, R36.reuse, 0x1, R21, P0 ;  /* 0x0000000124057824 */ /* 0x040fe600000e0615 */
[----:B------:R-:W-:Y:S02]  /*195d0*/  IADD3 R2, P0, R3, R22, RZ ;  /* 0x0000001603027210 */ /* 0x000fe40007f1e0ff */
[----:B------:R3:W-:Y:S03]  /*195e0*/  LDGSTS.E.BYPASS.LTC128B.128 [R241+0x1100], [R4.64], !P3 ;  /* 0x0110000004f17fae */ /* 0x0007e6000d901d48 */
[----:B------:R-:W-:Y:S01]  /*195f0*/  IMAD.X R3, R36, 0x1, R23, P0 ;  /* 0x0000000124037824 */ /* 0x000fe200000e0617 */
[----:B------:R-:W-:Y:S01]  /*19600*/  ISETP.NE.U32.AND P0, PT, R37, RZ, PT ;  /* 0x000000ff2500720c */ /* 0x000fe20003f05070 */
[C---:B------:R-:W-:Y:S03]  /*19610*/  HMMA.16816.F32.BF16 R20, R132.reuse, R24, RZ ;  /* 0x000000188414723c */ /* 0x040fe600000418ff */
[----:B------:R3:W-:Y:S05]  /*19620*/  LDGSTS.E.BYPASS.LTC128B.128 [R241+0x4100], [R2.64], !P2 ;  /* 0x0410000002f17fae */ /* 0x0007ea000d101d48 */
[C---:B------:R-:W-:Y:S04]  /*19630*/  HMMA.16816.F32.BF16 R24, R132.reuse, R26, RZ ;  /* 0x0000001a8418723c */ /* 0x040fe800000418ff */
[----:B------:R4:W-:Y:S01]  /*19640*/  LDGSTS.E.BYPASS.LTC128B.128.ZFILL [R241+0x2100], [R38.64], P0 ;  /* 0x0210000026f17fae */ /* 0x0009e20008141d48 */
[----:B------:R-:W-:Y:S03]  /*19650*/  ISETP.NE.U32.AND P0, PT, R44, RZ, PT ;  /* 0x000000ff2c00720c */ /* 0x000fe60003f05070 */
[C---:B--2---:R-:W-:Y:S08]  /*19660*/  HMMA.16816.F32.BF16 R28, R132.reuse, R32, RZ ;  /* 0x00000020841c723c */ /* 0x044ff000000418ff */
[C---:B------:R-:W-:Y:S02]  /*19670*/  HMMA.16816.F32.BF16 R32, R132.reuse, R34, RZ ;  /* 0x000000228420723c */ /* 0x040fe400000418ff */
[----:B------:R2:W-:Y:S01]  /*19680*/  LDGSTS.E.BYPASS.LTC128B.128.ZFILL [R241+0x5100], [R52.64], P0 ;  /* 0x0510000034f17fae */ /* 0x0005e20008141d48 */
[----:B------:R-:W-:Y:S06]  /*19690*/  ISETP.GT.AND P0, PT, R212, R242, PT ;  /* 0x000000f2d400720c */ /* 0x000fec0003f04270 */
[----:B------:R-:W0:Y:S01]  /*196a0*/  LDGDEPBAR ;  /* 0x00000000000079af */ /* 0x000e220000000000 */
[C---:B-1--4-:R-:W-:Y:S08]  /*196b0*/  HMMA.16816.F32.BF16 R36, R132.reuse, R40, RZ ;  /* 0x000000288424723c */ /* 0x052ff000000418ff */
[C---:B------:R-:W-:Y:S08]  /*196c0*/  HMMA.16816.F32.BF16 R40, R132.reuse, R42, RZ ;  /* 0x0000002a8428723c */ /* 0x040ff000000418ff */
[C---:B------:R-:W-:Y:S08]  /*196d0*/  HMMA.16816.F32.BF16 R44, R132.reuse, R48, RZ ;  /* 0x00000030842c723c */ /* 0x040ff000000418ff */
        /* <DEDUP_REMOVED lines=61> */
[----:B------:R-:W5:Y:S07]  /*19ab0*/  LDSM.16.M88.4 R152, [R194] ;  /* 0x00000000c298783b */ /* 0x000f6e0000000200 */
[C---:B---3--:R-:W-:Y:S08]  /*19ac0*/  HMMA.16816.F32.BF16 R28, R172.reuse, R156, R28 ;  /* 0x0000009cac1c723c */ /* 0x048ff0000004181c */
[C---:B------:R-:W-:Y:S01]  /*19ad0*/  HMMA.16816.F32.BF16 R32, R172.reuse, R158, R32 ;  /* 0x0000009eac20723c */ /* 0x040fe20000041820 */
[----:B------:R-:W3:Y:S07]  /*19ae0*/  LDSM.16.M88.4 R156, [R195] ;  /* 0x00000000c39c783b */ /* 0x000eee0000000200 */
[C---:B-1----:R-:W-:Y:S08]  /*19af0*/  HMMA.16816.F32.BF16 R36, R172.reuse, R140, R36 ;  /* 0x0000008cac24723c */ /* 0x042ff00000041824 */
[C---:B------:R-:W-:Y:S01]  /*19b00*/  HMMA.16816.F32.BF16 R40, R172.reuse, R142, R40 ;  /* 0x0000008eac28723c */ /* 0x040fe20000041828 */
[----:B------:R-:W1:Y:S07]  /*19b10*/  LDSM.16.M88.4 R140, [R196] ;  /* 0x00000000c48c783b */ /* 0x000e6e0000000200 */
[C---:B--2---:R-:W-:Y:S08]  /*19b20*/  HMMA.16816.F32.BF16 R44, R172.reuse, R144, R44 ;  /* 0x00000090ac2c723c */ /* 0x044ff0000004182c */
[C---:B------:R-:W-:Y:S01]  /*19b30*/  HMMA.16816.F32.BF16 R48, R172.reuse, R146, R48 ;  /* 0x00000092ac30723c */ /* 0x040fe20000041830 */
[----:B------:R-:W2:Y:S07]  /*19b40*/  LDSM.16.M88.4 R144, [R197] ;  /* 0x00000000c590783b */ /* 0x000eae0000000200 */
[C---:B----4-:R-:W-:Y:S08]  /*19b50*/  HMMA.16816.F32.BF16 R52, R172.reuse, R148, R52 ;  /* 0x00000094ac34723c */ /* 0x050ff00000041834 */
[----:B------:R-:W-:Y:S01]  /*19b60*/  HMMA.16816.F32.BF16 R56, R172, R150, R56 ;  /* 0x00000096ac38723c */ /* 0x000fe20000041838 */
[----:B------:R-:W4:Y:S07]  /*19b70*/  LDSM.16.M88.4 R148, [R198] ;  /* 0x00000000c694783b */ /* 0x000f2e0000000200 */
[C---:B-----5:R-:W-:Y:S08]  /*19b80*/  HMMA.16816.F32.BF16 R8, R176.reuse, R152, R8 ;  /* 0x00000098b008723c */ /* 0x060ff00000041808 */
[C---:B------:R-:W-:Y:S01]  /*19b90*/  HMMA.16816.F32.BF16 R16, R176.reuse, R154, R16 ;  /* 0x0000009ab010723c */ /* 0x040fe20000041810 */
[----:B------:R-:W5:Y:S07]  /*19ba0*/  LDSM.16.M88.4 R152, [R199] ;  /* 0x00000000c798783b */ /* 0x000f6e0000000200 */
[C---:B---3--:R-:W-:Y:S08]  /*19bb0*/  HMMA.16816.F32.BF16 R20, R176.reuse, R156, R20 ;  /* 0x0000009cb014723c */ /* 0x048ff00000041814 */
        /* <DEDUP_REMOVED lines=17> */
[C---:B-1----:R-:W-:Y:S08]  /*19cd0*/  HMMA.16816.F32.BF16 R20, R180.reuse, R140, R20 ;  /* 0x0000008cb414723c */ /* 0x042ff00000041814 */
[C---:B------:R-:W-:Y:S01]  /*19ce0*/  HMMA.16816.F32.BF16 R24, R180.reuse, R142, R24 ;  /* 0x0000008eb418723c */ /* 0x040fe20000041818 */
[----:B------:R-:W1:Y:S07]  /*19cf0*/  LDSM.16.M88.4 R140, [R15] ;  /* 0x000000000f8c783b */ /* 0x000e6e0000000200 */
        /* <DEDUP_REMOVED lines=12> */
[C---:B-1----:R-:W-:Y:S08]  /*19dc0*/  HMMA.16816.F32.BF16 R8, R184.reuse, R140, R8 ;  /* 0x0000008cb808723c */ /* 0x042ff00000041808 */
[C---:B------:R-:W-:Y:S01]  /*19dd0*/  HMMA.16816.F32.BF16 R16, R184.reuse, R142, R16 ;  /* 0x0000008eb810723c */ /* 0x040fe20000041810 */
[----:B------:R-:W1:Y:S01]  /*19de0*/  LDSM.16.M88.4 R140, [R15+0x2800] ;  /* 0x002800000f8c783b */ /* 0x000e620000000200 */
[----:B------:R-:W-:Y:S06]  /*19df0*/  DEPBAR.LE SB0, 0x0 ;  /* 0x000080000000791a */ /* 0x000fec0000000000 */
[C---:B--2---:R-:W-:Y:S01]  /*19e00*/  HMMA.16816.F32.BF16 R20, R184.reuse, R144, R20 ;  /* 0x00000090b814723c */ /* 0x044fe20000041814 */
[----:B------:R-:W-:Y:S07]  /*19e10*/  BAR.SYNC.DEFER_BLOCKING 0x0 ;  /* 0x0000000000007b1d */ /* 0x000fee0000010000 */
[C---:B------:R-:W-:Y:S08]  /*19e20*/  HMMA.16816.F32.BF16 R24, R184.reuse, R146, R24 ;  /* 0x00000092b818723c */ /* 0x040ff00000041818 */
[C---:B----4-:R-:W-:Y:S08]  /*19e30*/  HMMA.16816.F32.BF16 R28, R184.reuse, R148, R28 ;  /* 0x00000094b81c723c */ /* 0x050ff0000004181c */
[C---:B------:R-:W-:Y:S08]  /*19e40*/  HMMA.16816.F32.BF16 R32, R184.reuse, R150, R32 ;  /* 0x00000096b820723c */ /* 0x040ff00000041820 */
[C---:B-----5:R-:W-:Y:S08]  /*19e50*/  HMMA.16816.F32.BF16 R36, R184.reuse, R152, R36 ;  /* 0x00000098b824723c */ /* 0x060ff00000041824 */
[C---:B------:R-:W-:Y:S08]  /*19e60*/  HMMA.16816.F32.BF16 R40, R184.reuse, R154, R40 ;  /* 0x0000009ab828723c */ /* 0x040ff00000041828 */
[C---:B---3--:R-:W-:Y:S08]  /*19e70*/  HMMA.16816.F32.BF16 R44, R184.reuse, R156, R44 ;  /* 0x0000009cb82c723c */ /* 0x048ff0000004182c */
        /* <DEDUP_REMOVED lines=9> */
[C---:B------:R-:W-:Y:S01]  /*19f10*/  IMAD.SHL.U32 R143, R211.reuse, 0x2, RZ ;  /* 0x00000002d38f7824 */ /* 0x040fe200078e00ff */
[----:B------:R-:W3:Y:S01]  /*19f20*/  LDL.64 R218, [R1] ;  /* 0x0000000001da7983 */ /* 0x000ee20000100a00 */
[----:B------:R-:W-:Y:S01]  /*19f30*/  IMAD.SHL.U32 R141, R76, 0x2, RZ ;  /* 0x000000024c8d7824 */ /* 0x000fe200078e00ff */
        /* <DEDUP_REMOVED lines=31> */
.L_x_1166:
[----:B------:R-:W-:-:S05]  /*1a130*/  BRA.DIV ~URZ, `(.L_x_1064) ;  /* 0x000094727f007947 */ /* 0x000fca000b800000 */
[----:B------:R-:W3:Y:S04]  /*1a140*/  SHFL.IDX PT, R2, R140, RZ, 0x181f ;  /* 0x00181fff8c027589 */ /* 0x000ee800000e0000 */
[----:B------:R-:W-:Y:S01]  /*1a150*/  SHFL.IDX PT, R5, R140, 0x2, 0x181f ;  /* 0x00581f008c057f89 */ /* 0x000fe200000e0000 */
[C---:B---3--:R-:W-:Y:S05]  /*1a160*/  IADD3 R146, P0, R2.reuse, R141, RZ ;  /* 0x0000008d02927210 */ /* 0x048fea0007f1e0ff */
[C---:B--2---:R-:W-:Y:S01]  /*1a170*/  IMAD.X R147, R145.reuse, 0x1, R142, P0 ;  /* 0x0000000191937824 */ /* 0x044fe200000e068e */
[----:B------:R-:W-:Y:S04]  /*1a180*/  IADD3 R2, P0, R2, R143, RZ ;  /* 0x0000008f02027210 */ /* 0x000fe80007f1e0ff */
[----:B------:R-:W-:Y:S01]  /*1a190*/  @!PT LDS RZ, [RZ] ;  /* 0x00000000fffff984 */ /* 0x000fe20000000800 */
[----:B------:R2:W-:Y:S01]  /*1a1a0*/  LDGSTS.E.BYPASS.LTC128B.128 [R210+0x8100], [R146.64], !P3 ;  /* 0x0810000092d27fae */ /* 0x0005e2000d901d48 */
[----:B------:R-:W-:Y:S05]  /*1a1b0*/  IMAD.X R3, R145, 0x1, R144, P0 ;  /* 0x0000000191037824 */ /* 0x000fea00000e0690 */
        /* <DEDUP_REMOVED lines=9> */
[----:B------:R2:W-:Y:S03]  /*1a250*/  LDGSTS.E.BYPASS.LTC128B.128 [R210+0xc100], [R2.64], !P2 ;  /* 0x0c10000002d27fae */ /* 0x0005e6000d101d48 */
.L_x_1167:
[C---:B-12---:R-:W-:Y:S05]  /*1a260*/  IADD3 R2, P0, R5.reuse, R141, RZ ;  /* 0x0000008d05027210 */ /* 0x046fea0007f1e0ff */
[C---:B------:R-:W-:Y:S05]  /*1a270*/  IMAD.X R3, R4.reuse, 0x1, R142, P0 ;  /* 0x0000000104037824 */ /* 0x040fea00000e068e */
[----:B------:R-:W-:Y:S01]  /*1a280*/  @!PT LDS RZ, [RZ] ;  /* 0x00000000fffff984 */ /* 0x000fe20000000800 */
[----:B------:R-:W-:Y:S01]  /*1a290*/  @!PT LDS RZ, [RZ] ;  /* 0x00000000fffff984 */ /* 0x000fe20000000800 */
[----:B------:R-:W-:Y:S01]  /*1a2a0*/  @!PT LDS RZ, [RZ] ;  /* 0x00000000fffff984 */ /* 0x000fe20000000800 */
[----:B------:R1:W-:Y:S02]  /*1a2b0*/  LDGSTS.E.BYPASS.LTC128B.128 [R210+0xa100], [R2.64], !P3 ;  /* 0x0a10000002d27fae */ /* 0x0003e4000d901d48 */
[----:B-1----:R-:W-:Y:S05]  /*1a2c0*/  IADD3 R2, P0, R5, R143, RZ ;  /* 0x0000008f05027210 */ /* 0x002fea0007f1e0ff */
[----:B------:R-:W-:Y:S05]  /*1a2d0*/  IMAD.X R3, R4, 0x1, R144, P0 ;  /* 0x0000000104037824 */ /* 0x000fea00000e0690 */
[----:B------:R1:W-:Y:S03]  /*1a2e0*/  LDGSTS.E.BYPASS.LTC128B.128 [R210+0xd100], [R2.64], !P2 ;  /* 0x0d10000002d27fae */ /* 0x0003e6000d101d48 */
.L_x_1062:
[----:B------:R-:W-:Y:S05]  /*1a2f0*/  BSYNC B0 ;  /* 0x0000000000007941 */ /* 0x000fea0003800000 */
.L_x_1061:
        /* <DEDUP_REMOVED lines=15> */
.L_x_1168:
        /* <DEDUP_REMOVED lines=19> */
.L_x_1068:
[----:B------:R-:W-:Y:S04]  /*1a520*/  MOV R143, c[0x0][0x32c] ;  /* 0x0000cb00008f7a02 */ /* 0x000fe80000000f00 */
[----:B------:R-:W-:Y:S11]  /*1a530*/  ISETP.NE.AND P0, PT, R143, 0x1, PT ;  /* 0x000000018f00780c */ /* 0x000ff60003f05270 */
[----:B------:R-:W-:Y:S02]  /*1a540*/  @!UPT UIADD3 URZ, URZ, URZ, URZ ;  /* 0x0000003f3f3ff290 */ /* 0x000fe4000fffe03f */
[----:B------:R-:W-:Y:S05]  /*1a550*/  @P0 IMAD.HI.U32 R143, R5, c[0x0][0x330], RZ ;  /* 0x0000cc00058f0a27 */ /* 0x000fea00078e00ff */
[----:B------:R-:W-:Y:S02]  /*1a560*/  @P0 SHF.R.U32.HI R5, RZ, c[0x0][0x334], R143 ;  /* 0x0000cd00ff050a19 */ /* 0x000fe4000001168f */
.L_x_1069:
[----:B------:R-:W-:Y:S05]  /*1a570*/  BSYNC B0 ;  /* 0x0000000000007941 */ /* 0x000fea0003800000 */
.L_x_1067:
[----:B------:R-:W-:Y:S04]  /*1a580*/  IMAD.IADD R143, R4, 0x1, -R245 ;  /* 0x00000001048f7824 */ /* 0x000fe800078e0af5 */
[----:B------:R-:W-:Y:S05]  /*1a590*/  IMAD R5, R5, c[0x0][0x32c], R143 ;  /* 0x0000cb0005057a24 */ /* 0x000fea00078e028f */
[----:B------:R-:W-:Y:S02]  /*1a5a0*/  IMNMX R2, R2, R5, !PT ;  /* 0x0000000502027217 */ /* 0x000fe40007800200 */
[----:B------:R-:W-:Y:S04]  /*1a5b0*/  IADD3 R5, R5, c[0x0][0x32c], RZ ;  /* 0x0000cb0005057a10 */ /* 0x000fe80007ffe0ff */
[----:B------:R-:W-:Y:S02]  /*1a5c0*/  IMNMX R3, R3, R5, PT ;  /* 0x0000000503037217 */ /* 0x000fe40003800200 */
.L_x_1066:
        /* <DEDUP_REMOVED lines=135> */
.L_x_1169:
        /* <DEDUP_REMOVED lines=19> */
.L_x_1073:
[----:B------:R-:W-:Y:S04]  /*1af70*/  MOV R8, c[0x0][0x32c] ;  /* 0x0000cb0000087a02 */ /* 0x000fe80000000f00 */
[----:B------:R-:W-:Y:S11]  /*1af80*/  ISETP.NE.AND P0, PT, R8, 0x1, PT ;  /* 0x000000010800780c */ /* 0x000ff60003f05270 */
[----:B------:R-:W-:Y:S02]  /*1af90*/  @!UPT UIADD3 URZ, URZ, URZ, URZ ;  /* 0x0000003f3f3ff290 */ /* 0x000fe4000fffe03f */
[----:B------:R-:W-:Y:S05]  /*1afa0*/  @P0 IMAD.HI.U32 R8, R5, c[0x0][0x330], RZ ;  /* 0x0000cc0005080a27 */ /* 0x000fea00078e00ff */
[----:B------:R-:W-:Y:S02]  /*1afb0*/  @P0 SHF.R.U32.HI R5, RZ, c[0x0][0x334], R8 ;  /* 0x0000cd00ff050a19 */ /* 0x000fe40000011608 */
.L_x_1074:
[----:B------:R-:W-:Y:S05]  /*1afc0*/  BSYNC B0 ;  /* 0x0000000000007941 */ /* 0x000fea0003800000 */
.L_x_1072:
[----:B------:R-:W-:Y:S04]  /*1afd0*/  IMAD.IADD R4, R4, 0x1, -R245 ;  /* 0x0000000104047824 */ /* 0x000fe800078e0af5 */
[----:B------:R-:W-:Y:S05]  /*1afe0*/  IMAD R5, R5, c[0x0][0x32c], R4 ;  /* 0x0000cb0005057a24 */ /* 0x000fea00078e0204 */
[----:B------:R-:W-:Y:S02]  /*1aff0*/  IMNMX R2, R2, R5, !PT ;  /* 0x0000000502027217 */ /* 0x000fe40007800200 */
[----:B------:R-:W-:Y:S04]  /*1b000*/  IADD3 R5, R5, c[0x0][0x32c], RZ ;  /* 0x0000cb0005057a10 */ /* 0x000fe80007ffe0ff */
[----:B------:R-:W-:Y:S02]  /*1b010*/  IMNMX R3, R3, R5, PT ;  /* 0x0000000503037217 */ /* 0x000fe40003800200 */
.L_x_1071:
        /* <DEDUP_REMOVED lines=140> */
.L_x_1170:
[----:B---34-:R-:W-:Y:S01]  /*1b8e0*/  FMNMX.FTZ R4, R4, R2, !PT ;  /* 0x0000000204047209 */ /* 0x018fe20007810000 */
[----:B------:R-:W-:-:S05]  /*1b8f0*/  BRA.DIV ~URZ, `(.L_x_1076) ;  /* 0x000080a27f007947 */ /* 0x000fca000b800000 */
[----:B------:R-:W3:Y:S02]  /*1b900*/  SHFL.BFLY PT, R2, R4, 0x1, 0x1f ;  /* 0x0c201f0004027f89 */ /* 0x000ee400000e0000 */
[----:B---3--:R-:W-:Y:S02]  /*1b910*/  FMNMX.FTZ R5, R4, R2, !PT ;  /* 0x0000000204057209 */ /* 0x008fe40007810000 */
[----:B------:R-:W3:Y:S02]  /*1b920*/  SHFL.BFLY PT, R2, R8, 0x2, 0x1f ;  /* 0x0c401f0008027f89 */ /* 0x000ee400000e0000 */
[----:B---3--:R-:W-:Y:S05]  /*1b930*/  FMNMX.FTZ R4, R8, R2, !PT ;  /* 0x0000000208047209 */ /* 0x008fea0007810000 */
[----:B------:R3:W4:Y:S02]  /*1b940*/  SHFL.BFLY PT, R2, R4, 0x1, 0x1f ;  /* 0x0c201f0004027f89 */ /* 0x00072400000e0000 */
.L_x_1171:
        /* <DEDUP_REMOVED lines=391> */
[----:B------:R-:W-:Y:S01]  /*1d1c0*/  FADD.FTZ R3, R144, R2 ;  /* 0x0000000290037221 */ /* 0x000fe20000010000 */
[----:B------:R-:W-:Y:S03]  /*1d1d0*/  IADD3 R2, R212, -0x1, RZ ;  /* 0xffffffffd4027810 */ /* 0x000fe60007ffe0ff */
[C---:B----4-:R-:W-:Y:S04]  /*1d1e0*/  HMMA.16816.F32.BF16 R68, R140.reuse, R16, R68 ;  /* 0x000000108c44723c */ /* 0x050fe80000041844 */
[----:B------:R-:W-:Y:S01]  /*1d1f0*/  FADD.FTZ R236, R6, R3 ;  /* 0x0000000306ec7221 */ /* 0x000fe20000010000 */
[----:B------:R-:W-:Y:S02]  /*1d200*/  MOV R212, R2 ;  /* 0x0000000200d47202 */ /* 0x000fe40000000f00 */
[----:B------:R-:W-:Y:S01]  /*1d210*/  MOV R6, R5 ;  /* 0x0000000500067202 */ /* 0x000fe20000000f00 */
[----:B------:R-:W-:Y:S01]  /*1d220*/  HMMA.16816.F32.BF16 R72, R140, R18, R72 ;  /* 0x000000128c48723c */ /* 0x000fe20000041848 */
[----:B------:R-:W-:Y:S07]  /*1d230*/  @!UPT UIADD3 URZ, URZ, URZ, URZ ;  /* 0x0000003f3f3ff290 */ /* 0x000fee000fffe03f */
[----:B------:R-:W-:-:S11]  /*1d240*/  @P0 BRA `(.L_x_1077) ;  /* 0xffffbfa000000947 */ /* 0x000fd6000383ffff */
.L_x_1059:
[----:B------:R-:W-:Y:S05]  /*1d250*/  BRA.DIV ~URZ, `(.L_x_1078) ;  /* 0x000068227f007947 */ /* 0x000fea000b800000 */
[----:B------:R1:W2:Y:S02]  /*1d260*/  SHFL.BFLY PT, R2, R215, 0x2, 0x1f ;  /* 0x0c401f00d7027f89 */ /* 0x0002a400000e0000 */
.L_x_1172:
[----:B--2---:R-:W-:Y:S01]  /*1d270*/  FADD.FTZ R6, R2, R215 ;  /* 0x000000d702067221 */ /* 0x004fe20000010000 */
[----:B------:R-:W-:Y:S05]  /*1d280*/  BRA.DIV ~URZ, `(.L_x_1079) ;  /* 0x000068527f007947 */ /* 0x000fea000b800000 */
[----:B------:R-:W2:Y:S04]  /*1d290*/  SHFL.BFLY PT, R2, R236, 0x2, 0x1f ;  /* 0x0c401f00ec027f89 */ /* 0x000ea800000e0000 */
[----:B------:R-:W3:Y:S01]  /*1d2a0*/  SHFL.BFLY PT, R3, R6, 0x1, 0x1f ;  /* 0x0c201f0006037f89 */ /* 0x000ee200000e0000 */
[----:B--2---:R-:W-:-:S02]  /*1d2b0*/  FADD.FTZ R4, R2, R236 ;  /* 0x000000ec02047221 */ /* 0x004fc40000010000 */
[----:B---3--:R-:W-:-:S03]  /*1d2c0*/  FADD.FTZ R6, R6, R3 ;  /* 0x0000000306067221 */ /* 0x008fc60000010000 */
[----:B------:R2:W3:Y:S04]  /*1d2d0*/  SHFL.BFLY PT, R2, R4, 0x1, 0x1f ;  /* 0x0c201f0004027f89 */ /* 0x0004e800000e0000 */
.L_x_1173:
[----:B------:R-:W-:Y:S01]  /*1d2e0*/  FSETP.NE.FTZ.AND P1, PT, R6, RZ, PT ;  /* 0x000000ff0600720b */ /* 0x000fe20003f35000 */
[----:B--23--:R-:W-:Y:S01]  /*1d2f0*/  FADD.FTZ R4, R2, R4 ;  /* 0x0000000402047221 */ /* 0x00cfe20000010000 */
[----:B------:R-:W-:Y:S02]  /*1d300*/  MOV R3, RZ ;  /* 0x000000ff00037202 */ /* 0x000fe40000000f00 */
[----:B------:R-:W-:Y:S02]  /*1d310*/  MOV R2, RZ ;  /* 0x000000ff00027202 */ /* 0x000fe40000000f00 */
[----:B------:R-:W-:Y:S02]  /*1d320*/  FSETP.NE.FTZ.AND P0, PT, R4, RZ, PT ;  /* 0x000000ff0400720b */ /* 0x000fe40003f15000 */
[----:B------:R-:W-:Y:S02]  /*1d330*/  MOV R25, 0xff800000 ;  /* 0xff80000000197802 */ /* 0x000fe40000000f00 */
[----:B------:R-:W-:-:S03]  /*1d340*/  MOV R24, 0xff800000 ;  /* 0xff80000000187802 */ /* 0x000fc60000000f00 */
[----:B------:R-:W2:Y:S08]  /*1d350*/  @P1 MUFU.RCP R3, R6 ;  /* 0x0000000600031308 */ /* 0x000eb00000001000 */
[----:B------:R3:W4:Y:S01]  /*1d360*/  @P1 MUFU.LG2 R9, R6 ;  /* 0x0000000600091308 */ /* 0x0007220000000c00 */
[----:B--2---:R-:W-:-:S07]  /*1d370*/  FMUL.FTZ R44, R3, R84 ;  /* 0x00000054032c7220 */ /* 0x004fce0000410000 */
[----:B------:R-:W2:Y:S01]  /*1d380*/  @P0 MUFU.RCP R2, R4 ;  /* 0x0000000400020308 */ /* 0x000ea20000001000 */
[C---:B------:R-:W-:Y:S02]  /*1d390*/  FMUL.FTZ R45, R3.reuse, R85 ;  /* 0x00000055032d7220 */ /* 0x040fe40000410000 */
[C---:B------:R-:W-:Y:S02]  /*1d3a0*/  FMUL.FTZ R52, R3.reuse, R128 ;  /* 0x0000008003347220 */ /* 0x040fe40000410000 */
[C---:B------:R-:W-:Y:S02]  /*1d3b0*/  FMUL.FTZ R53, R3.reuse, R129 ;  /* 0x0000008103357220 */ /* 0x040fe40000410000 */
[C---:B------:R-:W-:Y:S01]  /*1d3c0*/  FMUL.FTZ R28, R3.reuse, R124 ;  /* 0x0000007c031c7220 */ /* 0x040fe20000410000 */
[----:B---3--:R-:W-:Y:S01]  /*1d3d0*/  @P1 MOV R6, 0x3f317218 ;  /* 0x3f31721800061802 */ /* 0x008fe20000000f00 */
        /* <DEDUP_REMOVED lines=28> */
[----:B----4-:R-:W-:Y:S02]  /*1d5a0*/  @P1 FMUL.FTZ R9, R9, 0.69314718246459960938 ;  /* 0x3f31721809091820 */ /* 0x010fe40000410000 */
[----:B------:R-:W-:Y:S02]  /*1d5b0*/  @P1 FMUL.FTZ R6, R6, c[0x0][0x2d0] ;  /* 0x0000b40006061a20 */ /* 0x000fe40000410000 */
[----:B--2---:R-:W-:Y:S02]  /*1d5c0*/  FMUL.FTZ R80, R2, R90 ;  /* 0x0000005a02507220 */ /* 0x004fe40000410000 */
[----:B------:R-:W-:Y:S01]  /*1d5d0*/  @P1 FFMA.FTZ R25, R6, R5, R9 ;  /* 0x0000000506191223 */ /* 0x000fe20000010009 */
[----:B------:R-:W-:Y:S01]  /*1d5e0*/  MOV R5, 0x1 ;  /* 0x0000000100057802 */ /* 0x000fe20000000f00 */
[----:B------:R-:W-:-:S02]  /*1d5f0*/  FMUL.FTZ R81, R2, R91 ;  /* 0x0000005b02517220 */ /* 0x000fc40000410000 */
[C---:B------:R-:W-:Y:S02]  /*1d600*/  FMUL.FTZ R90, R2.reuse, R82 ;  /* 0x00000052025a7220 */ /* 0x040fe40000410000 */
[C---:B------:R-:W-:Y:S02]  /*1d610*/  FMUL.FTZ R91, R2.reuse, R83 ;  /* 0x00000053025b7220 */ /* 0x040fe40000410000 */
[C---:B------:R-:W-:Y:S01]  /*1d620*/  FMUL.FTZ R82, R2.reuse, R62 ;  /* 0x0000003e02527220 */ /* 0x040fe20000410000 */
[----:B---3--:R-:W-:Y:S01]  /*1d630*/  @P0 MOV R4, 0x3f317218 ;  /* 0x3f31721800040802 */ /* 0x008fe20000000f00 */
[----:B-----5:R-:W-:Y:S02]  /*1d640*/  @P0 FMUL.FTZ R3, R3, 0.69314718246459960938 ;  /* 0x3f31721803030820 */ /* 0x020fe40000410000 */
        /* <DEDUP_REMOVED lines=30> */
.L_x_964:
[----:B------:R2:W5:Y:S04]  /*1d830*/  LDL R6, [R1+0x18] ;  /* 0x0000180001067983 */ /* 0x0005680000100800 */
[----:B------:R-:W3:Y:S01]  /*1d840*/  S2R R3, SR_TID.X ;  /* 0x0000000000037919 */ /* 0x000ee20000002100 */
[----:B------:R-:W-:Y:S01]  /*1d850*/  BSSY B0, `(.L_x_1080) ;  /* 0x0000011000007945 */ /* 0x000fe20003800000 */
[----:B---3--:R-:W-:-:S13]  /*1d860*/  LOP3.LUT P0, RZ, R3, 0xff, RZ, 0xc0, !PT ;  /* 0x000000ff03ff7812 */ /* 0x008fda000780c0ff */
[----:B------:R-:W-:Y:S05]  /*1d870*/  @P0 BRA `(.L_x_1081) ;  /* 0x000000e000000947 */ /* 0x000fea0003800000 */
[----:B--2---:R-:W2:Y:S01]  /*1d880*/  S2R R5, SR_LANEID ;  /* 0x0000000000057919 */ /* 0x004ea20000000000 */
[----:B------:R-:W-:Y:S01]  /*1d890*/  VOTEU.ANY UR4, UPT, PT ;  /* 0x0000000000047886 */ /* 0x000fe200038e0100 */
[----:B------:R-:W-:Y:S01]  /*1d8a0*/  IMAD.MOV.U32 R8, RZ, RZ, c[0x0][0x560] ;  /* 0x00015800ff087624 */ /* 0x000fe200078e00ff */
[----:B------:R-:W2:Y:S01]  /*1d8b0*/  FLO.U32 R4, UR4 ;  /* 0x0000000400047d00 */ /* 0x000ea200080e0000 */
[----:B------:R-:W-:-:S07]  /*1d8c0*/  IMAD.MOV.U32 R9, RZ, RZ, c[0x0][0x564] ;  /* 0x00015900ff097624 */ /* 0x000fce00078e00ff */
[----:B------:R-:W3:Y:S01]  /*1d8d0*/  POPC R3, UR4 ;  /* 0x0000000400037d09 */ /* 0x000ee20008000000 */
[----:B--2---:R-:W-:-:S13]  /*1d8e0*/  ISETP.EQ.U32.AND P0, PT, R4, R5, PT ;  /* 0x000000050400720c */ /* 0x004fda0003f02070 */
[----:B---3--:R-:W2:Y:S04]  /*1d8f0*/  @P0 ATOMG.E.ADD.STRONG.GPU PT, R3, [R8.64], R3 ;  /* 0x00000003080309a8 */ /* 0x008ea800081ee1c8 */
[----:B------:R-:W3:Y:S04]  /*1d900*/  S2R R5, SR_LTMASK ;  /* 0x0000000000057919 */ /* 0x000ee80000003900 */
[----:B--2---:R3:W2:Y:S02]  /*1d910*/  SHFL.IDX PT, R4, R3, R4, 0x1f ;  /* 0x00001f0403047589 */ /* 0x0046a400000e0000 */
[----:B---3--:R-:W-:-:S06]  /*1d920*/  LOP3.LUT R3, R5, UR4, RZ, 0xc0, !PT ;  /* 0x0000000405037c12 */ /* 0x008fcc000f8ec0ff */
[----:B------:R-:W2:Y:S02]  /*1d930*/  POPC R3, R3 ;  /* 0x0000000300037309 */ /* 0x000ea40000000000 */
[----:B--2--5:R-:W-:-:S05]  /*1d940*/  IADD3 R6, R4, c[0x0][0xc], R3 ;  /* 0x0000030004067a10 */ /* 0x024fca0007ffe003 */
[----:B------:R2:W-:Y:S02]  /*1d950*/  STL [R1+0x18], R6 ;  /* 0x0000180601007387 */ /* 0x0005e40000100800 */
.L_x_1081:
[----:B--2---:R-:W-:Y:S05]  /*1d960*/  BSYNC B0 ;  /* 0x0000000000007941 */ /* 0x004fea0003800000 */
.L_x_1080:
[----:B------:R-:W-:Y:S01]  /*1d970*/  PRMT R2, R2, 0x9910, RZ ;  /* 0x0000991002027816 */ /* 0x000fe200000000ff */
[----:B------:R-:W-:Y:S01]  /*1d980*/  BSSY B1, `(.L_x_1082) ;  /* 0x00002d5000017945 */ /* 0x000fe20003800000 */
[----:B-----5:R-:W-:Y:S02]  /*1d990*/  IMAD.MOV.U32 R70, RZ, RZ, R6 ;  /* 0x000000ffff467224 */ /* 0x020fe400078e0006 */
[----:B------:R-:W-:-:S13]  /*1d9a0*/  ISETP.NE.AND P0, PT, R2, RZ, PT ;  /* 0x000000ff0200720c */ /* 0x000fda0003f05270 */
[----:B------:R-:W-:Y:S05]  /*1d9b0*/  @!P0 BRA `(.L_x_1083) ;  /* 0x000021f000008947 */ /* 0x000fea0003800000 */
[----:B------:R-:W2:Y:S04]  /*1d9c0*/  LDL R14, [R1+0x30] ;  /* 0x00003000010e7983 */ /* 0x000ea80000100800 */
        /* <DEDUP_REMOVED lines=13> */
[----:B--2---:R2:W-:Y:S04]  /*1daa0*/  STS [R14+0x80], R2 ;  /* 0x000080020e007388 */ /* 0x0045e80000000800 */
[----:B------:R1:W-:Y:S04]  /*1dab0*/  STS [R14+0x480], R3 ;  /* 0x000480030e007388 */ /* 0x0003e80000000800 */
[----:B---3--:R3:W-:Y:S01]  /*1dac0*/  STS [R6], R4 ;  /* 0x0000000406007388 */ /* 0x0087e20000000800 */
[----:B--2---:R-:W-:-:S02]  /*1dad0*/  F2FP.BF16.PACK_AB R2, R69, R68 ;  /* 0x000000444502723e */ /* 0x004fc400000010ff */
[----:B-1----:R-:W-:-:S03]  /*1dae0*/  F2FP.BF16.PACK_AB R3, R31, R30 ;  /* 0x0000001e1f03723e */ /* 0x002fc600000010ff */
        /* <DEDUP_REMOVED lines=21> */
[----:B------:R3:W-:Y:S04]  /*1dc40*/  STS [R11], R5 ;  /* 0x000000050b007388 */ /* 0x0007e80000000800 */
[----:B------:R4:W-:Y:S01]  /*1dc50*/  STS [R11+0x400], R3 ;  /* 0x000400030b007388 */ /* 0x0009e20000000800 */
[----:B-1----:R-:W-:Y:S02]  /*1dc60*/  F2FP.BF16.PACK_AB R2, R59, R58 ;  /* 0x0000003a3b02723e */ /* 0x002fe400000010ff */
[----:B--2---:R-:W-:-:S03]  /*1dc70*/  F2FP.BF16.PACK_AB R4, R43, R42 ;  /* 0x0000002a2b04723e */ /* 0x004fc600000010ff */
[----:B------:R-:W-:Y:S01]  /*1dc80*/  STS [R14+0x4080], R2 ;  /* 0x004080020e007388 */ /* 0x000fe20000000800 */
[----:B---3--:R-:W-:Y:S02]  /*1dc90*/  F2FP.BF16.PACK_AB R5, R61, R60 ;  /* 0x0000003c3d05723e */ /* 0x008fe400000010ff */
[----:B----4-:R-:W-:-:S03]  /*1dca0*/  F2FP.BF16.PACK_AB R3, R81, R80 ;  /* 0x000000505103723e */ /* 0x010fc600000010ff */
[----:B------:R1:W-:Y:S04]  /*1dcb0*/  STS [R14+0x4480], R5 ;  /* 0x004480050e007388 */ /* 0x0003e80000000800 */
[----:B-1----:R-:W2:Y:S01]  /*1dcc0*/  LDL R14, [R1+0x24] ;  /* 0x00002400010e7983 */ /* 0x002ea20000100800 */
[----:B------:R-:W-:Y:S02]  /*1dcd0*/  F2FP.BF16.PACK_AB R2, R45, R44 ;  /* 0x0000002c2d02723e */ /* 0x000fe400000010ff */
[----:B------:R-:W-:Y:S01]  /*1dce0*/  F2FP.BF16.PACK_AB R5, R87, R86 ;  /* 0x000000565705723e */ /* 0x000fe200000010ff */
[----:B------:R1:W-:Y:S04]  /*1dcf0*/  STS [R6+0x4000], R4 ;  /* 0x0040000406007388 */ /* 0x0003e80000000800 */
[----:B------:R3:W-:Y:S04]  /*1dd00*/  STS [R6+0x4400], R3 ;  /* 0x0044000306007388 */ /* 0x0007e80000000800 */
[----:B------:R4:W-:Y:S04]  /*1dd10*/  STS [R10+0x4080], R2 ;  /* 0x004080020a007388 */ /* 0x0009e80000000800 */
[----:B------:R4:W-:Y:S01]  /*1dd20*/  STS [R10+0x4480], R5 ;  /* 0x004480050a007388 */ /* 0x0009e20000000800 */
[----:B-1----:R-:W-:-:S02]  /*1dd30*/  F2FP.BF16.PACK_AB R4, R91, R90 ;  /* 0x0000005a5b04723e */ /* 0x002fc400000010ff */
[----:B---3--:R-:W-:Y:S02]  /*1dd40*/  F2FP.BF16.PACK_AB R6, R47, R46 ;  /* 0x0000002e2f06723e */ /* 0x008fe400000010ff */
[----:B------:R-:W-:Y:S02]  /*1dd50*/  F2FP.BF16.PACK_AB R3, R85, R84 ;  /* 0x000000545503723e */ /* 0x000fe400000010ff */
[----:B----4-:R-:W-:Y:S01]  /*1dd60*/  F2FP.BF16.PACK_AB R2, R83, R82 ;  /* 0x000000525302723e */ /* 0x010fe200000010ff */
[----:B------:R1:W-:Y:S01]  /*1dd70*/  STS [R16+0x4000], R6 ;  /* 0x0040000610007388 */ /* 0x0003e20000000800 */
[----:B------:R-:W-:-:S03]  /*1dd80*/  F2FP.BF16.PACK_AB R5, R65, R64 ;  /* 0x000000404105723e */ /* 0x000fc600000010ff */
[----:B------:R3:W-:Y:S04]  /*1dd90*/  STS [R16+0x4400], R4 ;  /* 0x0044000410007388 */ /* 0x0007e80000000800 */
[----:B------:R4:W-:Y:S04]  /*1dda0*/  STS [R15+0x4080], R3 ;  /* 0x004080030f007388 */ /* 0x0009e80000000800 */
[----:B------:R4:W-:Y:S04]  /*1ddb0*/  STS [R15+0x4480], R2 ;  /* 0x004480020f007388 */ /* 0x0009e80000000800 */
[----:B------:R-:W-:Y:S01]  /*1ddc0*/  STS [R9+0x4000], R5 ;  /* 0x0040000509007388 */ /* 0x000fe20000000800 */
[----:B------:R-:W-:-:S02]  /*1ddd0*/  ISETP.NE.U32.AND P0, PT, RZ, c[0x0][0x508], PT ;  /* 0x00014200ff007a0c */ /* 0x000fc40003f05070 */
[----:B------:R-:W-:Y:S01]  /*1dde0*/  ISETP.NE.U32.AND P2, PT, RZ, c[0x0][0x500], PT ;  /* 0x00014000ff007a0c */ /* 0x000fe20003f45070 */
[----:B------:R-:W2:Y:S01]  /*1ddf0*/  LDL.LU R10, [R1+0x1c] ;  /* 0x00001c00010a7983 */ /* 0x000ea20000300800 */
[----:B------:R-:W-:Y:S01]  /*1de00*/  ISETP.NE.AND.EX P1, PT, RZ, c[0x0][0x50c], PT, P0 ;  /* 0x00014300ff007a0c */ /* 0x000fe20003f25300 */
[----:B------:R-:W-:Y:S01]  /*1de10*/  IMAD.MOV.U32 R17, RZ, RZ, c[0x0][0x388] ;  /* 0x0000e200ff117624 */ /* 0x000fe200078e00ff */
[----:B------:R-:W-:Y:S02]  /*1de20*/  ISETP.NE.AND.EX P2, PT, RZ, c[0x0][0x504], PT, P2 ;  /* 0x00014100ff007a0c */ /* 0x000fe40003f45320 */
[----:B-1----:R-:W-:Y:S02]  /*1de30*/  F2FP.BF16.PACK_AB R6, R27, R26 ;  /* 0x0000001a1b06723e */ /* 0x002fe400000010ff */
[----:B---3--:R-:W-:Y:S02]  /*1de40*/  F2FP.BF16.PACK_AB R4, R67, R66 ;  /* 0x000000424304723e */ /* 0x008fe400000010ff */
[----:B----4-:R-:W-:-:S03]  /*1de50*/  F2FP.BF16.PACK_AB R3, R49, R48 ;  /* 0x000000303103723e */ /* 0x010fc600000010ff */
[----:B------:R1:W-:Y:S01]  /*1de60*/  STS [R9+0x4400], R4 ;  /* 0x0044000409007388 */ /* 0x0003e20000000800 */
[----:B------:R-:W-:-:S03]  /*1de70*/  F2FP.BF16.PACK_AB R2, R63, R62 ;  /* 0x0000003e3f02723e */ /* 0x000fc600000010ff */
[----:B------:R3:W-:Y:S04]  /*1de80*/  STS [R8+0x4080], R3 ;  /* 0x0040800308007388 */ /* 0x0007e80000000800 */
[----:B------:R4:W-:Y:S04]  /*1de90*/  STS [R8+0x4480], R2 ;  /* 0x0044800208007388 */ /* 0x0009e80000000800 */
[----:B------:R2:W-:Y:S01]  /*1dea0*/  STS [R11+0x4000], R6 ;  /* 0x004000060b007388 */ /* 0x0005e20000000800 */
[----:B-1----:R-:W-:Y:S02]  /*1deb0*/  IMAD.MOV.U32 R4, RZ, RZ, 0x4 ;  /* 0x00000004ff047424 */ /* 0x002fe400078e00ff */
[----:B---3--:R-:W-:Y:S01]  /*1dec0*/  IMAD.MOV.U32 R3, RZ, RZ, RZ ;  /* 0x000000ffff037224 */ /* 0x008fe200078e00ff */
[----:B----4-:R-:W-:-:S05]  /*1ded0*/  F2FP.BF16.PACK_AB R2, R55, R54 ;  /* 0x000000363702723e */ /* 0x010fca00000010ff */
[----:B------:R1:W-:Y:S01]  /*1dee0*/  STS [R11+0x4400], R2 ;  /* 0x004400020b007388 */ /* 0x0003e20000000800 */
[----:B--2---:R-:W-:-:S03]  /*1def0*/  @P1 IMAD.WIDE R8, R14, R4, c[0x0][0x508] ;  /* 0x000142000e081625 */ /* 0x004fc600078e0204 */
[----:B------:R-:W-:Y:S01]  /*1df00*/  BAR.SYNC.DEFER_BLOCKING 0x1, 0x100 ;  /* 0x0044000000007b1d */ /* 0x000fe20000010000 */
[----:B------:R-:W-:-:S05]  /*1df10*/  IMAD.WIDE R4, R14, R4, c[0x0][0x500] ;  /* 0x000140000e047625 */ /* 0x000fca00078e0204 */
[----:B------:R1:W5:Y:S04]  /*1df20*/  @P1 LDG.E R17, [R8.64] ;  /* 0x0000000808111981 */ /* 0x000368000c1e1900 */
[----:B------:R1:W5:Y:S01]  /*1df30*/  @P2 LDG.E R3, [R4.64] ;  /* 0x0000000804032981 */ /* 0x000362000c1e1900 */
[----:B------:R-:W-:-:S04]  /*1df40*/  ISETP.NE.AND P0, PT, R10, RZ, PT ;  /* 0x000000ff0a00720c */ /* 0x000fc80003f05270 */
[----:B------:R-:W-:Y:S01]  /*1df50*/  SEL R6, R10, c[0x0][0x3d4], P0 ;  /* 0x0000f5000a067a07 */ /* 0x000fe20000000000 */
[----:B------:R-:W-:Y:S05]  /*1df60*/  @P1 BRA `(.L_x_1084) ;  /* 0x0000004000001947 */ /* 0x000fea0003800000 */
[----:B-1----:R-:W-:Y:S05]  /*1df70*/  @!P2 BRA `(.L_x_1084) ;  /* 0x000000300000a947 */ /* 0x002fea0003800000 */
[----:B------:R1:W2:Y:S04]  /*1df80*/  LDG.E R2, [R4.64] ;  /* 0x0000000804027981 */ /* 0x0002a8000c1e1900 */
[----:B-1----:R-:W2:Y:S02]  /*1df90*/  LDG.E R4, [R4.64+0x4] ;  /* 0x0000040804047981 */ /* 0x002ea4000c1e1900 */
[----:B--2--5:R-:W-:Y:S02]  /*1dfa0*/  IADD3 R17, -R2, R4, RZ ;  /* 0x0000000402117210 */ /* 0x024fe40007ffe1ff */
.L_x_1084:
[----:B-1----:R-:W2:Y:S04]  /*1dfb0*/  LDL R8, [R1+0x14] ;  /* 0x0000140001087983 */ /* 0x002ea80000100800 */
[----:B------:R-:W3:Y:S04]  /*1dfc0*/  LDL.LU R5, [R1+0x20] ;  /* 0x0000200001057983 */ /* 0x000ee80000300800 */
[----:B------:R-:W2:Y:S04]  /*1dfd0*/  LDL R71, [R1+0xc] ;  /* 0x00000c0001477983 */ /* 0x000ea80000100800 */
[----:B------:R-:W4:Y:S04]  /*1dfe0*/  LDL R74, [R1+0x28] ;  /* 0x00002800014a7983 */ /* 0x000f280000100800 */
[----:B------:R-:W4:Y:S01]  /*1dff0*/  LDL R75, [R1+0x68] ;  /* 0x00006800014b7983 */ /* 0x000f220000100800 */
        /* <DEDUP_REMOVED lines=10> */
[----:B------:R-:W-:Y:S02]  /*1e0a0*/  ISETP.NE.AND.EX P0, PT, RZ, c[0x0][0x504], PT, P0 ;  /* 0x00014100ff007a0c */ /* 0x000fe40003f05300 */
[----:B------:R-:W-:Y:S02]  /*1e0b0*/  SHF.R.S32.HI R4, RZ, 0x1f, R14 ;  /* 0x0000001fff047819 */ /* 0x000fe4000001140e */
[----:B------:R-:W-:Y:S01]  /*1e0c0*/  SEL R2, R14, RZ, !P0 ;  /* 0x000000ff0e027207 */ /* 0x000fe20004000000 */
[----:B------:R-:W1:Y:S01]  /*1e0d0*/  S2R R94, SR_TID.X ;  /* 0x00000000005e7919 */ /* 0x000e620000002100 */
[----:B---3--:R-:W-:Y:S01]  /*1e0e0*/  LOP3.LUT R5, R5, 0xffff, RZ, 0xc0, !PT ;  /* 0x0000ffff05057812 */ /* 0x008fe200078ec0ff */
[----:B--2---:R-:W-:Y:S01]  /*1e0f0*/  IMAD.IADD R6, R8, 0x1, R71 ;  /* 0x0000000108067824 */ /* 0x004fe200078e0247 */
[----:B------:R-:W-:Y:S01]  /*1e100*/  SEL R8, R4, RZ, !P0 ;  /* 0x000000ff04087207 */ /* 0x000fe20004000000 */
[----:B-1----:R-:W-:-:S02]  /*1e110*/  IMAD R4, R11, R2, RZ ;  /* 0x000000020b047224 */ /* 0x002fc400078e02ff */
[----:B------:R-:W-:-:S04]  /*1e120*/  @P3 IMAD.HI.U32 R14, R6, c[0x0][0x4ec], RZ ;  /* 0x00013b00060e3a27 */ /* 0x000fc800078e00ff */
[C---:B------:R-:W-:Y:S02]  /*1e130*/  IMAD R16, R10.reuse, R8, R4 ;  /* 0x000000080a107224 */ /* 0x040fe400078e0204 */
[----:B------:R-:W-:-:S04]  /*1e140*/  IMAD.WIDE.U32 R8, R10, R2, RZ ;  /* 0x000000020a087225 */ /* 0x000fc800078e00ff */
[----:B------:R-:W-:-:S04]  /*1e150*/  IMAD.WIDE.U32 R10, R18, R5, RZ ;  /* 0x00000005120a7225 */ /* 0x000fc800078e00ff */
[----:B------:R-:W-:Y:S01]  /*1e160*/  IMAD.MOV.U32 R4, RZ, RZ, R6 ;  /* 0x000000ffff047224 */ /* 0x000fe200078e0006 */
[----:B------:R-:W-:Y:S01]  /*1e170*/  @P3 SHF.R.U32.HI R4, RZ, c[0x0][0x4f0], R14 ;  /* 0x00013c00ff043a19 */ /* 0x000fe2000001160e */
[----:B------:R-:W-:Y:S01]  /*1e180*/  IMAD R15, R19, R5, RZ ;  /* 0x00000005130f7224 */ /* 0x000fe200078e02ff */
[----:B----4-:R-:W-:Y:S01]  /*1e190*/  SEL R14, R74, RZ, P2 ;  /* 0x000000ff4a0e7207 */ /* 0x010fe20001000000 */
        /* <DEDUP_REMOVED lines=45> */
[----:B------:R-:W-:Y:S01]  /*1e470*/  IADD3 R6, R0, R71, RZ ;  /* 0x0000004700067210 */ /* 0x000fe20007ffe0ff */
        /* <DEDUP_REMOVED lines=32> */
[----:B------:R-:W-:Y:S02]  /*1e680*/  LEA R9, P0, R2, c[0x0][0x380], 0x1 ;  /* 0x0000e00002097a11 */ /* 0x000fe400078008ff */
[----:B------:R-:W-:Y:S02]  /*1e690*/  IADD3 R6, R101, R71, RZ ;  /* 0x0000004765067210 */ /* 0x000fe40007ffe0ff */
[----:B------:R-:W-:-:S04]  /*1e6a0*/  IADD3 R3, R3, R5, RZ ;  /* 0x0000000503037210 */ /* 0x000fc80007ffe0ff */
[----:B------:R-:W-:Y:S01]  /*1e6b0*/  LEA.HI.X R8, R2, c[0x0][0x384], R3, 0x1, P0 ;  /* 0x0000e10002087a11 */ /* 0x000fe200000f0c03 */
[----:B------:R-:W-:Y:S05]  /*1e6c0*/  BRA.DIV ~URZ, `(.L_x_1086) ;  /* 0x000055027f007947 */ /* 0x000fea000b800000 */
[----:B--234-:R2:W3:Y:S02]  /*1e6d0*/  SHFL.IDX PT, R14, R8, RZ, 0x181f ;  /* 0x00181fff080e7589 */ /* 0x01c4e400000e0000 */
.L_x_1174:
[----:B------:R-:W-:Y:S05]  /*1e6e0*/  BRA.DIV ~URZ, `(.L_x_1087) ;  /* 0x000055527f007947 */ /* 0x000fea000b800000 */
[----:B------:R4:W2:Y:S02]  /*1e6f0*/  SHFL.IDX PT, R2, R9, RZ, 0x181f ;  /* 0x00181fff09027589 */ /* 0x0008a400000e0000 */
.L_x_1175:
[----:B------:R-:W-:Y:S01]  /*1e700*/  ISETP.GE.AND P0, PT, R6, R4, PT ;  /* 0x000000040600720c */ /* 0x000fe20003f06270 */
[----:B------:R-:W-:-:S12]  /*1e710*/  BSSY B0, `(.L_x_1088) ;  /* 0x000000a000007945 */ /* 0x000fd80003800000 */
[----:B------:R-:W-:Y:S05]  /*1e720*/  @P0 BRA `(.L_x_1089) ;  /* 0x0000008000000947 */ /* 0x000fea0003800000 */
[----:B------:R-:W-:Y:S02]  /*1e730*/  ISETP.GE.AND P1, PT, R76, c[0x0][0x3c8], PT ;  /* 0x0000f2004c007a0c */ /* 0x000fe40003f26270 */
[----:B------:R-:W-:-:S11]  /*1e740*/  ISETP.GE.AND P0, PT, R211, c[0x0][0x3c8], PT ;  /* 0x0000f200d3007a0c */ /* 0x000fd60003f06270 */
[CC--:B--2---:R-:W-:Y:S02]  /*1e750*/  @!P1 LEA R10, P3, R76.reuse, R2.reuse, 0x1 ;  /* 0x000000024c0a9211 */ /* 0x0c4fe400078608ff */
[C---:B------:R-:W-:Y:S02]  /*1e760*/  @!P0 LEA R2, P2, R211.reuse, R2, 0x1 ;  /* 0x00000002d3028211 */ /* 0x040fe400078408ff */
[-C--:B---3--:R-:W-:Y:S02]  /*1e770*/  @!P1 LEA.HI.X R11, R76, R14.reuse, R77, 0x1, P3 ;  /* 0x0000000e4c0b9211 */ /* 0x088fe400018f0c4d */
[----:B------:R-:W-:-:S03]  /*1e780*/  @!P0 LEA.HI.X R3, R211, R14, R237, 0x1, P2 ;  /* 0x0000000ed3038211 */ /* 0x000fc600010f0ced */
[----:B------:R2:W-:Y:S04]  /*1e790*/  @!P1 ST.E.128 [R10.64], R20 ;  /* 0x000000140a009985 */ /* 0x0005e8000c101d08 */
[----:B-1----:R2:W-:Y:S02]  /*1e7a0*/  @!P0 ST.E.128 [R2.64], R16 ;  /* 0x0000001002008985 */ /* 0x0025e4000c101d08 */
.L_x_1089:
[----:B------:R-:W-:Y:S05]  /*1e7b0*/  BSYNC B0 ;  /* 0x0000000000007941 */ /* 0x000fea0003800000 */
.L_x_1088:
[----:B------:R-:W-:Y:S05]  /*1e7c0*/  BRA.DIV ~URZ, `(.L_x_1090) ;  /* 0x000054e27f007947 */ /* 0x000fea000b800000 */
[----:B---3--:R3:W4:Y:S04]  /*1e7d0*/  SHFL.IDX PT, R14, R8, 0x1, 0x181f ;  /* 0x00381f00080e7f89 */ /* 0x00872800000e0000 */
[----:B--2---:R3:W2:Y:S02]  /*1e7e0*/  SHFL.IDX PT, R2, R9, 0x1, 0x181f ;  /* 0x00381f0009027f89 */ /* 0x0046a400000e0000 */
.L_x_1176:
[----:B------:R-:W-:Y:S01]  /*1e7f0*/  IADD3 R3, R6, 0x20, RZ ;  /* 0x0000002006037810 */ /* 0x000fe20007ffe0ff */
[----:B------:R-:W-:Y:S03]  /*1e800*/  BSSY B0, `(.L_x_1091) ;  /* 0x000000b000007945 */ /* 0x000fe60003800000 */
[----:B------:R-:W-:-:S13]  /*1e810*/  ISETP.GE.AND P0, PT, R3, R4, PT ;  /* 0x000000040300720c */ /* 0x000fda0003f06270 */
[----:B------:R-:W-:Y:S05]  /*1e820*/  @P0 BRA `(.L_x_1092) ;  /* 0x0000008000000947 */ /* 0x000fea0003800000 */
[----:B------:R-:W-:Y:S02]  /*1e830*/  ISETP.GE.AND P1, PT, R76, c[0x0][0x3c8], PT ;  /* 0x0000f2004c007a0c */ /* 0x000fe40003f26270 */
[----:B------:R-:W-:-:S11]  /*1e840*/  ISETP.GE.AND P0, PT, R211, c[0x0][0x3c8], PT ;  /* 0x0000f200d3007a0c */ /* 0x000fd60003f06270 */
[CC--:B--2---:R-:W-:Y:S02]  /*1e850*/  @!P1 LEA R10, P3, R76.reuse, R2.reuse, 0x1 ;  /* 0x000000024c0a9211 */ /* 0x0c4fe400078608ff */
[C---:B------:R-:W-:Y:S02]  /*1e860*/  @!P0 LEA R2, P2, R211.reuse, R2, 0x1 ;  /* 0x00000002d3028211 */ /* 0x040fe400078408ff */
[-C--:B----4-:R-:W-:Y:S02]  /*1e870*/  @!P1 LEA.HI.X R11, R76, R14.reuse, R77, 0x1, P3 ;  /* 0x0000000e4c0b9211 */ /* 0x090fe400018f0c4d */
[----:B------:R-:W-:-:S03]  /*1e880*/  @!P0 LEA.HI.X R3, R211, R14, R237, 0x1, P2 ;  /* 0x0000000ed3038211 */ /* 0x000fc600010f0ced */
[----:B------:R2:W-:Y:S04]  /*1e890*/  @!P1 ST.E.128 [R10.64], R28 ;  /* 0x0000001c0a009985 */ /* 0x0005e8000c101d08 */
[----:B-1----:R2:W-:Y:S02]  /*1e8a0*/  @!P0 ST.E.128 [R2.64], R24 ;  /* 0x0000001802008985 */ /* 0x0025e4000c101d08 */
.L_x_1092:
[----:B------:R-:W-:Y:S05]  /*1e8b0*/  BSYNC B0 ;  /* 0x0000000000007941 */ /* 0x000fea0003800000 */
.L_x_1091:
[----:B------:R-:W-:Y:S05]  /*1e8c0*/  BRA.DIV ~URZ, `(.L_x_1093) ;  /* 0x000054b27f007947 */ /* 0x000fea000b800000 */
[----:B----4-:R4:W3:Y:S02]  /*1e8d0*/  SHFL.IDX PT, R14, R8, 0x2, 0x181f ;  /* 0x00581f00080e7f89 */ /* 0x0108e400000e0000 */
.L_x_1177:
[----:B------:R-:W-:Y:S05]  /*1e8e0*/  BRA.DIV ~URZ, `(.L_x_1094) ;  /* 0x000055027f007947 */ /* 0x000fea000b800000 */
[----:B--2---:R2:W4:Y:S02]  /*1e8f0*/  SHFL.IDX PT, R2, R9, 0x2, 0x181f ;  /* 0x00581f0009027f89 */ /* 0x00452400000e0000 */
.L_x_1178:
[----:B------:R-:W-:Y:S01]  /*1e900*/  IADD3 R3, R6, 0x40, RZ ;  /* 0x0000004006037810 */ /* 0x000fe20007ffe0ff */
[----:B------:R-:W-:Y:S03]  /*1e910*/  BSSY B0, `(.L_x_1095) ;  /* 0x000000b000007945 */ /* 0x000fe60003800000 */
[----:B------:R-:W-:-:S13]  /*1e920*/  ISETP.GE.AND P0, PT, R3, R4, PT ;  /* 0x000000040300720c */ /* 0x000fda0003f06270 */
[----:B------:R-:W-:Y:S05]  /*1e930*/  @P0 BRA `(.L_x_1096) ;  /* 0x0000008000000947 */ /* 0x000fea0003800000 */
[----:B------:R-:W-:Y:S02]  /*1e940*/  ISETP.GE.AND P1, PT, R76, c[0x0][0x3c8], PT ;  /* 0x0000f2004c007a0c */ /* 0x000fe40003f26270 */
[----:B------:R-:W-:-:S11]  /*1e950*/  ISETP.GE.AND P0, PT, R211, c[0x0][0x3c8], PT ;  /* 0x0000f200d3007a0c */ /* 0x000fd60003f06270 */
[CC--:B----4-:R-:W-:Y:S02]  /*1e960*/  @!P1 LEA R10, P3, R76.reuse, R2.reuse, 0x1 ;  /* 0x000000024c0a9211 */ /* 0x0d0fe400078608ff */
[C---:B------:R-:W-:Y:S02]  /*1e970*/  @!P0 LEA R2, P2, R211.reuse, R2, 0x1 ;  /* 0x00000002d3028211 */ /* 0x040fe400078408ff */
[-C--:B---3--:R-:W-:Y:S02]  /*1e980*/  @!P1 LEA.HI.X R11, R76, R14.reuse, R77, 0x1, P3 ;  /* 0x0000000e4c0b9211 */ /* 0x088fe400018f0c4d */
[----:B------:R-:W-:-:S03]  /*1e990*/  @!P0 LEA.HI.X R3, R211, R14, R237, 0x1, P2 ;  /* 0x0000000ed3038211 */ /* 0x000fc600010f0ced */
[----:B------:R3:W-:Y:S04]  /*1e9a0*/  @!P1 ST.E.128 [R10.64], R36 ;  /* 0x000000240a009985 */ /* 0x0007e8000c101d08 */
[----:B-1----:R3:W-:Y:S02]  /*1e9b0*/  @!P0 ST.E.128 [R2.64], R32 ;  /* 0x0000002002008985 */ /* 0x0027e4000c101d08 */
.L_x_1096:
[----:B------:R-:W-:Y:S05]  /*1e9c0*/  BSYNC B0 ;  /* 0x0000000000007941 */ /* 0x000fea0003800000 */
.L_x_1095:
[----:B------:R-:W-:Y:S05]  /*1e9d0*/  BRA.DIV ~URZ, `(.L_x_1097) ;  /* 0x000054827f007947 */ /* 0x000fea000b800000 */
[----:B---34-:R-:W3:Y:S04]  /*1e9e0*/  SHFL.IDX PT, R8, R8, 0x3, 0x181f ;  /* 0x00781f0008087f89 */ /* 0x018ee800000e0000 */
[----:B------:R4:W2:Y:S02]  /*1e9f0*/  SHFL.IDX PT, R5, R9, 0x3, 0x181f ;  /* 0x00781f0009057f89 */ /* 0x0008a400000e0000 */
.L_x_1179:
[----:B------:R-:W-:-:S04]  /*1ea00*/  IADD3 R2, R6, 0x60, RZ ;  /* 0x0000006006027810 */ /* 0x000fc80007ffe0ff */
[----:B------:R-:W-:-:S13]  /*1ea10*/  ISETP.GE.AND P0, PT, R2, R4, PT ;  /* 0x000000040200720c */ /* 0x000fda0003f06270 */
[----:B------:R-:W-:Y:S05]  /*1ea20*/  @P0 BRA `(.L_x_1098) ;  /* 0x00001ca000000947 */ /* 0x000fea0003800000 */
[----:B------:R-:W-:-:S13]  /*1ea30*/  ISETP.GE.AND P0, PT, R76, c[0x0][0x3c8], PT ;  /* 0x0000f2004c007a0c */ /* 0x000fda0003f06270 */
[----:B--2---:R-:W-:-:S04]  /*1ea40*/  @!P0 LEA R2, P1, R76, R5, 0x1 ;  /* 0x000000054c028211 */ /* 0x004fc800078208ff */
[----:B---3--:R-:W-:-:S05]  /*1ea50*/  @!P0 LEA.HI.X R3, R76, R8, R77, 0x1, P1 ;  /* 0x000000084c038211 */ /* 0x008fca00008f0c4d */
[----:B-1----:R1:W-:Y:S01]  /*1ea60*/  @!P0 ST.E.128 [R2.64], R44 ;  /* 0x0000002c02008985 */ /* 0x0023e2000c101d08 */
[----:B------:R-:W-:-:S13]  /*1ea70*/  ISETP.GE.AND P0, PT, R211, c[0x0][0x3c8], PT ;  /* 0x0000f200d3007a0c */ /* 0x000fda0003f06270 */
[----:B------:R-:W-:Y:S05]  /*1ea80*/  @P0 BRA `(.L_x_1098) ;  /* 0x00001c4000000947 */ /* 0x000fea0003800000 */
[----:B-1----:R-:W-:-:S04]  /*1ea90*/  LEA R2, P0, R211, R5, 0x1 ;  /* 0x00000005d3027211 */ /* 0x002fc800078008ff */
[----:B------:R-:W-:-:S05]  /*1eaa0*/  LEA.HI.X R3, R211, R8, R237, 0x1, P0 ;  /* 0x00000008d3037211 */ /* 0x000fca00000f0ced */
[----:B------:R1:W-:Y:S01]  /*1eab0*/  ST.E.128 [R2.64], R40 ;  /* 0x0000002802007985 */ /* 0x0003e2000c101d08 */
[----:B------:R-:W-:Y:S05]  /*1eac0*/  BRA `(.L_x_1098) ;  /* 0x00001c0000007947 */ /* 0x000fea0003800000 */
.L_x_1085:
        /* <DEDUP_REMOVED lines=34> */
.L_x_1180:
[----:B------:R-:W-:Y:S05]  /*1ecf0*/  BRA.DIV ~URZ, `(.L_x_1100) ;  /* 0x000052927f007947 */ /* 0x000fea000b800000 */
[----:B------:R3:W4:Y:S02]  /*1ed00*/  SHFL.IDX PT, R2, R16, RZ, 0x1c1f ;  /* 0x001c1fff10027589 */ /* 0x00072400000e0000 */
.L_x_1181:
        /* <DEDUP_REMOVED lines=10> */
[----:B--2---:R-:W-:Y:S01]  /*1edb0*/  @!P1 IMAD.MOV.U32 R3, RZ, RZ, R4 ;  /* 0x000000ffff039224 */ /* 0x004fe200078e0004 */
[----:B------:R-:W-:Y:S02]  /*1edc0*/  SHF.R.S32.HI R15, RZ, 0x1f, R15 ;  /* 0x0000001fff0f7819 */ /* 0x000fe4000001140f */
[----:B----4-:R-:W-:Y:S01]  /*1edd0*/  @!P0 LEA R8, P2, R5, R2, 0x2 ;  /* 0x0000000205088211 */ /* 0x010fe200078410ff */
[C---:B------:R-:W-:Y:S01]  /*1ede0*/  @!P1 IMAD.WIDE R10, R245.reuse, 0x4, R2 ;  /* 0x00000004f50a9825 */ /* 0x040fe200078e0202 */
[----:B------:R-:W-:-:S02]  /*1edf0*/  IADD3 R19, R245, 0x20, RZ ;  /* 0x00000020f5137810 */ /* 0x000fc40007ffe0ff */
[----:B------:R-:W-:Y:S02]  /*1ee00*/  @!P0 LEA.HI.X R9, R5, R4, R15, 0x2, P2 ;  /* 0x0000000405098211 */ /* 0x000fe400010f140f */
[C---:B------:R-:W-:Y:S01]  /*1ee10*/  IADD3 R5, R245.reuse, 0x28, RZ ;  /* 0x00000028f5057810 */ /* 0x040fe20007ffe0ff */
[----:B------:R2:W-:Y:S01]  /*1ee20*/  @!P1 ST.E.64 [R10.64], R52 ;  /* 0x000000340a009985 */ /* 0x0005e2000c101b08 */
[----:B------:R-:W-:Y:S02]  /*1ee30*/  IADD3 R20, R245, 0x10, RZ ;  /* 0x00000010f5147810 */ /* 0x000fe40007ffe0ff */
[----:B------:R-:W-:Y:S01]  /*1ee40*/  ISETP.GE.AND P2, PT, R19, c[0x0][0x3c8], PT ;  /* 0x0000f20013007a0c */ /* 0x000fe20003f46270 */
[----:B------:R4:W-:Y:S01]  /*1ee50*/  @!P0 ST.E.64 [R8.64], R28 ;  /* 0x0000001c08008985 */ /* 0x0009e2000c101b08 */
[----:B------:R-:W-:Y:S02]  /*1ee60*/  IADD3 R15, R245, 0x18, RZ ;  /* 0x00000018f50f7810 */ /* 0x000fe40007ffe0ff */
[----:B------:R-:W-:-:S02]  /*1ee70*/  ISETP.GE.AND P1, PT, R5, c[0x0][0x3c8], PT ;  /* 0x0000f20005007a0c */ /* 0x000fc40003f26270 */
[----:B------:R-:W-:Y:S02]  /*1ee80*/  SHF.R.S32.HI R20, RZ, 0x1f, R20 ;  /* 0x0000001fff147819 */ /* 0x000fe40000011414 */
[----:B------:R-:W-:Y:S02]  /*1ee90*/  SHF.R.S32.HI R15, RZ, 0x1f, R15 ;  /* 0x0000001fff0f7819 */ /* 0x000fe4000001140f */
[C---:B------:R-:W-:Y:S02]  /*1eea0*/  IADD3 R21, R245.reuse, 0x20, RZ ;  /* 0x00000020f5157810 */ /* 0x040fe40007ffe0ff */
[----:B------:R-:W-:Y:S02]  /*1eeb0*/  IADD3 R3, R245, 0x48, RZ ;  /* 0x00000048f5037810 */ /* 0x000fe40007ffe0ff */
[----:B------:R-:W-:Y:S02]  /*1eec0*/  SHF.R.S32.HI R21, RZ, 0x1f, R21 ;  /* 0x0000001fff157819 */ /* 0x000fe40000011415 */
[----:B------:R-:W-:-:S02]  /*1eed0*/  SHF.R.S32.HI R3, RZ, 0x1f, R3 ;  /* 0x0000001fff037819 */ /* 0x000fc40000011403 */
        /* <DEDUP_REMOVED lines=35> */
[----:B------:R-:W-:Y:S01]  /*1f110*/  @!P2 LEA R14, P0, R18, R2, 0x2 ;  /* 0x00000002120ea211 */ /* 0x000fe200078010ff */
[----:B------:R4:W-:Y:S01]  /*1f120*/  @!P4 ST.E.64 [R8.64], R40 ;  /* 0x000000280800c985 */ /* 0x0009e2000c101b08 */
[----:B------:R-:W-:Y:S02]  /*1f130*/  ISETP.GE.AND P5, PT, R20, c[0x0][0x3c8], PT ;  /* 0x0000f20014007a0c */ /* 0x000fe40003fa6270 */
[----:B------:R-:W-:-:S04]  /*1f140*/  SHF.R.S32.HI R21, RZ, 0x1f, R21 ;  /* 0x0000001fff157819 */ /* 0x000fc80000011415 */
[----:B------:R-:W-:Y:S02]  /*1f150*/  @!P2 LEA.HI.X R15, R18, R4, R21, 0x2, P0 ;  /* 0x00000004120fa211 */ /* 0x000fe400000f1415 */
[C---:B------:R-:W-:Y:S02]  /*1f160*/  IADD3 R18, R245.reuse, 0x60, RZ ;  /* 0x00000060f5127810 */ /* 0x040fe40007ffe0ff */
[----:B------:R-:W-:Y:S01]  /*1f170*/  IADD3 R21, R245, 0x58, RZ ;  /* 0x00000058f5157810 */ /* 0x000fe20007ffe0ff */
[----:B------:R5:W-:Y:S01]  /*1f180*/  @!P2 ST.E.64 [R14.64], R58 ;  /* 0x0000003a0e00a985 */ /* 0x000be2000c101b08 */
[----:B------:R-:W-:Y:S02]  /*1f190*/  ISETP.GE.AND P4, PT, R18, c[0x0][0x3c8], PT ;  /* 0x0000f20012007a0c */ /* 0x000fe40003f86270 */
[----:B------:R-:W-:Y:S02]  /*1f1a0*/  SHF.R.S32.HI R21, RZ, 0x1f, R21 ;  /* 0x0000001fff157819 */ /* 0x000fe40000011415 */
[----:B--2---:R-:W-:-:S02]  /*1f1b0*/  @!P6 LEA R10, P0, R5, R2, 0x2 ;  /* 0x00000002050ae211 */ /* 0x004fc400078010ff */
        /* <DEDUP_REMOVED lines=11> */
[----:B------:R-:W-:Y:S02]  /*1f270*/  ISETP.GE.AND P1, PT, R19, c[0x0][0x3c8], PT ;  /* 0x0000f20013007a0c */ /* 0x000fe40003f26270 */
[----:B------:R-:W-:Y:S02]  /*1f280*/  ISETP.GE.AND P0, PT, R5, c[0x0][0x3c8], PT ;  /* 0x0000f20005007a0c */ /* 0x000fe40003f06270 */
[-C--:B-----5:R-:W-:Y:S02]  /*1f290*/  @!P4 LEA R14, P6, R18, R2.reuse, 0x2 ;  /* 0x00000002120ec211 */ /* 0x0a0fe400078c10ff */
[----:B--2---:R-:W-:-:S04]  /*1f2a0*/  @!P5 LEA R8, P3, R20, R2, 0x2 ;  /* 0x000000021408d211 */ /* 0x004fc800078610ff */
[----:B------:R-:W-:Y:S02]  /*1f2b0*/  @!P5 LEA.HI.X R9, R20, R4, R21, 0x2, P3 ;  /* 0x000000041409d211 */ /* 0x000fe400018f1415 */
[C---:B------:R-:W-:Y:S02]  /*1f2c0*/  IADD3 R20, R245.reuse, 0x60, RZ ;  /* 0x00000060f5147810 */ /* 0x040fe40007ffe0ff */
[----:B------:R-:W-:Y:S01]  /*1f2d0*/  IADD3 R21, R245, 0x68, RZ ;  /* 0x00000068f5157810 */ /* 0x000fe20007ffe0ff */
[----:B------:R2:W-:Y:S01]  /*1f2e0*/  @!P5 ST.E.64 [R8.64], R46 ;  /* 0x0000002e0800d985 */ /* 0x0005e2000c101b08 */
[----:B------:R-:W-:Y:S02]  /*1f2f0*/  SHF.R.S32.HI R20, RZ, 0x1f, R20 ;  /* 0x0000001fff147819 */ /* 0x000fe40000011414 */
[----:B----4-:R-:W-:Y:S02]  /*1f300*/  @!P2 LEA R10, P3, R3, R2, 0x2 ;  /* 0x00000002030aa211 */ /* 0x010fe400078610ff */
[----:B------:R-:W-:-:S02]  /*1f310*/  @!P4 LEA.HI.X R15, R18, R4, R20, 0x2, P6 ;  /* 0x00000004120fc211 */ /* 0x000fc400030f1414 */
[----:B------:R-:W-:Y:S02]  /*1f320*/  SHF.R.S32.HI R21, RZ, 0x1f, R21 ;  /* 0x0000001fff157819 */ /* 0x000fe40000011415 */
[C---:B------:R-:W-:Y:S01]  /*1f330*/  IADD3 R20, R245.reuse, 0x70, RZ ;  /* 0x00000070f5147810 */ /* 0x040fe20007ffe0ff */
[----:B------:R4:W-:Y:S01]  /*1f340*/  @!P4 ST.E.64 [R14.64], R84 ;  /* 0x000000540e00c985 */ /* 0x0009e2000c101b08 */
[----:B------:R-:W-:Y:S02]  /*1f350*/  IADD3 R18, R245, 0x78, RZ ;  /* 0x00000078f5127810 */ /* 0x000fe40007ffe0ff */
[----:B------:R-:W-:Y:S02]  /*1f360*/  SHF.R.S32.HI R20, RZ, 0x1f, R20 ;  /* 0x0000001fff147819 */ /* 0x000fe40000011414 */
[----:B------:R-:W-:Y:S02]  /*1f370*/  @!P2 LEA.HI.X R11, R3, R4, R21, 0x2, P3 ;  /* 0x00000004030ba211 */ /* 0x000fe400018f1415 */
[----:B------:R-:W-:-:S03]  /*1f380*/  SHF.R.S32.HI R18, RZ, 0x1f, R18 ;  /* 0x0000001fff127819 */ /* 0x000fc60000011412 */
[----:B------:R4:W-:Y:S01]  /*1f390*/  @!P2 ST.E.64 [R10.64], R64 ;  /* 0x000000400a00a985 */ /* 0x0009e2000c101b08 */
[-C--:B--2---:R-:W-:Y:S02]  /*1f3a0*/  @!P1 LEA R8, P5, R19, R2.reuse, 0x2 ;  /* 0x0000000213089211 */ /* 0x084fe400078a10ff */
[----:B------:R-:W-:Y:S02]  /*1f3b0*/  @!P0 LEA R2, P3, R5, R2, 0x2 ;  /* 0x0000000205028211 */ /* 0x000fe400078610ff */
[-C--:B------:R-:W-:Y:S02]  /*1f3c0*/  @!P1 LEA.HI.X R9, R19, R4.reuse, R20, 0x2, P5 ;  /* 0x0000000413099211 */ /* 0x080fe400028f1414 */
[----:B------:R-:W-:-:S03]  /*1f3d0*/  @!P0 LEA.HI.X R3, R5, R4, R18, 0x2, P3 ;  /* 0x0000000405038211 */ /* 0x000fc600018f1412 */
[----:B------:R4:W-:Y:S04]  /*1f3e0*/  @!P1 ST.E.64 [R8.64], R48 ;  /* 0x0000003008009985 */ /* 0x0009e8000c101b08 */
[----:B------:R4:W-:Y:S02]  /*1f3f0*/  @!P0 ST.E.64 [R2.64], R26 ;  /* 0x0000001a02008985 */ /* 0x0009e4000c101b08 */
.L_x_1102:
[----:B------:R-:W-:Y:S05]  /*1f400*/  BSYNC B0 ;  /* 0x0000000000007941 */ /* 0x000fea0003800000 */
.L_x_1101:
[----:B------:R-:W-:Y:S05]  /*1f410*/  BRA.DIV ~URZ, `(.L_x_1103) ;  /* 0x00004be27f007947 */ /* 0x000fea000b800000 */
[----:B--2---:R2:W1:Y:S04]  /*1f420*/  SHFL.IDX PT, R4, R6, 0x1, 0x1c1f ;  /* 0x003c1f0006047f89 */ /* 0x00446800000e0000 */
[----:B----4-:R2:W4:Y:S02]  /*1f430*/  SHFL.IDX PT, R2, R16, 0x1, 0x1c1f ;  /* 0x003c1f0010027f89 */ /* 0x01052400000e0000 */
.L_x_1182:
[----:B------:R-:W-:-:S13]  /*1f440*/  ISETP.NE.AND P0, PT, R17, RZ, PT ;  /* 0x000000ff1100720c */ /* 0x000fda0003f05270 */
[----:B------:R-:W-:Y:S05]  /*1f450*/  @P0 BRA `(.L_x_1098) ;  /* 0x0000127000000947 */ /* 0x000fea0003800000 */
[C---:B------:R-:W-:Y:S02]  /*1f460*/  IADD3 R19, R245.reuse, 0x8, RZ ;  /* 0x00000008f5137810 */ /* 0x040fe40007ffe0ff */
[----:B------:R-:W-:Y:S02]  /*1f470*/  ISETP.GE.AND P2, PT, R245, c[0x0][0x3c8], PT ;  /* 0x0000f200f5007a0c */ /* 0x000fe40003f46270 */
[----:B------:R-:W-:Y:S02]  /*1f480*/  ISETP.GE.AND P1, PT, R19, c[0x0][0x3c8], PT ;  /* 0x0000f20013007a0c */ /* 0x000fe40003f26270 */
[C---:B-12---:R-:W-:Y:S02]  /*1f490*/  IADD3 R6, R245.reuse, 0x10, RZ ;  /* 0x00000010f5067810 */ /* 0x046fe40007ffe0ff */
[----:B------:R-:W-:Y:S02]  /*1f4a0*/  IADD3 R20, R245, 0x20, RZ ;  /* 0x00000020f5147810 */ /* 0x000fe40007ffe0ff */
[----:B------:R-:W-:-:S02]  /*1f4b0*/  ISETP.GE.AND P0, PT, R6, c[0x0][0x3c8], PT ;  /* 0x0000f20006007a0c */ /* 0x000fc40003f06270 */
[----:B------:R-:W-:Y:S02]  /*1f4c0*/  IADD3 R21, R245, 0x8, RZ ;  /* 0x00000008f5157810 */ /* 0x000fe40007ffe0ff */
[----:B------:R-:W-:Y:S01]  /*1f4d0*/  ISETP.GE.AND P4, PT, R20, c[0x0][0x3c8], PT ;  /* 0x0000f20014007a0c */ /* 0x000fe20003f86270 */
[----:B------:R-:W-:Y:S01]  /*1f4e0*/  @!P2 IMAD.MOV.U32 R3, RZ, RZ, R4 ;  /* 0x000000ffff03a224 */ /* 0x000fe200078e0004 */
[----:B------:R-:W-:Y:S02]  /*1f4f0*/  SHF.R.S32.HI R21, RZ, 0x1f, R21 ;  /* 0x0000001fff157819 */ /* 0x000fe40000011415 */
[----:B----4-:R-:W-:Y:S01]  /*1f500*/  @!P1 LEA R10, P3, R19, R2, 0x2 ;  /* 0x00000002130a9211 */ /* 0x010fe200078610ff */
[C---:B------:R-:W-:Y:S01]  /*1f510*/  @!P2 IMAD.WIDE R14, R245.reuse, 0x4, R2 ;  /* 0x00000004f50ea825 */ /* 0x040fe200078e0202 */
[----:B------:R-:W-:Y:S02]  /*1f520*/  IADD3 R18, R245, 0x10, RZ ;  /* 0x00000010f5127810 */ /* 0x000fe40007ffe0ff */
[----:B------:R-:W-:-:S02]  /*1f530*/  @!P1 LEA.HI.X R11, R19, R4, R21, 0x2, P3 ;  /* 0x00000004130b9211 */ /* 0x000fc400018f1415 */
[----:B------:R-:W-:Y:S01]  /*1f540*/  IADD3 R5, R245, 0x18, RZ ;  /* 0x00000018f5057810 */ /* 0x000fe20007ffe0ff */
[----:B------:R1:W-:Y:S01]  /*1f550*/  @!P2 ST.E.64 [R14.64], R88 ;  /* 0x000000580e00a985 */ /* 0x0003e2000c101b08 */
[C---:B------:R-:W-:Y:S02]  /*1f560*/  @!P0 LEA R8, P6, R6.reuse, R2, 0x2 ;  /* 0x0000000206088211 */ /* 0x040fe400078c10ff */
[----:B------:R-:W-:Y:S01]  /*1f570*/  SHF.R.S32.HI R18, RZ, 0x1f, R18 ;  /* 0x0000001fff127819 */ /* 0x000fe20000011412 */
[----:B------:R2:W-:Y:S01]  /*1f580*/  @!P1 ST.E.64 [R10.64], R68 ;  /* 0x000000440a009985 */ /* 0x0005e2000c101b08 */
[----:B------:R-:W-:Y:S02]  /*1f590*/  ISETP.GE.AND P5, PT, R5, c[0x0][0x3c8], PT ;  /* 0x0000f20005007a0c */ /* 0x000fe40003fa6270 */
[----:B------:R-:W-:Y:S02]  /*1f5a0*/  @!P0 LEA.HI.X R9, R6, R4, R18, 0x2, P6 ;  /* 0x0000000406098211 */ /* 0x000fe400030f1412 */
[----:B---3--:R-:W-:-:S02]  /*1f5b0*/  IADD3 R16, R245, 0x28, RZ ;  /* 0x00000028f5107810 */ /* 0x008fc40007ffe0ff */
[C---:B------:R-:W-:Y:S01]  /*1f5c0*/  IADD3 R19, R245.reuse, 0x18, RZ ;  /* 0x00000018f5137810 */ /* 0x040fe20007ffe0ff */
[----:B------:R3:W-:Y:S01]  /*1f5d0*/  @!P0 ST.E.64 [R8.64], R50 ;  /* 0x0000003208008985 */ /* 0x0007e2000c101b08 */
[C---:B------:R-:W-:Y:S02]  /*1f5e0*/  IADD3 R18, R245.reuse, 0x38, RZ ;  /* 0x00000038f5127810 */ /* 0x040fe40007ffe0ff */
[----:B------:R-:W-:Y:S02]  /*1f5f0*/  ISETP.GE.AND P3, PT, R16, c[0x0][0x3c8], PT ;  /* 0x0000f20010007a0c */ /* 0x000fe40003f66270 */
[----:B------:R-:W-:Y:S02]  /*1f600*/  SHF.R.S32.HI R19, RZ, 0x1f, R19 ;  /* 0x0000001fff137819 */ /* 0x000fe40000011413 */
[----:B------:R-:W-:Y:S02]  /*1f610*/  IADD3 R21, R245, 0x20, RZ ;  /* 0x00000020f5157810 */ /* 0x000fe40007ffe0ff */
[----:B------:R-:W-:-:S02]  /*1f620*/  ISETP.GE.AND P1, PT, R18, c[0x0][0x3c8], PT ;  /* 0x0000f20012007a0c */ /* 0x000fc40003f26270 */
[----:B------:R-:W-:Y:S02]  /*1f630*/  IADD3 R6, R245, 0x30, RZ ;  /* 0x00000030f5067810 */ /* 0x000fe40007ffe0ff */
[----:B------:R-:W-:Y:S02]  /*1f640*/  SHF.R.S32.HI R21, RZ, 0x1f, R21 ;  /* 0x0000001fff157819 */ /* 0x000fe40000011415 */
[----:B------:R-:W-:Y:S02]  /*1f650*/  ISETP.GE.AND P2, PT, R6, c[0x0][0x3c8], PT ;  /* 0x0000f20006007a0c */ /* 0x000fe40003f46270 */
[-C--:B-1----:R-:W-:Y:S02]  /*1f660*/  @!P5 LEA R14, P0, R5, R2.reuse, 0x2 ;  /* 0x00000002050ed211 */ /* 0x082fe400078010ff */
[----:B------:R-:W-:Y:S02]  /*1f670*/  IADD3 R17, R245, 0x38, RZ ;  /* 0x00000038f5117810 */ /* 0x000fe40007ffe0ff */
[----:B--2---:R-:W-:-:S02]  /*1f680*/  @!P4 LEA R10, P6, R20, R2, 0x2 ;  /* 0x00000002140ac211 */ /* 0x004fc400078c10ff */
[----:B------:R-:W-:Y:S02]  /*1f690*/  @!P5 LEA.HI.X R15, R5, R4, R19, 0x2, P0 ;  /* 0x00000004050fd211 */ /* 0x000fe400000f1413 */
[C---:B------:R-:W-:Y:S02]  /*1f6a0*/  IADD3 R19, R245.reuse, 0x28, RZ ;  /* 0x00000028f5137810 */ /* 0x040fe40007ffe0ff */
[----:B------:R-:W-:Y:S01]  /*1f6b0*/  IADD3 R5, R245, 0x40, RZ ;  /* 0x00000040f5057810 */ /* 0x000fe20007ffe0ff */
[----:B------:R1:W-:Y:S01]  /*1f6c0*/  @!P5 ST.E.64 [R14.64], R96 ;  /* 0x000000600e00d985 */ /* 0x0003e2000c101b08 */
[----:B------:R-:W-:Y:S02]  /*1f6d0*/  SHF.R.S32.HI R19, RZ, 0x1f, R19 ;  /* 0x0000001fff137819 */ /* 0x000fe40000011413 */
[----:B------:R-:W-:-:S03]  /*1f6e0*/  SHF.R.S32.HI R17, RZ, 0x1f, R17 ;  /* 0x0000001fff117819 */ /* 0x000fc60000011411 */
[----:B------:R-:W-:Y:S02]  /*1f6f0*/  P2R R3, PR, RZ, 0x40 ;  /* 0x00000040ff037803 */ /* 0x000fe40000000000 */
[C---:B---3--:R-:W-:Y:S02]  /*1f700*/  @!P3 LEA R8, P6, R16.reuse, R2, 0x2 ;  /* 0x000000021008b211 */ /* 0x048fe400078c10ff */
[----:B------:R-:W-:Y:S02]  /*1f710*/  ISETP.NE.AND P0, PT, R3, RZ, PT ;  /* 0x000000ff0300720c */ /* 0x000fe40003f05270 */
[-C--:B------:R-:W-:Y:S02]  /*1f720*/  @!P3 LEA.HI.X R9, R16, R4.reuse, R19, 0x2, P6 ;  /* 0x000000041009b211 */ /* 0x080fe400030f1413 */
[----:B------:R-:W-:Y:S02]  /*1f730*/  @!P4 LEA.HI.X R11, R20, R4, R21, 0x2, P0 ;  /* 0x00000004140bc211 */ /* 0x000fe400000f1415 */
[----:B------:R-:W-:-:S02]  /*1f740*/  ISETP.GE.AND P0, PT, R5, c[0x0][0x3c8], PT ;  /* 0x0000f20005007a0c */ /* 0x000fc40003f06270 */
[C---:B------:R-:W-:Y:S01]  /*1f750*/  IADD3 R20, R245.reuse, 0x30, RZ ;  /* 0x00000030f5147810 */ /* 0x040fe20007ffe0ff */
[----:B------:R2:W-:Y:S01]  /*1f760*/  @!P4 ST.E.64 [R10.64], R72 ;  /* 0x000000480a00c985 */ /* 0x0005e2000c101b08 */
[----:B------:R-:W-:Y:S02]  /*1f770*/  IADD3 R19, R245, 0x48, RZ ;  /* 0x00000048f5137810 */ /* 0x000fe40007ffe0ff */
[----:B------:R-:W-:Y:S01]  /*1f780*/  SHF.R.S32.HI R20, RZ, 0x1f, R20 ;  /* 0x0000001fff147819 */ /* 0x000fe20000011414 */
[----:B------:R3:W-:Y:S01]  /*1f790*/  @!P3 ST.E.64 [R8.64], R56 ;  /* 0x000000380800b985 */ /* 0x0007e2000c101b08 */
[----:B------:R-:W-:Y:S02]  /*1f7a0*/  ISETP.GE.AND P5, PT, R19, c[0x0][0x3c8], PT ;  /* 0x0000f20013007a0c */ /* 0x000fe40003fa6270 */
[C---:B------:R-:W-:Y:S02]  /*1f7b0*/  IADD3 R16, R245.reuse, 0x50, RZ ;  /* 0x00000050f5107810 */ /* 0x040fe40007ffe0ff */
[----:B------:R-:W-:-:S02]  /*1f7c0*/  IADD3 R21, R245, 0x48, RZ ;  /* 0x00000048f5157810 */ /* 0x000fc40007ffe0ff */
[C---:B-1----:R-:W-:Y:S02]  /*1f7d0*/  @!P2 LEA R14, P3, R6.reuse, R2, 0x2 ;  /* 0x00000002060ea211 */ /* 0x042fe400078610ff */
[----:B------:R-:W-:Y:S02]  /*1f7e0*/  SHF.R.S32.HI R21, RZ, 0x1f, R21 ;  /* 0x0000001fff157819 */ /* 0x000fe40000011415 */
[----:B------:R-:W-:Y:S02]  /*1f7f0*/  @!P2 LEA.HI.X R15, R6, R4, R20, 0x2, P3 ;  /* 0x00000004060fa211 */ /* 0x000fe400018f1414 */
[C---:B------:R-:W-:Y:S02]  /*1f800*/  IADD3 R6, R245.reuse, 0x40, RZ ;  /* 0x00000040f5067810 */ /* 0x040fe40007ffe0ff */
[----:B------:R-:W-:Y:S01]  /*1f810*/  IADD3 R20, R245, 0x60, RZ ;  /* 0x00000060f5147810 */ /* 0x000fe20007ffe0ff */
[----:B------:R-:W-:Y:S01]  /*1f820*/  @!P2 ST.E.64 [R14.64], R106 ;  /* 0x0000006a0e00a985 */ /* 0x000fe2000c101b08 */
[----:B------:R-:W-:-:S02]  /*1f830*/  SHF.R.S32.HI R6, RZ, 0x1f, R6 ;  /* 0x0000001fff067819 */ /* 0x000fc40000011406 */
[----:B------:R-:W-:Y:S02]  /*1f840*/  ISETP.GE.AND P2, PT, R20, c[0x0][0x3c8], PT ;  /* 0x0000f20014007a0c */ /* 0x000fe40003f46270 */
[-C--:B--2---:R-:W-:Y:S02]  /*1f850*/  @!P1 LEA R10, P4, R18, R2.reuse, 0x2 ;  /* 0x00000002120a9211 */ /* 0x084fe400078810ff */
[----:B---3--:R-:W-:-:S04]  /*1f860*/  @!P0 LEA R8, P6, R5, R2, 0x2 ;  /* 0x0000000205088211 */ /* 0x008fc800078c10ff */
[----:B------:R-:W-:Y:S02]  /*1f870*/  @!P0 LEA.HI.X R9, R5, R4, R6, 0x2, P6 ;  /* 0x0000000405098211 */ /* 0x000fe400030f1406 */
[C---:B------:R-:W-:Y:S02]  /*1f880*/  IADD3 R6, R245.reuse, 0x58, RZ ;  /* 0x00000058f5067810 */ /* 0x040fe40007ffe0ff */
[----:B------:R-:W-:-:S03]  /*1f890*/  IADD3 R5, R245, 0x70, RZ ;  /* 0x00000070f5057810 */ /* 0x000fc60007ffe0ff */
[----:B------:R-:W-:Y:S02]  /*1f8a0*/  P2R R3, PR, RZ, 0x10 ;  /* 0x00000010ff037803 */ /* 0x000fe40000000000 */
[----:B------:R-:W-:Y:S02]  /*1f8b0*/  ISETP.GE.AND P4, PT, R16, c[0x0][0x3c8], PT ;  /* 0x0000f20010007a0c */ /* 0x000fe40003f86270 */
[----:B------:R-:W-:-:S04]  /*1f8c0*/  ISETP.NE.AND P3, PT, R3, RZ, PT ;  /* 0x000000ff0300720c */ /* 0x000fc80003f65270 */
[----:B------:R-:W-:Y:S02]  /*1f8d0*/  @!P1 LEA.HI.X R11, R18, R4, R17, 0x2, P3 ;  /* 0x00000004120b9211 */ /* 0x000fe400018f1411 */
[----:B------:R-:W-:Y:S02]  /*1f8e0*/  ISETP.GE.AND P3, PT, R6, c[0x0][0x3c8], PT ;  /* 0x0000f20006007a0c */ /* 0x000fe40003f66270 */
[C---:B------:R-:W-:Y:S01]  /*1f8f0*/  IADD3 R17, R245.reuse, 0x50, RZ ;  /* 0x00000050f5117810 */ /* 0x040fe20007ffe0ff */
[----:B------:R1:W-:Y:S01]  /*1f900*/  @!P1 ST.E.64 [R10.64], R92 ;  /* 0x0000005c0a009985 */ /* 0x0003e2000c101b08 */
[----:B------:R-:W-:Y:S02]  /*1f910*/  IADD3 R18, R245, 0x68, RZ ;  /* 0x00000068f5127810 */ /* 0x000fe40007ffe0ff */
[----:B------:R-:W-:Y:S01]  /*1f920*/  SHF.R.S32.HI R17, RZ, 0x1f, R17 ;  /* 0x0000001fff117819 */ /* 0x000fe20000011411 */
[----:B------:R2:W-:Y:S01]  /*1f930*/  @!P0 ST.E.64 [R8.64], R60 ;  /* 0x0000003c08008985 */ /* 0x0005e2000c101b08 */
[----:B------:R-:W-:-:S02]  /*1f940*/  ISETP.GE.AND P1, PT, R18, c[0x0][0x3c8], PT ;  /* 0x0000f20012007a0c */ /* 0x000fc40003f26270 */
[----:B-1----:R-:W-:-:S04]  /*1f950*/  @!P5 LEA R10, P0, R19, R2, 0x2 ;  /* 0x00000002130ad211 */ /* 0x002fc800078010ff */
[----:B------:R-:W-:Y:S02]  /*1f960*/  @!P5 LEA.HI.X R11, R19, R4, R21, 0x2, P0 ;  /* 0x00000004130bd211 */ /* 0x000fe400000f1415 */
[C---:B--2---:R-:W-:Y:S02]  /*1f970*/  @!P4 LEA R8, P6, R16.reuse, R2, 0x2 ;  /* 0x000000021008c211 */ /* 0x044fe400078c10ff */
[----:B------:R-:W-:Y:S01]  /*1f980*/  IADD3 R19, R245, 0x58, RZ ;  /* 0x00000058f5137810 */ /* 0x000fe20007ffe0ff */
[----:B------:R1:W-:Y:S01]  /*1f990*/  @!P5 ST.E.64 [R10.64], R80 ;  /* 0x000000500a00d985 */ /* 0x0003e2000c101b08 */
[----:B------:R-:W-:Y:S02]  /*1f9a0*/  @!P4 LEA.HI.X R9, R16, R4, R17, 0x2, P6 ;  /* 0x000000041009c211 */ /* 0x000fe400030f1411 */
[----:B------:R-:W-:Y:S02]  /*1f9b0*/  @!P3 LEA R16, P5, R6, R2, 0x2 ;  /* 0x000000020610b211 */ /* 0x000fe400078a10ff */
[----:B------:R-:W-:Y:S01]  /*1f9c0*/  ISETP.GE.AND P0, PT, R5, c[0x0][0x3c8], PT ;  /* 0x0000f20005007a0c */ /* 0x000fe20003f06270 */
[----:B------:R2:W-:Y:S01]  /*1f9d0*/  @!P4 ST.E.64 [R8.64], R86 ;  /* 0x000000560800c985 */ /* 0x0005e2000c101b08 */
[----:B------:R-:W-:-:S02]  /*1f9e0*/  SHF.R.S32.HI R19, RZ, 0x1f, R19 ;  /* 0x0000001fff137819 */ /* 0x000fc40000011413 */
[----:B------:R-:W-:Y:S02]  /*1f9f0*/  IADD3 R21, R245, 0x60, RZ ;  /* 0x00000060f5157810 */ /* 0x000fe40007ffe0ff */
[----:B------:R-:W-:Y:S02]  /*1fa00*/  @!P2 LEA R14, P6, R20, R2, 0x2 ;  /* 0x00000002140ea211 */ /* 0x000fe400078c10ff */
[----:B------:R-:W-:-:S03]  /*1fa10*/  SHF.R.S32.HI R21, RZ, 0x1f, R21 ;  /* 0x0000001fff157819 */ /* 0x000fc60000011415 */
[----:B------:R-:W-:Y:S02]  /*1fa20*/  P2R R3, PR, RZ, 0x20 ;  /* 0x00000020ff037803 */ /* 0x000fe40000000000 */
[----:B------:R-:W-:Y:S02]  /*1fa30*/  @!P2 LEA.HI.X R15, R20, R4, R21, 0x2, P6 ;  /* 0x00000004140fa211 */ /* 0x000fe400030f1415 */
[----:B------:R-:W-:-:S04]  /*1fa40*/  ISETP.NE.AND P4, PT, R3, RZ, PT ;  /* 0x000000ff0300720c */ /* 0x000fc80003f85270 */
[----:B------:R-:W-:Y:S02]  /*1fa50*/  @!P3 LEA.HI.X R17, R6, R4, R19, 0x2, P4 ;  /* 0x000000040611b211 */ /* 0x000fe400020f1413 */
[C---:B------:R-:W-:Y:S02]  /*1fa60*/  IADD3 R19, R245.reuse, 0x68, RZ ;  /* 0x00000068f5137810 */ /* 0x040fe40007ffe0ff */
[----:B------:R-:W-:Y:S01]  /*1fa70*/  IADD3 R6, R245, 0x70, RZ ;  /* 0x00000070f5067810 */ /* 0x000fe20007ffe0ff */
[----:B------:R3:W-:Y:S01]  /*1fa80*/  @!P3 ST.E.64 [R16.64], R90 ;  /* 0x0000005a1000b985 */ /* 0x0007e2000c101b08 */
[----:B-1----:R-:W-:Y:S02]  /*1fa90*/  @!P1 LEA R10, P5, R18, R2, 0x2 ;  /* 0x00000002120a9211 */ /* 0x002fe400078a10ff */
[----:B------:R-:W-:Y:S01]  /*1faa0*/  SHF.R.S32.HI R19, RZ, 0x1f, R19 ;  /* 0x0000001fff137819 */ /* 0x000fe20000011413 */
[----:B------:R3:W-:Y:S01]  /*1fab0*/  @!P2 ST.E.64 [R14.64], R82 ;  /* 0x000000520e00a985 */ /* 0x0007e2000c101b08 */
[----:B------:R-:W-:-:S02]  /*1fac0*/  SHF.R.S32.HI R6, RZ, 0x1f, R6 ;  /* 0x0000001fff067819 */ /* 0x000fc40000011406 */
[C---:B--2---:R-:W-:Y:S02]  /*1fad0*/  @!P0 LEA R8, P4, R5.reuse, R2, 0x2 ;  /* 0x0000000205088211 */ /* 0x044fe400078810ff */
[-C--:B------:R-:W-:Y:S02]  /*1fae0*/  @!P1 LEA.HI.X R11, R18, R4.reuse, R19, 0x2, P5 ;  /* 0x00000004120b9211 */ /* 0x080fe400028f1413 */
[----:B------:R-:W-:Y:S02]  /*1faf0*/  @!P0 LEA.HI.X R9, R5, R4, R6, 0x2, P4 ;  /* 0x0000000405098211 */ /* 0x000fe400020f1406 */
[----:B------:R-:W-:Y:S01]  /*1fb00*/  IADD3 R5, R245, 0x78, RZ ;  /* 0x00000078f5057810 */ /* 0x000fe20007ffe0ff */
[----:B------:R3:W-:Y:S04]  /*1fb10*/  @!P1 ST.E.64 [R10.64], R66 ;  /* 0x000000420a009985 */ /* 0x0007e8000c101b08 */
[----:B------:R3:W-:Y:S01]  /*1fb20*/  @!P0 ST.E.64 [R8.64], R62 ;  /* 0x0000003e08008985 */ /* 0x0007e2000c101b08 */
[----:B------:R-:W-:-:S13]  /*1fb30*/  ISETP.GE.AND P0, PT, R5, c[0x0][0x3c8], PT ;  /* 0x0000f20005007a0c */ /* 0x000fda0003f06270 */
[----:B------:R-:W-:Y:S05]  /*1fb40*/  @P0 BRA `(.L_x_1098) ;  /* 0x00000b8000000947 */ /* 0x000fea0003800000 */
[----:B------:R-:W-:Y:S02]  /*1fb50*/  IADD3 R6, R245, 0x78, RZ ;  /* 0x00000078f5067810 */ /* 0x000fe40007ffe0ff */
[----:B------:R-:W-:Y:S02]  /*1fb60*/  LEA R2, P0, R5, R2, 0x2 ;  /* 0x0000000205027211 */ /* 0x000fe400078010ff */
[----:B------:R-:W-:-:S04]  /*1fb70*/  SHF.R.S32.HI R6, RZ, 0x1f, R6 ;  /* 0x0000001fff067819 */ /* 0x000fc80000011406 */
[----:B------:R-:W-:-:S05]  /*1fb80*/  LEA.HI.X R3, R5, R4, R6, 0x2, P0 ;  /* 0x0000000405037211 */ /* 0x000fca00000f1406 */
[----:B------:R1:W-:Y:S01]  /*1fb90*/  ST.E.64 [R2.64], R54 ;  /* 0x0000003602007985 */ /* 0x0003e2000c101b08 */
[----:B------:R-:W-:Y:S05]  /*1fba0*/  BRA `(.L_x_1098) ;  /* 0x00000b2000007947 */ /* 0x000fea0003800000 */
.L_x_1083:
[----:B------:R-:W2:Y:S04]  /*1fbb0*/  LDL.LU R3, [R1+0x1c] ;  /* 0x00001c0001037983 */ /* 0x000ea80000300800 */
[----:B------:R-:W3:Y:S01]  /*1fbc0*/  LDL R10, [R1+0x24] ;  /* 0x00002400010a7983 */ /* 0x000ee20000100800 */
[----:B------:R-:W-:Y:S01]  /*1fbd0*/  ISETP.NE.U32.AND P0, PT, RZ, c[0x0][0x508], PT ;  /* 0x00014200ff007a0c */ /* 0x000fe20003f05070 */
[----:B------:R-:W-:Y:S01]  /*1fbe0*/  IMAD.MOV.U32 R8, RZ, RZ, 0x4 ;  /* 0x00000004ff087424 */ /* 0x000fe200078e00ff */
[----:B------:R-:W-:Y:S01]  /*1fbf0*/  ISETP.NE.U32.AND P2, PT, RZ, c[0x0][0x500], PT ;  /* 0x00014000ff007a0c */ /* 0x000fe20003f45070 */
[----:B------:R-:W-:Y:S01]  /*1fc00*/  IMAD.MOV.U32 R21, RZ, RZ, c[0x0][0x388] ;  /* 0x0000e200ff157624 */ /* 0x000fe200078e00ff */
[----:B------:R-:W-:Y:S01]  /*1fc10*/  ISETP.NE.AND.EX P0, PT, RZ, c[0x0][0x50c], PT, P0 ;  /* 0x00014300ff007a0c */ /* 0x000fe20003f05300 */
[----:B------:R-:W-:Y:S01]  /*1fc20*/  IMAD.MOV.U32 R2, RZ, RZ, RZ ;  /* 0x000000ffff027224 */ /* 0x000fe200078e00ff */
[----:B------:R-:W-:Y:S01]  /*1fc30*/  ISETP.NE.AND.EX P2, PT, RZ, c[0x0][0x504], PT, P2 ;  /* 0x00014100ff007a0c */ /* 0x000fe20003f45320 */
[----:B---3--:R-:W-:-:S10]  /*1fc40*/  IMAD.WIDE R4, R10, R8, c[0x0][0x500] ;  /* 0x000140000a047625 */ /* 0x008fd400078e0208 */
[----:B------:R-:W-:Y:S02]  /*1fc50*/  @P0 IMAD.WIDE R8, R10, R8, c[0x0][0x508] ;  /* 0x000142000a080625 */ /* 0x000fe400078e0208 */
[----:B------:R3:W5:Y:S04]  /*1fc60*/  @P2 LDG.E R2, [R4.64] ;  /* 0x0000000804022981 */ /* 0x000768000c1e1900 */
[----:B------:R3:W5:Y:S01]  /*1fc70*/  @P0 LDG.E R21, [R8.64] ;  /* 0x0000000808150981 */ /* 0x000762000c1e1900 */
[----:B--2---:R-:W-:-:S04]  /*1fc80*/  ISETP.NE.AND P1, PT, R3, RZ, PT ;  /* 0x000000ff0300720c */ /* 0x004fc80003f25270 */
[----:B------:R-:W-:Y:S01]  /*1fc90*/  SEL R23, R3, c[0x0][0x3d4], P1 ;  /* 0x0000f50003177a07 */ /* 0x000fe20000800000 */
[----:B------:R-:W-:Y:S05]  /*1fca0*/  @P0 BRA `(.L_x_1104) ;  /* 0x0000004000000947 */ /* 0x000fea0003800000 */
[----:B------:R-:W-:Y:S05]  /*1fcb0*/  @!P2 BRA `(.L_x_1104) ;  /* 0x000000300000a947 */ /* 0x000fea0003800000 */
[----:B------:R2:W4:Y:S04]  /*1fcc0*/  LDG.E R3, [R4.64] ;  /* 0x0000000804037981 */ /* 0x000528000c1e1900 */
[----:B--23--:R-:W4:Y:S02]  /*1fcd0*/  LDG.E R4, [R4.64+0x4] ;  /* 0x0000040804047981 */ /* 0x00cf24000c1e1900 */
[----:B----45:R-:W-:Y:S02]  /*1fce0*/  IADD3 R21, -R3, R4, RZ ;  /* 0x0000000403157210 */ /* 0x030fe40007ffe1ff */
.L_x_1104:
[----:B---3--:R-:W2:Y:S01]  /*1fcf0*/  LDL.LU R4, [R1+0x20] ;  /* 0x0000200001047983 */ /* 0x008ea20000300800 */
[----:B------:R-:W-:Y:S01]  /*1fd00*/  SHF.R.S32.HI R3, RZ, 0x1f, R10 ;  /* 0x0000001fff037819 */ /* 0x000fe2000001140a */
[----:B------:R-:W-:Y:S01]  /*1fd10*/  BSSY B0, `(.L_x_1105) ;  /* 0x0000039000007945 */ /* 0x000fe20003800000 */
[----:B-----5:R-:W-:Y:S01]  /*1fd20*/  SHF.R.S32.HI R22, RZ, 0x1f, R2 ;  /* 0x0000001fff167819 */ /* 0x020fe20000011402 */
[----:B------:R-:W3:Y:S01]  /*1fd30*/  S2R R5, SR_TID.X ;  /* 0x0000000000057919 */ /* 0x000ee20000002100 */
[----:B------:R-:W-:-:S02]  /*1fd40*/  SEL R14, R10, RZ, !P2 ;  /* 0x000000ff0a0e7207 */ /* 0x000fc40005000000 */
[----:B------:R-:W-:Y:S02]  /*1fd50*/  SEL R25, R3, RZ, !P2 ;  /* 0x000000ff03197207 */ /* 0x000fe40005000000 */
[----:B---3--:R-:W-:Y:S02]  /*1fd60*/  ISETP.GT.AND P0, PT, R5, 0x7f, PT ;  /* 0x0000007f0500780c */ /* 0x008fe40003f04270 */
[----:B--2---:R-:W-:-:S11]  /*1fd70*/  LOP3.LUT R6, R4, 0xffff, RZ, 0xc0, !PT ;  /* 0x0000ffff04067812 */ /* 0x004fd600078ec0ff */
[----:B------:R-:W-:Y:S05]  /*1fd80*/  @P0 BRA `(.L_x_1106) ;  /* 0x0000031000000947 */ /* 0x000fea0003800000 */
[----:B------:R-:W2:Y:S01]  /*1fd90*/  LDL R4, [R1+0xc] ;  /* 0x00000c0001047983 */ /* 0x000ea20000100800 */
[----:B------:R-:W-:Y:S01]  /*1fda0*/  IMAD R3, R21, c[0x0][0x4e8], RZ ;  /* 0x00013a0015037a24 */ /* 0x000fe200078e02ff */
[----:B--2---:R-:W-:-:S04]  /*1fdb0*/  IADD3 R15, R4, R5, RZ ;  /* 0x00000005040f7210 */ /* 0x004fc80007ffe0ff */
[----:B------:R-:W-:-:S13]  /*1fdc0*/  ISETP.GE.AND P0, PT, R15, R3, PT ;  /* 0x000000030f00720c */ /* 0x000fda0003f06270 */
[----:B------:R-:W-:Y:S05]  /*1fdd0*/  @P0 BRA `(.L_x_1106) ;  /* 0x000002c000000947 */ /* 0x000fea0003800000 */
[----:B------:R-:W2:Y:S01]  /*1fde0*/  LDL.LU R26, [R1+0x28] ;  /* 0x00002800011a7983 */ /* 0x000ea20000300800 */
[----:B------:R-:W-:Y:S01]  /*1fdf0*/  IMAD.MOV.U32 R3, RZ, RZ, 0x368 ;  /* 0x00000368ff037424 */ /* 0x000fe200078e00ff */
[----:B------:R-:W-:-:S04]  /*1fe00*/  ISETP.GT.AND P2, PT, R23, 0x1, PT ;  /* 0x000000011700780c */ /* 0x000fc80003f44270 */
[----:B------:R-:W-:-:S04]  /*1fe10*/  SEL R3, R3, 0x328, P2 ;  /* 0x0000032803037807 */ /* 0x000fc80001000000 */
[----:B------:R3:W4:Y:S08]  /*1fe20*/  LDC.64 R10, c[0x0][R3+0x170] ;  /* 0x00005c00030a7b82 */ /* 0x0007300000000a00 */
[----:B------:R3:W5:Y:S08]  /*1fe30*/  LDC.64 R8, c[0x0][R3+0x168] ;  /* 0x00005a0003087b82 */ /* 0x0007700000000a00 */
[----:B------:R3:W1:Y:S08]  /*1fe40*/  LDC.64 R18, c[0x0][R3+0x178] ;  /* 0x00005e0003127b82 */ /* 0x0006700000000a00 */
[----:B------:R3:W1:Y:S02]  /*1fe50*/  LDC.64 R16, c[0x0][R3+0x160] ;  /* 0x0000580003107b82 */ /* 0x0006640000000a00 */
[----:B---3--:R-:W-:-:S02]  /*1fe60*/  IMAD.MOV.U32 R3, RZ, RZ, c[0x0][0x4e8] ;  /* 0x00013a00ff037624 */ /* 0x008fc400078e00ff */
[-C--:B----4-:R-:W-:Y:S02]  /*1fe70*/  IMAD R11, R11, R14.reuse, RZ ;  /* 0x0000000e0b0b7224 */ /* 0x090fe400078e02ff */
[C---:B------:R-:W-:Y:S01]  /*1fe80*/  IMAD.WIDE.U32 R4, R10.reuse, R14, RZ ;  /* 0x0000000e0a047225 */ /* 0x040fe200078e00ff */
[----:B------:R-:W-:Y:S02]  /*1fe90*/  ISETP.NE.AND P0, PT, R3, 0x1, PT ;  /* 0x000000010300780c */ /* 0x000fe40003f05270 */
[----:B------:R-:W-:Y:S01]  /*1fea0*/  MOV R3, R15 ;  /* 0x0000000f00037202 */ /* 0x000fe20000000f00 */
[----:B------:R-:W-:Y:S02]  /*1feb0*/  IMAD R11, R10, R25, R11 ;  /* 0x000000190a0b7224 */ /* 0x000fe400078e020b */
[-C--:B-----5:R-:W-:Y:S02]  /*1fec0*/  IMAD R20, R9, R6.reuse, RZ ;  /* 0x0000000609147224 */ /* 0x0a0fe400078e02ff */
        /* <DEDUP_REMOVED lines=8> */
[----:B------:R-:W-:Y:S02]  /*1ff50*/  IADD3.X R15, R5, R20, R22, P1, P0 ;  /* 0x00000014050f7210 */ /* 0x000fe40000fe0416 */
[----:B------:R-:W-:Y:S02]  /*1ff60*/  SHF.R.S32.HI R5, RZ, 0x1f, R3 ;  /* 0x0000001fff057819 */ /* 0x000fe40000011403 */
[----:B--2---:R-:W-:-:S05]  /*1ff70*/  SEL R10, R26, RZ, P2 ;  /* 0x000000ff1a0a7207 */ /* 0x004fca0001000000 */
[-C--:B-1----:R-:W-:Y:S02]  /*1ff80*/  IMAD R11, R19, R10.reuse, RZ ;  /* 0x0000000a130b7224 */ /* 0x082fe400078e02ff */
[----:B------:R-:W-:Y:S01]  /*1ff90*/  IMAD.WIDE.U32 R8, R18, R10, RZ ;  /* 0x0000000a12087225 */ /* 0x000fe200078e00ff */
[----:B------:R-:W-:-:S04]  /*1ffa0*/  SHF.R.S32.HI R10, RZ, 0x1f, R4 ;  /* 0x0000001fff0a7819 */ /* 0x000fc80000011404 */
[----:B------:R-:W-:Y:S01]  /*1ffb0*/  IADD3 R9, R9, R11, RZ ;  /* 0x0000000b09097210 */ /* 0x000fe20007ffe0ff */
[----:B------:R-:W-:Y:S01]  /*1ffc0*/  IMAD.MOV.U32 R11, RZ, RZ, c[0x0][0x4a8] ;  /* 0x00012a00ff0b7624 */ /* 0x000fe200078e00ff */
[----:B------:R-:W-:Y:S01]  /*1ffd0*/  IADD3 R8, P1, P0, R3, R24, R8 ;  /* 0x0000001803087210 */ /* 0x000fe2000783e008 */
[----:B------:R-:W-:-:S03]  /*1ffe0*/  IMAD R3, R17, R4, RZ ;  /* 0x0000000411037224 */ /* 0x000fc600078e02ff */
[----:B------:R-:W-:Y:S01]  /*1fff0*/  IADD3.X R9, R5, R15, R9, P1, P0 ;  /* 0x0000000f05097210 */ /* 0x000fe20000fe0409 */
[----:B------:R-:W-:-:S04]  /*20000*/  IMAD R3, R16, R10, R3 ;  /* 0x0000000a10037224 */ /* 0x000fc800078e0203 */
        /* <DEDUP_REMOVED lines=9> */
.L_x_1106:
[----:B------:R-:W-:Y:S05]  /*200a0*/  BSYNC B0 ;  /* 0x0000000000007941 */ /* 0x000fea0003800000 */
.L_x_1105:
        /* <DEDUP_REMOVED lines=13> */
[----:B--2---:R-:W-:-:S04]  /*20180*/  IADD3 R3, R0, R10, RZ ;  /* 0x0000000a00037210 */ /* 0x004fc80007ffe0ff */
[----:B------:R-:W-:Y:S01]  /*20190*/  MOV R2, R3 ;  /* 0x0000000300027202 */ /* 0x000fe20000000f00 */
[----:B------:R-:W-:-:S05]  /*201a0*/  @P0 IMAD.HI.U32 R9, R3, c[0x0][0x4ec], RZ ;  /* 0x00013b0003090a27 */ /* 0x000fca00078e00ff */
[----:B------:R-:W-:Y:S01]  /*201b0*/  @P0 SHF.R.U32.HI R2, RZ, c[0x0][0x4f0], R9 ;  /* 0x00013c00ff020a19 */ /* 0x000fe20000011609 */
[----:B------:R-:W-:-:S03]  /*201c0*/  IMAD R9, R14, c[0x0][0x3f4], R8 ;  /* 0x0000fd000e097a24 */ /* 0x000fc600078e0208 */
[----:B------:R-:W-:Y:S02]  /*201d0*/  SHF.R.S32.HI R8, RZ, 0x1f, R2 ;  /* 0x0000001fff087819 */ /* 0x000fe40000011402 */
[----:B------:R-:W-:Y:S02]  /*201e0*/  IADD3 R6, -R2, RZ, RZ ;  /* 0x000000ff02067210 */ /* 0x000fe40007ffe1ff */
[----:B------:R-:W-:Y:S01]  /*201f0*/  IADD3 R5, R5, R9, RZ ;  /* 0x0000000905057210 */ /* 0x000fe20007ffe0ff */
[----:B------:R-:W-:Y:S02]  /*20200*/  IMAD R8, R8, c[0x0][0x3e0], RZ ;  /* 0x0000f80008087a24 */ /* 0x000fe400078e02ff */
[----:B------:R-:W-:Y:S02]  /*20210*/  IMAD R6, R6, c[0x0][0x4e8], R3 ;  /* 0x00013a0006067a24 */ /* 0x000fe400078e0203 */
[C---:B------:R-:W-:Y:S02]  /*20220*/  IMAD R8, R2.reuse, c[0x0][0x3e4], R8 ;  /* 0x0000f90002087a24 */ /* 0x040fe400078e0208 */
[----:B------:R-:W-:Y:S01]  /*20230*/  IMAD.WIDE.U32 R2, R2, c[0x0][0x3e0], R4 ;  /* 0x0000f80002027a25 */ /* 0x000fe200078e0004 */
[----:B------:R-:W-:-:S04]  /*20240*/  SHF.R.S32.HI R4, RZ, 0x1f, R6 ;  /* 0x0000001fff047819 */ /* 0x000fc80000011406 */
[----:B------:R-:W-:Y:S01]  /*20250*/  IADD3 R3, R3, R8, RZ ;  /* 0x0000000803037210 */ /* 0x000fe20007ffe0ff */
[----:B------:R-:W-:Y:S01]  /*20260*/  IMAD R4, R4, c[0x0][0x3d8], RZ ;  /* 0x0000f60004047a24 */ /* 0x000fe200078e02ff */
[----:B------:R-:W-:-:S03]  /*20270*/  IADD3 R8, R101, R10, RZ ;  /* 0x0000000a65087210 */ /* 0x000fc60007ffe0ff */
[----:B------:R-:W-:-:S04]  /*20280*/  IMAD.WIDE.U32 R2, R6, c[0x0][0x3d8], R2 ;  /* 0x0000f60006027a25 */ /* 0x000fc800078e0002 */
[----:B------:R-:W-:Y:S01]  /*20290*/  IMAD R6, R6, c[0x0][0x3dc], R4 ;  /* 0x0000f70006067a24 */ /* 0x000fe200078e0204 */
[----:B------:R-:W-:-:S04]  /*202a0*/  LEA R9, P0, R2, c[0x0][0x380], 0x1 ;  /* 0x0000e00002097a11 */ /* 0x000fc800078008ff */
[----:B------:R-:W-:-:S04]  /*202b0*/  IADD3 R6, R3, R6, RZ ;  /* 0x0000000603067210 */ /* 0x000fc80007ffe0ff */
[----:B------:R-:W-:Y:S01]  /*202c0*/  LEA.HI.X R6, R2, c[0x0][0x384], R6, 0x1, P0 ;  /* 0x0000e10002067a11 */ /* 0x000fe200000f0c06 */
[----:B------:R-:W-:Y:S05]  /*202d0*/  BRA.DIV ~URZ, `(.L_x_1107) ;  /* 0x00003df27f007947 */ /* 0x000fea000b800000 */
[----:B------:R1:W2:Y:S02]  /*202e0*/  SHFL.IDX PT, R14, R6, RZ, 0x181f ;  /* 0x00181fff060e7589 */ /* 0x0002a400000e0000 */
.L_x_1183:
[----:B------:R-:W-:Y:S05]  /*202f0*/  BRA.DIV ~URZ, `(.L_x_1108) ;  /* 0x00003e427f007947 */ /* 0x000fea000b800000 */
[----:B------:R3:W4:Y:S02]  /*20300*/  SHFL.IDX PT, R2, R9, RZ, 0x181f ;  /* 0x00181fff09027589 */ /* 0x00072400000e0000 */
.L_x_1184:
[----:B------:R-:W-:Y:S01]  /*20310*/  IMAD R4, R21, c[0x0][0x4e8], RZ ;  /* 0x00013a0015047a24 */ /* 0x000fe200078e02ff */
[----:B------:R-:W-:Y:S04]  /*20320*/  BSSY B0, `(.L_x_1109) ;  /* 0x000000b000007945 */ /* 0x000fe80003800000 */
[----:B------:R-:W-:-:S13]  /*20330*/  ISETP.GE.AND P0, PT, R8, R4, PT ;  /* 0x000000040800720c */ /* 0x000fda0003f06270 */
[----:B------:R-:W-:Y:S05]  /*20340*/  @P0 BRA `(.L_x_1110) ;  /* 0x0000008000000947 */ /* 0x000fea0003800000 */
[----:B------:R-:W-:Y:S02]  /*20350*/  ISETP.GE.AND P1, PT, R76, c[0x0][0x3c8], PT ;  /* 0x0000f2004c007a0c */ /* 0x000fe40003f26270 */
[----:B------:R-:W-:-:S11]  /*20360*/  ISETP.GE.AND P0, PT, R211, c[0x0][0x3c8], PT ;  /* 0x0000f200d3007a0c */ /* 0x000fd60003f06270 */
[CC--:B----4-:R-:W-:Y:S02]  /*20370*/  @!P1 LEA R10, P3, R76.reuse, R2.reuse, 0x1 ;  /* 0x000000024c0a9211 */ /* 0x0d0fe400078608ff */
[C---:B------:R-:W-:Y:S02]  /*20380*/  @!P0 LEA R2, P2, R211.reuse, R2, 0x1 ;  /* 0x00000002d3028211 */ /* 0x040fe400078408ff */
[-C--:B--2---:R-:W-:Y:S02]  /*20390*/  @!P1 LEA.HI.X R11, R76, R14.reuse, R77, 0x1, P3 ;  /* 0x0000000e4c0b9211 */ /* 0x084fe400018f0c4d */
[----:B------:R-:W-:-:S03]  /*203a0*/  @!P0 LEA.HI.X R3, R211, R14, R237, 0x1, P2 ;  /* 0x0000000ed3038211 */ /* 0x000fc600010f0ced */
[----:B------:R2:W-:Y:S04]  /*203b0*/  @!P1 ST.E.128 [R10.64], RZ ;  /* 0x000000ff0a009985 */ /* 0x0005e8000c101d08 */
[----:B------:R2:W-:Y:S02]  /*203c0*/  @!P0 ST.E.128 [R2.64], RZ ;  /* 0x000000ff02008985 */ /* 0x0005e4000c101d08 */
.L_x_1110:
[----:B------:R-:W-:Y:S05]  /*203d0*/  BSYNC B0 ;  /* 0x0000000000007941 */ /* 0x000fea0003800000 */
.L_x_1109:
[----:B------:R-:W-:Y:S05]  /*203e0*/  BRA.DIV ~URZ, `(.L_x_1111) ;  /* 0x00003dc27f007947 */ /* 0x000fea000b800000 */
[----:B--2---:R2:W1:Y:S04]  /*203f0*/  SHFL.IDX PT, R14, R6, 0x1, 0x181f ;  /* 0x00381f00060e7f89 */ /* 0x00446800000e0000 */
[----:B----4-:R2:W4:Y:S02]  /*20400*/  SHFL.IDX PT, R2, R9, 0x1, 0x181f ;  /* 0x00381f0009027f89 */ /* 0x01052400000e0000 */
.L_x_1185:
        /* <DEDUP_REMOVED lines=8> */
[-C--:B-1----:R-:W-:Y:S02]  /*20490*/  @!P1 LEA.HI.X R11, R76, R14.reuse, R77, 0x1, P3 ;  /* 0x0000000e4c0b9211 */ /* 0x082fe400018f0c4d */
[----:B------:R-:W-:-:S03]  /*204a0*/  @!P0 LEA.HI.X R3, R211, R14, R237, 0x1, P2 ;  /* 0x0000000ed3038211 */ /* 0x000fc600010f0ced */
[----:B------:R1:W-:Y:S04]  /*204b0*/  @!P1 ST.E.128 [R10.64], RZ ;  /* 0x000000ff0a009985 */ /* 0x0003e8000c101d08 */
[----:B------:R1:W-:Y:S02]  /*204c0*/  @!P0 ST.E.128 [R2.64], RZ ;  /* 0x000000ff02008985 */ /* 0x0003e4000c101d08 */
.L_x_1113:
[----:B------:R-:W-:Y:S05]  /*204d0*/  BSYNC B0 ;  /* 0x0000000000007941 */ /* 0x000fea0003800000 */
.L_x_1112:
[----:B------:R-:W-:Y:S05]  /*204e0*/  BRA.DIV ~URZ, `(.L_x_1114) ;  /* 0x00003d927f007947 */ /* 0x000fea000b800000 */
[----:B-1----:R1:W2:Y:S02]  /*204f0*/  SHFL.IDX PT, R14, R6, 0x2, 0x181f ;  /* 0x00581f00060e7f89 */ /* 0x0022a400000e0000 */
.L_x_1186:
[----:B------:R-:W-:Y:S05]  /*20500*/  BRA.DIV ~URZ, `(.L_x_1115) ;  /* 0x00003de27f007947 */ /* 0x000fea000b800000 */
[----:B----4-:R4:W1:Y:S02]  /*20510*/  SHFL.IDX PT, R2, R9, 0x2, 0x181f ;  /* 0x00581f0009027f89 */ /* 0x01086400000e0000 */
.L_x_1187:
[----:B------:R-:W-:Y:S01]  /*20520*/  IADD3 R3, R8, 0x40, RZ ;  /* 0x0000004008037810 */ /* 0x000fe20007ffe0ff */
[----:B------:R-:W-:Y:S03]  /*20530*/  BSSY B0, `(.L_x_1116) ;  /* 0x000000b000007945 */ /* 0x000fe60003800000 */
[----:B------:R-:W-:-:S13]  /*20540*/  ISETP.GE.AND P0, PT, R3, R4, PT ;  /* 0x000000040300720c */ /* 0x000fda0003f06270 */
[----:B------:R-:W-:Y:S05]  /*20550*/  @P0 BRA `(.L_x_1117) ;  /* 0x0000008000000947 */ /* 0x000fea0003800000 */
[----:B------:R-:W-:Y:S02]  /*20560*/  ISETP.GE.AND P1, PT, R76, c[0x0][0x3c8], PT ;  /* 0x0000f2004c007a0c */ /* 0x000fe40003f26270 */
[----:B------:R-:W-:-:S11]  /*20570*/  ISETP.GE.AND P0, PT, R211, c[0x0][0x3c8], PT ;  /* 0x0000f200d3007a0c */ /* 0x000fd60003f06270 */
[CC--:B-1----:R-:W-:Y:S02]  /*20580*/  @!P1 LEA R10, P3, R76.reuse, R2.reuse, 0x1 ;  /* 0x000000024c0a9211 */ /* 0x0c2fe400078608ff */
[C---:B------:R-:W-:Y:S02]  /*20590*/  @!P0 LEA R2, P2, R211.reuse, R2, 0x1 ;  /* 0x00000002d3028211 */ /* 0x040fe400078408ff */
[-C--:B--2---:R-:W-:Y:S02]  /*205a0*/  @!P1 LEA.HI.X R11, R76, R14.reuse, R77, 0x1, P3 ;  /* 0x0000000e4c0b9211 */ /* 0x084fe400018f0c4d */
[----:B------:R-:W-:-:S03]  /*205b0*/  @!P0 LEA.HI.X R3, R211, R14, R237, 0x1, P2 ;  /* 0x0000000ed3038211 */ /* 0x000fc600010f0ced */
[----:B------:R1:W-:Y:S04]  /*205c0*/  @!P1 ST.E.128 [R10.64], RZ ;  /* 0x000000ff0a009985 */ /* 0x0003e8000c101d08 */
[----:B------:R1:W-:Y:S02]  /*205d0*/  @!P0 ST.E.128 [R2.64], RZ ;  /* 0x000000ff02008985 */ /* 0x0003e4000c101d08 */
.L_x_1117:
[----:B------:R-:W-:Y:S05]  /*205e0*/  BSYNC B0 ;  /* 0x0000000000007941 */ /* 0x000fea0003800000 */
.L_x_1116:
[----:B------:R-:W-:Y:S05]  /*205f0*/  BRA.DIV ~URZ, `(.L_x_1118) ;  /* 0x00003d627f007947 */ /* 0x000fea000b800000 */
[----:B-12---:R-:W1:Y:S04]  /*20600*/  SHFL.IDX PT, R6, R6, 0x3, 0x181f ;  /* 0x00781f0006067f89 */ /* 0x006e6800000e0000 */
[----:B------:R2:W3:Y:S02]  /*20610*/  SHFL.IDX PT, R2, R9, 0x3, 0x181f ;  /* 0x00781f0009027f89 */ /* 0x0004e400000e0000 */
.L_x_1188:
[----:B------:R-:W-:-:S04]  /*20620*/  IADD3 R8, R8, 0x60, RZ ;  /* 0x0000006008087810 */ /* 0x000fc80007ffe0ff */
[----:B------:R-:W-:-:S13]  /*20630*/  ISETP.GE.AND P0, PT, R8, R4, PT ;  /* 0x000000040800720c */ /* 0x000fda0003f06270 */
[----:B------:R-:W-:Y:S05]  /*20640*/  @P0 BRA `(.L_x_1098) ;  /* 0x0000008000000947 */ /* 0x000fea0003800000 */
[----:B------:R-:W-:Y:S02]  /*20650*/  ISETP.GE.AND P1, PT, R76, c[0x0][0x3c8], PT ;  /* 0x0000f2004c007a0c */ /* 0x000fe40003f26270 */
[----:B------:R-:W-:-:S11]  /*20660*/  ISETP.GE.AND P0, PT, R211, c[0x0][0x3c8], PT ;  /* 0x0000f200d3007a0c */ /* 0x000fd60003f06270 */
[CC--:B---3--:R-:W-:Y:S02]  /*20670*/  @!P1 LEA R4, P3, R76.reuse, R2.reuse, 0x1 ;  /* 0x000000024c049211 */ /* 0x0c8fe400078608ff */
[C---:B------:R-:W-:Y:S02]  /*20680*/  @!P0 LEA R2, P2, R211.reuse, R2, 0x1 ;  /* 0x00000002d3028211 */ /* 0x040fe400078408ff */
[-C--:B-1----:R-:W-:Y:S02]  /*20690*/  @!P1 LEA.HI.X R5, R76, R6.reuse, R77, 0x1, P3 ;  /* 0x000000064c059211 */ /* 0x082fe400018f0c4d */
[----:B------:R-:W-:-:S03]  /*206a0*/  @!P0 LEA.HI.X R3, R211, R6, R237, 0x1, P2 ;  /* 0x00000006d3038211 */ /* 0x000fc600010f0ced */
[----:B------:R1:W-:Y:S04]  /*206b0*/  @!P1 ST.E.128 [R4.64], RZ ;  /* 0x000000ff04009985 */ /* 0x0003e8000c101d08 */
[----:B------:R1:W-:Y:S02]  /*206c0*/  @!P0 ST.E.128 [R2.64], RZ ;  /* 0x000000ff02008985 */ /* 0x0003e4000c101d08 */
.L_x_1098:
[----:B------:R-:W-:Y:S05]  /*206d0*/  BSYNC B1 ;  /* 0x0000000000017941 */ /* 0x000fea0003800000 */
.L_x_1082:
[----:B-1-34-:R-:W3:Y:S02]  /*206e0*/  LDL R2, [R1+0x5c] ;  /* 0x00005c0001027983 */ /* 0x01aee40000100800 */
[----:B---3--:R-:W-:-:S13]  /*206f0*/  ISETP.NE.AND P0, PT, R2, RZ, PT ;  /* 0x000000ff0200720c */ /* 0x008fda0003f05270 */
[----:B------:R-:W-:Y:S01]  /*20700*/  @P0 WARPSYNC 0xffffffff ;  /* 0xffffffff00000948 */ /* 0x000fe20003800000 */
[----:B------:R-:W-:Y:S06]  /*20710*/  @P0 BAR.SYNC.DEFER_BLOCKING 0x5, 0x100 ;  /* 0x0144000000000b1d */ /* 0x000fec0000010000 */
[----:B--2---:R-:W1:Y:S04]  /*20720*/  @P0 LDS.128 R8, [0xe100] ;  /* 0x00e10000ff080984 */ /* 0x004e680000000c00 */
        /* <DEDUP_REMOVED lines=10> */
.L_x_1189:
[----:B------:R-:W-:Y:S05]  /*207d0*/  BRA.DIV ~URZ, `(.L_x_1121) ;  /* 0x00003cc27f007947 */ /* 0x000fea000b800000 */
[----:B------:R3:W4:Y:S02]  /*207e0*/  SHFL.IDX PT, R9, R70, 0x1, 0x1f ;  /* 0x00201f0046097f89 */ /* 0x00072400000e0000 */
.L_x_1190:
        /* <DEDUP_REMOVED lines=19> */
.L_x_1191:
        /* <DEDUP_REMOVED lines=16> */
.L_x_1192:
[----:B---3--:R-:W-:Y:S01]  /*20a20*/  IMAD R2, R2, c[0x0][0x538], RZ ;  /* 0x00014e0002027a24 */ /* 0x008fe200078e02ff */
[----:B------:R-:W-:Y:S04]  /*20a30*/  BSSY B1, `(.L_x_1124) ;  /* 0x00000cf000017945 */ /* 0x000fe80003800000 */
[----:B----4-:R-:W-:-:S04]  /*20a40*/  IADD3 R9, R2, R9, RZ ;  /* 0x0000000902097210 */ /* 0x010fc80007ffe0ff */
[----:B--2---:R-:W-:-:S13]  /*20a50*/  ISETP.GT.AND P0, PT, R9, R10, PT ;  /* 0x0000000a0900720c */ /* 0x004fda0003f04270 */
[----:B------:R-:W-:Y:S05]  /*20a60*/  @P0 BRA `(.L_x_1125) ;  /* 0x0000026000000947 */ /* 0x000fea0003800000 */
.L_x_1129:
        /* <DEDUP_REMOVED lines=18> */
.L_x_1193:
        /* <DEDUP_REMOVED lines=16> */
.L_x_1194:
[----:B--2---:R-:W-:-:S05]  /*20c90*/  IMAD R2, R2, c[0x0][0x538], RZ ;  /* 0x00014e0002027a24 */ /* 0x004fca00078e02ff */
[----:B------:R-:W-:-:S04]  /*20ca0*/  IADD3 R9, R2, R9, RZ ;  /* 0x0000000902097210 */ /* 0x000fc80007ffe0ff */
[----:B------:R-:W-:-:S13]  /*20cb0*/  ISETP.GT.AND P0, PT, R9, R10, PT ;  /* 0x0000000a0900720c */ /* 0x000fda0003f04270 */
[----:B-1----:R-:W-:Y:S05]  /*20cc0*/  @!P0 BRA `(.L_x_1129) ;  /* 0xfffffda000008947 */ /* 0x002fea000383ffff */
.L_x_1125:
[----:B------:R-:W-:-:S05]  /*20cd0*/  IADD3 R14, -R2, R9, RZ ;  /* 0x00000009020e7210 */ /* 0x000fca0007ffe1ff */
[----:B------:R-:W-:-:S05]  /*20ce0*/  IMAD R2, R4, c[0x0][0x538], R14 ;  /* 0x00014e0004027a24 */ /* 0x000fca00078e020e */
[----:B------:R-:W-:Y:S01]  /*20cf0*/  ISETP.GT.AND P0, PT, R2, R10, PT ;  /* 0x0000000a0200720c */ /* 0x000fe20003f04270 */
[----:B------:R-:W-:-:S12]  /*20d00*/  BRA.DIV ~URZ, `(.L_x_1130) ;  /* 0x00003be27f007947 */ /* 0x000fd8000b800000 */
[----:B------:R-:W-:-:S03]  /*20d10*/  VOTE.ANY R15, PT, !P0 ;  /* 0x00000000000f7806 */ /* 0x000fc600040e0100 */
.L_x_1195:
[----:B------:R-:W2:Y:S01]  /*20d20*/  LDL.LU R2, [R1+0x24] ;  /* 0x0000240001027983 */ /* 0x000ea20000300800 */
[----:B------:R-:W2:Y:S02]  /*20d30*/  POPC R9, R15 ;  /* 0x0000000f00097309 */ /* 0x000ea40000000000 */
[----:B--2---:R-:W-:-:S05]  /*20d40*/  IADD3 R2, R9, R2, RZ ;  /* 0x0000000209027210 */ /* 0x004fca0007ffe0ff */
[----:B------:R2:W-:Y:S01]  /*20d50*/  STL [R1+0x24], R2 ;  /* 0x0000240201007387 */ /* 0x0005e20000100800 */
[----:B------:R-:W-:Y:S05]  /*20d60*/  BRA.DIV ~URZ, `(.L_x_1131) ;  /* 0x00003bc27f007947 */ /* 0x000fea000b800000 */
[----:B------:R3:W4:Y:S04]  /*20d70*/  SHFL.IDX PT, R11, R6, R9, 0x1f ;  /* 0x00001f09060b7589 */ /* 0x00072800000e0000 */
[----:B------:R3:W1:Y:S02]  /*20d80*/  SHFL.IDX PT, R6, R8, R9, 0x1f ;  /* 0x00001f0908067589 */ /* 0x00066400000e0000 */
.L_x_1196:
[----:B------:R-:W-:Y:S01]  /*20d90*/  ISETP.NE.AND P0, PT, R15, RZ, PT ;  /* 0x000000ff0f00720c */ /* 0x000fe20003f05270 */
[----:B------:R-:W-:-:S12]  /*20da0*/  BSSY B0, `(.L_x_1132) ;  /* 0x0000005000007945 */ /* 0x000fd80003800000 */
[----:B------:R-:W-:Y:S05]  /*20db0*/  @!P0 BRA `(.L_x_1133) ;  /* 0x0000003000008947 */ /* 0x000fea0003800000 */
[----:B---3--:R-:W-:Y:S01]  /*20dc0*/  IADD3 R9, R9, -0x1, RZ ;  /* 0xffffffff09097810 */ /* 0x008fe20007ffe0ff */
[----:B------:R-:W-:Y:S05]  /*20dd0*/  BRA.DIV ~URZ, `(.L_x_1134) ;  /* 0x00003c227f007947 */ /* 0x000fea000b800000 */
[----:B------:R3:W2:Y:S02]  /*20de0*/  SHFL.IDX PT, R16, R4, R9, 0x1f ;  /* 0x00001f0904107589 */ /* 0x0006a400000e0000 */
.L_x_1133:
[----:B------:R-:W-:Y:S05]  /*20df0*/  BSYNC B0 ;  /* 0x0000000000007941 */ /* 0x000fea0003800000 */
.L_x_1132:
[----:B--2---:R-:W-:Y:S01]  /*20e00*/  IMAD R2, R16, c[0x0][0x538], R14 ;  /* 0x00014e0010027a24 */ /* 0x004fe200078e020e */
[----:B-1----:R-:W-:Y:S01]  /*20e10*/  ISETP.NE.AND P0, PT, R6, 0x1, PT ;  /* 0x000000010600780c */ /* 0x002fe20003f05270 */
[----:B------:R-:W-:Y:S03]  /*20e20*/  BSSY B0, `(.L_x_1135) ;  /* 0x0000086000007945 */ /* 0x000fe60003800000 */
[----:B------:R1:W-:Y:S01]  /*20e30*/  STL [R1+0x18], R2 ;  /* 0x0000180201007387 */ /* 0x0003e20000100800 */
[----:B------:R-:W-:-:S08]  /*20e40*/  IADD3 R10, -R2, R10, RZ ;  /* 0x0000000a020a7210 */ /* 0x000fd00007ffe1ff */
[----:B------:R-:W-:Y:S05]  /*20e50*/  @!P0 BRA `(.L_x_1136) ;  /* 0x000003e000008947 */ /* 0x000fea0003800000 */
[-C--:B----4-:R-:W-:Y:S02]  /*20e60*/  IABS R3, R11.reuse ;  /* 0x0000000b00037213 */ /* 0x090fe40000000000 */
[----:B------:R-:W-:Y:S02]  /*20e70*/  IABS R14, R11 ;  /* 0x0000000b000e7213 */ /* 0x000fe40000000000 */
[----:B-1----:R-:W1:Y:S08]  /*20e80*/  I2F.RP R2, R3 ;  /* 0x0000000300027306 */ /* 0x002e700000209400 */
[----:B-1----:R-:W1:Y:S02]  /*20e90*/  MUFU.RCP R2, R2 ;  /* 0x0000000200027308 */ /* 0x002e640000001000 */
[----:B-1----:R-:W-:-:S06]  /*20ea0*/  IADD3 R2, R2, 0xffffffe, RZ ;  /* 0x0ffffffe02027810 */ /* 0x002fcc0007ffe0ff */
[----:B------:R1:W2:Y:S02]  /*20eb0*/  F2I.FTZ.U32.TRUNC.NTZ R5, R2 ;  /* 0x0000000200057305 */ /* 0x0002a4000021f000 */
[----:B-1----:R-:W-:Y:S01]  /*20ec0*/  IABS R2, R6 ;  /* 0x0000000600027213 */ /* 0x002fe20000000000 */
[----:B--23--:R-:W-:-:S04]  /*20ed0*/  IMAD.MOV R4, RZ, RZ, -R5 ;  /* 0x000000ffff047224 */ /* 0x00cfc800078e0a05 */
[----:B------:R-:W-:Y:S01]  /*20ee0*/  IMAD.MOV.U32 R8, RZ, RZ, R2 ;  /* 0x000000ffff087224 */ /* 0x000fe200078e0002 */
[----:B------:R-:W-:Y:S01]  /*20ef0*/  IABS R2, R10 ;  /* 0x0000000a00027213 */ /* 0x000fe20000000000 */
[----:B------:R-:W-:Y:S02]  /*20f00*/  IMAD R9, R4, R3, RZ ;  /* 0x0000000304097224 */ /* 0x000fe400078e02ff */
[----:B------:R-:W-:Y:S01]  /*20f10*/  IMAD.MOV.U32 R4, RZ, RZ, RZ ;  /* 0x000000ffff047224 */ /* 0x000fe200078e00ff */
[----:B------:R-:W1:Y:S03]  /*20f20*/  I2F.RP R15, R8 ;  /* 0x00000008000f7306 */ /* 0x000e660000209400 */
[----:B------:R-:W-:-:S04]  /*20f30*/  IMAD.HI.U32 R9, R5, R9, R4 ;  /* 0x0000000905097227 */ /* 0x000fc800078e0004 */
[----:B------:R-:W-:Y:S02]  /*20f40*/  IMAD.MOV.U32 R4, RZ, RZ, R2 ;  /* 0x000000ffff047224 */ /* 0x000fe400078e0002 */
[----:B------:R-:W-:-:S05]  /*20f50*/  IMAD.MOV R2, RZ, RZ, -R14 ;  /* 0x000000ffff027224 */ /* 0x000fca00078e0a0e */
[----:B------:R-:W-:Y:S01]  /*20f60*/  MOV R5, R2 ;  /* 0x0000000200057202 */ /* 0x000fe20000000f00 */
[----:B------:R-:W-:-:S04]  /*20f70*/  IMAD.HI.U32 R2, R9, R4, RZ ;  /* 0x0000000409027227 */ /* 0x000fc800078e00ff */
[----:B------:R-:W-:Y:S02]  /*20f80*/  IMAD R4, R2, R5, R4 ;  /* 0x0000000502047224 */ /* 0x000fe400078e0204 */
[----:B-1----:R-:W1:Y:S03]  /*20f90*/  MUFU.RCP R5, R15 ;  /* 0x0000000f00057308 */ /* 0x002e660000001000 */
        /* <DEDUP_REMOVED lines=9> */
[----:B------:R-:W-:Y:S01]  /*21030*/  @P2 IADD3 R2, R2, 0x1, RZ ;  /* 0x0000000102022810 */ /* 0x000fe20007ffe0ff */
[----:B-1----:R-:W-:-:S05]  /*21040*/  IMAD.MOV R3, RZ, RZ, -R5 ;  /* 0x000000ffff037224 */ /* 0x002fca00078e0a05 */
[----:B------:R-:W-:Y:S01]  /*21050*/  @!P1 IMAD.MOV R2, RZ, RZ, -R2 ;  /* 0x000000ffff029224 */ /* 0x000fe200078e0a02 */
[----:B------:R-:W-:Y:S02]  /*21060*/  MOV R4, R3 ;  /* 0x0000000300047202 */ /* 0x000fe40000000f00 */
[----:B------:R-:W-:Y:S02]  /*21070*/  @!P0 LOP3.LUT R2, RZ, R11, RZ, 0x33, !PT ;  /* 0x0000000bff028212 */ /* 0x000fe400078e33ff */
[----:B------:R-:W-:Y:S01]  /*21080*/  IABS R3, R6 ;  /* 0x0000000600037213 */ /* 0x000fe20000000000 */
[----:B------:R-:W-:Y:S01]  /*21090*/  IMAD R9, R4, R8, RZ ;  /* 0x0000000804097224 */ /* 0x000fe200078e02ff */
[----:B------:R-:W-:Y:S01]  /*210a0*/  IABS R15, R2 ;  /* 0x00000002000f7213 */ /* 0x000fe20000000000 */
[----:B------:R-:W-:Y:S02]  /*210b0*/  IMAD.MOV.U32 R4, RZ, RZ, RZ ;  /* 0x000000ffff047224 */ /* 0x000fe400078e00ff */
[----:B------:R-:W-:-:S02]  /*210c0*/  IMAD.MOV R14, RZ, RZ, -R3 ;  /* 0x000000ffff0e7224 */ /* 0x000fc400078e0a03 */
[----:B------:R-:W-:-:S03]  /*210d0*/  IMAD.HI.U32 R3, R5, R9, R4 ;  /* 0x0000000905037227 */ /* 0x000fc600078e0004 */
[----:B------:R-:W-:Y:S01]  /*210e0*/  MOV R5, R14 ;  /* 0x0000000e00057202 */ /* 0x000fe20000000f00 */
        /* <DEDUP_REMOVED lines=18> */
[----:B------:R-:W-:-:S05]  /*21210*/  IMAD R2, R4, 0x10000, R2 ;  /* 0x0001000004027824 */ /* 0x000fca00078e0202 */
[----:B------:R1:W-:Y:S01]  /*21220*/  STL [R1+0x20], R2 ;  /* 0x0000200201007387 */ /* 0x0003e20000100800 */
[----:B------:R-:W-:Y:S05]  /*21230*/  BRA `(.L_x_1137) ;  /* 0x0000044000007947 */ /* 0x000fea0003800000 */
.L_x_1136:
[----:B---3--:R-:W2:Y:S01]  /*21240*/  LDL R4, [R1+0x24] ;  /* 0x0000240001047983 */ /* 0x008ea20000100800 */
[----:B-1----:R-:W-:-:S04]  /*21250*/  IMAD.MOV.U32 R2, RZ, RZ, 0x4 ;  /* 0x00000004ff027424 */ /* 0x002fc800078e00ff */
[----:B--2---:R-:W-:-:S05]  /*21260*/  IMAD.WIDE R2, R4, R2, c[0x0][0x590] ;  /* 0x0001640004027625 */ /* 0x004fca00078e0202 */
[----:B------:R-:W2:Y:S02]  /*21270*/  LDG.E R4, [R2.64] ;  /* 0x0000000802047981 */ /* 0x000ea4000c1e1900 */
[----:B--2-4-:R-:W-:-:S05]  /*21280*/  IMAD R15, R4, R11, RZ ;  /* 0x0000000b040f7224 */ /* 0x014fca00078e02ff */
        /* <DEDUP_REMOVED lines=16> */
[----:B------:R-:W-:Y:S02]  /*21390*/  IMAD R3, R2, R3, R6 ;  /* 0x0000000302037224 */ /* 0x000fe400078e0206 */
[----:B------:R-:W-:-:S03]  /*213a0*/  IMAD.MOV.U32 R8, RZ, RZ, RZ ;  /* 0x000000ffff087224 */ /* 0x000fc600078e00ff */
        /* <DEDUP_REMOVED lines=19> */
[----:B------:R-:W1:Y:S08]  /*214e0*/  I2F.RP R5, R4 ;  /* 0x0000000400057306 */ /* 0x000e700000209400 */
[----:B-1----:R-:W1:Y:S02]  /*214f0*/  MUFU.RCP R5, R5 ;  /* 0x0000000500057308 */ /* 0x002e640000001000 */
[----:B-1----:R-:W-:-:S06]  /*21500*/  IADD3 R5, R5, 0xffffffe, RZ ;  /* 0x0ffffffe05057810 */ /* 0x002fcc0007ffe0ff */
[----:B------:R-:W1:Y:S02]  /*21510*/  F2I.FTZ.U32.TRUNC.NTZ R9, R5 ;  /* 0x0000000500097305 */ /* 0x000e64000021f000 */
[----:B-1----:R-:W-:-:S04]  /*21520*/  IMAD.MOV R5, RZ, RZ, -R9 ;  /* 0x000000ffff057224 */ /* 0x002fc800078e0a09 */
[----:B------:R-:W-:Y:S01]  /*21530*/  IMAD R10, R5, R4, RZ ;  /* 0x00000004050a7224 */ /* 0x000fe200078e02ff */
[----:B------:R-:W-:Y:S01]  /*21540*/  MOV R5, R3 ;  /* 0x0000000300057202 */ /* 0x000fe20000000f00 */
[----:B------:R-:W-:Y:S02]  /*21550*/  IMAD.MOV R3, RZ, RZ, -R15 ;  /* 0x000000ffff037224 */ /* 0x000fe400078e0a0f */
        /* <DEDUP_REMOVED lines=16> */
[----:B------:R-:W-:-:S05]  /*21660*/  IMAD R2, R3, R4, R6 ;  /* 0x0000000403027224 */ /* 0x000fca00078e0206 */
[----:B------:R1:W-:Y:S02]  /*21670*/  STL [R1+0x20], R2 ;  /* 0x0000200201007387 */ /* 0x0003e40000100800 */
.L_x_1137:
[----:B------:R-:W-:Y:S05]  /*21680*/  BSYNC B0 ;  /* 0x0000000000007941 */ /* 0x000fea0003800000 */
.L_x_1135:
[----:B------:R-:W-:-:S04]  /*21690*/  LOP3.LUT R3, RZ, R3, RZ, 0x33, !PT ;  /* 0x00000003ff037212 */ /* 0x000fc800078e33ff */
[----:B-1----:R-:W-:-:S05]  /*216a0*/  IADD3 R2, R3, R11, RZ ;  /* 0x0000000b03027210 */ /* 0x002fca0007ffe0ff */
[----:B------:R1:W-:Y:S01]  /*216b0*/  STL [R1+0x1c], R2 ;  /* 0x00001c0201007387 */ /* 0x0003e20000100800 */
[----:B------:R-:W-:Y:S05]  /*216c0*/  BRA `(.L_x_1138) ;  /* 0x0000005000007947 */ /* 0x000fea0003800000 */
.L_x_1126:
[----:B------:R-:W-:Y:S01]  /*216d0*/  MOV R2, c[0x0][0x53c] ;  /* 0x00014f0000027a02 */ /* 0x000fe20000000f00 */
[----:B------:R2:W-:Y:S04]  /*216e0*/  STL [R1+0x18], R10 ;  /* 0x0000180a01007387 */ /* 0x0005e80000100800 */
[----:B------:R2:W-:Y:S04]  /*216f0*/  STL [R1+0x1c], RZ ;  /* 0x00001cff01007387 */ /* 0x0005e80000100800 */
[----:B------:R2:W-:Y:S04]  /*21700*/  STL [R1+0x20], RZ ;  /* 0x000020ff01007387 */ /* 0x0005e80000100800 */
[----:B------:R2:W-:Y:S02]  /*21710*/  STL [R1+0x24], R2 ;  /* 0x0000240201007387 */ /* 0x0005e40000100800 */
.L_x_1138:
[----:B------:R-:W-:Y:S05]  /*21720*/  BSYNC B1 ;  /* 0x0000000000017941 */ /* 0x000fea0003800000 */
.L_x_1124:
        /* <DEDUP_REMOVED lines=9> */
.L_x_1119:
[----:B-1----:R-:W3:Y:S02]  /*217c0*/  LDL R2, [R1+0x24] ;  /* 0x0000240001027983 */ /* 0x002ee40000100800 */
[----:B---3--:R-:W-:-:S13]  /*217d0*/  ISETP.GE.AND P0, PT, R2, c[0x0][0x53c], PT ;  /* 0x00014f0002007a0c */ /* 0x008fda0003f06270 */
[----:B--2---:R-:W-:Y:S01]  /*217e0*/  @P0 CALL.REL.NOINC `(.L_x_1139) ;  /* 0x0000001000000944 */ /* 0x004fe20003c00000 */
[----:B------:R-:W-:Y:S05]  /*217f0*/  BRA `(.L_x_1140) ;  /* 0xfffe053000007947 */ /* 0x000fea000383ffff */
.L_x_1139:
[----:B------:R-:W-:Y:S05]  /*21800*/  EXIT ;  /* 0x000000000000794d */ /* 0x000fea0003800000 */
.L_x_893:
[----:B------:R-:W-:Y:S02]  /*21810*/  MOV R3, 0x1 ;  /* 0x0000000100037802 */ /* 0x000fe40000000f00 */
[----:B------:R-:W-:Y:S02]  /*21820*/  MOV R4, 0x21840 ;  /* 0x0002184000047802 */ /* 0x000fe40000000f00 */
[----:B------:R-:W-:Y:S05]  /*21830*/  CALL.REL.NOINC `($__internal_16_$__cuda_sm70_shflsync_up_p) ;  /* 0x000032f000007944 */ /* 0x000fea0003c00000 */
[----:B------:R-:W-:Y:S01]  /*21840*/  MOV R0, R3 ;  /* 0x0000000300007202 */ /* 0x000fe20000000f00 */
[----:B------:R-:W-:Y:S05]  /*21850*/  BRA `(.L_x_1141) ;  /* 0xfffdec0000007947 */ /* 0x000fea000383ffff */
.L_x_894:
[----:B------:R-:W-:Y:S02]  /*21860*/  MOV R3, 0x2 ;  /* 0x0000000200037802 */ /* 0x000fe40000000f00 */
[----:B------:R-:W-:Y:S02]  /*21870*/  MOV R4, 0x21890 ;  /* 0x0002189000047802 */ /* 0x000fe40000000f00 */
[----:B------:R-:W-:Y:S05]  /*21880*/  CALL.REL.NOINC `($__internal_16_$__cuda_sm70_shflsync_up_p) ;  /* 0x000032a000007944 */ /* 0x000fea0003c00000 */
[----:B------:R-:W-:Y:S02]  /*21890*/  SEL R0, R3, RZ, P4 ;  /* 0x000000ff03007207 */ /* 0x000fe40002000000 */
[----:B------:R-:W-:Y:S02]  /*218a0*/  MOV R3, 0x4 ;  /* 0x0000000400037802 */ /* 0x000fe40000000f00 */
[----:B------:R-:W-:Y:S01]  /*218b0*/  MOV R4, 0x218f0 ;  /* 0x000218f000047802 */ /* 0x000fe20000000f00 */
[----:B------:R-:W-:-:S04]  /*218c0*/  IMAD.IADD R0, R2, 0x1, R0 ;  /* 0x0000000102007824 */ /* 0x000fc800078e0200 */
[----:B------:R-:W-:Y:S02]  /*218d0*/  IMAD.MOV.U32 R2, RZ, RZ, R0 ;  /* 0x000000ffff027224 */ /* 0x000fe400078e0000 */
[----:B------:R-:W-:Y:S05]  /*218e0*/  CALL.REL.NOINC `($__internal_16_$__cuda_sm70_shflsync_up_p) ;  /* 0x0000324000007944 */ /* 0x000fea0003c00000 */
[----:B------:R-:W-:Y:S02]  /*218f0*/  SEL R3, R3, RZ, P3 ;  /* 0x000000ff03037207 */ /* 0x000fe40001800000 */
[----:B------:R-:W-:-:S03]  /*21900*/  MOV R4, 0x21950 ;  /* 0x0002195000047802 */ /* 0x000fc60000000f00 */
[----:B------:R-:W-:Y:S01]  /*21910*/  IMAD.IADD R0, R0, 0x1, R3 ;  /* 0x0000000100007824 */ /* 0x000fe200078e0203 */
[----:B------:R-:W-:-:S03]  /*21920*/  MOV R3, 0x8 ;  /* 0x0000000800037802 */ /* 0x000fc60000000f00 */
        /* <DEDUP_REMOVED lines=8> */
[----:B------:R-:W-:Y:S01]  /*219b0*/  SEL R3, R3, RZ, P1 ;  /* 0x000000ff03037207 */ /* 0x000fe20000800000 */
[----:B------:R-:W-:Y:S01]  /*219c0*/  IMAD.MOV.U32 R2, RZ, RZ, 0x1f ;  /* 0x0000001fff027424 */ /* 0x000fe200078e00ff */
[----:B------:R-:W-:-:S03]  /*219d0*/  MOV R216, 0x1f ;  /* 0x0000001f00d87802 */ /* 0x000fc60000000f00 */
[----:B------:R-:W-:Y:S01]  /*219e0*/  IMAD.IADD R4, R0, 0x1, R3 ;  /* 0x0000000100047824 */ /* 0x000fe200078e0203 */
[----:B------:R-:W-:-:S03]  /*219f0*/  MOV R3, 0x21a20 ;  /* 0x00021a2000037802 */ /* 0x000fc60000000f00 */
[----:B------:R-:W-:Y:S02]  /*21a00*/  IMAD.MOV.U32 R5, RZ, RZ, R4 ;  /* 0x000000ffff057224 */ /* 0x000fe400078e0004 */
[----:B------:R-:W-:Y:S05]  /*21a10*/  CALL.REL.NOINC `($__internal_15_$__cuda_sm70_shflsync_idx_p) ;  /* 0x000030b000007944 */ /* 0x000fea0003c00000 */
[----:B------:R-:W-:Y:S01]  /*21a20*/  MOV R0, R5 ;  /* 0x0000000500007202 */ /* 0x000fe20000000f00 */
[----:B------:R-:W-:Y:S05]  /*21a30*/  BRA `(.L_x_1142) ;  /* 0xfffdeb2000007947 */ /* 0x000fea000383ffff */
.L_x_896:
[----:B------:R-:W-:Y:S02]  /*21a40*/  SEL R2, RZ, 0x1, P0 ;  /* 0x00000001ff027807 */ /* 0x000fe40000000000 */
[----:B------:R-:W-:Y:S02]  /*21a50*/  MOV R3, 0x21a70 ;  /* 0x00021a7000037802 */ /* 0x000fe40000000f00 */
[----:B------:R-:W-:Y:S05]  /*21a60*/  CALL.REL.NOINC `($__internal_17_$__cuda_sm70_votesync_ballot) ;  /* 0x0000312000007944 */ /* 0x000fea0003c00000 */
[----:B------:R-:W-:Y:S05]  /*21a70*/  BRA `(.L_x_1143) ;  /* 0xfffdeb7000007947 */ /* 0x000fea000383ffff */
.L_x_897:
[----:B------:R-:W-:Y:S01]  /*21a80*/  IMAD.MOV.U32 R5, RZ, RZ, R9 ;  /* 0x000000ffff057224 */ /* 0x000fe200078e0009 */
[----:B-1----:R-:W-:Y:S01]  /*21a90*/  MOV R2, R0 ;  /* 0x0000000000027202 */ /* 0x002fe20000000f00 */
[----:B------:R-:W-:Y:S01]  /*21aa0*/  IMAD.MOV.U32 R216, RZ, RZ, 0x1f ;  /* 0x0000001fffd87424 */ /* 0x000fe200078e00ff */
[----:B------:R-:W-:Y:S02]  /*21ab0*/  MOV R3, 0x21ad0 ;  /* 0x00021ad000037802 */ /* 0x000fe40000000f00 */
[----:B------:R-:W-:Y:S05]  /*21ac0*/  CALL.REL.NOINC `($__internal_15_$__cuda_sm70_shflsync_idx_p) ;  /* 0x0000300000007944 */ /* 0x000fea0003c00000 */
[----:B------:R-:W-:Y:S01]  /*21ad0*/  IMAD.MOV.U32 R12, RZ, RZ, R5 ;  /* 0x000000ffff0c7224 */ /* 0x000fe200078e0005 */
[----:B------:R-:W-:Y:S01]  /*21ae0*/  MOV R5, R8 ;  /* 0x0000000800057202 */ /* 0x000fe20000000f00 */
[----:B------:R-:W-:Y:S01]  /*21af0*/  IMAD.MOV.U32 R6, RZ, RZ, RZ ;  /* 0x000000ffff067224 */ /* 0x000fe200078e00ff */
[----:B------:R-:W-:Y:S01]  /*21b00*/  MOV R2, R0 ;  /* 0x0000000000027202 */ /* 0x000fe20000000f00 */
[----:B------:R-:W-:Y:S01]  /*21b10*/  IMAD.MOV.U32 R216, RZ, RZ, 0x1f ;  /* 0x0000001fffd87424 */ /* 0x000fe200078e00ff */
[----:B------:R-:W-:-:S02]  /*21b20*/  MOV R3, 0x21b40 ;  /* 0x00021b4000037802 */ /* 0x000fc40000000f00 */
[----:B------:R-:W-:Y:S05]  /*21b30*/  CALL.REL.NOINC `($__internal_15_$__cuda_sm70_shflsync_idx_p) ;  /* 0x00002f9000007944 */ /* 0x000fea0003c00000 */
[----:B------:R-:W-:Y:S01]  /*21b40*/  MOV R9, R5 ;  /* 0x0000000500097202 */ /* 0x000fe20000000f00 */
[----:B------:R-:W-:Y:S05]  /*21b50*/  BRA `(.L_x_1144) ;  /* 0xfffdeb0000007947 */ /* 0x000fea000383ffff */
.L_x_900:
[----:B------:R-:W-:Y:S01]  /*21b60*/  IMAD.MOV.U32 R5, RZ, RZ, R4 ;  /* 0x000000ffff057224 */ /* 0x000fe200078e0004 */
[----:B-1----:R-:W-:Y:S01]  /*21b70*/  MOV R2, R0 ;  /* 0x0000000000027202 */ /* 0x002fe20000000f00 */
[----:B------:R-:W-:Y:S01]  /*21b80*/  IMAD.MOV.U32 R216, RZ, RZ, 0x1f ;  /* 0x0000001fffd87424 */ /* 0x000fe200078e00ff */
[----:B------:R-:W-:-:S02]  /*21b90*/  MOV R3, 0x21bb0 ;  /* 0x00021bb000037802 */ /* 0x000fc40000000f00 */
[----:B---34-:R-:W-:Y:S05]  /*21ba0*/  CALL.REL.NOINC `($__internal_15_$__cuda_sm70_shflsync_idx_p) ;  /* 0x00002f2000007944 */ /* 0x018fea0003c00000 */
[----:B------:R-:W-:Y:S01]  /*21bb0*/  MOV R6, R5 ;  /* 0x0000000500067202 */ /* 0x000fe20000000f00 */
[----:B------:R-:W-:Y:S05]  /*21bc0*/  BRA `(.L_x_899) ;  /* 0xfffdeaf000007947 */ /* 0x000fea000383ffff */
.L_x_1003:
[----:B------:R-:W-:Y:S01]  /*21bd0*/  IMAD.MOV.U32 R5, RZ, RZ, R4 ;  /* 0x000000ffff057224 */ /* 0x000fe200078e0004 */
[----:B------:R-:W-:Y:S01]  /*21be0*/  MOV R2, RZ ;  /* 0x000000ff00027202 */ /* 0x000fe20000000f00 */
[----:B------:R-:W-:Y:S01]  /*21bf0*/  IMAD.MOV.U32 R216, RZ, RZ, 0x181f ;  /* 0x0000181fffd87424 */ /* 0x000fe200078e00ff */
[----:B------:R-:W-:-:S02]  /*21c00*/  MOV R3, 0x21c20 ;  /* 0x00021c2000037802 */ /* 0x000fc40000000f00 */
[----:B------:R-:W-:Y:S05]  /*21c10*/  CALL.REL.NOINC `($__internal_15_$__cuda_sm70_shflsync_idx_p) ;  /* 0x00002eb000007944 */ /* 0x000fea0003c00000 */
[----:B------:R-:W-:Y:S01]  /*21c20*/  MOV R14, R5 ;  /* 0x00000005000e7202 */ /* 0x000fe20000000f00 */
[----:B------:R-:W-:Y:S05]  /*21c30*/  BRA `(.L_x_1145) ;  /* 0xfffed46000007947 */ /* 0x000fea000383ffff */
.L_x_1004:
[----:B------:R-:W-:Y:S01]  /*21c40*/  IMAD.MOV.U32 R5, RZ, RZ, R11 ;  /* 0x000000ffff057224 */ /* 0x000fe200078e000b */
[----:B------:R-:W-:Y:S01]  /*21c50*/  MOV R2, RZ ;  /* 0x000000ff00027202 */ /* 0x000fe20000000f00 */
[----:B------:R-:W-:Y:S01]  /*21c60*/  IMAD.MOV.U32 R216, RZ, RZ, 0x181f ;  /* 0x0000181fffd87424 */ /* 0x000fe200078e00ff */
[----:B------:R-:W-:-:S02]  /*21c70*/  MOV R3, 0x21c90 ;  /* 0x00021c9000037802 */ /* 0x000fc40000000f00 */
[----:B-12---:R-:W-:Y:S05]  /*21c80*/  CALL.REL.NOINC `($__internal_15_$__cuda_sm70_shflsync_idx_p) ;  /* 0x00002e4000007944 */ /* 0x006fea0003c00000 */
[----:B------:R-:W-:Y:S01]  /*21c90*/  ISETP.GE.AND P1, PT, R76, c[0x0][0x1d4], PT ;  /* 0x000075004c007a0c */ /* 0x000fe20003f26270 */
[----:B------:R-:W-:Y:S01]  /*21ca0*/  IMAD.MOV.U32 R216, RZ, RZ, 0x181f ;  /* 0x0000181fffd87424 */ /* 0x000fe200078e00ff */
[----:B------:R-:W-:-:S02]  /*21cb0*/  IADD3 R2, P0, R5, R6, RZ ;  /* 0x0000000605027210 */ /* 0x000fc40007f1e0ff */
[----:B------:R-:W-:-:S03]  /*21cc0*/  SEL R16, RZ, 0x10, P1 ;  /* 0x00000010ff107807 */ /* 0x000fc60000800000 */
[----:B------:R-:W-:Y:S01]  /*21cd0*/  IMAD.X R3, R14, 0x1, R8, P0 ;  /* 0x000000010e037824 */ /* 0x000fe200000e0608 */
[----:B------:R-:W-:-:S05]  /*21ce0*/  ISETP.GE.AND P0, PT, R211, c[0x0][0x1d4], PT ;  /* 0x00007500d3007a0c */ /* 0x000fca0003f06270 */
[----:B------:R-:W-:Y:S01]  /*21cf0*/  @!PT LDS RZ, [RZ] ;  /* 0x00000000fffff984 */ /* 0x000fe20000000800 */
[----:B------:R-:W-:Y:S01]  /*21d00*/  @!PT LDS RZ, [RZ] ;  /* 0x00000000fffff984 */ /* 0x000fe20000000800 */
[----:B------:R-:W-:Y:S01]  /*21d10*/  @!PT LDS RZ, [RZ] ;  /* 0x00000000fffff984 */ /* 0x000fe20000000800 */
[----:B------:R1:W-:Y:S02]  /*21d20*/  LDGSTS.E.BYPASS.LTC128B.128 [R210+0x8100], [R2.64], !P1 ;  /* 0x0810000002d27fae */ /* 0x0003e4000c901d48 */
[----:B-1----:R-:W-:Y:S01]  /*21d30*/  IADD3 R2, P2, R5, R10, RZ ;  /* 0x0000000a05027210 */ /* 0x002fe20007f5e0ff */
[----:B------:R-:W-:-:S04]  /*21d40*/  IMAD.MOV.U32 R5, RZ, RZ, R4 ;  /* 0x000000ffff057224 */ /* 0x000fc800078e0004 */
[----:B------:R-:W-:Y:S01]  /*21d50*/  IMAD.X R3, R14, 0x1, R9, P2 ;  /* 0x000000010e037824 */ /* 0x000fe200010e0609 */
[----:B------:R-:W-:-:S04]  /*21d60*/  SEL R14, RZ, 0x10, P0 ;  /* 0x00000010ff0e7807 */ /* 0x000fc80000000000 */
[----:B------:R1:W-:Y:S02]  /*21d70*/  LDGSTS.E.BYPASS.LTC128B.128 [R210+0xb100], [R2.64], !P0 ;  /* 0x0b10000002d27fae */ /* 0x0003e4000c101d48 */
[----:B-1----:R-:W-:Y:S01]  /*21d80*/  IMAD.MOV.U32 R2, RZ, RZ, 0x1 ;  /* 0x00000001ff027424 */ /* 0x002fe200078e00ff */
[----:B------:R-:W-:Y:S02]  /*21d90*/  MOV R3, 0x21db0 ;  /* 0x00021db000037802 */ /* 0x000fe40000000f00 */
[----:B------:R-:W-:Y:S05]  /*21da0*/  CALL.REL.NOINC `($__internal_15_$__cuda_sm70_shflsync_idx_p) ;  /* 0x00002d2000007944 */ /* 0x000fea0003c00000 */
[----:B------:R-:W-:Y:S01]  /*21db0*/  IMAD.MOV.U32 R17, RZ, RZ, R5 ;  /* 0x000000ffff117224 */ /* 0x000fe200078e0005 */
[----:B------:R-:W-:Y:S01]  /*21dc0*/  MOV R2, 0x1 ;  /* 0x0000000100027802 */ /* 0x000fe20000000f00 */
[----:B------:R-:W-:Y:S01]  /*21dd0*/  IMAD.MOV.U32 R5, RZ, RZ, R11 ;  /* 0x000000ffff057224 */ /* 0x000fe200078e000b */
[----:B------:R-:W-:Y:S02]  /*21de0*/  MOV R216, 0x181f ;  /* 0x0000181f00d87802 */ /* 0x000fe40000000f00 */
[----:B------:R-:W-:Y:S02]  /*21df0*/  MOV R3, 0x21e10 ;  /* 0x00021e1000037802 */ /* 0x000fe40000000f00 */
[----:B------:R-:W-:Y:S05]  /*21e00*/  CALL.REL.NOINC `($__internal_15_$__cuda_sm70_shflsync_idx_p) ;  /* 0x00002cc000007944 */ /* 0x000fea0003c00000 */
[C---:B------:R-:W-:Y:S01]  /*21e10*/  IADD3 R2, -R16.reuse, 0x10, RZ ;  /* 0x0000001010027810 */ /* 0x040fe20007ffe1ff */
[----:B------:R-:W-:Y:S01]  /*21e20*/  IMAD.MOV.U32 R216, RZ, RZ, 0x181f ;  /* 0x0000181fffd87424 */ /* 0x000fe200078e00ff */
[----:B------:R-:W-:-:S02]  /*21e30*/  ISETP.NE.U32.AND P2, PT, R16, RZ, PT ;  /* 0x000000ff1000720c */ /* 0x000fc40003f45070 */
[----:B------:R-:W-:-:S04]  /*21e40*/  LOP3.LUT R2, R2, 0xf, RZ, 0xc0, !PT ;  /* 0x0000000f02027812 */ /* 0x000fc800078ec0ff */
[----:B------:R-:W-:-:S04]  /*21e50*/  IADD3 R2, P1, P0, R2, R5, R6 ;  /* 0x0000000502027210 */ /* 0x000fc8000783e006 */
[----:B------:R-:W-:-:S05]  /*21e60*/  IADD3.X R3, RZ, R17, R8, P1, P0 ;  /* 0x00000011ff037210 */ /* 0x000fca0000fe0408 */
[----:B------:R-:W-:Y:S01]  /*21e70*/  @!PT LDS RZ, [RZ] ;  /* 0x00000000fffff984 */ /* 0x000fe20000000800 */
[----:B------:R-:W-:Y:S01]  /*21e80*/  @!PT LDS RZ, [RZ] ;  /* 0x00000000fffff984 */ /* 0x000fe20000000800 */
[----:B------:R-:W-:Y:S01]  /*21e90*/  @!PT LDS RZ, [RZ] ;  /* 0x00000000fffff984 */ /* 0x000fe20000000800 */
[----:B------:R1:W-:Y:S01]  /*21ea0*/  LDGSTS.E.BYPASS.LTC128B.128.ZFILL [R210+0x9100], [R2.64], P2 ;  /* 0x0910000002d27fae */ /* 0x0003e20009141d48 */
[C---:B------:R-:W-:Y:S02]  /*21eb0*/  ISETP.NE.U32.AND P2, PT, R14.reuse, RZ, PT ;  /* 0x000000ff0e00720c */ /* 0x040fe40003f45070 */
[----:B-1----:R-:W-:-:S04]  /*21ec0*/  IADD3 R2, -R14, 0x10, RZ ;  /* 0x000000100e027810 */ /* 0x002fc80007ffe1ff */
[----:B------:R-:W-:-:S04]  /*21ed0*/  LOP3.LUT R2, R2, 0xf, RZ, 0xc0, !PT ;  /* 0x0000000f02027812 */ /* 0x000fc800078ec0ff */
[----:B------:R-:W-:Y:S01]  /*21ee0*/  IADD3 R2, P1, P0, R2, R5, R10 ;  /* 0x0000000502027210 */ /* 0x000fe2000783e00a */
[----:B------:R-:W-:-:S03]  /*21ef0*/  IMAD.MOV.U32 R5, RZ, RZ, R4 ;  /* 0x000000ffff057224 */ /* 0x000fc600078e0004 */
[----:B------:R-:W-:-:S05]  /*21f00*/  IADD3.X R3, RZ, R17, R9, P1, P0 ;  /* 0x00000011ff037210 */ /* 0x000fca0000fe0409 */
[----:B------:R1:W-:Y:S02]  /*21f10*/  LDGSTS.E.BYPASS.LTC128B.128.ZFILL [R210+0xc100], [R2.64], P2 ;  /* 0x0c10000002d27fae */ /* 0x0003e40009141d48 */
        /* <DEDUP_REMOVED lines=9> */
[----:B------:R-:W-:Y:S01]  /*21fb0*/  MOV R2, R5 ;  /* 0x0000000500027202 */ /* 0x000fe20000000f00 */
[----:B------:R-:W-:Y:S05]  /*21fc0*/  BRA `(.L_x_1146) ;  /* 0xfffed23000007947 */ /* 0x000fea000383ffff */
.L_x_1005:
[----:B------:R-:W-:Y:S01]  /*21fd0*/  IMAD.MOV.U32 R5, RZ, RZ, R6 ;  /* 0x000000ffff057224 */ /* 0x000fe200078e0006 */
[----:B------:R-:W-:Y:S01]  /*21fe0*/  MOV R2, RZ ;  /* 0x000000ff00027202 */ /* 0x000fe20000000f00 */
[----:B------:R-:W-:Y:S01]  /*21ff0*/  IMAD.MOV.U32 R216, RZ, RZ, 0x1c1f ;  /* 0x00001c1fffd87424 */ /* 0x000fe200078e00ff */
[----:B------:R-:W-:-:S02]  /*22000*/  MOV R3, 0x22020 ;  /* 0x0002202000037802 */ /* 0x000fc40000000f00 */
[----:B------:R-:W-:Y:S05]  /*22010*/  CALL.REL.NOINC `($__internal_15_$__cuda_sm70_shflsync_idx_p) ;  /* 0x00002ab000007944 */ /* 0x000fea0003c00000 */
[----:B------:R-:W-:Y:S01]  /*22020*/  MOV R4, R5 ;  /* 0x0000000500047202 */ /* 0x000fe20000000f00 */
[----:B------:R-:W-:Y:S05]  /*22030*/  BRA `(.L_x_1147) ;  /* 0xfffed3f000007947 */ /* 0x000fea000383ffff */
.L_x_1010:
[----:B------:R-:W-:Y:S01]  /*22040*/  IMAD.MOV.U32 R5, RZ, RZ, R6 ;  /* 0x000000ffff057224 */ /* 0x000fe200078e0006 */
[----:B------:R-:W-:Y:S01]  /*22050*/  MOV R2, 0x1 ;  /* 0x0000000100027802 */ /* 0x000fe20000000f00 */
[----:B------:R-:W-:Y:S01]  /*22060*/  IMAD.MOV.U32 R216, RZ, RZ, 0x1c1f ;  /* 0x00001c1fffd87424 */ /* 0x000fe200078e00ff */
[----:B------:R-:W-:-:S02]  /*22070*/  MOV R3, 0x22090 ;  /* 0x0002209000037802 */ /* 0x000fc40000000f00 */
[----:B-1----:R-:W-:Y:S05]  /*22080*/  CALL.REL.NOINC `($__internal_15_$__cuda_sm70_shflsync_idx_p) ;  /* 0x00002a4000007944 */ /* 0x002fea0003c00000 */
[----:B------:R-:W-:Y:S01]  /*22090*/  MOV R4, R5 ;  /* 0x0000000500047202 */ /* 0x000fe20000000f00 */
[----:B------:R-:W-:Y:S05]  /*220a0*/  BRA `(.L_x_1148) ;  /* 0xfffedd8000007947 */ /* 0x000fea000383ffff */
.L_x_1015:
[----:B------:R-:W-:Y:S01]  /*220b0*/  IMAD.MOV.U32 R4, RZ, RZ, R5 ;  /* 0x000000ffff047224 */ /* 0x000fe200078e0005 */
[----:B------:R-:W-:-:S02]  /*220c0*/  MOV R3, 0x2 ;  /* 0x0000000200037802 */ /* 0x000fc40000000f00 */
[----:B------:R-:W-:Y:S02]  /*220d0*/  MOV R2, 0x220f0 ;  /* 0x000220f000027802 */ /* 0x000fe40000000f00 */
[----:B------:R-:W-:Y:S05]  /*220e0*/  CALL.REL.NOINC `($__internal_14_$__cuda_sm70_shflsync_bfly_p) ;  /* 0x0000298000007944 */ /* 0x000fea0003c00000 */
[----:B------:R-:W-:Y:S01]  /*220f0*/  MOV R2, R141 ;  /* 0x0000008d00027202 */ /* 0x000fe20000000f00 */
[----:B------:R-:W-:Y:S05]  /*22100*/  BRA `(.L_x_1149) ;  /* 0xfffee76000007947 */ /* 0x000fea000383ffff */
.L_x_1016:
[----:B------:R-:W-:Y:S01]  /*22110*/  IMAD.MOV.U32 R4, RZ, RZ, R5 ;  /* 0x000000ffff047224 */ /* 0x000fe200078e0005 */
[----:B------:R-:W-:Y:S02]  /*22120*/  MOV R3, 0x1 ;  /* 0x0000000100037802 */ /* 0x000fe40000000f00 */
[----:B------:R-:W-:Y:S02]  /*22130*/  MOV R2, 0x22150 ;  /* 0x0002215000027802 */ /* 0x000fe40000000f00 */
[----:B------:R-:W-:Y:S05]  /*22140*/  CALL.REL.NOINC `($__internal_14_$__cuda_sm70_shflsync_bfly_p) ;  /* 0x0000292000007944 */ /* 0x000fea0003c00000 */
[----:B------:R-:W-:Y:S01]  /*22150*/  FMNMX.FTZ R5, R5, R141, !PT ;  /* 0x0000008d05057209 */ /* 0x000fe20007810000 */
[----:B------:R-:W-:Y:S01]  /*22160*/  IMAD.MOV.U32 R4, RZ, RZ, R6 ;  /* 0x000000ffff047224 */ /* 0x000fe200078e0006 */
[----:B------:R-:W-:Y:S01]  /*22170*/  MOV R2, 0x221a0 ;  /* 0x000221a000027802 */ /* 0x000fe20000000f00 */
[----:B------:R-:W-:Y:S02]  /*22180*/  IMAD.MOV.U32 R3, RZ, RZ, 0x2 ;  /* 0x00000002ff037424 */ /* 0x000fe400078e00ff */
[----:B------:R-:W-:Y:S05]  /*22190*/  CALL.REL.NOINC `($__internal_14_$__cuda_sm70_shflsync_bfly_p) ;  /* 0x000028d000007944 */ /* 0x000fea0003c00000 */
[----:B------:R-:W-:Y:S01]  /*221a0*/  FMNMX.FTZ R4, R6, R141, !PT ;  /* 0x0000008d06047209 */ /* 0x000fe20007810000 */
[----:B------:R-:W-:Y:S01]  /*221b0*/  IMAD.MOV.U32 R3, RZ, RZ, 0x1 ;  /* 0x00000001ff037424 */ /* 0x000fe200078e00ff */
[----:B------:R-:W-:Y:S02]  /*221c0*/  MOV R2, 0x221e0 ;  /* 0x000221e000027802 */ /* 0x000fe40000000f00 */
[----:B------:R-:W-:Y:S05]  /*221d0*/  CALL.REL.NOINC `($__internal_14_$__cuda_sm70_shflsync_bfly_p) ;  /* 0x0000289000007944 */ /* 0x000fea0003c00000 */
[----:B------:R-:W-:Y:S01]  /*221e0*/  MOV R6, R141 ;  /* 0x0000008d00067202 */ /* 0x000fe20000000f00 */
[----:B------:R-:W-:Y:S05]  /*221f0*/  BRA `(.L_x_1150) ;  /* 0xfffee6e000007947 */ /* 0x000fea000383ffff */
.L_x_1024:
[----:B------:R-:W-:Y:S01]  /*22200*/  MOV R2, RZ ;  /* 0x000000ff00027202 */ /* 0x000fe20000000f00 */
[----:B------:R-:W-:Y:S01]  /*22210*/  IMAD.MOV.U32 R5, RZ, RZ, R4 ;  /* 0x000000ffff057224 */ /* 0x000fe200078e0004 */
[----:B------:R-:W-:Y:S01]  /*22220*/  MOV R3, 0x22250 ;  /* 0x0002225000037802 */ /* 0x000fe20000000f00 */
[----:B------:R-:W-:Y:S02]  /*22230*/  IMAD.MOV.U32 R216, RZ, RZ, 0x181f ;  /* 0x0000181fffd87424 */ /* 0x000fe400078e00ff */
[----:B-1--4-:R-:W-:Y:S05]  /*22240*/  CALL.REL.NOINC `($__internal_15_$__cuda_sm70_shflsync_idx_p) ;  /* 0x0000288000007944 */ /* 0x012fea0003c00000 */
[----:B------:R-:W-:Y:S01]  /*22250*/  MOV R21, R5 ;  /* 0x0000000500157202 */ /* 0x000fe20000000f00 */
[----:B------:R-:W-:-:S05]  /*22260*/  BRA `(.L_x_1151) ;  /* 0xfffeff4000007947 */ /* 0x000fca000383ffff */
.L_x_1025:
[----:B------:R-:W-:Y:S01]  /*22270*/  MOV R2, RZ ;  /* 0x000000ff00027202 */ /* 0x000fe20000000f00 */
[----:B------:R-:W-:Y:S01]  /*22280*/  IMAD.MOV.U32 R5, RZ, RZ, R8 ;  /* 0x000000ffff057224 */ /* 0x000fe200078e0008 */
[----:B------:R-:W-:Y:S01]  /*22290*/  MOV R3, 0x222c0 ;  /* 0x000222c000037802 */ /* 0x000fe20000000f00 */
[----:B------:R-:W-:Y:S02]  /*222a0*/  IMAD.MOV.U32 R216, RZ, RZ, 0x181f ;  /* 0x0000181fffd87424 */ /* 0x000fe400078e00ff */
[----:B-1234-:R-:W-:Y:S05]  /*222b0*/  CALL.REL.NOINC `($__internal_15_$__cuda_sm70_shflsync_idx_p) ;  /* 0x0000281000007944 */ /* 0x01efea0003c00000 */
[----:B------:R-:W-:Y:S01]  /*222c0*/  ISETP.GE.AND P1, PT, R76, c[0x0][0x1d4], PT ;  /* 0x000075004c007a0c */ /* 0x000fe20003f26270 */
[----:B------:R-:W-:Y:S01]  /*222d0*/  IMAD.MOV.U32 R216, RZ, RZ, 0x181f ;  /* 0x0000181fffd87424 */ /* 0x000fe200078e00ff */
[----:B------:R-:W-:Y:S02]  /*222e0*/  IADD3 R22, P2, R5, R9, RZ ;  /* 0x0000000905167210 */ /* 0x000fe40007f5e0ff */
[----:B------:R-:W-:Y:S03]  /*222f0*/  ISETP.GE.AND P0, PT, R211, c[0x0][0x1d4], PT ;  /* 0x00007500d3007a0c */ /* 0x000fe60003f06270 */
[----:B------:R-:W-:Y:S01]  /*22300*/  IMAD.X R23, R21, 0x1, R10, P2 ;  /* 0x0000000115177824 */ /* 0x000fe200010e060a */
[----:B------:R-:W-:Y:S01]  /*22310*/  IADD3 R2, P2, R5, R11, RZ ;  /* 0x0000000b05027210 */ /* 0x000fe20007f5e0ff */
[----:B------:R-:W-:Y:S04]  /*22320*/  IMAD.MOV.U32 R5, RZ, RZ, R4 ;  /* 0x000000ffff057224 */ /* 0x000fe800078e0004 */
        /* <DEDUP_REMOVED lines=10> */
[----:B------:R-:W-:Y:S05]  /*223d0*/  CALL.REL.NOINC `($__internal_15_$__cuda_sm70_shflsync_idx_p) ;  /* 0x000026f000007944 */ /* 0x000fea0003c00000 */
[----:B------:R-:W-:Y:S01]  /*223e0*/  MOV R2, 0x1 ;  /* 0x0000000100027802 */ /* 0x000fe20000000f00 */
[----:B------:R-:W-:Y:S01]  /*223f0*/  IMAD.MOV.U32 R23, RZ, RZ, R5 ;  /* 0x000000ffff177224 */ /* 0x000fe200078e0005 */
[----:B------:R-:W-:Y:S01]  /*22400*/  MOV R216, 0x181f ;  /* 0x0000181f00d87802 */ /* 0x000fe20000000f00 */
[----:B------:R-:W-:Y:S01]  /*22410*/  IMAD.MOV.U32 R5, RZ, RZ, R8 ;  /* 0x000000ffff057224 */ /* 0x000fe200078e0008 */
[----:B------:R-:W-:Y:S02]  /*22420*/  MOV R3, 0x22440 ;  /* 0x0002244000037802 */ /* 0x000fe40000000f00 */
[----:B------:R-:W-:Y:S05]  /*22430*/  CALL.REL.NOINC `($__internal_15_$__cuda_sm70_shflsync_idx_p) ;  /* 0x0000269000007944 */ /* 0x000fea0003c00000 */
[C---:B------:R-:W-:Y:S01]  /*22440*/  IADD3 R2, -R21.reuse, 0x10, RZ ;  /* 0x0000001015027810 */ /* 0x040fe20007ffe1ff */
[----:B------:R-:W-:Y:S01]  /*22450*/  IMAD.MOV.U32 R216, RZ, RZ, 0x181f ;  /* 0x0000181fffd87424 */ /* 0x000fe200078e00ff */
        /* <DEDUP_REMOVED lines=12> */
[----:B------:R-:W-:Y:S03]  /*22520*/  IMAD.MOV.U32 R5, RZ, RZ, R4 ;  /* 0x000000ffff057224 */ /* 0x000fe600078e0004 */
[----:B------:R-:W-:Y:S05]  /*22530*/  IADD3.X R3, RZ, R23, R20, P1, P0 ;  /* 0x00000017ff037210 */ /* 0x000fea0000fe0414 */
[----:B------:R1:W-:Y:S02]  /*22540*/  LDGSTS.E.BYPASS.LTC128B.128.ZFILL [R210+0x4100], [R2.64], P2 ;  /* 0x0410000002d27fae */ /* 0x0003e40009141d48 */
[----:B-1----:R-:W-:Y:S01]  /*22550*/  MOV R3, 0x22580 ;  /* 0x0002258000037802 */ /* 0x002fe20000000f00 */
[----:B------:R-:W-:Y:S03]  /*22560*/  IMAD.MOV.U32 R2, RZ, RZ, 0x2 ;  /* 0x00000002ff027424 */ /* 0x000fe600078e00ff */
[----:B------:R-:W-:Y:S05]  /*22570*/  CALL.REL.NOINC `($__internal_15_$__cuda_sm70_shflsync_idx_p) ;  /* 0x0000255000007944 */ /* 0x000fea0003c00000 */
[----:B------:R-:W-:Y:S01]  /*22580*/  MOV R2, 0x2 ;  /* 0x0000000200027802 */ /* 0x000fe20000000f00 */
[----:B------:R-:W-:Y:S01]  /*22590*/  IMAD.MOV.U32 R4, RZ, RZ, R5 ;  /* 0x000000ffff047224 */ /* 0x000fe200078e0005 */
[----:B------:R-:W-:Y:S01]  /*225a0*/  MOV R216, 0x181f ;  /* 0x0000181f00d87802 */ /* 0x000fe20000000f00 */
[----:B------:R-:W-:Y:S01]  /*225b0*/  IMAD.MOV.U32 R5, RZ, RZ, R8 ;  /* 0x000000ffff057224 */ /* 0x000fe200078e0008 */
[----:B------:R-:W-:Y:S02]  /*225c0*/  MOV R3, 0x225e0 ;  /* 0x000225e000037802 */ /* 0x000fe40000000f00 */
[----:B------:R-:W-:Y:S05]  /*225d0*/  CALL.REL.NOINC `($__internal_15_$__cuda_sm70_shflsync_idx_p) ;  /* 0x000024f000007944 */ /* 0x000fea0003c00000 */
[----:B------:R-:W-:-:S05]  /*225e0*/  BRA `(.L_x_1152) ;  /* 0xfffefd3000007947 */ /* 0x000fca000383ffff */
.L_x_1028:
[----:B------:R-:W-:Y:S01]  /*225f0*/  MOV R2, RZ ;  /* 0x000000ff00027202 */ /* 0x000fe20000000f00 */
[----:B------:R-:W-:Y:S01]  /*22600*/  IMAD.MOV.U32 R5, RZ, RZ, R4 ;  /* 0x000000ffff057224 */ /* 0x000fe200078e0004 */
[----:B------:R-:W-:Y:S01]  /*22610*/  MOV R3, 0x22640 ;  /* 0x0002264000037802 */ /* 0x000fe20000000f00 */
[----:B------:R-:W-:Y:S02]  /*22620*/  IMAD.MOV.U32 R216, RZ, RZ, 0x181f ;  /* 0x0000181fffd87424 */ /* 0x000fe400078e00ff */
[----:B------:R-:W-:Y:S05]  /*22630*/  CALL.REL.NOINC `($__internal_15_$__cuda_sm70_shflsync_idx_p) ;  /* 0x0000249000007944 */ /* 0x000fea0003c00000 */
[----:B------:R-:W-:Y:S01]  /*22640*/  MOV R145, R5 ;  /* 0x0000000500917202 */ /* 0x000fe20000000f00 */
[----:B------:R-:W-:-:S05]  /*22650*/  BRA `(.L_x_1153) ;  /* 0xffff08e000007947 */ /* 0x000fca000383ffff */
.L_x_1029:
[----:B------:R-:W-:Y:S01]  /*22660*/  MOV R2, RZ ;  /* 0x000000ff00027202 */ /* 0x000fe20000000f00 */
[----:B------:R-:W-:Y:S01]  /*22670*/  IMAD.MOV.U32 R5, RZ, RZ, R140 ;  /* 0x000000ffff057224 */ /* 0x000fe200078e008c */
[----:B------:R-:W-:Y:S01]  /*22680*/  MOV R3, 0x226b0 ;  /* 0x000226b000037802 */ /* 0x000fe20000000f00 */
[----:B------:R-:W-:Y:S02]  /*22690*/  IMAD.MOV.U32 R216, RZ, RZ, 0x181f ;  /* 0x0000181fffd87424 */ /* 0x000fe400078e00ff */
[----:B-12---:R-:W-:Y:S05]  /*226a0*/  CALL.REL.NOINC `($__internal_15_$__cuda_sm70_shflsync_idx_p) ;  /* 0x0000242000007944 */ /* 0x006fea0003c00000 */
        /* <DEDUP_REMOVED lines=51> */
.L_x_1030:
[----:B------:R-:W-:Y:S01]  /*229e0*/  MOV R2, RZ ;  /* 0x000000ff00027202 */ /* 0x000fe20000000f00 */
[----:B------:R-:W-:Y:S01]  /*229f0*/  IMAD.MOV.U32 R5, RZ, RZ, R140 ;  /* 0x000000ffff057224 */ /* 0x000fe200078e008c */
[----:B------:R-:W-:Y:S01]  /*22a00*/  MOV R3, 0x22a30 ;  /* 0x00022a3000037802 */ /* 0x000fe20000000f00 */
[----:B------:R-:W-:Y:S02]  /*22a10*/  IMAD.MOV.U32 R216, RZ, RZ, 0x1c1f ;  /* 0x00001c1fffd87424 */ /* 0x000fe400078e00ff */
[----:B------:R-:W-:Y:S05]  /*22a20*/  CALL.REL.NOINC `($__internal_15_$__cuda_sm70_shflsync_idx_p) ;  /* 0x000020a000007944 */ /* 0x000fea0003c00000 */
[----:B------:R-:W-:-:S05]  /*22a30*/  BRA `(.L_x_1155) ;  /* 0xffff086000007947 */ /* 0x000fca000383ffff */
.L_x_1035:
[----:B------:R-:W-:Y:S01]  /*22a40*/  MOV R2, 0x1 ;  /* 0x0000000100027802 */ /* 0x000fe20000000f00 */
[----:B------:R-:W-:Y:S01]  /*22a50*/  IMAD.MOV.U32 R5, RZ, RZ, R140 ;  /* 0x000000ffff057224 */ /* 0x000fe200078e008c */
[----:B------:R-:W-:Y:S01]  /*22a60*/  MOV R3, 0x22a90 ;  /* 0x00022a9000037802 */ /* 0x000fe20000000f00 */
[----:B------:R-:W-:Y:S02]  /*22a70*/  IMAD.MOV.U32 R216, RZ, RZ, 0x1c1f ;  /* 0x00001c1fffd87424 */ /* 0x000fe400078e00ff */
[----:B-1----:R-:W-:Y:S05]  /*22a80*/  CALL.REL.NOINC `($__internal_15_$__cuda_sm70_shflsync_idx_p) ;  /* 0x0000204000007944 */ /* 0x002fea0003c00000 */
[----:B------:R-:W-:-:S05]  /*22a90*/  BRA `(.L_x_1156) ;  /* 0xffff125000007947 */ /* 0x000fca000383ffff */
.L_x_1040:
[----:B------:R-:W-:Y:S02]  /*22aa0*/  MOV R3, 0x2 ;  /* 0x0000000200037802 */ /* 0x000fe40000000f00 */
[----:B------:R-:W-:Y:S02]  /*22ab0*/  MOV R2, 0x22ad0 ;  /* 0x00022ad000027802 */ /* 0x000fe40000000f00 */
[----:B-12---:R-:W-:Y:S05]  /*22ac0*/  CALL.REL.NOINC `($__internal_14_$__cuda_sm70_shflsync_bfly_p) ;  /* 0x00001fa000007944 */ /* 0x006fea0003c00000 */
[----:B------:R-:W-:Y:S01]  /*22ad0*/  MOV R2, R141 ;  /* 0x0000008d00027202 */ /* 0x000fe20000000f00 */
[----:B------:R-:W-:-:S05]  /*22ae0*/  BRA `(.L_x_1157) ;  /* 0xffff1ca000007947 */ /* 0x000fca000383ffff */
.L_x_1041:
[----:B------:R-:W-:Y:S02]  /*22af0*/  MOV R3, 0x1 ;  /* 0x0000000100037802 */ /* 0x000fe40000000f00 */
[----:B------:R-:W-:Y:S02]  /*22b00*/  MOV R2, 0x22b20 ;  /* 0x00022b2000027802 */ /* 0x000fe40000000f00 */
[----:B-12---:R-:W-:Y:S05]  /*22b10*/  CALL.REL.NOINC `($__internal_14_$__cuda_sm70_shflsync_bfly_p) ;  /* 0x00001f5000007944 */ /* 0x006fea0003c00000 */
[----:B------:R-:W-:Y:S01]  /*22b20*/  IMAD.MOV.U32 R3, RZ, RZ, 0x2 ;  /* 0x00000002ff037424 */ /* 0x000fe200078e00ff */
[----:B------:R-:W-:Y:S01]  /*22b30*/  FMNMX.FTZ R5, R4, R141, !PT ;  /* 0x0000008d04057209 */ /* 0x000fe20007810000 */
[----:B------:R-:W-:Y:S01]  /*22b40*/  IMAD.MOV.U32 R4, RZ, RZ, R8 ;  /* 0x000000ffff047224 */ /* 0x000fe200078e0008 */
[----:B------:R-:W-:Y:S02]  /*22b50*/  MOV R2, 0x22b70 ;  /* 0x00022b7000027802 */ /* 0x000fe40000000f00 */
[----:B------:R-:W-:Y:S05]  /*22b60*/  CALL.REL.NOINC `($__internal_14_$__cuda_sm70_shflsync_bfly_p) ;  /* 0x00001f0000007944 */ /* 0x000fea0003c00000 */
[----:B------:R-:W-:Y:S01]  /*22b70*/  FMNMX.FTZ R4, R8, R141, !PT ;  /* 0x0000008d08047209 */ /* 0x000fe20007810000 */
[----:B------:R-:W-:Y:S01]  /*22b80*/  IMAD.MOV.U32 R3, RZ, RZ, 0x1 ;  /* 0x00000001ff037424 */ /* 0x000fe200078e00ff */
[----:B------:R-:W-:Y:S02]  /*22b90*/  MOV R2, 0x22bb0 ;  /* 0x00022bb000027802 */ /* 0x000fe40000000f00 */
[----:B------:R-:W-:Y:S05]  /*22ba0*/  CALL.REL.NOINC `($__internal_14_$__cuda_sm70_shflsync_bfly_p) ;  /* 0x00001ec000007944 */ /* 0x000fea0003c00000 */
[----:B------:R-:W-:Y:S01]  /*22bb0*/  MOV R2, R141 ;  /* 0x0000008d00027202 */ /* 0x000fe20000000f00 */
[----:B------:R-:W-:-:S05]  /*22bc0*/  BRA `(.L_x_1158) ;  /* 0xffff1c3000007947 */ /* 0x000fca000383ffff */
.L_x_1050:
[----:B------:R-:W-:Y:S01]  /*22bd0*/  MOV R2, RZ ;  /* 0x000000ff00027202 */ /* 0x000fe20000000f00 */
[----:B------:R-:W-:Y:S01]  /*22be0*/  IMAD.MOV.U32 R5, RZ, RZ, R4 ;  /* 0x000000ffff057224 */ /* 0x000fe200078e0004 */
[----:B------:R-:W-:Y:S01]  /*22bf0*/  MOV R3, 0x22c20 ;  /* 0x00022c2000037802 */ /* 0x000fe20000000f00 */
[----:B------:R-:W-:Y:S02]  /*22c00*/  IMAD.MOV.U32 R216, RZ, RZ, 0x181f ;  /* 0x0000181fffd87424 */ /* 0x000fe400078e00ff */
[----:B-1--4-:R-:W-:Y:S05]  /*22c10*/  CALL.REL.NOINC `($__internal_15_$__cuda_sm70_shflsync_idx_p) ;  /* 0x00001eb000007944 */ /* 0x012fea0003c00000 */
[----:B------:R-:W-:Y:S01]  /*22c20*/  MOV R21, R5 ;  /* 0x0000000500157202 */ /* 0x000fe20000000f00 */
[----:B------:R-:W-:-:S05]  /*22c30*/  BRA `(.L_x_1159) ;  /* 0xffff395000007947 */ /* 0x000fca000383ffff */
.L_x_1051:
        /* <DEDUP_REMOVED lines=56> */
.L_x_1054:
[----:B------:R-:W-:Y:S01]  /*22fc0*/  MOV R2, RZ ;  /* 0x000000ff00027202 */ /* 0x000fe20000000f00 */
[----:B------:R-:W-:Y:S01]  /*22fd0*/  IMAD.MOV.U32 R5, RZ, RZ, R4 ;  /* 0x000000ffff057224 */ /* 0x000fe200078e0004 */
[----:B------:R-:W-:Y:S01]  /*22fe0*/  MOV R3, 0x23010 ;  /* 0x0002301000037802 */ /* 0x000fe20000000f00 */
[----:B------:R-:W-:Y:S02]  /*22ff0*/  IMAD.MOV.U32 R216, RZ, RZ, 0x181f ;  /* 0x0000181fffd87424 */ /* 0x000fe400078e00ff */
[----:B------:R-:W-:Y:S05]  /*23000*/  CALL.REL.NOINC `($__internal_15_$__cuda_sm70_shflsync_idx_p) ;  /* 0x00001ac000007944 */ /* 0x000fea0003c00000 */
[----:B------:R-:W-:Y:S01]  /*23010*/  MOV R145, R5 ;  /* 0x0000000500917202 */ /* 0x000fe20000000f00 */
[----:B------:R-:W-:-:S05]  /*23020*/  BRA `(.L_x_1161) ;  /* 0xffff42f000007947 */ /* 0x000fca000383ffff */
.L_x_1055:
        /* <DEDUP_REMOVED lines=56> */
.L_x_1056:
[----:B------:R-:W-:Y:S02]  /*233b0*/  MOV R3, 0x2 ;  /* 0x0000000200037802 */ /* 0x000fe40000000f00 */
[----:B------:R-:W-:Y:S02]  /*233c0*/  MOV R2, 0x233e0 ;  /* 0x000233e000027802 */ /* 0x000fe40000000f00 */
[----:B------:R-:W-:Y:S05]  /*233d0*/  CALL.REL.NOINC `($__internal_14_$__cuda_sm70_shflsync_bfly_p) ;  /* 0x0000169000007944 */ /* 0x000fea0003c00000 */
[----:B------:R-:W-:Y:S01]  /*233e0*/  MOV R2, R141 ;  /* 0x0000008d00027202 */ /* 0x000fe20000000f00 */
[----:B------:R-:W-:-:S05]  /*233f0*/  BRA `(.L_x_1163) ;  /* 0xffff44c000007947 */ /* 0x000fca000383ffff */
.L_x_1057:
[----:B------:R-:W-:Y:S02]  /*23400*/  MOV R3, 0x1 ;  /* 0x0000000100037802 */ /* 0x000fe40000000f00 */
[----:B------:R-:W-:Y:S02]  /*23410*/  MOV R2, 0x23430 ;  /* 0x0002343000027802 */ /* 0x000fe40000000f00 */
[----:B------:R-:W-:Y:S05]  /*23420*/  CALL.REL.NOINC `($__internal_14_$__cuda_sm70_shflsync_bfly_p) ;  /* 0x0000164000007944 */ /* 0x000fea0003c00000 */
        /* <DEDUP_REMOVED lines=11> */
.L_x_1060:
[----:B--23--:R-:W-:Y:S01]  /*234e0*/  MOV R2, RZ ;  /* 0x000000ff00027202 */ /* 0x00cfe20000000f00 */
[----:B------:R-:W-:Y:S01]  /*234f0*/  IMAD.MOV.U32 R5, RZ, RZ, R4 ;  /* 0x000000ffff057224 */ /* 0x000fe200078e0004 */
[----:B------:R-:W-:Y:S01]  /*23500*/  MOV R3, 0x23530 ;  /* 0x0002353000037802 */ /* 0x000fe20000000f00 */
[----:B------:R-:W-:Y:S02]  /*23510*/  IMAD.MOV.U32 R216, RZ, RZ, 0x181f ;  /* 0x0000181fffd87424 */ /* 0x000fe400078e00ff */
[----:B-1--4-:R-:W-:Y:S05]  /*23520*/  CALL.REL.NOINC `($__internal_15_$__cuda_sm70_shflsync_idx_p) ;  /* 0x000015a000007944 */ /* 0x012fea0003c00000 */
[----:B------:R-:W-:-:S05]  /*23530*/  BRA `(.L_x_1165) ;  /* 0xffff5ed000007947 */ /* 0x000fca000383ffff */
.L_x_1063:
[----:B------:R-:W-:Y:S01]  /*23540*/  MOV R2, RZ ;  /* 0x000000ff00027202 */ /* 0x000fe20000000f00 */
[----:B------:R-:W-:Y:S01]  /*23550*/  IMAD.MOV.U32 R5, RZ, RZ, R4 ;  /* 0x000000ffff057224 */ /* 0x000fe200078e0004 */
[----:B------:R-:W-:Y:S01]  /*23560*/  MOV R3, 0x23590 ;  /* 0x0002359000037802 */ /* 0x000fe20000000f00 */
[----:B------:R-:W-:Y:S02]  /*23570*/  IMAD.MOV.U32 R216, RZ, RZ, 0x181f ;  /* 0x0000181fffd87424 */ /* 0x000fe400078e00ff */
[----:B------:R-:W-:Y:S05]  /*23580*/  CALL.REL.NOINC `($__internal_15_$__cuda_sm70_shflsync_idx_p) ;  /* 0x0000154000007944 */ /* 0x000fea0003c00000 */
[----:B------:R-:W-:Y:S01]  /*23590*/  MOV R145, R5 ;  /* 0x0000000500917202 */ /* 0x000fe20000000f00 */
[----:B------:R-:W-:-:S05]  /*235a0*/  BRA `(.L_x_1166) ;  /* 0xffff6b8000007947 */ /* 0x000fca000383ffff */
.L_x_1064:
[----:B------:R-:W-:Y:S01]  /*235b0*/  MOV R2, RZ ;  /* 0x000000ff00027202 */ /* 0x000fe20000000f00 */
[----:B------:R-:W-:Y:S01]  /*235c0*/  IMAD.MOV.U32 R5, RZ, RZ, R140 ;  /* 0x000000ffff057224 */ /* 0x000fe200078e008c */
[----:B------:R-:W-:Y:S01]  /*235d0*/  MOV R3, 0x23600 ;  /* 0x0002360000037802 */ /* 0x000fe20000000f00 */
[----:B------:R-:W-:Y:S02]  /*235e0*/  IMAD.MOV.U32 R216, RZ, RZ, 0x181f ;  /* 0x0000181fffd87424 */ /* 0x000fe400078e00ff */
[----:B-12---:R-:W-:Y:S05]  /*235f0*/  CALL.REL.NOINC `($__internal_15_$__cuda_sm70_shflsync_idx_p) ;  /* 0x000014d000007944 */ /* 0x006fea0003c00000 */
[----:B------:R-:W-:Y:S02]  /*23600*/  IADD3 R146, P0, R5, R141, RZ ;  /* 0x0000008d05927210 */ /* 0x000fe40007f1e0ff */
[----:B------:R-:W-:Y:S03]  /*23610*/  MOV R216, 0x181f ;  /* 0x0000181f00d87802 */ /* 0x000fe60000000f00 */
[----:B------:R-:W-:Y:S01]  /*23620*/  IMAD.X R147, R145, 0x1, R142, P0 ;  /* 0x0000000191937824 */ /* 0x000fe200000e068e */
[----:B------:R-:W-:Y:S02]  /*23630*/  IADD3 R2, P0, R5, R143, RZ ;  /* 0x0000008f05027210 */ /* 0x000fe40007f1e0ff */
[----:B------:R-:W-:Y:S02]  /*23640*/  MOV R5, R4 ;  /* 0x0000000400057202 */ /* 0x000fe40000000f00 */
[----:B------:R-:W-:Y:S01]  /*23650*/  @!PT LDS RZ, [RZ] ;  /* 0x00000000fffff984 */ /* 0x000fe20000000800 */
[----:B------:R-:W-:Y:S01]  /*23660*/  @!PT LDS RZ, [RZ] ;  /* 0x00000000fffff984 */ /* 0x000fe20000000800 */
[----:B------:R-:W-:Y:S01]  /*23670*/  @!PT LDS RZ, [RZ] ;  /* 0x00000000fffff984 */ /* 0x000fe20000000800 */
[----:B------:R1:W-:Y:S01]  /*23680*/  LDGSTS.E.BYPASS.LTC128B.128 [R210+0x8100], [R146.64], !P3 ;  /* 0x0810000092d27fae */ /* 0x0003e2000d901d48 */
[----:B------:R-:W-:Y:S05]  /*23690*/  IMAD.X R3, R145, 0x1, R144, P0 ;  /* 0x0000000191037824 */ /* 0x000fea00000e0690 */
[----:B------:R2:W-:Y:S02]  /*236a0*/  LDGSTS.E.BYPASS.LTC128B.128 [R210+0xb100], [R2.64], !P2 ;  /* 0x0b10000002d27fae */ /* 0x0005e4000d101d48 */
[----:B--2---:R-:W-:Y:S01]  /*236b0*/  MOV R3, 0x236e0 ;  /* 0x000236e000037802 */ /* 0x004fe20000000f00 */
[----:B------:R-:W-:Y:S02]  /*236c0*/  IMAD.MOV.U32 R2, RZ, RZ, 0x1 ;  /* 0x00000001ff027424 */ /* 0x000fe400078e00ff */
[----:B-1----:R-:W-:Y:S05]  /*236d0*/  CALL.REL.NOINC `($__internal_15_$__cuda_sm70_shflsync_idx_p) ;  /* 0x000013f000007944 */ /* 0x002fea0003c00000 */
[----:B------:R-:W-:Y:S01]  /*236e0*/  MOV R2, 0x1 ;  /* 0x0000000100027802 */ /* 0x000fe20000000f00 */
[----:B------:R-:W-:Y:S01]  /*236f0*/  IMAD.MOV.U32 R145, RZ, RZ, R5 ;  /* 0x000000ffff917224 */ /* 0x000fe200078e0005 */
[----:B------:R-:W-:Y:S01]  /*23700*/  MOV R216, 0x181f ;  /* 0x0000181f00d87802 */ /* 0x000fe20000000f00 */
[----:B------:R-:W-:Y:S01]  /*23710*/  IMAD.MOV.U32 R5, RZ, RZ, R140 ;  /* 0x000000ffff057224 */ /* 0x000fe200078e008c */
[----:B------:R-:W-:Y:S02]  /*23720*/  MOV R3, 0x23740 ;  /* 0x0002374000037802 */ /* 0x000fe40000000f00 */
[----:B------:R-:W-:Y:S05]  /*23730*/  CALL.REL.NOINC `($__internal_15_$__cuda_sm70_shflsync_idx_p) ;  /* 0x0000139000007944 */ /* 0x000fea0003c00000 */
        /* <DEDUP_REMOVED lines=20> */
[----:B------:R-:W-:-:S05]  /*23880*/  BRA `(.L_x_1167) ;  /* 0xffff69d000007947 */ /* 0x000fca000383ffff */
.L_x_1065:
[----:B------:R-:W-:Y:S01]  /*23890*/  MOV R2, RZ ;  /* 0x000000ff00027202 */ /* 0x000fe20000000f00 */
[----:B------:R-:W-:Y:S01]  /*238a0*/  IMAD.MOV.U32 R5, RZ, RZ, R140 ;  /* 0x000000ffff057224 */ /* 0x000fe200078e008c */
[----:B------:R-:W-:Y:S01]  /*238b0*/  MOV R3, 0x238e0 ;  /* 0x000238e000037802 */ /* 0x000fe20000000f00 */
[----:B------:R-:W-:Y:S02]  /*238c0*/  IMAD.MOV.U32 R216, RZ, RZ, 0x1c1f ;  /* 0x00001c1fffd87424 */ /* 0x000fe400078e00ff */
[----:B------:R-:W-:Y:S05]  /*238d0*/  CALL.REL.NOINC `($__internal_15_$__cuda_sm70_shflsync_idx_p) ;  /* 0x000011f000007944 */ /* 0x000fea0003c00000 */
[----:B------:R-:W-:-:S05]  /*238e0*/  BRA `(.L_x_1168) ;  /* 0xffff6b0000007947 */ /* 0x000fca000383ffff */
.L_x_1070:
[----:B------:R-:W-:Y:S01]  /*238f0*/  MOV R2, 0x1 ;  /* 0x0000000100027802 */ /* 0x000fe20000000f00 */
[----:B------:R-:W-:Y:S01]  /*23900*/  IMAD.MOV.U32 R5, RZ, RZ, R140 ;  /* 0x000000ffff057224 */ /* 0x000fe200078e008c */
[----:B------:R-:W-:Y:S01]  /*23910*/  MOV R3, 0x23940 ;  /* 0x0002394000037802 */ /* 0x000fe20000000f00 */
[----:B------:R-:W-:Y:S02]  /*23920*/  IMAD.MOV.U32 R216, RZ, RZ, 0x1c1f ;  /* 0x00001c1fffd87424 */ /* 0x000fe400078e00ff */
[----:B-1----:R-:W-:Y:S05]  /*23930*/  CALL.REL.NOINC `($__internal_15_$__cuda_sm70_shflsync_idx_p) ;  /* 0x0000119000007944 */ /* 0x002fea0003c00000 */
[----:B------:R-:W-:-:S05]  /*23940*/  BRA `(.L_x_1169) ;  /* 0xffff74f000007947 */ /* 0x000fca000383ffff */
.L_x_1075:
[----:B------:R-:W-:Y:S02]  /*23950*/  MOV R3, 0x2 ;  /* 0x0000000200037802 */ /* 0x000fe40000000f00 */
[----:B------:R-:W-:Y:S02]  /*23960*/  MOV R2, 0x23980 ;  /* 0x0002398000027802 */ /* 0x000fe40000000f00 */
[----:B-12---:R-:W-:Y:S05]  /*23970*/  CALL.REL.NOINC `($__internal_14_$__cuda_sm70_shflsync_bfly_p) ;  /* 0x000010f000007944 */ /* 0x006fea0003c00000 */
[----:B------:R-:W-:Y:S01]  /*23980*/  MOV R2, R141 ;  /* 0x0000008d00027202 */ /* 0x000fe20000000f00 */
[----:B------:R-:W-:-:S05]  /*23990*/  BRA `(.L_x_1170) ;  /* 0xffff7f4000007947 */ /* 0x000fca000383ffff */
.L_x_1076:
        /* <DEDUP_REMOVED lines=14> */
.L_x_1078:
[----:B------:R-:W-:Y:S01]  /*23a80*/  IMAD.MOV.U32 R4, RZ, RZ, R215 ;  /* 0x000000ffff047224 */ /* 0x000fe200078e00d7 */
[----:B------:R-:W-:-:S02]  /*23a90*/  MOV R3, 0x2 ;  /* 0x0000000200037802 */ /* 0x000fc40000000f00 */
[----:B------:R-:W-:Y:S02]  /*23aa0*/  MOV R2, 0x23ac0 ;  /* 0x00023ac000027802 */ /* 0x000fe40000000f00 */
[----:B------:R-:W-:Y:S05]  /*23ab0*/  CALL.REL.NOINC `($__internal_14_$__cuda_sm70_shflsync_bfly_p) ;  /* 0x00000fb000007944 */ /* 0x000fea0003c00000 */
[----:B------:R-:W-:Y:S01]  /*23ac0*/  MOV R2, R141 ;  /* 0x0000008d00027202 */ /* 0x000fe20000000f00 */
[----:B------:R-:W-:Y:S05]  /*23ad0*/  BRA `(.L_x_1172) ;  /* 0xffff979000007947 */ /* 0x000fea000383ffff */
.L_x_1079:
[----:B------:R-:W-:Y:S01]  /*23ae0*/  IMAD.MOV.U32 R4, RZ, RZ, R6 ;  /* 0x000000ffff047224 */ /* 0x000fe200078e0006 */
[----:B------:R-:W-:Y:S02]  /*23af0*/  MOV R3, 0x1 ;  /* 0x0000000100037802 */ /* 0x000fe40000000f00 */
[----:B------:R-:W-:Y:S02]  /*23b00*/  MOV R2, 0x23b20 ;  /* 0x00023b2000027802 */ /* 0x000fe40000000f00 */
[----:B-1----:R-:W-:Y:S05]  /*23b10*/  CALL.REL.NOINC `($__internal_14_$__cuda_sm70_shflsync_bfly_p) ;  /* 0x00000f5000007944 */ /* 0x002fea0003c00000 */
[----:B------:R-:W-:Y:S01]  /*23b20*/  FADD.FTZ R6, R6, R141 ;  /* 0x0000008d06067221 */ /* 0x000fe20000010000 */
[----:B------:R-:W-:Y:S02]  /*23b30*/  MOV R4, R236 ;  /* 0x000000ec00047202 */ /* 0x000fe40000000f00 */
[----:B------:R-:W-:Y:S02]  /*23b40*/  MOV R3, 0x2 ;  /* 0x0000000200037802 */ /* 0x000fe40000000f00 */
[----:B------:R-:W-:Y:S02]  /*23b50*/  MOV R2, 0x23b70 ;  /* 0x00023b7000027802 */ /* 0x000fe40000000f00 */
[----:B------:R-:W-:Y:S05]  /*23b60*/  CALL.REL.NOINC `($__internal_14_$__cuda_sm70_shflsync_bfly_p) ;  /* 0x00000f0000007944 */ /* 0x000fea0003c00000 */
[----:B------:R-:W-:Y:S01]  /*23b70*/  FADD.FTZ R4, R236, R141 ;  /* 0x0000008dec047221 */ /* 0x000fe20000010000 */
[----:B------:R-:W-:-:S02]  /*23b80*/  MOV R3, 0x1 ;  /* 0x0000000100037802 */ /* 0x000fc40000000f00 */
[----:B------:R-:W-:Y:S02]  /*23b90*/  MOV R2, 0x23bb0 ;  /* 0x00023bb000027802 */ /* 0x000fe40000000f00 */
[----:B------:R-:W-:Y:S05]  /*23ba0*/  CALL.REL.NOINC `($__internal_14_$__cuda_sm70_shflsync_bfly_p) ;  /* 0x00000ec000007944 */ /* 0x000fea0003c00000 */
[----:B------:R-:W-:Y:S01]  /*23bb0*/  MOV R2, R141 ;  /* 0x0000008d00027202 */ /* 0x000fe20000000f00 */
[----:B------:R-:W-:Y:S05]  /*23bc0*/  BRA `(.L_x_1173) ;  /* 0xffff971000007947 */ /* 0x000fea000383ffff */
.L_x_1086:
[----:B--234-:R-:W-:Y:S01]  /*23bd0*/  IMAD.MOV.U32 R5, RZ, RZ, R8 ;  /* 0x000000ffff057224 */ /* 0x01cfe200078e0008 */
[----:B------:R-:W-:Y:S01]  /*23be0*/  MOV R2, RZ ;  /* 0x000000ff00027202 */ /* 0x000fe20000000f00 */
[----:B------:R-:W-:Y:S01]  /*23bf0*/  IMAD.MOV.U32 R216, RZ, RZ, 0x181f ;  /* 0x0000181fffd87424 */ /* 0x000fe200078e00ff */
[----:B------:R-:W-:Y:S02]  /*23c00*/  MOV R3, 0x23c20 ;  /* 0x00023c2000037802 */ /* 0x000fe40000000f00 */
[----:B-1----:R-:W-:Y:S05]  /*23c10*/  CALL.REL.NOINC `($__internal_15_$__cuda_sm70_shflsync_idx_p) ;  /* 0x00000eb000007944 */ /* 0x002fea0003c00000 */
[----:B------:R-:W-:Y:S01]  /*23c20*/  MOV R14, R5 ;  /* 0x00000005000e7202 */ /* 0x000fe20000000f00 */
[----:B------:R-:W-:Y:S05]  /*23c30*/  BRA `(.L_x_1174) ;  /* 0xffffaaa000007947 */ /* 0x000fea000383ffff */
.L_x_1087:
[----:B------:R-:W-:Y:S01]  /*23c40*/  IMAD.MOV.U32 R5, RZ, RZ, R9 ;  /* 0x000000ffff057224 */ /* 0x000fe200078e0009 */
[----:B------:R-:W-:Y:S01]  /*23c50*/  MOV R2, RZ ;  /* 0x000000ff00027202 */ /* 0x000fe20000000f00 */
[----:B------:R-:W-:Y:S01]  /*23c60*/  IMAD.MOV.U32 R216, RZ, RZ, 0x181f ;  /* 0x0000181fffd87424 */ /* 0x000fe200078e00ff */
[----:B------:R-:W-:Y:S02]  /*23c70*/  MOV R3, 0x23c90 ;  /* 0x00023c9000037802 */ /* 0x000fe40000000f00 */
[----:B-123--:R-:W-:Y:S05]  /*23c80*/  CALL.REL.NOINC `($__internal_15_$__cuda_sm70_shflsync_idx_p) ;  /* 0x00000e4000007944 */ /* 0x00efea0003c00000 */
[----:B------:R-:W-:Y:S01]  /*23c90*/  MOV R2, R5 ;  /* 0x0000000500027202 */ /* 0x000fe20000000f00 */
[----:B------:R-:W-:Y:S05]  /*23ca0*/  BRA `(.L_x_1175) ;  /* 0xffffaa5000007947 */ /* 0x000fea000383ffff */
.L_x_1090:
[----:B------:R-:W-:Y:S01]  /*23cb0*/  IMAD.MOV.U32 R5, RZ, RZ, R8 ;  /* 0x000000ffff057224 */ /* 0x000fe200078e0008 */
[----:B--2---:R-:W-:Y:S01]  /*23cc0*/  MOV R2, 0x1 ;  /* 0x0000000100027802 */ /* 0x004fe20000000f00 */
[----:B------:R-:W-:Y:S01]  /*23cd0*/  IMAD.MOV.U32 R216, RZ, RZ, 0x181f ;  /* 0x0000181fffd87424 */ /* 0x000fe200078e00ff */
[----:B------:R-:W-:-:S02]  /*23ce0*/  MOV R3, 0x23d00 ;  /* 0x00023d0000037802 */ /* 0x000fc40000000f00 */
[----:B-1-34-:R-:W-:Y:S05]  /*23cf0*/  CALL.REL.NOINC `($__internal_15_$__cuda_sm70_shflsync_idx_p) ;  /* 0x00000dd000007944 */ /* 0x01afea0003c00000 */
[----:B------:R-:W-:Y:S01]  /*23d00*/  IMAD.MOV.U32 R14, RZ, RZ, R5 ;  /* 0x000000ffff0e7224 */ /* 0x000fe200078e0005 */
[----:B------:R-:W-:Y:S01]  /*23d10*/  MOV R2, 0x1 ;  /* 0x0000000100027802 */ /* 0x000fe20000000f00 */
[----:B------:R-:W-:Y:S01]  /*23d20*/  IMAD.MOV.U32 R5, RZ, RZ, R9 ;  /* 0x000000ffff057224 */ /* 0x000fe200078e0009 */
[----:B------:R-:W-:-:S02]  /*23d30*/  MOV R216, 0x181f ;  /* 0x0000181f00d87802 */ /* 0x000fc40000000f00 */
[----:B------:R-:W-:Y:S02]  /*23d40*/  MOV R3, 0x23d60 ;  /* 0x00023d6000037802 */ /* 0x000fe40000000f00 */
[----:B------:R-:W-:Y:S05]  /*23d50*/  CALL.REL.NOINC `($__internal_15_$__cuda_sm70_shflsync_idx_p) ;  /* 0x00000d7000007944 */ /* 0x000fea0003c00000 */
[----:B------:R-:W-:Y:S01]  /*23d60*/  MOV R2, R5 ;  /* 0x0000000500027202 */ /* 0x000fe20000000f00 */
[----:B------:R-:W-:Y:S05]  /*23d70*/  BRA `(.L_x_1176) ;  /* 0xffffaa7000007947 */ /* 0x000fea000383ffff */
.L_x_1093:
[----:B------:R-:W-:Y:S01]  /*23d80*/  IMAD.MOV.U32 R5, RZ, RZ, R8 ;  /* 0x000000ffff057224 */ /* 0x000fe200078e0008 */
[----:B--2---:R-:W-:Y:S01]  /*23d90*/  MOV R2, 0x2 ;  /* 0x0000000200027802 */ /* 0x004fe20000000f00 */
[----:B------:R-:W-:Y:S01]  /*23da0*/  IMAD.MOV.U32 R216, RZ, RZ, 0x181f ;  /* 0x0000181fffd87424 */ /* 0x000fe200078e00ff */
[----:B------:R-:W-:Y:S02]  /*23db0*/  MOV R3, 0x23dd0 ;  /* 0x00023dd000037802 */ /* 0x000fe40000000f00 */
[----:B-1-34-:R-:W-:Y:S05]  /*23dc0*/  CALL.REL.NOINC `($__internal_15_$__cuda_sm70_shflsync_idx_p) ;  /* 0x00000d0000007944 */ /* 0x01afea0003c00000 */
[----:B------:R-:W-:Y:S01]  /*23dd0*/  MOV R14, R5 ;  /* 0x00000005000e7202 */ /* 0x000fe20000000f00 */
[----:B------:R-:W-:Y:S05]  /*23de0*/  BRA `(.L_x_1177) ;  /* 0xffffaaf000007947 */ /* 0x000fea000383ffff */
.L_x_1094:
[----:B------:R-:W-:Y:S01]  /*23df0*/  IMAD.MOV.U32 R5, RZ, RZ, R9 ;  /* 0x000000ffff057224 */ /* 0x000fe200078e0009 */
[----:B--2---:R-:W-:Y:S01]  /*23e00*/  MOV R2, 0x2 ;  /* 0x0000000200027802 */ /* 0x004fe20000000f00 */
[----:B------:R-:W-:Y:S01]  /*23e10*/  IMAD.MOV.U32 R216, RZ, RZ, 0x181f ;  /* 0x0000181fffd87424 */ /* 0x000fe200078e00ff */
[----:B------:R-:W-:Y:S02]  /*23e20*/  MOV R3, 0x23e40 ;  /* 0x00023e4000037802 */ /* 0x000fe40000000f00 */
[----:B-1-34-:R-:W-:Y:S05]  /*23e30*/  CALL.REL.NOINC `($__internal_15_$__cuda_sm70_shflsync_idx_p) ;  /* 0x00000c9000007944 */ /* 0x01afea0003c00000 */
[----:B------:R-:W-:Y:S01]  /*23e40*/  MOV R2, R5 ;  /* 0x0000000500027202 */ /* 0x000fe20000000f00 */
[----:B------:R-:W-:Y:S05]  /*23e50*/  BRA `(.L_x_1178) ;  /* 0xffffaaa000007947 */ /* 0x000fea000383ffff */
.L_x_1097:
[----:B------:R-:W-:Y:S01]  /*23e60*/  IMAD.MOV.U32 R5, RZ, RZ, R8 ;  /* 0x000000ffff057224 */ /* 0x000fe200078e0008 */
[----:B---34-:R-:W-:Y:S01]  /*23e70*/  MOV R2, 0x3 ;  /* 0x0000000300027802 */ /* 0x018fe20000000f00 */
[----:B------:R-:W-:Y:S01]  /*23e80*/  IMAD.MOV.U32 R216, RZ, RZ, 0x181f ;  /* 0x0000181fffd87424 */ /* 0x000fe200078e00ff */
[----:B------:R-:W-:-:S02]  /*23e90*/  MOV R3, 0x23eb0 ;  /* 0x00023eb000037802 */ /* 0x000fc40000000f00 */
[----:B-12---:R-:W-:Y:S05]  /*23ea0*/  CALL.REL.NOINC `($__internal_15_$__cuda_sm70_shflsync_idx_p) ;  /* 0x00000c2000007944 */ /* 0x006fea0003c00000 */
[----:B------:R-:W-:Y:S01]  /*23eb0*/  IMAD.MOV.U32 R8, RZ, RZ, R5 ;  /* 0x000000ffff087224 */ /* 0x000fe200078e0005 */
[----:B------:R-:W-:Y:S01]  /*23ec0*/  MOV R2, 0x3 ;  /* 0x0000000300027802 */ /* 0x000fe20000000f00 */
[----:B------:R-:W-:Y:S01]  /*23ed0*/  IMAD.MOV.U32 R5, RZ, RZ, R9 ;  /* 0x000000ffff057224 */ /* 0x000fe200078e0009 */
[----:B------:R-:W-:-:S02]  /*23ee0*/  MOV R216, 0x181f ;  /* 0x0000181f00d87802 */ /* 0x000fc40000000f00 */
[----:B------:R-:W-:Y:S02]  /*23ef0*/  MOV R3, 0x23f10 ;  /* 0x00023f1000037802 */ /* 0x000fe40000000f00 */
[----:B------:R-:W-:Y:S05]  /*23f00*/  CALL.REL.NOINC `($__internal_15_$__cuda_sm70_shflsync_idx_p) ;  /* 0x00000bc000007944 */ /* 0x000fea0003c00000 */
[----:B------:R-:W-:Y:S05]  /*23f10*/  BRA `(.L_x_1179) ;  /* 0xffffaae000007947 */ /* 0x000fea000383ffff */
.L_x_1099:
[----:B------:R-:W-:Y:S01]  /*23f20*/  IMAD.MOV.U32 R5, RZ, RZ, R6 ;  /* 0x000000ffff057224 */ /* 0x000fe200078e0006 */
[----:B------:R-:W-:Y:S01]  /*23f30*/  MOV R2, RZ ;  /* 0x000000ff00027202 */ /* 0x000fe20000000f00 */
[----:B------:R-:W-:Y:S01]  /*23f40*/  IMAD.MOV.U32 R216, RZ, RZ, 0x1c1f ;  /* 0x00001c1fffd87424 */ /* 0x000fe200078e00ff */
[----:B------:R-:W-:Y:S02]  /*23f50*/  MOV R3, 0x23f70 ;  /* 0x00023f7000037802 */ /* 0x000fe40000000f00 */
[----:B------:R-:W-:Y:S05]  /*23f60*/  CALL.REL.NOINC `($__internal_15_$__cuda_sm70_shflsync_idx_p) ;  /* 0x00000b6000007944 */ /* 0x000fea0003c00000 */
[----:B------:R-:W-:Y:S01]  /*23f70*/  MOV R4, R5 ;  /* 0x0000000500047202 */ /* 0x000fe20000000f00 */
[----:B------:R-:W-:Y:S05]  /*23f80*/  BRA `(.L_x_1180) ;  /* 0xffffad6000007947 */ /* 0x000fea000383ffff */
.L_x_1100:
[----:B------:R-:W-:Y:S01]  /*23f90*/  IMAD.MOV.U32 R5, RZ, RZ, R16 ;  /* 0x000000ffff057224 */ /* 0x000fe200078e0010 */
[----:B------:R-:W-:Y:S01]  /*23fa0*/  MOV R2, RZ ;  /* 0x000000ff00027202 */ /* 0x000fe20000000f00 */
[----:B------:R-:W-:Y:S01]  /*23fb0*/  IMAD.MOV.U32 R216, RZ, RZ, 0x1c1f ;  /* 0x00001c1fffd87424 */ /* 0x000fe200078e00ff */
[----:B------:R-:W-:Y:S02]  /*23fc0*/  MOV R3, 0x23fe0 ;  /* 0x00023fe000037802 */ /* 0x000fe40000000f00 */
[----:B-12---:R-:W-:Y:S05]  /*23fd0*/  CALL.REL.NOINC `($__internal_15_$__cuda_sm70_shflsync_idx_p) ;  /* 0x00000af000007944 */ /* 0x006fea0003c00000 */
[----:B------:R-:W-:Y:S01]  /*23fe0*/  MOV R2, R5 ;  /* 0x0000000500027202 */ /* 0x000fe20000000f00 */
[----:B------:R-:W-:Y:S05]  /*23ff0*/  BRA `(.L_x_1181) ;  /* 0xffffad1000007947 */ /* 0x000fea000383ffff */
.L_x_1103:
[----:B------:R-:W-:Y:S01]  /*24000*/  IMAD.MOV.U32 R5, RZ, RZ, R6 ;  /* 0x000000ffff057224 */ /* 0x000fe200078e0006 */
[----:B----4-:R-:W-:Y:S01]  /*24010*/  MOV R2, 0x1 ;  /* 0x0000000100027802 */ /* 0x010fe20000000f00 */
[----:B------:R-:W-:Y:S01]  /*24020*/  IMAD.MOV.U32 R216, RZ, RZ, 0x1c1f ;  /* 0x00001c1fffd87424 */ /* 0x000fe200078e00ff */
[----:B------:R-:W-:-:S02]  /*24030*/  MOV R3, 0x24050 ;  /* 0x0002405000037802 */ /* 0x000fc40000000f00 */
[----:B-123--:R-:W-:Y:S05]  /*24040*/  CALL.REL.NOINC `($__internal_15_$__cuda_sm70_shflsync_idx_p) ;  /* 0x00000a8000007944 */ /* 0x00efea0003c00000 */
        /* <DEDUP_REMOVED lines=8> */
.L_x_1107:
[----:B------:R-:W-:Y:S01]  /*240d0*/  IMAD.MOV.U32 R5, RZ, RZ, R6 ;  /* 0x000000ffff057224 */ /* 0x000fe200078e0006 */
[----:B------:R-:W-:Y:S01]  /*240e0*/  MOV R2, RZ ;  /* 0x000000ff00027202 */ /* 0x000fe20000000f00 */
[----:B------:R-:W-:Y:S01]  /*240f0*/  IMAD.MOV.U32 R216, RZ, RZ, 0x181f ;  /* 0x0000181fffd87424 */ /* 0x000fe200078e00ff */
[----:B------:R-:W-:Y:S02]  /*24100*/  MOV R3, 0x24120 ;  /* 0x0002412000037802 */ /* 0x000fe40000000f00 */
[----:B------:R-:W-:Y:S05]  /*24110*/  CALL.REL.NOINC `($__internal_15_$__cuda_sm70_shflsync_idx_p) ;  /* 0x000009b000007944 */ /* 0x000fea0003c00000 */
[----:B------:R-:W-:Y:S01]  /*24120*/  MOV R14, R5 ;  /* 0x00000005000e7202 */ /* 0x000fe20000000f00 */
[----:B------:R-:W-:Y:S05]  /*24130*/  BRA `(.L_x_1183) ;  /* 0xffffc1b000007947 */ /* 0x000fea000383ffff */
.L_x_1108:
[----:B------:R-:W-:Y:S01]  /*24140*/  IMAD.MOV.U32 R5, RZ, RZ, R9 ;  /* 0x000000ffff057224 */ /* 0x000fe200078e0009 */
[----:B------:R-:W-:Y:S01]  /*24150*/  MOV R2, RZ ;  /* 0x000000ff00027202 */ /* 0x000fe20000000f00 */
[----:B------:R-:W-:Y:S01]  /*24160*/  IMAD.MOV.U32 R216, RZ, RZ, 0x181f ;  /* 0x0000181fffd87424 */ /* 0x000fe200078e00ff */
[----:B------:R-:W-:Y:S02]  /*24170*/  MOV R3, 0x24190 ;  /* 0x0002419000037802 */ /* 0x000fe40000000f00 */
[----:B-12---:R-:W-:Y:S05]  /*24180*/  CALL.REL.NOINC `($__internal_15_$__cuda_sm70_shflsync_idx_p) ;  /* 0x0000094000007944 */ /* 0x006fea0003c00000 */
[----:B------:R-:W-:Y:S01]  /*24190*/  MOV R2, R5 ;  /* 0x0000000500027202 */ /* 0x000fe20000000f00 */
[----:B------:R-:W-:Y:S05]  /*241a0*/  BRA `(.L_x_1184) ;  /* 0xffffc16000007947 */ /* 0x000fea000383ffff */
.L_x_1111:
[----:B------:R-:W-:Y:S01]  /*241b0*/  IMAD.MOV.U32 R5, RZ, RZ, R6 ;  /* 0x000000ffff057224 */ /* 0x000fe200078e0006 */
[----:B--2-4-:R-:W-:Y:S01]  /*241c0*/  MOV R2, 0x1 ;  /* 0x0000000100027802 */ /* 0x014fe20000000f00 */
[----:B------:R-:W-:Y:S01]  /*241d0*/  IMAD.MOV.U32 R216, RZ, RZ, 0x181f ;  /* 0x0000181fffd87424 */ /* 0x000fe200078e00ff */
[----:B------:R-:W-:-:S02]  /*241e0*/  MOV R3, 0x24200 ;  /* 0x0002420000037802 */ /* 0x000fc40000000f00 */
[----:B-1-3--:R-:W-:Y:S05]  /*241f0*/  CALL.REL.NOINC `($__internal_15_$__cuda_sm70_shflsync_idx_p) ;  /* 0x000008d000007944 */ /* 0x00afea0003c00000 */
        /* <DEDUP_REMOVED lines=8> */
.L_x_1114:
[----:B------:R-:W-:Y:S01]  /*24280*/  IMAD.MOV.U32 R5, RZ, RZ, R6 ;  /* 0x000000ffff057224 */ /* 0x000fe200078e0006 */
[----:B-1--4-:R-:W-:Y:S01]  /*24290*/  MOV R2, 0x2 ;  /* 0x0000000200027802 */ /* 0x012fe20000000f00 */
[----:B------:R-:W-:Y:S01]  /*242a0*/  IMAD.MOV.U32 R216, RZ, RZ, 0x181f ;  /* 0x0000181fffd87424 */ /* 0x000fe200078e00ff */
[----:B------:R-:W-:Y:S02]  /*242b0*/  MOV R3, 0x242d0 ;  /* 0x000242d000037802 */ /* 0x000fe40000000f00 */
[----:B--23--:R-:W-:Y:S05]  /*242c0*/  CALL.REL.NOINC `($__internal_15_$__cuda_sm70_shflsync_idx_p) ;  /* 0x0000080000007944 */ /* 0x00cfea0003c00000 */
[----:B------:R-:W-:Y:S01]  /*242d0*/  MOV R14, R5 ;  /* 0x00000005000e7202 */ /* 0x000fe20000000f00 */
[----:B------:R-:W-:Y:S05]  /*242e0*/  BRA `(.L_x_1186) ;  /* 0xffffc21000007947 */ /* 0x000fea000383ffff */
.L_x_1115:
[----:B------:R-:W-:Y:S01]  /*242f0*/  IMAD.MOV.U32 R5, RZ, RZ, R9 ;  /* 0x000000ffff057224 */ /* 0x000fe200078e0009 */
[----:B----4-:R-:W-:Y:S01]  /*24300*/  MOV R2, 0x2 ;  /* 0x0000000200027802 */ /* 0x010fe20000000f00 */
[----:B------:R-:W-:Y:S01]  /*24310*/  IMAD.MOV.U32 R216, RZ, RZ, 0x181f ;  /* 0x0000181fffd87424 */ /* 0x000fe200078e00ff */
[----:B------:R-:W-:Y:S02]  /*24320*/  MOV R3, 0x24340 ;  /* 0x0002434000037802 */ /* 0x000fe40000000f00 */
[----:B-123--:R-:W-:Y:S05]  /*24330*/  CALL.REL.NOINC `($__internal_15_$__cuda_sm70_shflsync_idx_p) ;  /* 0x0000079000007944 */ /* 0x00efea0003c00000 */
[----:B------:R-:W-:Y:S01]  /*24340*/  MOV R2, R5 ;  /* 0x0000000500027202 */ /* 0x000fe20000000f00 */
[----:B------:R-:W-:Y:S05]  /*24350*/  BRA `(.L_x_1187) ;  /* 0xffffc1c000007947 */ /* 0x000fea000383ffff */
.L_x_1118:
[----:B------:R-:W-:Y:S01]  /*24360*/  IMAD.MOV.U32 R5, RZ, RZ, R6 ;  /* 0x000000ffff057224 */ /* 0x000fe200078e0006 */
[----:B-1----:R-:W-:Y:S01]  /*24370*/  MOV R2, 0x3 ;  /* 0x0000000300027802 */ /* 0x002fe20000000f00 */
[----:B------:R-:W-:Y:S01]  /*24380*/  IMAD.MOV.U32 R216, RZ, RZ, 0x181f ;  /* 0x0000181fffd87424 */ /* 0x000fe200078e00ff */
[----:B------:R-:W-:-:S02]  /*24390*/  MOV R3, 0x243b0 ;  /* 0x000243b000037802 */ /* 0x000fc40000000f00 */
[----:B--234-:R-:W-:Y:S05]  /*243a0*/  CALL.REL.NOINC `($__internal_15_$__cuda_sm70_shflsync_idx_p) ;  /* 0x0000072000007944 */ /* 0x01cfea0003c00000 */
        /* <DEDUP_REMOVED lines=8> */
.L_x_1120:
[----:B------:R-:W-:Y:S01]  /*24430*/  IMAD.MOV.U32 R5, RZ, RZ, R70 ;  /* 0x000000ffff057224 */ /* 0x000fe200078e0046 */
[----:B------:R-:W-:Y:S01]  /*24440*/  MOV R2, RZ ;  /* 0x000000ff00027202 */ /* 0x000fe20000000f00 */
[----:B------:R-:W-:Y:S01]  /*24450*/  IMAD.MOV.U32 R216, RZ, RZ, 0x1f ;  /* 0x0000001fffd87424 */ /* 0x000fe200078e00ff */
[----:B------:R-:W-:Y:S02]  /*24460*/  MOV R3, 0x24480 ;  /* 0x0002448000037802 */ /* 0x000fe40000000f00 */
[----:B------:R-:W-:Y:S05]  /*24470*/  CALL.REL.NOINC `($__internal_15_$__cuda_sm70_shflsync_idx_p) ;  /* 0x0000065000007944 */ /* 0x000fea0003c00000 */
[----:B------:R-:W-:Y:S01]  /*24480*/  MOV R10, R5 ;  /* 0x00000005000a7202 */ /* 0x000fe20000000f00 */
[----:B------:R-:W-:Y:S05]  /*24490*/  BRA `(.L_x_1189) ;  /* 0xffffc33000007947 */ /* 0x000fea000383ffff */
.L_x_1121:
[----:B------:R-:W-:Y:S01]  /*244a0*/  IMAD.MOV.U32 R5, RZ, RZ, R70 ;  /* 0x000000ffff057224 */ /* 0x000fe200078e0046 */
[----:B------:R-:W-:Y:S01]  /*244b0*/  MOV R2, 0x1 ;  /* 0x0000000100027802 */ /* 0x000fe20000000f00 */
[----:B------:R-:W-:Y:S01]  /*244c0*/  IMAD.MOV.U32 R216, RZ, RZ, 0x1f ;  /* 0x0000001fffd87424 */ /* 0x000fe200078e00ff */
[----:B------:R-:W-:Y:S02]  /*244d0*/  MOV R3, 0x244f0 ;  /* 0x000244f000037802 */ /* 0x000fe40000000f00 */
[----:B-12---:R-:W-:Y:S05]  /*244e0*/  CALL.REL.NOINC `($__internal_15_$__cuda_sm70_shflsync_idx_p) ;  /* 0x000005e000007944 */ /* 0x006fea0003c00000 */
[----:B------:R-:W-:Y:S01]  /*244f0*/  MOV R9, R5 ;  /* 0x0000000500097202 */ /* 0x000fe20000000f00 */
[----:B------:R-:W-:Y:S05]  /*24500*/  BRA `(.L_x_1190) ;  /* 0xffffc2e000007947 */ /* 0x000fea000383ffff */
.L_x_1122:
[----:B------:R-:W-:Y:S02]  /*24510*/  MOV R3, 0x1 ;  /* 0x0000000100037802 */ /* 0x000fe40000000f00 */
[----:B------:R-:W-:-:S02]  /*24520*/  MOV R4, 0x24540 ;  /* 0x0002454000047802 */ /* 0x000fc40000000f00 */
[----:B-1234-:R-:W-:Y:S05]  /*24530*/  CALL.REL.NOINC `($__internal_16_$__cuda_sm70_shflsync_up_p) ;  /* 0x000005f000007944 */ /* 0x01efea0003c00000 */
[----:B------:R-:W-:Y:S05]  /*24540*/  BRA `(.L_x_1191) ;  /* 0xffffc3d000007947 */ /* 0x000fea000383ffff */
.L_x_1123:
[----:B------:R-:W-:Y:S02]  /*24550*/  MOV R3, 0x2 ;  /* 0x0000000200037802 */ /* 0x000fe40000000f00 */
[----:B------:R-:W-:-:S02]  /*24560*/  MOV R4, 0x24580 ;  /* 0x0002458000047802 */ /* 0x000fc40000000f00 */
[----:B--2-4-:R-:W-:Y:S05]  /*24570*/  CALL.REL.NOINC `($__internal_16_$__cuda_sm70_shflsync_up_p) ;  /* 0x000005b000007944 */ /* 0x014fea0003c00000 */
[----:B------:R-:W-:Y:S02]  /*24580*/  SEL R3, R3, RZ, P1 ;  /* 0x000000ff03037207 */ /* 0x000fe40000800000 */
[----:B------:R-:W-:-:S03]  /*24590*/  MOV R4, 0x245d0 ;  /* 0x000245d000047802 */ /* 0x000fc60000000f00 */
[----:B------:R-:W-:Y:S02]  /*245a0*/  IMAD.IADD R2, R2, 0x1, R3 ;  /* 0x0000000102027824 */ /* 0x000fe400078e0203 */
[----:B------:R-:W-:Y:S02]  /*245b0*/  IMAD.MOV.U32 R3, RZ, RZ, 0x4 ;  /* 0x00000004ff037424 */ /* 0x000fe400078e00ff */
[----:B------:R-:W-:Y:S05]  /*245c0*/  CALL.REL.NOINC `($__internal_16_$__cuda_sm70_shflsync_up_p) ;  /* 0x0000056000007944 */ /* 0x000fea0003c00000 */
        /* <DEDUP_REMOVED lines=12> */
[----:B------:R-:W-:Y:S01]  /*24690*/  IMAD.IADD R4, R3, 0x1, R2 ;  /* 0x0000000103047824 */ /* 0x000fe200078e0202 */
[----:B------:R-:W-:Y:S01]  /*246a0*/  MOV R3, 0x246e0 ;  /* 0x000246e000037802 */ /* 0x000fe20000000f00 */
[----:B------:R-:W-:Y:S02]  /*246b0*/  IMAD.MOV.U32 R2, RZ, RZ, 0x1f ;  /* 0x0000001fff027424 */ /* 0x000fe400078e00ff */
[----:B------:R-:W-:Y:S02]  /*246c0*/  IMAD.MOV.U32 R5, RZ, RZ, R4 ;  /* 0x000000ffff057224 */ /* 0x000fe400078e0004 */
[----:B------:R-:W-:Y:S05]  /*246d0*/  CALL.REL.NOINC `($__internal_15_$__cuda_sm70_shflsync_idx_p) ;  /* 0x000003f000007944 */ /* 0x000fea0003c00000 */
[----:B------:R-:W-:Y:S01]  /*246e0*/  MOV R2, R5 ;  /* 0x0000000500027202 */ /* 0x000fe20000000f00 */
[----:B------:R-:W-:Y:S05]  /*246f0*/  BRA `(.L_x_1192) ;  /* 0xffffc32000007947 */ /* 0x000fea000383ffff */
.L_x_1127:
[----:B------:R-:W-:Y:S02]  /*24700*/  MOV R3, 0x1 ;  /* 0x0000000100037802 */ /* 0x000fe40000000f00 */
[----:B------:R-:W-:Y:S02]  /*24710*/  MOV R4, 0x24730 ;  /* 0x0002473000047802 */ /* 0x000fe40000000f00 */
[----:B------:R-:W-:Y:S05]  /*24720*/  CALL.REL.NOINC `($__internal_16_$__cuda_sm70_shflsync_up_p) ;  /* 0x0000040000007944 */ /* 0x000fea0003c00000 */
[----:B------:R-:W-:Y:S05]  /*24730*/  BRA `(.L_x_1193) ;  /* 0xffffc45000007947 */ /* 0x000fea000383ffff */
.L_x_1128:
[----:B------:R-:W-:Y:S02]  /*24740*/  MOV R3, 0x2 ;  /* 0x0000000200037802 */ /* 0x000fe40000000f00 */
[----:B------:R-:W-:Y:S02]  /*24750*/  MOV R4, 0x24770 ;  /* 0x0002477000047802 */ /* 0x000fe40000000f00 */
        /* <DEDUP_REMOVED lines=25> */
.L_x_1130:
[----:B------:R-:W-:Y:S02]  /*248f0*/  SEL R2, RZ, 0x1, P0 ;  /* 0x00000001ff027807 */ /* 0x000fe40000000000 */
[----:B------:R-:W-:Y:S02]  /*24900*/  MOV R3, 0x24920 ;  /* 0x0002492000037802 */ /* 0x000fe40000000f00 */
[----:B-1----:R-:W-:Y:S05]  /*24910*/  CALL.REL.NOINC `($__internal_17_$__cuda_sm70_votesync_ballot) ;  /* 0x0000027000007944 */ /* 0x002fea0003c00000 */
[----:B------:R-:W-:Y:S05]  /*24920*/  BRA `(.L_x_1195) ;  /* 0xffffc3f000007947 */ /* 0x000fea000383ffff */
.L_x_1131:
[----:B------:R-:W-:Y:S01]  /*24930*/  IMAD.MOV.U32 R5, RZ, RZ, R6 ;  /* 0x000000ffff057224 */ /* 0x000fe200078e0006 */
[----:B--2---:R-:W-:Y:S01]  /*24940*/  MOV R2, R9 ;  /* 0x0000000900027202 */ /* 0x004fe20000000f00 */
[----:B------:R-:W-:Y:S01]  /*24950*/  IMAD.MOV.U32 R216, RZ, RZ, 0x1f ;  /* 0x0000001fffd87424 */ /* 0x000fe200078e00ff */
[----:B------:R-:W-:-:S02]  /*24960*/  MOV R3, 0x24980 ;  /* 0x0002498000037802 */ /* 0x000fc40000000f00 */
[----:B-1----:R-:W-:Y:S05]  /*24970*/  CALL.REL.NOINC `($__internal_15_$__cuda_sm70_shflsync_idx_p) ;  /* 0x0000015000007944 */ /* 0x002fea0003c00000 */
[----:B------:R-:W-:Y:S01]  /*24980*/  IMAD.MOV.U32 R11, RZ, RZ, R5 ;  /* 0x000000ffff0b7224 */ /* 0x000fe200078e0005 */
[----:B------:R-:W-:Y:S01]  /*24990*/  MOV R2, R9 ;  /* 0x0000000900027202 */ /* 0x000fe20000000f00 */
[----:B------:R-:W-:Y:S01]  /*249a0*/  IMAD.MOV.U32 R5, RZ, RZ, R8 ;  /* 0x000000ffff057224 */ /* 0x000fe200078e0008 */
[----:B------:R-:W-:-:S02]  /*249b0*/  MOV R216, 0x1f ;  /* 0x0000001f00d87802 */ /* 0x000fc40000000f00 */
[----:B------:R-:W-:Y:S02]  /*249c0*/  MOV R3, 0x249e0 ;  /* 0x000249e000037802 */ /* 0x000fe40000000f00 */
[----:B------:R-:W-:Y:S05]  /*249d0*/  CALL.REL.NOINC `($__internal_15_$__cuda_sm70_shflsync_idx_p) ;  /* 0x000000f000007944 */ /* 0x000fea0003c00000 */
[----:B------:R-:W-:Y:S01]  /*249e0*/  MOV R6, R5 ;  /* 0x0000000500067202 */ /* 0x000fe20000000f00 */
[----:B------:R-:W-:Y:S05]  /*249f0*/  BRA `(.L_x_1196) ;  /* 0xffffc39000007947 */ /* 0x000fea000383ffff */
.L_x_1134:
[----:B------:R-:W-:Y:S01]  /*24a00*/  IMAD.MOV.U32 R5, RZ, RZ, R4 ;  /* 0x000000ffff057224 */ /* 0x000fe200078e0004 */
[----:B--2---:R-:W-:Y:S01]  /*24a10*/  MOV R2, R9 ;  /* 0x0000000900027202 */ /* 0x004fe20000000f00 */
[----:B------:R-:W-:Y:S01]  /*24a20*/  IMAD.MOV.U32 R216, RZ, RZ, 0x1f ;  /* 0x0000001fffd87424 */ /* 0x000fe200078e00ff */
[----:B------:R-:W-:Y:S02]  /*24a30*/  MOV R3, 0x24a50 ;  /* 0x00024a5000037802 */ /* 0x000fe40000000f00 */
[----:B-1--4-:R-:W-:Y:S05]  /*24a40*/  CALL.REL.NOINC `($__internal_15_$__cuda_sm70_shflsync_idx_p) ;  /* 0x0000008000007944 */ /* 0x012fea0003c00000 */
[----:B------:R-:W-:Y:S01]  /*24a50*/  MOV R16, R5 ;  /* 0x0000000500107202 */ /* 0x000fe20000000f00 */
[----:B------:R-:W-:Y:S05]  /*24a60*/  BRA `(.L_x_1133) ;  /* 0xffffc38000007947 */ /* 0x000fea000383ffff */
        .weak           $__internal_14_$__cuda_sm70_shflsync_bfly_p
        .type           $__internal_14_$__cuda_sm70_shflsync_bfly_p,@function
        .size           $__internal_14_$__cuda_sm70_shflsync_bfly_p,($__internal_15_$__cuda_sm70_shflsync_idx_p - $__internal_14_$__cuda_sm70_shflsync_bfly_p)
$__internal_14_$__cuda_sm70_shflsync_bfly_p:
[----:B------:R-:W-:Y:S02]  /*24a70*/  MOV R141, 0x1f ;  /* 0x0000001f008d7802 */ /* 0x000fe40000000f00 */
[----:B------:R-:W-:-:S04]  /*24a80*/  MOV R142, 0xffffffff ;  /* 0xffffffff008e7802 */ /* 0x000fc80000000f00 */
[----:B------:R-:W-:Y:S04]  /*24a90*/  WARPSYNC R142 ;  /* 0x0000008e00007348 */ /* 0x000fe80003800000 */
[----:B------:R1:W2:Y:S02]  /*24aa0*/  SHFL.BFLY PT, R141, R4, R3, R141 ;  /* 0x0c000003048d7389 */ /* 0x0002a400000e008d */
[----:B-1----:R-:W-:-:S04]  /*24ab0*/  MOV R3, 0x0 ;  /* 0x0000000000037802 */ /* 0x002fc80000000f00 */
[----:B--2---:R-:W-:Y:S05]  /*24ac0*/  RET.REL.NODEC R2 `(_ZN7cutlass13device_kernelIN5flash19enable_sm80_to_sm89INS1_16FlashAttnFwdSm80INS1_25CollectiveMainloopFwdSm80ILi8ELi1ELb1EN4cute5tupleIJNS5_1CILi128EEENS7_ILi96EEES8_EEELi128ENS_10bfloat16_tEfNS_4arch4Sm80ELb0ELb1ELb0ELb1ELb1ELb1ELb1ELb1EEENS1_21CollectiveEpilogueFwdINS6_IJS8_S8_S9_EEENS6_IJNS7_ILi1EEESH_SH_EEESB_SD_Li256ELb1ELb1ELb1ELb0EEENS1_36VarlenDynamicPersistentTileSchedulerILi128ELi96ELi256ELi256ELb1ELb1ELb0ELb1ELb0ELb1EEEEEEEEEvNT_6ParamsE) ;  /* 0xfffdb53002007950 */ /* 0x004fea0003c3ffff */
        .weak           $__internal_15_$__cuda_sm70_shflsync_idx_p
        .type           $__internal_15_$__cuda_sm70_shflsync_idx_p,@function
        .size           $__internal_15_$__cuda_sm70_shflsync_idx_p,($__internal_16_$__cuda_sm70_shflsync_up_p - $__internal_15_$__cuda_sm70_shflsync_idx_p)
$__internal_15_$__cuda_sm70_shflsync_idx_p:
[----:B------:R-:W-:-:S04]  /*24ad0*/  MOV R217, 0xffffffff ;  /* 0xffffffff00d97802 */ /* 0x000fc80000000f00 */
[----:B------:R-:W-:Y:S04]  /*24ae0*/  WARPSYNC R217 ;  /* 0x000000d900007348 */ /* 0x000fe80003800000 */
[----:B------:R1:W2:Y:S02]  /*24af0*/  SHFL.IDX PT, R5, R5, R2, R216 ;  /* 0x0000000205057389 */ /* 0x0002a400000e00d8 */
[----:B-1----:R-:W-:Y:S02]  /*24b00*/  MOV R2, R3 ;  /* 0x0000000300027202 */ /* 0x002fe40000000f00 */
[----:B------:R-:W-:-:S04]  /*24b10*/  MOV R3, 0x0 ;  /* 0x0000000000037802 */ /* 0x000fc80000000f00 */
[----:B--2---:R-:W-:Y:S05]  /*24b20*/  RET.REL.NODEC R2 `(_ZN7cutlass13device_kernelIN5flash19enable_sm80_to_sm89INS1_16FlashAttnFwdSm80INS1_25CollectiveMainloopFwdSm80ILi8ELi1ELb1EN4cute5tupleIJNS5_1CILi128EEENS7_ILi96EEES8_EEELi128ENS_10bfloat16_tEfNS_4arch4Sm80ELb0ELb1ELb0ELb1ELb1ELb1ELb1ELb1EEENS1_21CollectiveEpilogueFwdINS6_IJS8_S8_S9_EEENS6_IJNS7_ILi1EEESH_SH_EEESB_SD_Li256ELb1ELb1ELb1ELb0EEENS1_36VarlenDynamicPersistentTileSchedulerILi128ELi96ELi256ELi256ELb1ELb1ELb0ELb1ELb0ELb1EEEEEEEEEvNT_6ParamsE) ;  /* 0xfffdb4d002007950 */ /* 0x004fea0003c3ffff */
        .weak           $__internal_16_$__cuda_sm70_shflsync_up_p
        .type           $__internal_16_$__cuda_sm70_shflsync_up_p,@function
        .size           $__internal_16_$__cuda_sm70_shflsync_up_p,($__internal_17_$__cuda_sm70_votesync_ballot - $__internal_16_$__cuda_sm70_shflsync_up_p)
$__internal_16_$__cuda_sm70_shflsync_up_p:
[----:B------:R-:W-:Y:S02]  /*24b30*/  MOV R11, 0xffffffff ;  /* 0xffffffff000b7802 */ /* 0x000fe40000000f00 */
[----:B------:R-:W-:Y:S02]  /*24b40*/  MOV R5, RZ ;  /* 0x000000ff00057202 */ /* 0x000fe40000000f00 */
[----:B------:R-:W-:Y:S04]  /*24b50*/  WARPSYNC R11 ;  /* 0x0000000b00007348 */ /* 0x000fe80003800000 */
[----:B------:R1:W2:Y:S02]  /*24b60*/  SHFL.UP PT, R3, R2, R3, R5 ;  /* 0x0400000302037389 */ /* 0x0002a400000e0005 */
[----:B-1----:R-:W-:-:S04]  /*24b70*/  MOV R5, 0x0 ;  /* 0x0000000000057802 */ /* 0x002fc80000000f00 */
[----:B--2---:R-:W-:Y:S05]  /*24b80*/  RET.REL.NODEC R4 `(_ZN7cutlass13device_kernelIN5flash19enable_sm80_to_sm89INS1_16FlashAttnFwdSm80INS1_25CollectiveMainloopFwdSm80ILi8ELi1ELb1EN4cute5tupleIJNS5_1CILi128EEENS7_ILi96EEES8_EEELi128ENS_10bfloat16_tEfNS_4arch4Sm80ELb0ELb1ELb0ELb1ELb1ELb1ELb1ELb1EEENS1_21CollectiveEpilogueFwdINS6_IJS8_S8_S9_EEENS6_IJNS7_ILi1EEESH_SH_EEESB_SD_Li256ELb1ELb1ELb1ELb0EEENS1_36VarlenDynamicPersistentTileSchedulerILi128ELi96ELi256ELi256ELb1ELb1ELb0ELb1ELb0ELb1EEEEEEEEEvNT_6ParamsE) ;  /* 0xfffdb47004007950 */ /* 0x004fea0003c3ffff */
        .weak           $__internal_17_$__cuda_sm70_votesync_ballot
        .type           $__internal_17_$__cuda_sm70_votesync_ballot,@function
        .size           $__internal_17_$__cuda_sm70_votesync_ballot,(.L_x_1806 - $__internal_17_$__cuda_sm70_votesync_ballot)
$__internal_17_$__cuda_sm70_votesync_ballot:
[----:B------:R-:W-:Y:S01]  /*24b90*/  ISETP.NE.U32.AND P0, PT, R2, 0x1, PT ;  /* 0x000000010200780c */ /* 0x000fe20003f05070 */
[----:B------:R-:W-:-:S04]  /*24ba0*/  IMAD.MOV.U32 R5, RZ, RZ, -0x1 ;  /* 0xffffffffff057424 */ /* 0x000fc800078e00ff */
[----:B------:R-:W-:Y:S08]  /*24bb0*/  WARPSYNC R5 ;  /* 0x0000000500007348 */ /* 0x000ff00003800000 */
[----:B------:R-:W-:-:S04]  /*24bc0*/  VOTE.ANY R2, PT, !P0 ;  /* 0x0000000000027806 */ /* 0x000fc800040e0100 */
[----:B------:R-:W-:Y:S01]  /*24bd0*/  LOP3.LUT R15, R2, R5, RZ, 0xc0, !PT ;  /* 0x00000005020f7212 */ /* 0x000fe200078ec0ff */
[----:B------:R-:W-:Y:S02]  /*24be0*/  IMAD.MOV.U32 R2, RZ, RZ, R3 ;  /* 0x000000ffff027224 */ /* 0x000fe400078e0003 */
[----:B------:R-:W-:-:S04]  /*24bf0*/  IMAD.MOV.U32 R3, RZ, RZ, 0x0 ;  /* 0x00000000ff037424 */ /* 0x000fc800078e00ff */
[----:B------:R-:W-:Y:S05]  /*24c00*/  RET.REL.NODEC R2 `(_ZN7cutlass13device_kernelIN5flash19enable_sm80_to_sm89INS1_16FlashAttnFwdSm80INS1_25CollectiveMainloopFwdSm80ILi8ELi1ELb1EN4cute5tupleIJNS5_1CILi128EEENS7_ILi96EEES8_EEELi128ENS_10bfloat16_tEfNS_4arch4Sm80ELb0ELb1ELb0ELb1ELb1ELb1ELb1ELb1EEENS1_21CollectiveEpilogueFwdINS6_IJS8_S8_S9_EEENS6_IJNS7_ILi1EEESH_SH_EEESB_SD_Li256ELb1ELb1ELb1ELb0EEENS1_36VarlenDynamicPersistentTileSchedulerILi128ELi96ELi256ELi256ELb1ELb1ELb0ELb1ELb0ELb1EEEEEEEEEvNT_6ParamsE) ;  /* 0xfffdb3f002007950 */ /* 0x000fea0003c3ffff */
.L_x_1197:
        /* <DEDUP_REMOVED lines=15> */
.L_x_1806:


//--------------------- .text._ZN7cutlass13device_kernelIN5flash19enable_sm80_to_sm89INS1_16FlashAttnFwdSm80INS1_25CollectiveMainloopFwdSm80ILi4ELi1ELb0EN4cute5tupleIJNS5_1CILi128EEENS7_ILi64EEES8_EEELi128ENS_10bfloat16_tEfNS_4arch4Sm80ELb1ELb0ELb0ELb0ELb1ELb0ELb1ELb1EEENS1_21CollectiveEpilogueFwdINS6_IJS8_S8_S9_EEENS6_IJNS7_ILi1EEESH_SH_EEESB_SD_Li128ELb0ELb1ELb1ELb0EEENS1_30DynamicPersistentTileSchedulerILi128ELi128ELb1ELb1ELb0EEEEEEEEEvNT_6ParamsE --------------------------
	.section	.text._ZN7cutlass13device_kernelIN5flash19enable_sm80_to_sm89INS1_16FlashAttnFwdSm80INS1_25CollectiveMainloopFwdSm80ILi4ELi1ELb0EN4cute5tupleIJNS5_1CILi128EEENS7_ILi64EEES8_EEELi128ENS_10bfloat16_tEfNS_4arch4Sm80ELb1ELb0ELb0ELb0ELb1ELb0ELb1ELb1EEENS1_21CollectiveEpilogueFwdINS6_IJS8_S8_S9_EEENS6_IJNS7_ILi1EEESH_SH_EEESB_SD_Li128ELb0ELb1ELb1ELb0EEENS1_30DynamicPersistentTileSchedulerILi128ELi128ELb1ELb1ELb0EEEEEEEEEvNT_6ParamsE,"ax",@progbits
	.sectioninfo	@"SHI_REGISTERS=255"
	.align	128
.text._ZN7cutlass13device_kernelIN5flash19enable_sm80_to_sm89INS1_16FlashAttnFwdSm80INS1_25CollectiveMainloopFwdSm80ILi4ELi1ELb0EN4cute5tupleIJNS5_1CILi128EEENS7_ILi64EEES8_EEELi128ENS_10bfloat16_tEfNS_4arch4Sm80ELb1ELb0ELb0ELb0ELb1ELb0ELb1ELb1EEENS1_21CollectiveEpilogueFwdINS6_IJS8_S8_S9_EEENS6_IJNS7_ILi1EEESH_SH_EEESB_SD_Li128ELb0ELb1ELb1ELb0EEENS1_30DynamicPersistentTileSchedulerILi128ELi128ELb1ELb1ELb0EEEEEEEEEvNT_6ParamsE:
        .type           _ZN7cutlass13device_kernelIN5flash19enable_sm80_to_sm89INS1_16FlashAttnFwdSm80INS1_25CollectiveMainloopFwdSm80ILi4ELi1ELb0EN4cute5tupleIJNS5_1CILi128EEENS7_ILi64EEES8_EEELi128ENS_10bfloat16_tEfNS_4arch4Sm80ELb1ELb0ELb0ELb0ELb1ELb0ELb1ELb1EEENS1_21CollectiveEpilogueFwdINS6_IJS8_S8_S9_EEENS6_IJNS7_ILi1EEESH_SH_EEESB_SD_Li128ELb0ELb1ELb1ELb0EEENS1_30DynamicPersistentTileSchedulerILi128ELi128ELb1ELb1ELb0EEEEEEEEEvNT_6ParamsE,@function
        .size           _ZN7cutlass13device_kernelIN5flash19enable_sm80_to_sm89INS1_16FlashAttnFwdSm80INS1_25CollectiveMainloopFwdSm80ILi4ELi1ELb0EN4cute5tupleIJNS5_1CILi128EEENS7_ILi64EEES8_EEELi128ENS_10bfloat16_tEfNS_4arch4Sm80ELb1ELb0ELb0ELb0ELb1ELb0ELb1ELb1EEENS1_21CollectiveEpilogueFwdINS6_IJS8_S8_S9_EEENS6_IJNS7_ILi1EEESH_SH_EEESB_SD_Li128ELb0ELb1ELb1ELb0EEENS1_30DynamicPersistentTileSchedulerILi128ELi128ELb1ELb1ELb0EEEEEEEEEvNT_6ParamsE,(.L_x_1811 - _ZN7cutlass13device_kernelIN5flash19enable_sm80_to_sm89INS1_16FlashAttnFwdSm80INS1_25CollectiveMainloopFwdSm80ILi4ELi1ELb0EN4cute5tupleIJNS5_1CILi128EEENS7_ILi64EEES8_EEELi128ENS_10bfloat16_tEfNS_4arch4Sm80ELb1ELb0ELb0ELb0ELb1ELb0ELb1ELb1EEENS1_21CollectiveEpilogueFwdINS6_IJS8_S8_S9_EEENS6_IJNS7_ILi1EEESH_SH_EEESB_SD_Li128ELb0ELb1ELb1ELb0EEENS1_30DynamicPersistentTileSchedulerILi128ELi128ELb1ELb1ELb0EEEEEEEEEvNT_6ParamsE)
        .other          _ZN7cutlass13device_kernelIN5flash19enable_sm80_to_sm89INS1_16FlashAttnFwdSm80INS1_25CollectiveMainloopFwdSm80ILi4ELi1ELb0EN4cute5tupleIJNS5_1CILi128EEENS7_ILi64EEES8_EEELi128ENS_10bfloat16_tEfNS_4arch4Sm80ELb1ELb0ELb0ELb0ELb1ELb0ELb1ELb1EEENS1_21CollectiveEpilogueFwdINS6_IJS8_S8_S9_EEENS6_IJNS7_ILi1EEESH_SH_EEESB_SD_Li128ELb0ELb1ELb1ELb0EEENS1_30DynamicPersistentTileSchedulerILi128ELi128ELb1ELb1ELb0EEEEEEEEEvNT_6ParamsE,@"STO_CUDA_ENTRY STV_DEFAULT"
_ZN7cutlass13device_kernelIN5flash19enable_sm80_to_sm89INS1_16FlashAttnFwdSm80INS1_25CollectiveMainloopFwdSm80ILi4ELi1ELb0EN4cute5tupleIJNS5_1CILi128EEENS7_ILi64EEES8_EEELi128ENS_10bfloat16_tEfNS_4arch4Sm80ELb1ELb0ELb0ELb0ELb1ELb0ELb1ELb1EEENS1_21CollectiveEpilogueFwdINS6_IJS8_S8_S9_EEENS6_IJNS7_ILi1EEESH_SH_EEESB_SD_Li128ELb0ELb1ELb1ELb0EEENS1_30DynamicPersistentTileSchedulerILi128ELi128ELb1ELb1ELb0EEEEEEEEEvNT_6ParamsE:
[----:B------:R-:W-:-:S03]  /*0000*/  MOV R1, c[0x0][0x28] ;  /* 0x00000a0000017a02 */ /* 0x000fc60000000f00 */
[----:B------:R-:W1:Y:S01]  /*0010*/  S2R R19, SR_TID.X ;  /* 0x0000000000137919 */ /* 0x000e620000002100 */
[----:B------:R-:W-:-:S03]  /*0020*/  IADD3 R1, R1, -0x110, RZ ;  /* 0xfffffef001017810 */ /* 0x000fc60007ffe0ff */
[----:B------:R-:W2:Y:S01]  /*0030*/  S2R R15, SR_CTAID.X ;  /* 0x00000000000f7919 */ /* 0x000ea20000002500 */
[----:B-1----:R-:W-:-:S05]  /*0040*/  SHF.R.U32.HI R0, RZ, 0x5, R19 ;  /* 0x00000005ff007819 */ /* 0x002fca0000011613 */
[----:B------:R-:W1:Y:S04]  /*0050*/  SHFL.IDX PT, R2, R0, RZ, 0x1f ;  /* 0x00001fff00027589 */ /* 0x000e6800000e0000 */
[----:B------:R-:W3:Y:S01]  /*0060*/  SHFL.IDX PT, R0, R0, RZ, 0x1f ;  /* 0x00001fff00007589 */ /* 0x000ee200000e0000 */
[----:B-1----:R-:W-:Y:S01]  /*0070*/  ISETP.GE.AND P0, PT, R2, 0x1, PT ;  /* 0x000000010200780c */ /* 0x002fe20003f06270 */
[----:B---3--:R1:W3:-:S12]  /*0080*/  R2UR UR6, R0 ;  /* 0x00000000000673c2 */ /* 0x0082d800000e0000 */
[----:B------:R-:W-:Y:S06]  /*0090*/  @P0 BAR.ARV 0x4, 0x80 ;  /* 0x0102000000000b1d */ /* 0x000fec0000002000 */
[----:B--2---:R-:W-:-:S13]  /*00a0*/  ISETP.GE.AND P0, PT, R15, c[0x0][0x538], PT ;  /* 0x00014e000f007a0c */ /* 0x004fda0003f06270 */
[----:B------:R-:W-:Y:S05]  /*00b0*/  @P0 EXIT ;  /* 0x000000000000094d */ /* 0x000fea0003800000 */
[----:B-1-3--:R-:W-:Y:S01]  /*00c0*/  SHF.R.S32.HI R14, RZ, 0x1f, R19 ;  /* 0x0000001fff0e7819 */ /* 0x00afe20000011413 */
[----:B------:R-:W-:Y:S01]  /*00d0*/  IMAD.MOV.U32 R237, RZ, RZ, 0x40 ;  /* 0x00000040ffed7424 */ /* 0x000fe200078e00ff */
[----:B------:R-:W-:Y:S02]  /*00e0*/  ULDC.64 UR8, c[0x0][0x118] ;  /* 0x0000460000087ab9 */ /* 0x000fe40000000a00 */
[CC--:B------:R-:W-:Y:S02]  /*00f0*/  LEA.HI R12, R14.reuse, R19.reuse, RZ, 0x3 ;  /* 0x000000130e0c7211 */ /* 0x0c0fe400078f18ff */
[CC--:B------:R-:W-:Y:S02]  /*0100*/  LEA.HI R0, R14.reuse, R19.reuse, RZ, 0x2 ;  /* 0x000000130e007211 */ /* 0x0c0fe400078f10ff */
[----:B------:R-:W-:Y:S02]  /*0110*/  LEA.HI R4, R14, R19, RZ, 0x4 ;  /* 0x000000130e047211 */ /* 0x000fe400078f20ff */
[----:B------:R-:W-:-:S02]  /*0120*/  SHF.R.S32.HI R3, RZ, 0x3, R12 ;  /* 0x00000003ff037819 */ /* 0x000fc4000001140c */
[----:B------:R-:W-:Y:S02]  /*0130*/  LOP3.LUT R6, R12, 0xfffffff8, RZ, 0xc0, !PT ;  /* 0xfffffff80c067812 */ /* 0x000fe400078ec0ff */
[----:B------:R-:W-:Y:S01]  /*0140*/  LOP3.LUT R2, R0, 0xfffffffc, RZ, 0xc0, !PT ;  /* 0xfffffffc00027812 */ /* 0x000fe200078ec0ff */
[----:B------:R-:W-:Y:S01]  /*0150*/  IMAD.SHL.U32 R3, R3, 0x40, RZ ;  /* 0x0000004003037824 */ /* 0x000fe200078e00ff */
[C---:B------:R-:W-:Y:S01]  /*0160*/  LOP3.LUT R0, R4.reuse, 0xfffffff0, RZ, 0xc0, !PT ;  /* 0xfffffff004007812 */ /* 0x040fe200078ec0ff */
[C---:B------:R-:W-:Y:S01]  /*0170*/  IMAD.IADD R9, R19.reuse, 0x1, -R6 ;  /* 0x0000000113097824 */ /* 0x040fe200078e0a06 */
[----:B------:R-:W-:Y:S01]  /*0180*/  SHF.R.S32.HI R5, RZ, 0x4, R4 ;  /* 0x00000004ff057819 */ /* 0x000fe20000011404 */
[----:B------:R-:W-:Y:S01]  /*0190*/  IMAD.IADD R2, R19, 0x1, -R2 ;  /* 0x0000000113027824 */ /* 0x000fe200078e0a02 */
[----:B------:R-:W-:Y:S01]  /*01a0*/  LOP3.LUT R3, R3, 0x1c0, RZ, 0xc0, !PT ;  /* 0x000001c003037812 */ /* 0x000fe200078ec0ff */
[----:B------:R-:W-:Y:S01]  /*01b0*/  IMAD.IADD R0, R19, 0x1, -R0 ;  /* 0x0000000113007824 */ /* 0x000fe200078e0a00 */
[----:B------:R-:W-:Y:S01]  /*01c0*/  LEA.HI R4, R4, R5, RZ, 0x1 ;  /* 0x0000000504047211 */ /* 0x000fe200078f08ff */
[----:B------:R-:W-:Y:S01]  /*01d0*/  IMAD.SHL.U32 R18, R9, 0x8, RZ ;  /* 0x0000000809127824 */ /* 0x000fe200078e00ff */
[----:B------:R-:W-:-:S02]  /*01e0*/  LEA.HI R8, R2, R2, RZ, 0x1 ;  /* 0x0000000202087211 */ /* 0x000fc400078f08ff */
[----:B------:R-:W-:Y:S02]  /*01f0*/  SHF.R.S32.HI R10, RZ, 0x1f, R0 ;  /* 0x0000001fff0a7819 */ /* 0x000fe40000011400 */
[----:B------:R-:W-:Y:S01]  /*0200*/  LOP3.LUT R7, R4, 0xfffffffe, RZ, 0xc0, !PT ;  /* 0xfffffffe04077812 */ /* 0x000fe200078ec0ff */
[----:B------:R-:W-:Y:S01]  /*0210*/  STL [R1+0xc], R18 ;  /* 0x00000c1201007387 */ /* 0x000fe20000100800 */
[----:B------:R-:W-:Y:S02]  /*0220*/  SHF.R.U32.HI R6, RZ, 0x3, R3 ;  /* 0x00000003ff067819 */ /* 0x000fe40000011603 */
[----:B------:R-:W-:Y:S01]  /*0230*/  LOP3.LUT R4, R3, 0x38, R18, 0xf8, !PT ;  /* 0x0000003803047812 */ /* 0x000fe200078ef812 */
[----:B------:R-:W-:Y:S01]  /*0240*/  IMAD.IADD R11, R5, 0x1, -R7 ;  /* 0x00000001050b7824 */ /* 0x000fe200078e0a07 */
[----:B------:R-:W-:Y:S02]  /*0250*/  LOP3.LUT R3, R8, 0x1ffffffe, RZ, 0xc0, !PT ;  /* 0x1ffffffe08037812 */ /* 0x000fe400078ec0ff */
[----:B------:R-:W-:-:S02]  /*0260*/  LEA.HI R10, R10, R0, RZ, 0x3 ;  /* 0x000000000a0a7211 */ /* 0x000fc400078f18ff */
[----:B------:R-:W-:Y:S01]  /*0270*/  LOP3.LUT R7, R4, R6, RZ, 0x3c, !PT ;  /* 0x0000000604077212 */ /* 0x000fe200078e3cff */
[----:B------:R-:W-:Y:S01]  /*0280*/  IMAD.IADD R13, R2, 0x1, -R3 ;  /* 0x00000001020d7824 */ /* 0x000fe200078e0a03 */
[----:B------:R-:W-:Y:S01]  /*0290*/  LOP3.LUT R4, R10, 0xfffffff8, RZ, 0xc0, !PT ;  /* 0xfffffff80a047812 */ /* 0x000fe200078ec0ff */
[----:B------:R-:W-:Y:S01]  /*02a0*/  IMAD.SHL.U32 R2, R9, 0x40, RZ ;  /* 0x0000004009027824 */ /* 0x000fe200078e00ff */
[CC--:B------:R-:W-:Y:S02]  /*02b0*/  LEA.HI R5, R14.reuse, R19.reuse, RZ, 0x5 ;  /* 0x000000130e057211 */ /* 0x0c0fe400078f28ff */
[----:B------:R-:W-:Y:S01]  /*02c0*/  LEA.HI R3, R14, R19, RZ, 0x6 ;  /* 0x000000130e037211 */ /* 0x000fe200078f30ff */
[----:B------:R-:W-:Y:S01]  /*02d0*/  IMAD.IADD R9, R0, 0x1, -R4 ;  /* 0x0000000100097824 */ /* 0x000fe200078e0a04 */
[----:B------:R-:W-:Y:S02]  /*02e0*/  LOP3.LUT R0, R2, 0x1c0, RZ, 0xc0, !PT ;  /* 0x000001c002007812 */ /* 0x000fe400078ec0ff */
[--C-:B------:R-:W-:Y:S01]  /*02f0*/  SHF.R.S32.HI R239, RZ, 0x5, R5.reuse ;  /* 0x00000005ffef7819 */ /* 0x100fe20000011405 */
[----:B------:R-:W-:Y:S01]  /*0300*/  IMAD.SHL.U32 R3, R3, 0x8, RZ ;  /* 0x0000000803037824 */ /* 0x000fe200078e00ff */
[----:B------:R-:W-:-:S02]  /*0310*/  SHF.R.S32.HI R2, RZ, 0x1f, R5 ;  /* 0x0000001fff027819 */ /* 0x000fc40000011405 */
[----:B------:R-:W-:Y:S02]  /*0320*/  LOP3.LUT R6, R0, 0x8, R12, 0xf8, !PT ;  /* 0x0000000800067812 */ /* 0x000fe400078ef80c */
[----:B------:R-:W-:Y:S02]  /*0330*/  SHF.R.U32.HI R4, RZ, 0x3, R0 ;  /* 0x00000003ff047819 */ /* 0x000fe40000011600 */
[----:B------:R-:W-:Y:S01]  /*0340*/  LEA.HI R0, R2, R239, RZ, 0x2 ;  /* 0x000000ef02007211 */ /* 0x000fe200078f10ff */
[----:B------:R-:W-:Y:S01]  /*0350*/  IMAD.SHL.U32 R2, R9, 0x40, RZ ;  /* 0x0000004009027824 */ /* 0x000fe200078e00ff */
[----:B------:R-:W-:Y:S02]  /*0360*/  LOP3.LUT R5, R5, 0xffffffe0, RZ, 0xc0, !PT ;  /* 0xffffffe005057812 */ /* 0x000fe400078ec0ff */
[----:B------:R-:W-:Y:S02]  /*0370*/  LOP3.LUT R0, R0, 0xffffffc, RZ, 0xc0, !PT ;  /* 0x0ffffffc00007812 */ /* 0x000fe400078ec0ff */
[----:B------:R-:W-:Y:S01]  /*0380*/  LOP3.LUT R12, R6, R4, RZ, 0x3c, !PT ;  /* 0x00000004060c7212 */ /* 0x000fe200078e3cff */
[----:B------:R-:W-:Y:S01]  /*0390*/  IMAD.IADD R17, R19, 0x1, -R5 ;  /* 0x0000000113117824 */ /* 0x000fe200078e0a05 */
[----:B------:R-:W-:Y:S01]  /*03a0*/  LOP3.LUT R7, R7, 0x7ffffe00, R3, 0xf8, !PT ;  /* 0x7ffffe0007077812 */ /* 0x000fe200078ef803 */
[----:B------:R-:W-:Y:S01]  /*03b0*/  IMAD.IADD R6, R239, 0x1, -R0 ;  /* 0x00000001ef067824 */ /* 0x000fe200078e0a00 */
[----:B------:R-:W-:Y:S01]  /*03c0*/  LOP3.LUT R0, R2, 0x1c0, RZ, 0xc0, !PT ;  /* 0x000001c002007812 */ /* 0x000fe200078ec0ff */
[----:B------:R-:W-:Y:S01]  /*03d0*/  IMAD.SHL.U32 R3, R11, 0x8, RZ ;  /* 0x000000080b037824 */ /* 0x000fe200078e00ff */
[----:B------:R-:W-:Y:S01]  /*03e0*/  SHF.R.S32.HI R5, RZ, 0x1f, R17 ;  /* 0x0000001fff057819 */ /* 0x000fe20000011411 */
[----:B------:R-:W-:Y:S01]  /*03f0*/  IMAD.SHL.U32 R2, R10, 0x40, RZ ;  /* 0x000000400a027824 */ /* 0x000fe200078e00ff */
[----:B------:R-:W-:Y:S01]  /*0400*/  SHF.R.U32.HI R235, RZ, 0x3, R0 ;  /* 0x00000003ffeb7819 */ /* 0x000fe20000011600 */
[----:B------:R-:W-:Y:S01]  /*0410*/  IMAD.SHL.U32 R4, R8, 0x20, RZ ;  /* 0x0000002008047824 */ /* 0x000fe200078e00ff */
[----:B------:R-:W-:Y:S01]  /*0420*/  LOP3.LUT R3, R0, 0x8, R3, 0xf8, !PT ;  /* 0x0000000800037812 */ /* 0x000fe200078ef803 */
[----:B------:R-:W-:Y:S01]  /*0430*/  IMAD.SHL.U32 R252, R7, 0x2, RZ ;  /* 0x0000000207fc7824 */ /* 0x000fe200078e00ff */
[----:B------:R-:W-:-:S02]  /*0440*/  LOP3.LUT R2, R2, 0xfffffe00, RZ, 0xc0, !PT ;  /* 0xfffffe0002027812 */ /* 0x000fc400078ec0ff */
[----:B------:R-:W-:Y:S02]  /*0450*/  LEA.HI R5, R5, R17, RZ, 0x2 ;  /* 0x0000001105057211 */ /* 0x000fe400078f10ff */
[----:B------:R-:W-:Y:S01]  /*0460*/  LOP3.LUT R235, R3, R235, RZ, 0x3c, !PT ;  /* 0x000000eb03eb7212 */ /* 0x000fe200078e3cff */
[----:B------:R-:W-:Y:S01]  /*0470*/  IMAD R239, R239, 0x400, R2 ;  /* 0x00000400efef7824 */ /* 0x000fe200078e0202 */
[----:B------:R-:W-:Y:S02]  /*0480*/  SHF.R.S32.HI R0, RZ, 0x2, R5 ;  /* 0x00000002ff007819 */ /* 0x000fe40000011405 */
[----:B------:R-:W-:Y:S01]  /*0490*/  LEA.HI R3, R14, R19, RZ, 0x7 ;  /* 0x000000130e037211 */ /* 0x000fe200078f38ff */
[----:B------:R-:W-:Y:S01]  /*04a0*/  IMAD.IADD R239, R239, 0x1, R235 ;  /* 0x00000001efef7824 */ /* 0x000fe200078e02eb */
[----:B------:R-:W-:Y:S01]  /*04b0*/  LOP3.LUT R4, R4, 0xffffffc0, RZ, 0xc0, !PT ;  /* 0xffffffc004047812 */ /* 0x000fe200078ec0ff */
[----:B------:R-:W-:Y:S01]  /*04c0*/  IMAD R16, R6, 0x10, R0 ;  /* 0x0000001006107824 */ /* 0x000fe200078e0200 */
[----:B------:R-:W-:Y:S01]  /*04d0*/  LOP3.LUT R235, R235, R2, RZ, 0xfc, !PT ;  /* 0x00000002ebeb7212 */ /* 0x000fe200078efcff */
[----:B------:R-:W-:Y:S01]  /*04e0*/  IMAD R0, R11, 0x200, R12 ;  /* 0x000002000b007824 */ /* 0x000fe200078e020c */
[----:B------:R-:W-:Y:S01]  /*04f0*/  LOP3.LUT R2, R5, 0x7ffffffc, RZ, 0xc0, !PT ;  /* 0x7ffffffc05027812 */ /* 0x000fe200078ec0ff */
[----:B------:R-:W-:Y:S01]  /*0500*/  IMAD R4, R13, 0x8, R4 ;  /* 0x000000080d047824 */ /* 0x000fe200078e0204 */
[----:B------:R-:W-:Y:S01]  /*0510*/  IADD3 R8, R18, 0x40, RZ ;  /* 0x0000004012087810 */ /* 0x000fe20007ffe0ff */
[----:B------:R-:W-:Y:S01]  /*0520*/  STL [R1+0x100], R16 ;  /* 0x0001001001007387 */ /* 0x000fe20000100800 */
[----:B------:R-:W-:Y:S01]  /*0530*/  SHF.R.S32.HI R5, RZ, 0x7, R3 ;  /* 0x00000007ff057819 */ /* 0x000fe20000011403 */
[----:B------:R-:W-:Y:S01]  /*0540*/  IMAD.IADD R2, R17, 0x1, -R2 ;  /* 0x0000000111027824 */ /* 0x000fe200078e0a02 */
[----:B------:R-:W-:Y:S01]  /*0550*/  SHF.R.S32.HI R3, RZ, 0x1f, R18 ;  /* 0x0000001fff037819 */ /* 0x000fe20000011412 */
[----:B------:R1:W-:Y:S01]  /*0560*/  STL [R1+0xb0], R15 ;  /* 0x0000b00f01007387 */ /* 0x0003e20000100800 */
[----:B------:R-:W-:Y:S01]  /*0570*/  SHF.R.S32.HI R5, RZ, 0x1f, R8 ;  /* 0x0000001fff057819 */ /* 0x000fe20000011408 */
[----:B------:R-:W-:Y:S01]  /*0580*/  IMAD.SHL.U32 R2, R2, 0x2, RZ ;  /* 0x0000000202027824 */ /* 0x000fe200078e00ff */
[----:B------:R-:W-:Y:S01]  /*0590*/  R2P PR, R9, 0x6 ;  /* 0x0000000609007804 */ /* 0x000fe20000000000 */
[----:B------:R2:W-:Y:S01]  /*05a0*/  STL [R1+0x1c], R8 ;  /* 0x00001c0801007387 */ /* 0x0005e20000100800 */
[----:B------:R-:W-:Y:S01]  /*05b0*/  IMAD.MOV.U32 R6, RZ, RZ, 0x20 ;  /* 0x00000020ff067424 */ /* 0x000fe200078e00ff */
[----:B------:R-:W-:-:S02]  /*05c0*/  LEA R232, R0, 0x4100, 0x1 ;  /* 0x0000410000e87811 */ /* 0x000fc400078e08ff */
[----:B------:R3:W-:Y:S01]  /*05d0*/  STL [R1+0xf8], R3 ;  /* 0x0000f80301007387 */ /* 0x0007e20000100800 */
[C---:B------:R-:W-:Y:S02]  /*05e0*/  IADD3 R14, R2.reuse, 0x18, RZ ;  /* 0x00000018020e7810 */ /* 0x040fe40007ffe0ff */
[C---:B------:R-:W-:Y:S01]  /*05f0*/  IADD3 R13, R2.reuse, 0x20, RZ ;  /* 0x00000020020d7810 */ /* 0x040fe20007ffe0ff */
[----:B------:R4:W-:Y:S01]  /*0600*/  STL [R1+0xf4], R5 ;  /* 0x0000f40501007387 */ /* 0x0009e20000100800 */
[C---:B------:R-:W-:Y:S02]  /*0610*/  IADD3 R12, R2.reuse, 0x28, RZ ;  /* 0x00000028020c7810 */ /* 0x040fe40007ffe0ff */
[C---:B------:R-:W-:Y:S02]  /*0620*/  IADD3 R11, R2.reuse, 0x30, RZ ;  /* 0x00000030020b7810 */ /* 0x040fe40007ffe0ff */
[C---:B------:R-:W-:Y:S02]  /*0630*/  IADD3 R10, R2.reuse, 0x38, RZ ;  /* 0x00000038020a7810 */ /* 0x040fe40007ffe0ff */
[----:B------:R-:W-:-:S02]  /*0640*/  IADD3 R9, R2, 0x40, RZ ;  /* 0x0000004002097810 */ /* 0x000fc40007ffe0ff */
[----:B------:R-:W-:Y:S02]  /*0650*/  SEL R0, R6, 0xffffffe0, !P1 ;  /* 0xffffffe006007807 */ /* 0x000fe40004800000 */
[C---:B------:R-:W-:Y:S02]  /*0660*/  IADD3 R7, R2.reuse, 0x50, RZ ;  /* 0x0000005002077810 */ /* 0x040fe40007ffe0ff */
[C---:B-1----:R-:W-:Y:S02]  /*0670*/  IADD3 R15, R2.reuse, 0x10, RZ ;  /* 0x00000010020f7810 */ /* 0x042fe40007ffe0ff */
[C---:B------:R-:W-:Y:S02]  /*0680*/  IADD3 R6, R2.reuse, 0x58, RZ ;  /* 0x0000005802067810 */ /* 0x040fe40007ffe0ff */
[----:B--2---:R-:W-:Y:S02]  /*0690*/  IADD3 R8, R2, 0x48, RZ ;  /* 0x0000004802087810 */ /* 0x004fe40007ffe0ff */
[----:B------:R-:W-:Y:S01]  /*06a0*/  LEA R239, R239, 0x8100, 0x1 ;  /* 0x00008100efef7811 */ /* 0x000fe200078e08ff */
[----:B---3--:R-:W-:Y:S01]  /*06b0*/  IMAD.IADD R3, R16, 0x1, R4 ;  /* 0x0000000110037824 */ /* 0x008fe200078e0204 */
[----:B------:R-:W-:-:S02]  /*06c0*/  IADD3 R16, R2, 0x8, RZ ;  /* 0x0000000802107810 */ /* 0x000fc40007ffe0ff */
[C---:B------:R-:W-:Y:S01]  /*06d0*/  IADD3 R4, R2.reuse, 0x68, RZ ;  /* 0x0000006802047810 */ /* 0x040fe20007ffe0ff */
[----:B------:R-:W-:Y:S01]  /*06e0*/  IMAD.IADD R241, R239, 0x1, R0 ;  /* 0x00000001eff17824 */ /* 0x000fe200078e0200 */
[----:B------:R1:W-:Y:S01]  /*06f0*/  STL [R1+0xfc], R3 ;  /* 0x0000fc0301007387 */ /* 0x0003e20000100800 */
[----:B----4-:R-:W-:Y:S02]  /*0700*/  IADD3 R5, R2, 0x60, RZ ;  /* 0x0000006002057810 */ /* 0x010fe40007ffe0ff */
[----:B------:R-:W-:Y:S01]  /*0710*/  SEL R237, R237, 0xffffffc0, !P2 ;  /* 0xffffffc0eded7807 */ /* 0x000fe20005000000 */
[----:B------:R-:W-:Y:S01]  /*0720*/  STL [R1+0x60], R2 ;  /* 0x0000600201007387 */ /* 0x000fe20000100800 */
[----:B------:R-:W-:-:S03]  /*0730*/  LEA R235, R235, 0x100, 0x1 ;  /* 0x00000100ebeb7811 */ /* 0x000fc600078e08ff */
[----:B------:R-:W-:Y:S02]  /*0740*/  IMAD.IADD R240, R239, 0x1, R237 ;  /* 0x00000001eff07824 */ /* 0x000fe400078e02ed */
[C-C-:B------:R-:W-:Y:S02]  /*0750*/  IMAD.IADD R236, R0.reuse, 0x1, R235.reuse ;  /* 0x0000000100ec7824 */ /* 0x140fe400078e02eb */
[----:B------:R-:W-:Y:S02]  /*0760*/  IMAD.IADD R238, R237, 0x1, R235 ;  /* 0x00000001edee7824 */ /* 0x000fe400078e02eb */
[----:B------:R-:W-:Y:S02]  /*0770*/  IMAD.IADD R242, R241, 0x1, R237 ;  /* 0x00000001f1f27824 */ /* 0x000fe400078e02ed */
[----:B------:R-:W-:Y:S02]  /*0780*/  IMAD.IADD R248, R0, 0x1, R240 ;  /* 0x0000000100f87824 */ /* 0x000fe400078e02f0 */
[----:B------:R-:W-:Y:S01]  /*0790*/  IMAD.IADD R237, R237, 0x1, R236 ;  /* 0x00000001eded7824 */ /* 0x000fe200078e02ec */
[----:B-1----:R-:W-:-:S05]  /*07a0*/  SHF.R.S32.HI R3, RZ, 0x1f, R2 ;  /* 0x0000001fff037819 */ /* 0x002fca0000011402 */
[----:B------:R1:W-:Y:S04]  /*07b0*/  STL [R1+0xf0], R3 ;  /* 0x0000f00301007387 */ /* 0x0003e80000100800 */
[----:B------:R2:W-:Y:S04]  /*07c0*/  STL [R1+0xa8], R16 ;  /* 0x0000a81001007387 */ /* 0x0005e80000100800 */
[----:B------:R3:W-:Y:S04]  /*07d0*/  STL [R1+0xa4], R15 ;  /* 0x0000a40f01007387 */ /* 0x0007e80000100800 */
[----:B------:R4:W-:Y:S04]  /*07e0*/  STL [R1+0xa0], R14 ;  /* 0x0000a00e01007387 */ /* 0x0009e80000100800 */
[----:B------:R5:W-:Y:S04]  /*07f0*/  STL [R1+0x9c], R13 ;  /* 0x00009c0d01007387 */ /* 0x000be80000100800 */
[----:B------:R5:W-:Y:S04]  /*0800*/  STL [R1+0x98], R12 ;  /* 0x0000980c01007387 */ /* 0x000be80000100800 */
[----:B------:R5:W-:Y:S01]  /*0810*/  STL [R1+0x94], R11 ;  /* 0x0000940b01007387 */ /* 0x000be20000100800 */
[----:B-1----:R-:W-:-:S02]  /*0820*/  IADD3 R3, R2, 0x70, RZ ;  /* 0x0000007002037810 */ /* 0x002fc40007ffe0ff */
[----:B------:R-:W-:Y:S01]  /*0830*/  IADD3 R2, R2, 0x78, RZ ;  /* 0x0000007802027810 */ /* 0x000fe20007ffe0ff */
[----:B------:R1:W-:Y:S01]  /*0840*/  STL [R1+0x90], R10 ;  /* 0x0000900a01007387 */ /* 0x0003e20000100800 */
[----:B--2---:R-:W-:-:S03]  /*0850*/  SHF.R.S32.HI R16, RZ, 0x1f, R16 ;  /* 0x0000001fff107819 */ /* 0x004fc60000011410 */
[----:B------:R2:W-:Y:S01]  /*0860*/  STL [R1+0x8c], R9 ;  /* 0x00008c0901007387 */ /* 0x0005e20000100800 */
[----:B---3--:R-:W-:-:S03]  /*0870*/  SHF.R.S32.HI R15, RZ, 0x1f, R15 ;  /* 0x0000001fff0f7819 */ /* 0x008fc6000001140f */
[----:B------:R3:W-:Y:S01]  /*0880*/  STL [R1+0x88], R8 ;  /* 0x0000880801007387 */ /* 0x0007e20000100800 */
[----:B----4-:R-:W-:-:S03]  /*0890*/  SHF.R.S32.HI R14, RZ, 0x1f, R14 ;  /* 0x0000001fff0e7819 */ /* 0x010fc6000001140e */
[----:B------:R4:W-:Y:S01]  /*08a0*/  STL [R1+0x84], R7 ;  /* 0x0000840701007387 */ /* 0x0009e20000100800 */
[----:B-----5:R-:W-:-:S03]  /*08b0*/  SHF.R.S32.HI R13, RZ, 0x1f, R13 ;  /* 0x0000001fff0d7819 */ /* 0x020fc6000001140d */
[----:B------:R5:W-:Y:S01]  /*08c0*/  STL [R1+0x80], R6 ;  /* 0x0000800601007387 */ /* 0x000be20000100800 */
[----:B------:R-:W-:-:S03]  /*08d0*/  SHF.R.S32.HI R12, RZ, 0x1f, R12 ;  /* 0x0000001fff0c7819 */ /* 0x000fc6000001140c */
[----:B------:R5:W-:Y:S01]  /*08e0*/  STL [R1+0x70], R5 ;  /* 0x0000700501007387 */ /* 0x000be20000100800 */
[----:B------:R-:W-:-:S03]  /*08f0*/  SHF.R.S32.HI R11, RZ, 0x1f, R11 ;  /* 0x0000001fff0b7819 */ /* 0x000fc6000001140b */
[----:B------:R5:W-:Y:S01]  /*0900*/  STL [R1+0x7c], R4 ;  /* 0x00007c0401007387 */ /* 0x000be20000100800 */
[----:B-1----:R-:W-:-:S03]  /*0910*/  SHF.R.S32.HI R10, RZ, 0x1f, R10 ;  /* 0x0000001fff0a7819 */ /* 0x002fc6000001140a */
[----:B------:R-:W-:Y:S01]  /*0920*/  STL [R1+0xec], R16 ;  /* 0x0000ec1001007387 */ /* 0x000fe20000100800 */
[----:B--2---:R-:W-:-:S03]  /*0930*/  SHF.R.S32.HI R9, RZ, 0x1f, R9 ;  /* 0x0000001fff097819 */ /* 0x004fc60000011409 */
[----:B------:R1:W-:Y:S01]  /*0940*/  STL [R1+0x78], R3 ;  /* 0x0000780301007387 */ /* 0x0003e20000100800 */
[----:B---3--:R-:W-:-:S03]  /*0950*/  SHF.R.S32.HI R8, RZ, 0x1f, R8 ;  /* 0x0000001fff087819 */ /* 0x008fc60000011408 */
[----:B------:R-:W-:Y:S01]  /*0960*/  STL [R1+0xe8], R15 ;  /* 0x0000e80f01007387 */ /* 0x000fe20000100800 */
[----:B----4-:R-:W-:-:S03]  /*0970*/  SHF.R.S32.HI R7, RZ, 0x1f, R7 ;  /* 0x0000001fff077819 */ /* 0x010fc60000011407 */
[----:B------:R2:W-:Y:S01]  /*0980*/  STL [R1+0x74], R2 ;  /* 0x0000740201007387 */ /* 0x0005e20000100800 */
[----:B-----5:R-:W-:-:S03]  /*0990*/  SHF.R.S32.HI R6, RZ, 0x1f, R6 ;  /* 0x0000001fff067819 */ /* 0x020fc60000011406 */
[----:B------:R3:W-:Y:S01]  /*09a0*/  STL [R1+0xe4], R14 ;  /* 0x0000e40e01007387 */ /* 0x0007e20000100800 */
[----:B------:R-:W-:-:S03]  /*09b0*/  SHF.R.S32.HI R5, RZ, 0x1f, R5 ;  /* 0x0000001fff057819 */ /* 0x000fc60000011405 */
[----:B------:R3:W-:Y:S01]  /*09c0*/  STL [R1+0xe0], R13 ;  /* 0x0000e00d01007387 */ /* 0x0007e20000100800 */
[----:B------:R-:W-:-:S03]  /*09d0*/  SHF.R.S32.HI R4, RZ, 0x1f, R4 ;  /* 0x0000001fff047819 */ /* 0x000fc60000011404 */
[----:B------:R3:W-:Y:S04]  /*09e0*/  STL [R1+0xdc], R12 ;  /* 0x0000dc0c01007387 */ /* 0x0007e80000100800 */
[----:B------:R3:W-:Y:S01]  /*09f0*/  STL [R1+0xd8], R11 ;  /* 0x0000d80b01007387 */ /* 0x0007e20000100800 */
[----:B-1----:R-:W-:-:S03]  /*0a00*/  SHF.R.S32.HI R3, RZ, 0x1f, R3 ;  /* 0x0000001fff037819 */ /* 0x002fc60000011403 */
[----:B------:R3:W-:Y:S04]  /*0a10*/  STL [R1+0xd4], R10 ;  /* 0x0000d40a01007387 */ /* 0x0007e80000100800 */
[----:B------:R3:W-:Y:S01]  /*0a20*/  STL [R1+0xd0], R9 ;  /* 0x0000d00901007387 */ /* 0x0007e20000100800 */
[----:B--2---:R-:W-:-:S03]  /*0a30*/  SHF.R.S32.HI R2, RZ, 0x1f, R2 ;  /* 0x0000001fff027819 */ /* 0x004fc60000011402 */
[----:B------:R3:W-:Y:S04]  /*0a40*/  STL [R1+0xcc], R8 ;  /* 0x0000cc0801007387 */ /* 0x0007e80000100800 */
[----:B------:R3:W-:Y:S04]  /*0a50*/  STL [R1+0xc8], R7 ;  /* 0x0000c80701007387 */ /* 0x0007e80000100800 */
[----:B------:R3:W-:Y:S04]  /*0a60*/  STL [R1+0xc4], R6 ;  /* 0x0000c40601007387 */ /* 0x0007e80000100800 */
[----:B------:R3:W-:Y:S04]  /*0a70*/  STL [R1+0xc0], R5 ;  /* 0x0000c00501007387 */ /* 0x0007e80000100800 */
[----:B------:R3:W-:Y:S04]  /*0a80*/  STL [R1+0xbc], R4 ;  /* 0x0000bc0401007387 */ /* 0x0007e80000100800 */
[----:B------:R3:W-:Y:S04]  /*0a90*/  STL [R1+0xb8], R3 ;  /* 0x0000b80301007387 */ /* 0x0007e80000100800 */
[----:B------:R3:W-:Y:S02]  /*0aa0*/  STL [R1+0xb4], R2 ;  /* 0x0000b40201007387 */ /* 0x0007e40000100800 */
.L_x_1273:
[----:B---3--:R-:W2:Y:S01]  /*0ab0*/  LDL R4, [R1+0xb0] ;  /* 0x0000b00001047983 */ /* 0x008ea20000100800 */
        /* <DEDUP_REMOVED lines=18> */
.L_x_1199:
[----:B------:R-:W-:-:S04]  /*0be0*/  MOV R0, c[0x0][0x554] ;  /* 0x0001550000007a02 */ /* 0x000fc80000000f00 */
[----:B------:R-:W-:Y:S02]  /*0bf0*/  ISETP.NE.AND P0, PT, R0, 0x1, PT ;  /* 0x000000010000780c */ /* 0x000fe40003f05270 */
[----:B------:R-:W-:-:S11]  /*0c00*/  MOV R0, R2 ;  /* 0x0000000200007202 */ /* 0x000fd60000000f00 */
[----:B------:R-:W-:-:S05]  /*0c10*/  @P0 IMAD.HI.U32 R4, R2, c[0x0][0x558], RZ ;  /* 0x0001560002040a27 */ /* 0x000fca00078e00ff */
[----:B------:R-:W-:-:S05]  /*0c20*/  @P0 SHF.R.U32.HI R0, RZ, c[0x0][0x55c], R4 ;  /* 0x00015700ff000a19 */ /* 0x000fca0000011604 */
[----:B------:R-:W-:Y:S02]  /*0c30*/  IMAD R4, R0, c[0x0][0x554], RZ ;  /* 0x0001550000047a24 */ /* 0x000fe400078e02ff */
.L_x_1200:
[----:B------:R-:W-:Y:S05]  /*0c40*/  BSYNC B0 ;  /* 0x0000000000007941 */ /* 0x000fea0003800000 */
.L_x_1198:
        /* <DEDUP_REMOVED lines=12> */
[----:B------:R1:W-:Y:S04]  /*0d10*/  STL [R1+0x64], R11 ;  /* 0x0000640b01007387 */ /* 0x0003e80000100800 */
[----:B------:R2:W3:Y:S01]  /*0d20*/  @P0 LDG.E R6, [R2.64] ;  /* 0x0000000802060981 */ /* 0x0004e2000c1e1900 */
[----:B------:R-:W-:Y:S01]  /*0d30*/  IMAD.MOV.U32 R14, RZ, RZ, R0 ;  /* 0x000000ffff0e7224 */ /* 0x000fe200078e0000 */
[----:B------:R-:W-:Y:S01]  /*0d40*/  BSSY B0, `(.L_x_1201) ;  /* 0x0000044000007945 */ /* 0x000fe20003800000 */
[----:B------:R-:W-:-:S05]  /*0d50*/  IMAD.MOV.U32 R5, RZ, RZ, 0x40 ;  /* 0x00000040ff057424 */ /* 0x000fca00078e00ff */
[----:B------:R-:W-:Y:S01]  /*0d60*/  IADD3 R5, R5, -c[0x0][0x168], RZ ;  /* 0x80005a0005057a10 */ /* 0x000fe20007ffe0ff */
[----:B--2---:R-:W-:-:S05]  /*0d70*/  IMAD.MOV.U32 R2, RZ, RZ, c[0x0][0x53c] ;  /* 0x00014f00ff027624 */ /* 0x004fca00078e00ff */
[----:B------:R-:W-:Y:S02]  /*0d80*/  ISETP.NE.AND P0, PT, R2, 0x1, PT ;  /* 0x000000010200780c */ /* 0x000fe40003f05270 */
[----:B------:R-:W-:-:S11]  /*0d90*/  LOP3.LUT R2, R0, 0x1ffffff, RZ, 0x3c, !PT ;  /* 0x01ffffff00027812 */ /* 0x000fd600078e3cff */
[----:B------:R-:W-:Y:S01]  /*0da0*/  @P0 IMAD.HI.U32 R3, R0, c[0x0][0x540], RZ ;  /* 0x0001500000030a27 */ /* 0x000fe200078e00ff */
[----:B------:R-:W-:Y:S02]  /*0db0*/  IADD3 R0, R2, c[0x0][0x53c], RZ ;  /* 0x00014f0002007a10 */ /* 0x000fe40007ffe0ff */
[----:B------:R-:W-:Y:S02]  /*0dc0*/  MOV R2, c[0x0][0x2c4] ;  /* 0x0000b10000027a02 */ /* 0x000fe40000000f00 */
[----:B------:R-:W-:Y:S02]  /*0dd0*/  @P0 SHF.R.U32.HI R14, RZ, c[0x0][0x544], R3 ;  /* 0x00015100ff0e0a19 */ /* 0x000fe40000011603 */
[----:B------:R-:W-:Y:S01]  /*0de0*/  ISETP.NE.AND P4, PT, R2, 0x1, PT ;  /* 0x000000010200780c */ /* 0x000fe20003f85270 */
[----:B------:R-:W-:Y:S02]  /*0df0*/  IMAD.MOV.U32 R2, RZ, RZ, c[0x0][0x2ac] ;  /* 0x0000ab00ff027624 */ /* 0x000fe400078e00ff */
[----:B------:R-:W-:Y:S01]  /*0e00*/  IMAD R0, R14, c[0x0][0x53c], R0 ;  /* 0x00014f000e007a24 */ /* 0x000fe200078e0200 */
[----:B------:R1:W-:Y:S01]  /*0e10*/  STL [R1+0x6c], R14 ;  /* 0x00006c0e01007387 */ /* 0x0003e20000100800 */
[----:B------:R-:W-:-:S02]  /*0e20*/  IMAD R222, R2, c[0x0][0x1d0], RZ ;  /* 0x0000740002de7a24 */ /* 0x000fc400078e02ff */
[----:B------:R-:W-:Y:S02]  /*0e30*/  IMAD.SHL.U32 R13, R0, 0x80, RZ ;  /* 0x00000080000d7824 */ /* 0x000fe400078e00ff */
[----:B------:R-:W-:Y:S01]  /*0e40*/  IMAD R2, R2, c[0x0][0x1d0], R5 ;  /* 0x0000740002027a24 */ /* 0x000fe200078e0205 */
[----:B------:R-:W-:Y:S02]  /*0e50*/  IADD3 R5, R222, 0x3f, RZ ;  /* 0x0000003fde057810 */ /* 0x000fe40007ffe0ff */
        /* <DEDUP_REMOVED lines=23> */
[----:B-1----:R-:W-:Y:S02]  /*0fd0*/  IADD3 R6, R0, -0x1, R7 ;  /* 0xffffffff00067810 */ /* 0x002fe40007ffe007 */
[----:B------:R-:W1:Y:S02]  /*0fe0*/  I2F.RP R4, R3 ;  /* 0x0000000300047306 */ /* 0x000e640000209400 */
[----:B------:R-:W-:Y:S02]  /*0ff0*/  IABS R10, R6 ;  /* 0x00000006000a7213 */ /* 0x000fe40000000000 */
[----:B------:R-:W-:-:S04]  /*1000*/  LOP3.LUT R6, R6, R0, RZ, 0x3c, !PT ;  /* 0x0000000006067212 */ /* 0x000fc800078e3cff */
[----:B------:R-:W-:Y:S01]  /*1010*/  ISETP.GE.AND P0, PT, R6, RZ, PT ;  /* 0x000000ff0600720c */ /* 0x000fe20003f06270 */
[----:B-1----:R-:W1:Y:S02]  /*1020*/  MUFU.RCP R4, R4 ;  /* 0x0000000400047308 */ /* 0x002e640000001000 */
[----:B-1----:R-:W-:-:S06]  /*1030*/  IADD3 R4, R4, 0xffffffe, RZ ;  /* 0x0ffffffe04047810 */ /* 0x002fcc0007ffe0ff */
[----:B------:R-:W1:Y:S02]  /*1040*/  F2I.FTZ.U32.TRUNC.NTZ R5, R4 ;  /* 0x0000000400057305 */ /* 0x000e64000021f000 */
[----:B-1----:R-:W-:Y:S02]  /*1050*/  IMAD.MOV R2, RZ, RZ, -R5 ;  /* 0x000000ffff027224 */ /* 0x002fe400078e0a05 */
        /* <DEDUP_REMOVED lines=18> */
.L_x_1202:
[----:B------:R-:W-:Y:S05]  /*1180*/  BSYNC B0 ;  /* 0x0000000000007941 */ /* 0x000fea0003800000 */
.L_x_1201:
        /* <DEDUP_REMOVED lines=74> */
[----:B--2---:R-:W2:Y:S01]  /*1630*/  S2R R3, SR_TID.X ;  /* 0x0000000000037919 */ /* 0x004ea20000002100 */
[----:B------:R-:W-:-:S03]  /*1640*/  ISETP.NE.U32.AND P1, PT, RZ, c[0x0][0x340], PT ;  /* 0x0000d000ff007a0c */ /* 0x000fc60003f25070 */
[----:B------:R-:W3:Y:S01]  /*1650*/  LDL R8, [R1+0x1c] ;  /* 0x00001c0001087983 */ /* 0x000ee20000100800 */
[----:B------:R-:W-:-:S03]  /*1660*/  ISETP.NE.AND.EX P1, PT, RZ, c[0x0][0x344], PT, P1 ;  /* 0x0000d100ff007a0c */ /* 0x000fc60003f25310 */
[----:B------:R-:W4:Y:S01]  /*1670*/  LDL R9, [R1+0xc] ;  /* 0x00000c0001097983 */ /* 0x000f220000100800 */
[----:B--2---:R-:W-:-:S04]  /*1680*/  SHF.R.S32.HI R4, RZ, 0x1f, R3 ;  /* 0x0000001fff047819 */ /* 0x004fc80000011403 */
[----:B------:R-:W-:-:S05]  /*1690*/  LEA.HI R4, R4, R3, RZ, 0x3 ;  /* 0x0000000304047211 */ /* 0x000fca00078f18ff */
[----:B------:R-:W-:Y:S01]  /*16a0*/  @P1 IMAD.MOV.U32 R2, RZ, RZ, 0x4 ;  /* 0x00000004ff021424 */ /* 0x000fe200078e00ff */
[----:B------:R-:W-:Y:S02]  /*16b0*/  SHF.R.S32.HI R5, RZ, 0x1f, R3 ;  /* 0x0000001fff057819 */ /* 0x000fe40000011403 */
[----:B------:R-:W-:Y:S02]  /*16c0*/  LOP3.LUT R4, R4, 0xfffffff8, RZ, 0xc0, !PT ;  /* 0xfffffff804047812 */ /* 0x000fe400078ec0ff */
[----:B------:R-:W-:-:S03]  /*16d0*/  LEA.HI R5, R5, R3, RZ, 0x3 ;  /* 0x0000000305057211 */ /* 0x000fc600078f18ff */
[----:B------:R-:W-:Y:S02]  /*16e0*/  IMAD.IADD R4, R3, 0x1, -R4 ;  /* 0x0000000103047824 */ /* 0x000fe400078e0a04 */
[----:B------:R-:W-:-:S05]  /*16f0*/  @P1 IMAD.WIDE R2, R11, R2, c[0x0][0x340] ;  /* 0x0000d0000b021625 */ /* 0x000fca00078e0202 */
[----:B------:R2:W5:Y:S01]  /*1700*/  @P1 LDG.E R10, [R2.64] ;  /* 0x00000008020a1981 */ /* 0x000562000c1e1900 */
[----:B------:R-:W-:Y:S02]  /*1710*/  SHF.R.S32.HI R5, RZ, 0x3, R5 ;  /* 0x00000003ff057819 */ /* 0x000fe40000011405 */
[----:B------:R-:W-:Y:S02]  /*1720*/  SHF.R.S32.HI R21, RZ, 0x1f, R12 ;  /* 0x0000001fff157819 */ /* 0x000fe4000001140c */
[----:B------:R-:W-:-:S03]  /*1730*/  LEA R4, R4, R5, 0x4 ;  /* 0x0000000504047211 */ /* 0x000fc600078e20ff */
[----:B------:R-:W-:Y:S02]  /*1740*/  IMAD R0, R21, c[0x0][0x1b8], RZ ;  /* 0x00006e0015007a24 */ /* 0x000fe400078e02ff */
[----:B------:R-:W-:Y:S01]  /*1750*/  IMAD.IADD R4, R13, 0x1, R4 ;  /* 0x000000010d047824 */ /* 0x000fe200078e0204 */
[----:B-1----:R-:W-:Y:S01]  /*1760*/  SHF.R.S32.HI R6, RZ, 0x1f, R11 ;  /* 0x0000001fff067819 */ /* 0x002fe2000001140b */
[----:B------:R-:W-:Y:S02]  /*1770*/  IMAD R5, R12, c[0x0][0x1bc], R0 ;  /* 0x00006f000c057a24 */ /* 0x000fe400078e0200 */
[----:B------:R-:W-:Y:S01]  /*1780*/  @P4 IMAD.HI.U32 R7, R4, c[0x0][0x2c8], RZ ;  /* 0x0000b20004074a27 */ /* 0x000fe200078e00ff */
[----:B------:R-:W-:-:S04]  /*1790*/  MOV R0, R4 ;  /* 0x0000000400007202 */ /* 0x000fc80000000f00 */
[----:B------:R-:W-:Y:S01]  /*17a0*/  @P4 SHF.R.U32.HI R0, RZ, c[0x0][0x2cc], R7 ;  /* 0x0000b300ff004a19 */ /* 0x000fe20000011607 */
[----:B--2---:R-:W-:-:S04]  /*17b0*/  IMAD.WIDE.U32 R2, R12, c[0x0][0x1b8], RZ ;  /* 0x00006e000c027a25 */ /* 0x004fc800078e00ff */
[----:B------:R-:W-:Y:S02]  /*17c0*/  IMAD.IADD R3, R3, 0x1, R5 ;  /* 0x0000000103037824 */ /* 0x000fe400078e0205 */
[----:B------:R-:W-:Y:S01]  /*17d0*/  IMAD R5, R6, c[0x0][0x1c0], RZ ;  /* 0x0000700006057a24 */ /* 0x000fe200078e02ff */
[----:B------:R-:W-:-:S03]  /*17e0*/  SHF.R.S32.HI R7, RZ, 0x1f, R0 ;  /* 0x0000001fff077819 */ /* 0x000fc60000011400 */
[C---:B------:R-:W-:Y:S01]  /*17f0*/  IMAD R6, R11.reuse, c[0x0][0x1c4], R5 ;  /* 0x000071000b067a24 */ /* 0x040fe200078e0205 */
[----:B------:R-:W-:Y:S01]  /*1800*/  IADD3 R5, -R0, RZ, RZ ;  /* 0x000000ff00057210 */ /* 0x000fe20007ffe1ff */
[----:B------:R-:W-:-:S04]  /*1810*/  IMAD.WIDE.U32 R2, R11, c[0x0][0x1c0], R2 ;  /* 0x000070000b027a25 */ /* 0x000fc800078e0002 */
[----:B------:R-:W-:Y:S02]  /*1820*/  IMAD R4, R5, c[0x0][0x2c4], R4 ;  /* 0x0000b10005047a24 */ /* 0x000fe400078e0204 */
[----:B------:R-:W-:Y:S02]  /*1830*/  IMAD.IADD R3, R3, 0x1, R6 ;  /* 0x0000000103037824 */ /* 0x000fe400078e0206 */
[----:B------:R-:W-:Y:S02]  /*1840*/  IMAD R5, R7, c[0x0][0x1b0], RZ ;  /* 0x00006c0007057a24 */ /* 0x000fe400078e02ff */
[----:B------:R-:W-:-:S04]  /*1850*/  IMAD.WIDE.U32 R2, R0, c[0x0][0x1b0], R2 ;  /* 0x00006c0000027a25 */ /* 0x000fc800078e0002 */
[----:B------:R-:W-:Y:S01]  /*1860*/  IMAD R6, R0, c[0x0][0x1b4], R5 ;  /* 0x00006d0000067a24 */ /* 0x000fe200078e0205 */
[----:B------:R-:W-:-:S04]  /*1870*/  SHF.R.S32.HI R5, RZ, 0x1f, R4 ;  /* 0x0000001fff057819 */ /* 0x000fc80000011404 */
[----:B------:R-:W-:Y:S01]  /*1880*/  IADD3 R3, R3, R6, RZ ;  /* 0x0000000603037210 */ /* 0x000fe20007ffe0ff */
[----:B------:R-:W-:-:S04]  /*1890*/  IMAD R0, R5, c[0x0][0x1a8], RZ ;  /* 0x00006a0005007a24 */ /* 0x000fc800078e02ff */
[C---:B------:R-:W-:Y:S02]  /*18a0*/  IMAD R0, R4.reuse, c[0x0][0x1ac], R0 ;  /* 0x00006b0004007a24 */ /* 0x040fe400078e0200 */
[----:B------:R-:W-:-:S04]  /*18b0*/  IMAD.WIDE.U32 R2, R4, c[0x0][0x1a8], R2 ;  /* 0x00006a0004027a25 */ /* 0x000fc800078e0002 */
[----:B------:R-:W-:Y:S01]  /*18c0*/  IMAD.IADD R7, R3, 0x1, R0 ;  /* 0x0000000103077824 */ /* 0x000fe200078e0200 */
[----:B------:R-:W-:Y:S02]  /*18d0*/  IADD3 R58, R221, -0x1, RZ ;  /* 0xffffffffdd3a7810 */ /* 0x000fe40007ffe0ff */
[----:B---3--:R-:W-:Y:S02]  /*18e0*/  ISETP.GE.AND P3, PT, R8, c[0x0][0x198], PT ;  /* 0x0000660008007a0c */ /* 0x008fe40003f66270 */
[C---:B------:R-:W-:Y:S02]  /*18f0*/  LEA R8, P0, R2.reuse, c[0x0][0x160], 0x1 ;  /* 0x0000580002087a11 */ /* 0x040fe400078008ff */
[----:B----4-:R-:W-:Y:S02]  /*1900*/  ISETP.GE.AND P5, PT, R9, c[0x0][0x198], PT ;  /* 0x0000660009007a0c */ /* 0x010fe40003fa6270 */
[----:B------:R-:W-:Y:S02]  /*1910*/  LEA.HI.X R7, R2, c[0x0][0x164], R7, 0x1, P0 ;  /* 0x0000590002077a11 */ /* 0x000fe400000f0c07 */
[----:B------:R-:W-:Y:S01]  /*1920*/  @!P1 MOV R10, R11 ;  /* 0x0000000b000a9202 */ /* 0x000fe20000000f00 */
[----:B------:R-:W-:Y:S06]  /*1930*/  BRA.DIV ~URZ, `(.L_x_1204) ;  /* 0x00010cb27f007947 */ /* 0x000fec000b800000 */
[----:B------:R1:W2:Y:S02]  /*1940*/  SHFL.IDX PT, R9, R7, RZ, 0x181f ;  /* 0x00181fff07097589 */ /* 0x0002a400000e0000 */
.L_x_1274:
[----:B------:R-:W-:Y:S05]  /*1950*/  BRA.DIV ~URZ, `(.L_x_1205) ;  /* 0x00010d027f007947 */ /* 0x000fea000b800000 */
[----:B------:R3:W4:Y:S02]  /*1960*/  SHFL.IDX PT, R0, R8, RZ, 0x181f ;  /* 0x00181fff08007589 */ /* 0x00072400000e0000 */
.L_x_1275:
[----:B---3--:R-:W3:Y:S04]  /*1970*/  LDL R3, [R1+0xac] ;  /* 0x0000ac0001037983 */ /* 0x008ee80000100800 */
[----:B------:R-:W1:Y:S01]  /*1980*/  S2R R4, SR_TID.X ;  /* 0x0000000000047919 */ /* 0x000e620000002100 */
[----:B------:R-:W-:-:S04]  /*1990*/  IMAD.MOV.U32 R11, RZ, RZ, c[0x0][0x2c4] ;  /* 0x0000b100ff0b7624 */ /* 0x000fc800078e00ff */
[----:B------:R-:W-:Y:S01]  /*19a0*/  IMAD R11, R11, c[0x0][0x168], RZ ;  /* 0x00005a000b0b7a24 */ /* 0x000fe200078e02ff */
[----:B-1----:R-:W-:-:S04]  /*19b0*/  SHF.R.S32.HI R2, RZ, 0x1f, R4 ;  /* 0x0000001fff027819 */ /* 0x002fc80000011404 */
[----:B------:R-:W-:-:S04]  /*19c0*/  LEA.HI R2, R2, R4, RZ, 0x3 ;  /* 0x0000000402027211 */ /* 0x000fc800078f18ff */
[----:B------:R-:W-:Y:S01]  /*19d0*/  SHF.R.S32.HI R2, RZ, 0x3, R2 ;  /* 0x00000003ff027819 */ /* 0x000fe20000011402 */
[----:B------:R-:W-:Y:S04]  /*19e0*/  BSSY B0, `(.L_x_1206) ;  /* 0x0000011000007945 */ /* 0x000fe80003800000 */
[----:B---3--:R-:W-:-:S05]  /*19f0*/  IMAD.IADD R6, R2, 0x1, R3 ;  /* 0x0000000102067824 */ /* 0x008fca00078e0203 */
[----:B------:R-:W-:-:S13]  /*1a00*/  ISETP.GE.AND P0, PT, R6, R11, PT ;  /* 0x0000000b0600720c */ /* 0x000fda0003f06270 */
[----:B------:R-:W-:Y:S05]  /*1a10*/  @P0 BRA `(.L_x_1207) ;  /* 0x000000d000000947 */ /* 0x000fea0003800000 */
[----:B------:R-:W3:Y:S04]  /*1a20*/  LDL R14, [R1+0xc] ;  /* 0x00000c00010e7983 */ /* 0x000ee80000100800 */
[----:B----4-:R-:W4:Y:S04]  /*1a30*/  LDL R12, [R1+0x1c] ;  /* 0x00001c00010c7983 */ /* 0x010f280000100800 */
[----:B--2---:R-:W2:Y:S04]  /*1a40*/  LDL R15, [R1+0xf8] ;  /* 0x0000f800010f7983 */ /* 0x004ea80000100800 */
[----:B------:R-:W2:Y:S01]  /*1a50*/  LDL R13, [R1+0xf4] ;  /* 0x0000f400010d7983 */ /* 0x000ea20000100800 */
[----:B---3--:R-:W-:-:S02]  /*1a60*/  LEA R4, P1, R14, R0, 0x1 ;  /* 0x000000000e047211 */ /* 0x008fc400078208ff */
[----:B----4-:R-:W-:Y:S02]  /*1a70*/  LEA R2, P0, R12, R0, 0x1 ;  /* 0x000000000c027211 */ /* 0x010fe400078008ff */
[-C--:B--2---:R-:W-:Y:S02]  /*1a80*/  LEA.HI.X R5, R14, R9.reuse, R15, 0x1, P1 ;  /* 0x000000090e057211 */ /* 0x084fe400008f0c0f */
[----:B------:R-:W-:-:S03]  /*1a90*/  LEA.HI.X R3, R12, R9, R13, 0x1, P0 ;  /* 0x000000090c037211 */ /* 0x000fc600000f0c0d */
[----:B------:R-:W-:Y:S01]  /*1aa0*/  @!PT LDS RZ, [RZ] ;  /* 0x00000000fffff984 */ /* 0x000fe20000000800 */
[----:B------:R-:W-:Y:S01]  /*1ab0*/  @!PT LDS RZ, [RZ] ;  /* 0x00000000fffff984 */ /* 0x000fe20000000800 */
[----:B------:R-:W-:Y:S01]  /*1ac0*/  @!PT LDS RZ, [RZ] ;  /* 0x00000000fffff984 */ /* 0x000fe20000000800 */
[----:B------:R1:W-:Y:S04]  /*1ad0*/  LDGSTS.E.BYPASS.LTC128B.128 [R252+0x8100], [R4.64], !P5 ;  /* 0x0810000004fc7fae */ /* 0x0003e8000e901d48 */
[----:B------:R1:W-:Y:S02]  /*1ae0*/  LDGSTS.E.BYPASS.LTC128B.128 [R252+0xc100], [R2.64], !P3 ;  /* 0x0c10000002fc7fae */ /* 0x0003e4000d901d48 */
.L_x_1207:
[----:B------:R-:W-:Y:S05]  /*1af0*/  BSYNC B0 ;  /* 0x0000000000007941 */ /* 0x000fea0003800000 */
.L_x_1206:
[----:B------:R-:W-:Y:S05]  /*1b00*/  BRA.DIV ~URZ, `(.L_x_1208) ;  /* 0x00010bc27f007947 */ /* 0x000fea000b800000 */
[----:B--2---:R2:W3:Y:S04]  /*1b10*/  SHFL.IDX PT, R9, R7, 0x1, 0x181f ;  /* 0x00381f0007097f89 */ /* 0x0044e800000e0000 */
[----:B----4-:R2:W4:Y:S02]  /*1b20*/  SHFL.IDX PT, R0, R8, 0x1, 0x181f ;  /* 0x00381f0008007f89 */ /* 0x01052400000e0000 */
.L_x_1276:
[----:B-1----:R-:W-:Y:S01]  /*1b30*/  IADD3 R2, R6, 0x10, RZ ;  /* 0x0000001006027810 */ /* 0x002fe20007ffe0ff */
[----:B------:R-:W-:Y:S03]  /*1b40*/  BSSY B0, `(.L_x_1209) ;  /* 0x0000010000007945 */ /* 0x000fe60003800000 */
[----:B------:R-:W-:-:S13]  /*1b50*/  ISETP.GE.AND P0, PT, R2, R11, PT ;  /* 0x0000000b0200720c */ /* 0x000fda0003f06270 */
[----:B------:R-:W-:Y:S05]  /*1b60*/  @P0 BRA `(.L_x_1210) ;  /* 0x000000d000000947 */ /* 0x000fea0003800000 */
[----:B--2---:R-:W2:Y:S04]  /*1b70*/  LDL R14, [R1+0xc] ;  /* 0x00000c00010e7983 */ /* 0x004ea80000100800 */
[----:B----4-:R-:W4:Y:S04]  /*1b80*/  LDL R12, [R1+0x1c] ;  /* 0x00001c00010c7983 */ /* 0x010f280000100800 */
[----:B---3--:R-:W3:Y:S04]  /*1b90*/  LDL R15, [R1+0xf8] ;  /* 0x0000f800010f7983 */ /* 0x008ee80000100800 */
[----:B------:R-:W3:Y:S01]  /*1ba0*/  LDL R13, [R1+0xf4] ;  /* 0x0000f400010d7983 */ /* 0x000ee20000100800 */
[----:B--2---:R-:W-:-:S02]  /*1bb0*/  LEA R4, P1, R14, R0, 0x1 ;  /* 0x000000000e047211 */ /* 0x004fc400078208ff */
[----:B----4-:R-:W-:Y:S02]  /*1bc0*/  LEA R2, P0, R12, R0, 0x1 ;  /* 0x000000000c027211 */ /* 0x010fe400078008ff */
[-C--:B---3--:R-:W-:Y:S02]  /*1bd0*/  LEA.HI.X R5, R14, R9.reuse, R15, 0x1, P1 ;  /* 0x000000090e057211 */ /* 0x088fe400008f0c0f */
[----:B------:R-:W-:-:S03]  /*1be0*/  LEA.HI.X R3, R12, R9, R13, 0x1, P0 ;  /* 0x000000090c037211 */ /* 0x000fc600000f0c0d */
[----:B------:R-:W-:Y:S01]  /*1bf0*/  @!PT LDS RZ, [RZ] ;  /* 0x00000000fffff984 */ /* 0x000fe20000000800 */
[----:B------:R-:W-:Y:S01]  /*1c00*/  @!PT LDS RZ, [RZ] ;  /* 0x00000000fffff984 */ /* 0x000fe20000000800 */
[----:B------:R-:W-:Y:S01]  /*1c10*/  @!PT LDS RZ, [RZ] ;  /* 0x00000000fffff984 */ /* 0x000fe20000000800 */
[----:B------:R1:W-:Y:S04]  /*1c20*/  LDGSTS.E.BYPASS.LTC128B.128 [R252+0x8900], [R4.64], !P5 ;  /* 0x0890000004fc7fae */ /* 0x0003e8000e901d48 */
[----:B------:R1:W-:Y:S02]  /*1c30*/  LDGSTS.E.BYPASS.LTC128B.128 [R252+0xc900], [R2.64], !P3 ;  /* 0x0c90000002fc7fae */ /* 0x0003e4000d901d48 */
.L_x_1210:
[----:B------:R-:W-:Y:S05]  /*1c40*/  BSYNC B0 ;  /* 0x0000000000007941 */ /* 0x000fea0003800000 */
.L_x_1209:
[----:B------:R-:W-:Y:S05]  /*1c50*/  BRA.DIV ~URZ, `(.L_x_1211) ;  /* 0x00010b627f007947 */ /* 0x000fea000b800000 */
[----:B---3--:R3:W1:Y:S02]  /*1c60*/  SHFL.IDX PT, R9, R7, 0x2, 0x181f ;  /* 0x00581f0007097f89 */ /* 0x00866400000e0000 */
.L_x_1277:
[----:B------:R-:W-:Y:S05]  /*1c70*/  BRA.DIV ~URZ, `(.L_x_1212) ;  /* 0x00010bc27f007947 */ /* 0x000fea000b800000 */
[----:B----4-:R4:W2:Y:S02]  /*1c80*/  SHFL.IDX PT, R0, R8, 0x2, 0x181f ;  /* 0x00581f0008007f89 */ /* 0x0108a400000e0000 */
.L_x_1278:
[----:B-1----:R-:W-:Y:S01]  /*1c90*/  IADD3 R2, R6, 0x20, RZ ;  /* 0x0000002006027810 */ /* 0x002fe20007ffe0ff */
[----:B------:R-:W-:Y:S03]  /*1ca0*/  BSSY B0, `(.L_x_1213) ;  /* 0x0000010000007945 */ /* 0x000fe60003800000 */
[----:B------:R-:W-:-:S13]  /*1cb0*/  ISETP.GE.AND P0, PT, R2, R11, PT ;  /* 0x0000000b0200720c */ /* 0x000fda0003f06270 */
[----:B------:R-:W-:Y:S05]  /*1cc0*/  @P0 BRA `(.L_x_1214) ;  /* 0x000000d000000947 */ /* 0x000fea0003800000 */
[----:B---3--:R-:W3:Y:S04]  /*1cd0*/  LDL R14, [R1+0xc] ;  /* 0x00000c00010e7983 */ /* 0x008ee80000100800 */
        /* <DEDUP_REMOVED lines=12> */
.L_x_1214:
[----:B------:R-:W-:Y:S05]  /*1da0*/  BSYNC B0 ;  /* 0x0000000000007941 */ /* 0x000fea0003800000 */
.L_x_1213:
[----:B------:R-:W-:Y:S05]  /*1db0*/  BRA.DIV ~URZ, `(.L_x_1215) ;  /* 0x00010b027f007947 */ /* 0x000fea000b800000 */
[----:B------:R1:W3:Y:S04]  /*1dc0*/  SHFL.IDX PT, R9, R7, 0x3, 0x181f ;  /* 0x00781f0007097f89 */ /* 0x0002e800000e0000 */
[----:B--2---:R1:W2:Y:S02]  /*1dd0*/  SHFL.IDX PT, R0, R8, 0x3, 0x181f ;  /* 0x00781f0008007f89 */ /* 0x0042a400000e0000 */
.L_x_1279:
[----:B-1----:R-:W-:Y:S01]  /*1de0*/  IADD3 R2, R6, 0x30, RZ ;  /* 0x0000003006027810 */ /* 0x002fe20007ffe0ff */
[----:B------:R-:W-:Y:S03]  /*1df0*/  BSSY B0, `(.L_x_1216) ;  /* 0x0000010000007945 */ /* 0x000fe60003800000 */
[----:B------:R-:W-:-:S13]  /*1e00*/  ISETP.GE.AND P0, PT, R2, R11, PT ;  /* 0x0000000b0200720c */ /* 0x000fda0003f06270 */
[----:B------:R-:W-:Y:S05]  /*1e10*/  @P0 BRA `(.L_x_1217) ;  /* 0x000000d000000947 */ /* 0x000fea0003800000 */
[----:B----4-:R-:W4:Y:S04]  /*1e20*/  LDL R14, [R1+0xc] ;  /* 0x00000c00010e7983 */ /* 0x010f280000100800 */
[----:B---3--:R-:W3:Y:S04]  /*1e30*/  LDL R12, [R1+0x1c] ;  /* 0x00001c00010c7983 */ /* 0x008ee80000100800 */
[----:B--2---:R-:W2:Y:S04]  /*1e40*/  LDL R15, [R1+0xf8] ;  /* 0x0000f800010f7983 */ /* 0x004ea80000100800 */
[----:B------:R-:W2:Y:S01]  /*1e50*/  LDL R13, [R1+0xf4] ;  /* 0x0000f400010d7983 */ /* 0x000ea20000100800 */
[----:B----4-:R-:W-:-:S02]  /*1e60*/  LEA R4, P1, R14, R0, 0x1 ;  /* 0x000000000e047211 */ /* 0x010fc400078208ff */
[----:B---3--:R-:W-:Y:S02]  /*1e70*/  LEA R2, P0, R12, R0, 0x1 ;  /* 0x000000000c027211 */ /* 0x008fe400078008ff */
[-C--:B--2---:R-:W-:Y:S02]  /*1e80*/  LEA.HI.X R5, R14, R9.reuse, R15, 0x1, P1 ;  /* 0x000000090e057211 */ /* 0x084fe400008f0c0f */
[----:B------:R-:W-:-:S03]  /*1e90*/  LEA.HI.X R3, R12, R9, R13, 0x1, P0 ;  /* 0x000000090c037211 */ /* 0x000fc600000f0c0d */
[----:B------:R-:W-:Y:S01]  /*1ea0*/  @!PT LDS RZ, [RZ] ;  /* 0x00000000fffff984 */ /* 0x000fe20000000800 */
[----:B------:R-:W-:Y:S01]  /*1eb0*/  @!PT LDS RZ, [RZ] ;  /* 0x00000000fffff984 */ /* 0x000fe20000000800 */
[----:B------:R-:W-:Y:S01]  /*1ec0*/  @!PT LDS RZ, [RZ] ;  /* 0x00000000fffff984 */ /* 0x000fe20000000800 */
[----:B------:R1:W-:Y:S04]  /*1ed0*/  LDGSTS.E.BYPASS.LTC128B.128 [R252+0x9900], [R4.64], !P5 ;  /* 0x0990000004fc7fae */ /* 0x0003e8000e901d48 */
[----:B------:R1:W-:Y:S02]  /*1ee0*/  LDGSTS.E.BYPASS.LTC128B.128 [R252+0xd900], [R2.64], !P3 ;  /* 0x0d90000002fc7fae */ /* 0x0003e4000d901d48 */
.L_x_1217:
[----:B------:R-:W-:Y:S05]  /*1ef0*/  BSYNC B0 ;  /* 0x0000000000007941 */ /* 0x000fea0003800000 */
.L_x_1216:
[----:B------:R-:W-:Y:S05]  /*1f00*/  BRA.DIV ~URZ, `(.L_x_1218) ;  /* 0x00010aa27f007947 */ /* 0x000fea000b800000 */
[----:B---3--:R3:W1:Y:S02]  /*1f10*/  SHFL.IDX PT, R9, R7, 0x4, 0x181f ;  /* 0x00981f0007097f89 */ /* 0x00866400000e0000 */
.L_x_1280:
[----:B------:R-:W-:Y:S05]  /*1f20*/  BRA.DIV ~URZ, `(.L_x_1219) ;  /* 0x00010b027f007947 */ /* 0x000fea000b800000 */
[----:B--2---:R2:W3:Y:S02]  /*1f30*/  SHFL.IDX PT, R0, R8, 0x4, 0x181f ;  /* 0x00981f0008007f89 */ /* 0x0044e400000e0000 */
.L_x_1281:
        /* <DEDUP_REMOVED lines=17> */
.L_x_1221:
[----:B------:R-:W-:Y:S05]  /*2050*/  BSYNC B0 ;  /* 0x0000000000007941 */ /* 0x000fea0003800000 */
.L_x_1220:
[----:B------:R-:W-:Y:S05]  /*2060*/  BRA.DIV ~URZ, `(.L_x_1222) ;  /* 0x00010a427f007947 */ /* 0x000fea000b800000 */
[----:B------:R1:W2:Y:S04]  /*2070*/  SHFL.IDX PT, R9, R7, 0x5, 0x181f ;  /* 0x00b81f0007097f89 */ /* 0x0002a800000e0000 */
[----:B---3--:R1:W3:Y:S02]  /*2080*/  SHFL.IDX PT, R0, R8, 0x5, 0x181f ;  /* 0x00b81f0008007f89 */ /* 0x0082e400000e0000 */
.L_x_1282:
        /* <DEDUP_REMOVED lines=17> */
.L_x_1224:
[----:B------:R-:W-:Y:S05]  /*21a0*/  BSYNC B0 ;  /* 0x0000000000007941 */ /* 0x000fea0003800000 */
.L_x_1223:
[----:B------:R-:W-:Y:S05]  /*21b0*/  BRA.DIV ~URZ, `(.L_x_1225) ;  /* 0x000109e27f007947 */ /* 0x000fea000b800000 */
[----:B--2---:R2:W1:Y:S02]  /*21c0*/  SHFL.IDX PT, R9, R7, 0x6, 0x181f ;  /* 0x00d81f0007097f89 */ /* 0x00446400000e0000 */
.L_x_1283:
[----:B------:R-:W-:Y:S05]  /*21d0*/  BRA.DIV ~URZ, `(.L_x_1226) ;  /* 0x00010a427f007947 */ /* 0x000fea000b800000 */
[----:B---3--:R3:W2:Y:S02]  /*21e0*/  SHFL.IDX PT, R0, R8, 0x6, 0x181f ;  /* 0x00d81f0008007f89 */ /* 0x0086a400000e0000 */
.L_x_1284:
        /* <DEDUP_REMOVED lines=17> */
.L_x_1228:
[----:B------:R-:W-:Y:S05]  /*2300*/  BSYNC B0 ;  /* 0x0000000000007941 */ /* 0x000fea0003800000 */
.L_x_1227:
[----:B------:R-:W-:Y:S05]  /*2310*/  BRA.DIV ~URZ, `(.L_x_1229) ;  /* 0x000109827f007947 */ /* 0x000fea000b800000 */
[----:B--2---:R-:W2:Y:S04]  /*2320*/  SHFL.IDX PT, R7, R7, 0x7, 0x181f ;  /* 0x00f81f0007077f89 */ /* 0x004ea800000e0000 */
[----:B------:R1:W3:Y:S02]  /*2330*/  SHFL.IDX PT, R0, R8, 0x7, 0x181f ;  /* 0x00f81f0008007f89 */ /* 0x0002e400000e0000 */
.L_x_1285:
[----:B----4-:R-:W4:Y:S04]  /*2340*/  LDL R23, [R1+0xc] ;  /* 0x00000c0001177983 */ /* 0x010f280000100800 */
[----:B---3--:R-:W3:Y:S04]  /*2350*/  LDL R30, [R1+0x1c] ;  /* 0x00001c00011e7983 */ /* 0x008ee80000100800 */
[----:B--2---:R-:W2:Y:S04]  /*2360*/  LDL R24, [R1+0xf8] ;  /* 0x0000f80001187983 */ /* 0x004ea80000100800 */
[----:B------:R-:W2:Y:S01]  /*2370*/  LDL R22, [R1+0xf4] ;  /* 0x0000f40001167983 */ /* 0x000ea20000100800 */
[----:B------:R-:W-:-:S04]  /*2380*/  IADD3 R6, R6, 0x70, RZ ;  /* 0x0000007006067810 */ /* 0x000fc80007ffe0ff */
[----:B------:R-:W-:Y:S01]  /*2390*/  ISETP.GE.AND P2, PT, R6, R11, PT ;  /* 0x0000000b0600720c */ /* 0x000fe20003f46270 */
[----:B------:R-:W1:Y:S01]  /*23a0*/  S2R R9, SR_TID.X ;  /* 0x0000000000097919 */ /* 0x000e620000002100 */
[----:B-----5:R-:W-:-:S05]  /*23b0*/  IMAD.WIDE.U32 R156, R10, c[0x0][0x2b0], RZ ;  /* 0x0000ac000a9c7a25 */ /* 0x020fca00078e00ff */
[----:B------:R2:W-:Y:S01]  /*23c0*/  STL.64 [R1+0x40], R156 ;  /* 0x0000409c01007387 */ /* 0x0005e20000100a00 */
[--C-:B-1----:R-:W-:Y:S02]  /*23d0*/  SHF.R.S32.HI R25, RZ, 0x1f, R9.reuse ;  /* 0x0000001fff197819 */ /* 0x102fe40000011409 */
[----:B------:R-:W-:Y:S02]  /*23e0*/  SHF.R.S32.HI R8, RZ, 0x1f, R9 ;  /* 0x0000001fff087819 */ /* 0x000fe40000011409 */
[-C--:B------:R-:W-:Y:S02]  /*23f0*/  LEA.HI R25, R25, R9.reuse, RZ, 0x3 ;  /* 0x0000000919197211 */ /* 0x080fe400078f18ff */
[----:B------:R-:W-:Y:S02]  /*2400*/  LEA.HI R8, R8, R9, RZ, 0x3 ;  /* 0x0000000908087211 */ /* 0x000fe400078f18ff */
[----:B------:R-:W-:Y:S02]  /*2410*/  LOP3.LUT R25, R25, 0xfffffff8, RZ, 0xc0, !PT ;  /* 0xfffffff819197812 */ /* 0x000fe400078ec0ff */
[----:B------:R-:W-:-:S03]  /*2420*/  SHF.R.S32.HI R8, RZ, 0x3, R8 ;  /* 0x00000003ff087819 */ /* 0x000fc60000011408 */
[----:B------:R-:W-:-:S04]  /*2430*/  IMAD.IADD R25, R9, 0x1, -R25 ;  /* 0x0000000109197824 */ /* 0x000fc800078e0a19 */
[----:B------:R-:W-:Y:S01]  /*2440*/  IMAD R59, R25, 0x10, R8 ;  /* 0x00000010193b7824 */ /* 0x000fe200078e0208 */
[-C--:B----4-:R-:W-:Y:S02]  /*2450*/  @!P2 LEA R4, P1, R23, R0.reuse, 0x1 ;  /* 0x000000001704a211 */ /* 0x090fe400078208ff */
[----:B---3--:R-:W-:Y:S02]  /*2460*/  @!P2 LEA R2, P0, R30, R0, 0x1 ;  /* 0x000000001e02a211 */ /* 0x008fe400078008ff */
[----:B------:R-:W-:-:S05]  /*2470*/  SHF.R.S32.HI R0, RZ, 0x1f, R10 ;  /* 0x0000001fff007819 */ /* 0x000fca000001140a */
[----:B------:R-:W-:-:S04]  /*2480*/  IMAD R0, R0, c[0x0][0x2b0], RZ ;  /* 0x0000ac0000007a24 */ /* 0x000fc800078e02ff */
[----:B------:R-:W-:-:S04]  /*2490*/  IMAD R0, R10, c[0x0][0x2b4], R0 ;  /* 0x0000ad000a007a24 */ /* 0x000fc800078e0200 */
[----:B------:R-:W-:-:S05]  /*24a0*/  IMAD.IADD R154, R157, 0x1, R0 ;  /* 0x000000019d9a7824 */ /* 0x000fca00078e0200 */
[----:B------:R1:W-:Y:S01]  /*24b0*/  STL [R1+0x58], R154 ;  /* 0x0000589a01007387 */ /* 0x0003e20000100800 */
[-C--:B--2---:R-:W-:Y:S02]  /*24c0*/  @!P2 LEA.HI.X R5, R23, R7.reuse, R24, 0x1, P1 ;  /* 0x000000071705a211 */ /* 0x084fe400008f0c18 */
[----:B------:R-:W-:-:S03]  /*24d0*/  @!P2 LEA.HI.X R3, R30, R7, R22, 0x1, P0 ;  /* 0x000000071e03a211 */ /* 0x000fc600000f0c16 */
[----:B------:R-:W-:Y:S01]  /*24e0*/  @!PT LDS RZ, [RZ] ;  /* 0x00000000fffff984 */ /* 0x000fe20000000800 */
[----:B------:R-:W-:Y:S01]  /*24f0*/  @!PT LDS RZ, [RZ] ;  /* 0x00000000fffff984 */ /* 0x000fe20000000800 */
[----:B------:R-:W-:Y:S01]  /*2500*/  @!PT LDS RZ, [RZ] ;  /* 0x00000000fffff984 */ /* 0x000fe20000000800 */
[----:B------:R1:W-:Y:S04]  /*2510*/  @!P2 LDGSTS.E.BYPASS.LTC128B.128 [R252+0xb900], [R4.64], !P5 ;  /* 0x0b90000004fcafae */ /* 0x0003e8000e901d48 */
[----:B------:R1:W-:Y:S04]  /*2520*/  @!P2 LDGSTS.E.BYPASS.LTC128B.128 [R252+0xf900], [R2.64], !P3 ;  /* 0x0f90000002fcafae */ /* 0x0003e8000d901d48 */
[----:B------:R-:W0:Y:S01]  /*2530*/  LDGDEPBAR ;  /* 0x00000000000079af */ /* 0x000e220000000000 */
[----:B------:R-:W-:Y:S02]  /*2540*/  WARPSYNC 0xffffffff ;  /* 0xffffffff00007948 */ /* 0x000fe40003800000 */
[----:B------:R-:W2:Y:S01]  /*2550*/  LDL R155, [R1+0x48] ;  /* 0x00004800019b7983 */ /* 0x000ea20000100800 */
[----:B------:R-:W-:-:S02]  /*2560*/  IMAD.MOV.U32 R0, RZ, RZ, c[0x0][0x2b8] ;  /* 0x0000ae00ff007624 */ /* 0x000fc400078e00ff */
[----:B-1----:R-:W-:Y:S01]  /*2570*/  IMAD R2, R58, 0x40, R59 ;  /* 0x000000403a027824 */ /* 0x002fe200078e023b */
[----:B------:R-:W3:Y:S02]  /*2580*/  LDL R27, [R1+0x68] ;  /* 0x00006800011b7983 */ /* 0x000ee40000100800 */
[----:B------:R-:W-:Y:S02]  /*2590*/  ISETP.NE.AND P3, PT, R0, 0x1, PT ;  /* 0x000000010000780c */ /* 0x000fe40003f65270 */
[----:B------:R-:W-:-:S04]  /*25a0*/  ISETP.GE.AND P1, PT, R2, R222, PT ;  /* 0x000000de0200720c */ /* 0x000fc80003f26270 */
[----:B------:R-:W-:Y:S01]  /*25b0*/  ISETP.GT.OR P1, PT, R59, 0x3f, P1 ;  /* 0x0000003f3b00780c */ /* 0x000fe20000f24670 */
[----:B------:R-:W-:Y:S01]  /*25c0*/  IMAD.MOV.U32 R26, RZ, RZ, RZ ;  /* 0x000000ffff1a7224 */ /* 0x000fe200078e00ff */
[----:B------:R-:W-:Y:S01]  /*25d0*/  BAR.SYNC.DEFER_BLOCKING 0x0 ;  /* 0x0000000000007b1d */ /* 0x000fe20000010000 */
[----:B--2---:R-:W-:-:S04]  /*25e0*/  IMAD.IADD R2, R2, 0x1, R155 ;  /* 0x0000000102027824 */ /* 0x004fc800078e029b */
        /* <DEDUP_REMOVED lines=9> */
[----:B------:R-:W-:-:S05]  /*2680*/  IMAD R14, R0, c[0x0][0x2b8], R2 ;  /* 0x0000ae00000e7a24 */ /* 0x000fca00078e0202 */
[----:B------:R-:W-:Y:S01]  /*2690*/  SHF.R.S32.HI R13, RZ, 0x1f, R14 ;  /* 0x0000001fff0d7819 */ /* 0x000fe2000001140e */
[----:B------:R-:W-:-:S04]  /*26a0*/  IMAD.WIDE.U32 R2, R14, c[0x0][0x1e0], RZ ;  /* 0x000078000e027a25 */ /* 0x000fc800078e00ff */
[----:B------:R-:W-:-:S04]  /*26b0*/  IMAD R0, R13, c[0x0][0x1e0], RZ ;  /* 0x000078000d007a24 */ /* 0x000fc800078e02ff */
[----:B------:R-:W-:-:S04]  /*26c0*/  IMAD R0, R14, c[0x0][0x1e4], R0 ;  /* 0x000079000e007a24 */ /* 0x000fc800078e0200 */
[----:B------:R-:W-:Y:S02]  /*26d0*/  IMAD.IADD R3, R3, 0x1, R0 ;  /* 0x0000000103037824 */ /* 0x000fe400078e0200 */
[----:B------:R-:W-:Y:S02]  /*26e0*/  IMAD R0, R21, c[0x0][0x1e8], RZ ;  /* 0x00007a0015007a24 */ /* 0x000fe400078e02ff */
[----:B---3--:R-:W-:-:S04]  /*26f0*/  IMAD.WIDE.U32 R152, R27, c[0x0][0x1e8], RZ ;  /* 0x00007a001b987a25 */ /* 0x008fc800078e00ff */
[----:B------:R-:W-:-:S04]  /*2700*/  IMAD R0, R27, c[0x0][0x1ec], R0 ;  /* 0x00007b001b007a24 */ /* 0x000fc800078e0200 */
[----:B------:R-:W-:Y:S02]  /*2710*/  IMAD.IADD R151, R153, 0x1, R0 ;  /* 0x0000000199977824 */ /* 0x000fe400078e0200 */
[----:B------:R-:W-:-:S04]  /*2720*/  IMAD R148, R58, -0x40, R222 ;  /* 0xffffffc03a947824 */ /* 0x000fc800078e02de */
[----:B------:R-:W-:-:S05]  /*2730*/  IMAD.IADD R28, R148, 0x1, -R8 ;  /* 0x00000001941c7824 */ /* 0x000fca00078e0a08 */
[C---:B------:R-:W-:Y:S02]  /*2740*/  ISETP.GE.AND P5, PT, R28.reuse, 0x1, PT ;  /* 0x000000011c00780c */ /* 0x040fe40003fa6270 */
[----:B------:R-:W-:-:S11]  /*2750*/  ISETP.GE.AND P2, PT, R28, 0x11, PT ;  /* 0x000000111c00780c */ /* 0x000fd60003f46270 */
[C---:B------:R-:W-:Y:S01]  /*2760*/  @P5 ISETP.GE.AND P1, PT, R23.reuse, c[0x0][0x1d4], PT ;  /* 0x0000750017005a0c */ /* 0x040fe20003f26270 */
[----:B------:R-:W-:Y:S01]  /*2770*/  STL [R1+0x8], R14 ;  /* 0x0000080e01007387 */ /* 0x000fe20000100800 */
[C---:B------:R-:W-:Y:S02]  /*2780*/  IMAD.SHL.U32 R149, R23.reuse, 0x2, RZ ;  /* 0x0000000217957824 */ /* 0x040fe400078e00ff */
[----:B------:R-:W-:Y:S01]  /*2790*/  IMAD.SHL.U32 R150, R30, 0x2, RZ ;  /* 0x000000021e967824 */ /* 0x000fe200078e00ff */
[----:B------:R-:W-:Y:S02]  /*27a0*/  SHF.L.U64.HI R57, R23, 0x1, R24 ;  /* 0x0000000117397819 */ /* 0x000fe40000010218 */
[----:B------:R-:W-:Y:S02]  /*27b0*/  IADD3 R243, R232, 0x20, RZ ;  /* 0x00000020e8f37810 */ /* 0x000fe40007ffe0ff */
[----:B------:R-:W-:Y:S02]  /*27c0*/  SHF.L.U64.HI R56, R30, 0x1, R22 ;  /* 0x000000011e387819 */ /* 0x000fe40000010216 */
[----:B--2---:R-:W-:Y:S01]  /*27d0*/  SHF.R.S32.HI R20, RZ, 0x1f, R26 ;  /* 0x0000001fff147819 */ /* 0x004fe2000001141a */
[----:B------:R-:W-:-:S04]  /*27e0*/  IMAD.WIDE.U32 R2, R26, c[0x0][0x1f0], R2 ;  /* 0x00007c001a027a25 */ /* 0x000fc800078e0002 */
[----:B------:R-:W-:Y:S01]  /*27f0*/  IMAD R4, R20, c[0x0][0x1f0], RZ ;  /* 0x00007c0014047a24 */ /* 0x000fe200078e02ff */
[----:B------:R-:W-:-:S03]  /*2800*/  IADD3 R2, P0, R2, R152, RZ ;  /* 0x0000009802027210 */ /* 0x000fc60007f1e0ff */
[----:B------:R-:W-:-:S05]  /*2810*/  IMAD R0, R26, c[0x0][0x1f4], R4 ;  /* 0x00007d001a007a24 */ /* 0x000fca00078e0204 */
[----:B------:R-:W-:Y:S02]  /*2820*/  IADD3.X R3, R151, R3, R0, P0, !PT ;  /* 0x0000000397037210 */ /* 0x000fe400007fe400 */
[----:B------:R-:W-:-:S04]  /*2830*/  LEA R0, P0, R2, c[0x0][0x1c8], 0x1 ;  /* 0x0000720002007a11 */ /* 0x000fc800078008ff */
[----:B------:R-:W-:Y:S01]  /*2840*/  LEA.HI.X R12, R2, c[0x0][0x1cc], R3, 0x1, P0 ;  /* 0x00007300020c7a11 */ /* 0x000fe200000f0c03 */
[----:B------:R-:W1:Y:S04]  /*2850*/  SHFL.IDX PT, R4, R0, RZ, 0x181f ;  /* 0x00181fff00047589 */ /* 0x000e6800000e0000 */
[----:B------:R-:W2:Y:S04]  /*2860*/  SHFL.IDX PT, R7, R12, RZ, 0x181f ;  /* 0x00181fff0c077589 */ /* 0x000ea800000e0000 */
[----:B------:R-:W3:Y:S04]  /*2870*/  SHFL.IDX PT, R5, R0, 0x1, 0x181f ;  /* 0x00381f0000057f89 */ /* 0x000ee800000e0000 */
[----:B------:R-:W4:Y:S04]  /*2880*/  SHFL.IDX PT, R10, R12, 0x1, 0x181f ;  /* 0x00381f000c0a7f89 */ /* 0x000f2800000e0000 */
[----:B------:R-:W5:Y:S01]  /*2890*/  SHFL.IDX PT, R9, R0, 0x2, 0x181f ;  /* 0x00581f0000097f89 */ /* 0x000f6200000e0000 */
[----:B-1----:R-:W-:-:S04]  /*28a0*/  @P5 LEA R2, P0, R23, R4, 0x1 ;  /* 0x0000000417025211 */ /* 0x002fc800078008ff */
[C---:B--2---:R-:W-:Y:S01]  /*28b0*/  @P5 LEA.HI.X R3, R23.reuse, R7, R24, 0x1, P0 ;  /* 0x0000000717035211 */ /* 0x044fe200000f0c18 */
[----:B------:R-:W1:Y:S04]  /*28c0*/  SHFL.IDX PT, R11, R12, 0x2, 0x181f ;  /* 0x00581f000c0b7f89 */ /* 0x000e6800000e0000 */
[----:B------:R2:W-:Y:S01]  /*28d0*/  @P5 LDGSTS.E.BYPASS.LTC128B.128 [R252+0x4100], [R2.64], !P1 ;  /* 0x0410000002fc5fae */ /* 0x0005e2000c901d48 */
[----:B---3--:R-:W-:Y:S02]  /*28e0*/  @P2 LEA R6, P6, R23, R5, 0x1 ;  /* 0x0000000517062211 */ /* 0x008fe400078c08ff */
[C---:B------:R-:W-:Y:S01]  /*28f0*/  @P5 ISETP.GE.AND P0, PT, R30.reuse, c[0x0][0x1d4], PT ;  /* 0x000075001e005a0c */ /* 0x040fe20003f06270 */
[----:B------:R-:W3:Y:S04]  /*2900*/  SHFL.IDX PT, R8, R0, 0x3, 0x181f ;  /* 0x00781f0000087f89 */ /* 0x000ee800000e0000 */
[----:B------:R-:W1:Y:S01]  /*2910*/  SHFL.IDX PT, R0, R12, 0x3, 0x181f ;  /* 0x00781f000c007f89 */ /* 0x000e6200000e0000 */
[----:B--2---:R-:W-:-:S04]  /*2920*/  @P5 LEA R2, P1, R30, R4, 0x1 ;  /* 0x000000041e025211 */ /* 0x004fc800078208ff */
[----:B------:R-:W-:Y:S02]  /*2930*/  @P5 LEA.HI.X R3, R30, R7, R22, 0x1, P1 ;  /* 0x000000071e035211 */ /* 0x000fe400008f0c16 */
[C---:B----4-:R-:W-:Y:S02]  /*2940*/  @P2 LEA.HI.X R7, R23.reuse, R10, R24, 0x1, P6 ;  /* 0x0000000a17072211 */ /* 0x050fe400030f0c18 */
[----:B------:R-:W-:Y:S01]  /*2950*/  ISETP.GE.AND P6, PT, R28, 0x21, PT ;  /* 0x000000211c00780c */ /* 0x000fe20003fc6270 */
[----:B------:R5:W-:Y:S01]  /*2960*/  @P5 LDGSTS.E.BYPASS.LTC128B.128 [R252+0x6100], [R2.64], !P0 ;  /* 0x0610000002fc5fae */ /* 0x000be2000c101d48 */
[----:B------:R-:W-:Y:S02]  /*2970*/  @P2 ISETP.GE.AND P1, PT, R23, c[0x0][0x1d4], PT ;  /* 0x0000750017002a0c */ /* 0x000fe40003f26270 */
[----:B------:R-:W-:-:S04]  /*2980*/  @P2 LEA R4, P0, R30, R5, 0x1 ;  /* 0x000000051e042211 */ /* 0x000fc800078008ff */
[----:B------:R-:W-:-:S07]  /*2990*/  @P2 LEA.HI.X R5, R30, R10, R22, 0x1, P0 ;  /* 0x0000000a1e052211 */ /* 0x000fce00000f0c16 */
[----:B------:R2:W-:Y:S01]  /*29a0*/  @P2 LDGSTS.E.BYPASS.LTC128B.128 [R252+0x4900], [R6.64], !P1 ;  /* 0x0490000006fc2fae */ /* 0x0005e2000c901d48 */
[----:B------:R-:W-:Y:S02]  /*29b0*/  @P2 ISETP.GE.AND P1, PT, R30, c[0x0][0x1d4], PT ;  /* 0x000075001e002a0c */ /* 0x000fe40003f26270 */
[C---:B------:R-:W-:Y:S02]  /*29c0*/  @P6 ISETP.GE.AND P0, PT, R23.reuse, c[0x0][0x1d4], PT ;  /* 0x0000750017006a0c */ /* 0x040fe40003f06270 */
[----:B-----5:R-:W-:-:S09]  /*29d0*/  @P6 LEA R2, P5, R23, R9, 0x1 ;  /* 0x0000000917026211 */ /* 0x020fd200078a08ff */
[----:B------:R3:W-:Y:S01]  /*29e0*/  @P2 LDGSTS.E.BYPASS.LTC128B.128 [R252+0x6900], [R4.64], !P1 ;  /* 0x0690000004fc2fae */ /* 0x0007e2000c901d48 */
[----:B-1----:R-:W-:Y:S02]  /*29f0*/  @P6 LEA.HI.X R3, R23, R11, R24, 0x1, P5 ;  /* 0x0000000b17036211 */ /* 0x002fe400028f0c18 */
[----:B------:R-:W-:-:S03]  /*2a00*/  ISETP.GE.AND P5, PT, R28, 0x31, PT ;  /* 0x000000311c00780c */ /* 0x000fc60003fa6270 */
[----:B------:R1:W-:Y:S01]  /*2a10*/  @P6 LDGSTS.E.BYPASS.LTC128B.128 [R252+0x5100], [R2.64], !P0 ;  /* 0x0510000002fc6fae */ /* 0x0003e2000c101d48 */
[----:B--2---:R-:W-:-:S04]  /*2a20*/  @P6 LEA R6, P2, R30, R9, 0x1 ;  /* 0x000000091e066211 */ /* 0x004fc800078408ff */
[C---:B------:R-:W-:Y:S02]  /*2a30*/  @P6 LEA.HI.X R7, R30.reuse, R11, R22, 0x1, P2 ;  /* 0x0000000b1e076211 */ /* 0x040fe400010f0c16 */
[----:B------:R-:W-:-:S03]  /*2a40*/  @P6 ISETP.GE.AND P2, PT, R30, c[0x0][0x1d4], PT ;  /* 0x000075001e006a0c */ /* 0x000fc60003f46270 */
[----:B---3--:R-:W-:-:S04]  /*2a50*/  @P5 LEA R4, P1, R23, R8, 0x1 ;  /* 0x0000000817045211 */ /* 0x008fc800078208ff */
[----:B------:R-:W-:-:S06]  /*2a60*/  @P5 LEA.HI.X R5, R23, R0, R24, 0x1, P1 ;  /* 0x0000000017055211 */ /* 0x000fcc00008f0c18 */
[----:B------:R2:W-:Y:S01]  /*2a70*/  @P6 LDGSTS.E.BYPASS.LTC128B.128 [R252+0x7100], [R6.64], !P2 ;  /* 0x0710000006fc6fae */ /* 0x0005e2000d101d48 */
[C---:B-1----:R-:W-:Y:S02]  /*2a80*/  @P5 LEA R2, P0, R30.reuse, R8, 0x1 ;  /* 0x000000081e025211 */ /* 0x042fe400078008ff */
[----:B------:R-:W-:Y:S02]  /*2a90*/  @P5 ISETP.GE.AND P1, PT, R23, c[0x0][0x1d4], PT ;  /* 0x0000750017005a0c */ /* 0x000fe40003f26270 */
[C---:B------:R-:W-:Y:S02]  /*2aa0*/  @P5 LEA.HI.X R3, R30.reuse, R0, R22, 0x1, P0 ;  /* 0x000000001e035211 */ /* 0x040fe400000f0c16 */
[----:B------:R-:W-:-:S09]  /*2ab0*/  @P5 ISETP.GE.AND P0, PT, R30, c[0x0][0x1d4], PT ;  /* 0x000075001e005a0c */ /* 0x000fd20003f06270 */
[----:B------:R2:W-:Y:S04]  /*2ac0*/  @P5 LDGSTS.E.BYPASS.LTC128B.128 [R252+0x5900], [R4.64], !P1 ;  /* 0x0590000004fc5fae */ /* 0x0005e8000c901d48 */
[----:B------:R1:W-:Y:S04]  /*2ad0*/  @P5 LDGSTS.E.BYPASS.LTC128B.128 [R252+0x7900], [R2.64], !P0 ;  /* 0x0790000002fc5fae */ /* 0x0003e8000c101d48 */
[----:B------:R-:W0:Y:S01]  /*2ae0*/  LDGDEPBAR ;  /* 0x00000000000079af */ /* 0x000e220000000000 */
[----:B------:R-:W-:-:S04]  /*2af0*/  IMAD R0, R13, c[0x0][0x208], RZ ;  /* 0x000082000d007a24 */ /* 0x000fc800078e02ff */
[----:B------:R-:W-:Y:S01]  /*2b00*/  IMAD R0, R14, c[0x0][0x20c], R0 ;  /* 0x000083000e007a24 */ /* 0x000fe200078e0200 */
[----:B------:R-:W-:-:S04]  /*2b10*/  DEPBAR.LE SB0, 0x1 ;  /* 0x000080400000791a */ /* 0x000fc80000000000 */
[----:B------:R-:W-:-:S04]  /*2b20*/  DEPBAR.LE SB0, 0x0 ;  /* 0x000080000000791a */ /* 0x000fc80000000000 */
[----:B------:R-:W-:Y:S01]  /*2b30*/  BAR.SYNC.DEFER_BLOCKING 0x0 ;  /* 0x0000000000007b1d */ /* 0x000fe20000010000 */
[----:B-1----:R-:W-:-:S04]  /*2b40*/  IMAD.WIDE.U32 R2, R14, c[0x0][0x208], RZ ;  /* 0x000082000e027a25 */ /* 0x002fc800078e00ff */
[----:B------:R-:W-:Y:S02]  /*2b50*/  IMAD.IADD R3, R3, 0x1, R0 ;  /* 0x0000000103037824 */ /* 0x000fe400078e0200 */
[----:B------:R-:W-:Y:S02]  /*2b60*/  IMAD R0, R21, c[0x0][0x210], RZ ;  /* 0x0000840015007a24 */ /* 0x000fe400078e02ff */
[----:B------:R-:W-:-:S04]  /*2b70*/  IMAD.WIDE.U32 R10, R27, c[0x0][0x210], RZ ;  /* 0x000084001b0a7a25 */ /* 0x000fc800078e00ff */
[----:B------:R-:W-:Y:S02]  /*2b80*/  IMAD R0, R27, c[0x0][0x214], R0 ;  /* 0x000085001b007a24 */ /* 0x000fe400078e0200 */
[----:B------:R-:W-:Y:S02]  /*2b90*/  IMAD R8, R20, c[0x0][0x218], RZ ;  /* 0x0000860014087a24 */ /* 0x000fe400078e02ff */
[C---:B------:R-:W-:Y:S01]  /*2ba0*/  IMAD.WIDE.U32 R2, R26.reuse, c[0x0][0x218], R2 ;  /* 0x000086001a027a25 */ /* 0x040fe200078e0002 */
[----:B------:R-:W-:Y:S03]  /*2bb0*/  STL [R1], R26 ;  /* 0x0000001a01007387 */ /* 0x000fe60000100800 */
[----:B------:R-:W-:Y:S01]  /*2bc0*/  IMAD.IADD R9, R11, 0x1, R0 ;  /* 0x000000010b097824 */ /* 0x000fe200078e0200 */
[----:B------:R-:W-:Y:S01]  /*2bd0*/  STL.64 [R1+0x38], R152 ;  /* 0x0000389801007387 */ /* 0x000fe20000100a00 */
[----:B------:R-:W-:Y:S01]  /*2be0*/  IMAD R0, R26, c[0x0][0x21c], R8 ;  /* 0x000087001a007a24 */ /* 0x000fe200078e0208 */
[----:B------:R-:W-:-:S02]  /*2bf0*/  IADD3 R2, P0, R2, R10, RZ ;  /* 0x0000000a02027210 */ /* 0x000fc40007f1e0ff */
[----:B--2---:R-:W-:Y:S04]  /*2c00*/  LDSM.16.M88.4 R4, [R239+0x2000] ;  /* 0x00200000ef04783b */ /* 0x004fe80000000200 */
[----:B------:R-:W-:Y:S04]  /*2c10*/  LDSM.16.M88.4 R16, [R232] ;  /* 0x00000000e810783b */ /* 0x000fe80000000200 */
[----:B------:R-:W-:Y:S01]  /*2c20*/  LDSM.16.M88.4 R12, [R239] ;  /* 0x00000000ef0c783b */ /* 0x000fe20000000200 */
[----:B------:R-:W-:-:S03]  /*2c30*/  IADD3.X R3, R9, R3, R0, P0, !PT ;  /* 0x0000000309037210 */ /* 0x000fc600007fe400 */
[----:B------:R-:W-:Y:S01]  /*2c40*/  STL [R1+0x4c], R151 ;  /* 0x00004c9701007387 */ /* 0x000fe20000100800 */
[----:B------:R-:W-:-:S03]  /*2c50*/  LEA R0, P0, R2, c[0x0][0x1f8], 0x1 ;  /* 0x00007e0002007a11 */ /* 0x000fc600078008ff */
[----:B------:R-:W-:Y:S04]  /*2c60*/  STL.64 [R1+0x50], R10 ;  /* 0x0000500a01007387 */ /* 0x000fe80000100a00 */
[----:B------:R-:W-:Y:S04]  /*2c70*/  STL [R1+0x5c], R9 ;  /* 0x00005c0901007387 */ /* 0x000fe80000100800 */
[----:B------:R-:W2:Y:S01]  /*2c80*/  LDL R158, [R1+0x28] ;  /* 0x00002800019e7983 */ /* 0x000ea20000100800 */
[----:B------:R-:W-:-:S03]  /*2c90*/  LEA.HI.X R20, R2, c[0x0][0x1fc], R3, 0x1, P0 ;  /* 0x00007f0002147a11 */ /* 0x000fc600000f0c03 */
[----:B------:R-:W1:Y:S04]  /*2ca0*/  SHFL.IDX PT, R3, R0, RZ, 0x181f ;  /* 0x00181fff00037589 */ /* 0x000e6800000e0000 */
[----:B------:R-:W3:Y:S04]  /*2cb0*/  SHFL.IDX PT, R2, R0, 0x1, 0x181f ;  /* 0x00381f0000027f89 */ /* 0x000ee800000e0000 */
[----:B------:R-:W4:Y:S04]  /*2cc0*/  SHFL.IDX PT, R8, R20, RZ, 0x181f ;  /* 0x00181fff14087589 */ /* 0x000f2800000e0000 */
[----:B------:R-:W-:Y:S04]  /*2cd0*/  LDSM.16.M88.4 R32, [R232+0x800] ;  /* 0x00080000e820783b */ /* 0x000fe80000000200 */
[----:B------:R-:W-:Y:S04]  /*2ce0*/  LDSM.16.M88.4 R40, [R232+0x1000] ;  /* 0x00100000e828783b */ /* 0x000fe80000000200 */
[----:B------:R-:W-:Y:S04]  /*2cf0*/  LDSM.16.M88.4 R48, [R232+0x1800] ;  /* 0x00180000e830783b */ /* 0x000fe80000000200 */
[----:B------:R-:W-:Y:S01]  /*2d00*/  SHFL.IDX PT, R9, R0, 0x2, 0x181f ;  /* 0x00581f0000097f89 */ /* 0x000fe200000e0000 */
[----:B------:R-:W-:-:S03]  /*2d10*/  R2P PR, R25, 0x6 ;  /* 0x0000000619007804 */ /* 0x000fc60000000000 */
[----:B------:R-:W5:Y:S04]  /*2d20*/  SHFL.IDX PT, R10, R20, 0x1, 0x181f ;  /* 0x00381f00140a7f89 */ /* 0x000f6800000e0000 */
[----:B------:R-:W5:Y:S04]  /*2d30*/  SHFL.IDX PT, R11, R20, 0x2, 0x181f ;  /* 0x00581f00140b7f89 */ /* 0x000f6800000e0000 */
[----:B------:R-:W5:Y:S04]  /*2d40*/  SHFL.IDX PT, R0, R0, 0x3, 0x181f ;  /* 0x00781f0000007f89 */ /* 0x000f6800000e0000 */
[----:B------:R5:W5:Y:S01]  /*2d50*/  SHFL.IDX PT, R29, R20, 0x3, 0x181f ;  /* 0x00781f00141d7f89 */ /* 0x000b6200000e0000 */
[----:B-1----:R-:W-:-:S02]  /*2d60*/  IADD3 R26, P5, R3, R149, RZ ;  /* 0x00000095031a7210 */ /* 0x002fc40007fbe0ff */
[----:B------:R-:W-:Y:S02]  /*2d70*/  @P1 IADD3 R243, R232, -0x20, RZ ;  /* 0xffffffe0e8f31810 */ /* 0x000fe40007ffe0ff */
[-C--:B------:R-:W-:Y:S01]  /*2d80*/  IADD3 R24, P1, R3, R150.reuse, RZ ;  /* 0x0000009603187210 */ /* 0x080fe20007f3e0ff */
[-C--:B------:R-:W-:Y:S01]  /*2d90*/  HMMA.16816.F32.BF16 R52, R4, R16.reuse, RZ ;  /* 0x000000100434723c */ /* 0x080fe200000418ff */
[----:B---3--:R-:W-:Y:S01]  /*2da0*/  IADD3 R22, P6, R2, R149, RZ ;  /* 0x0000009502167210 */ /* 0x008fe20007fde0ff */
[C-C-:B----4-:R-:W-:Y:S01]  /*2db0*/  IMAD.X R27, R8.reuse, 0x1, R57.reuse, P5 ;  /* 0x00000001081b7824 */ /* 0x150fe200028e0639 */
[----:B------:R-:W-:Y:S01]  /*2dc0*/  ISETP.GE.AND P0, PT, R23, c[0x0][0x1d4], PT ;  /* 0x0000750017007a0c */ /* 0x000fe20003f06270 */
[----:B------:R-:W-:Y:S01]  /*2dd0*/  IMAD.X R25, R8, 0x1, R56, P1 ;  /* 0x0000000108197824 */ /* 0x000fe200008e0638 */
[----:B------:R-:W-:Y:S03]  /*2de0*/  LDSM.16.M88.4 R44, [R243] ;  /* 0x00000000f32c783b */ /* 0x000fe60000000200 */
[----:B------:R-:W-:Y:S01]  /*2df0*/  HMMA.16816.F32.BF16 R96, R12, R16, RZ ;  /* 0x000000100c60723c */ /* 0x000fe200000418ff */
[----:B-----5:R-:W-:Y:S01]  /*2e00*/  IMAD.X R23, R10, 0x1, R57, P6 ;  /* 0x000000010a177824 */ /* 0x020fe200030e0639 */
[----:B------:R-:W-:Y:S05]  /*2e10*/  LDSM.16.M88.4 R36, [R243+0x800] ;  /* 0x00080000f324783b */ /* 0x000fea0000000200 */
[----:B------:R-:W-:-:S02]  /*2e20*/  IADD3 R16, P5, R2, R150, RZ ;  /* 0x0000009602107210 */ /* 0x000fc40007fbe0ff */
[CC--:B------:R-:W-:Y:S02]  /*2e30*/  IADD3 R2, P1, R9.reuse, R149.reuse, RZ ;  /* 0x0000009509027210 */ /* 0x0c0fe40007f3e0ff */
[----:B------:R-:W-:Y:S01]  /*2e40*/  IADD3 R20, P6, R9, R150, RZ ;  /* 0x0000009609147210 */ /* 0x000fe20007fde0ff */
[--C-:B------:R-:W-:Y:S01]  /*2e50*/  IMAD.X R17, R10, 0x1, R56.reuse, P5 ;  /* 0x000000010a117824 */ /* 0x100fe200028e0638 */
[----:B------:R-:W-:Y:S01]  /*2e60*/  ISETP.LT.OR P5, PT, R28, 0x1, P0 ;  /* 0x000000011c00780c */ /* 0x000fe200007a1670 */
[-C--:B------:R-:W-:Y:S01]  /*2e70*/  HMMA.16816.F32.BF16 R100, R4, R18.reuse, RZ ;  /* 0x000000120464723c */ /* 0x080fe200000418ff */
[C-C-:B------:R-:W-:Y:S02]  /*2e80*/  IMAD.X R3, R11.reuse, 0x1, R57.reuse, P1 ;  /* 0x000000010b037824 */ /* 0x140fe400008e0639 */
[----:B------:R-:W-:Y:S01]  /*2e90*/  IMAD.X R21, R11, 0x1, R56, P6 ;  /* 0x000000010b157824 */ /* 0x000fe200030e0638 */
[----:B------:R-:W-:Y:S01]  /*2ea0*/  ISETP.GE.AND P6, PT, R30, c[0x0][0x1d4], PT ;  /* 0x000075001e007a0c */ /* 0x000fe20003fc6270 */
[----:B------:R-:W-:Y:S03]  /*2eb0*/  LDSM.16.M88.4 R8, [R241] ;  /* 0x00000000f108783b */ /* 0x000fe60000000200 */
[----:B------:R-:W-:Y:S07]  /*2ec0*/  HMMA.16816.F32.BF16 R80, R12, R18, RZ ;  /* 0x000000120c50723c */ /* 0x000fee00000418ff */
[----:B------:R-:W-:Y:S01]  /*2ed0*/  IADD3 R18, P1, R0, R149, RZ ;  /* 0x0000009500127210 */ /* 0x000fe20007f3e0ff */
[----:B------:R-:W-:Y:S04]  /*2ee0*/  HMMA.16816.F32.BF16 R84, R4, R32, RZ ;  /* 0x000000200454723c */ /* 0x000fe800000418ff */
[----:B------:R-:W-:Y:S01]  /*2ef0*/  IMAD.X R19, R29, 0x1, R57, P1 ;  /* 0x000000011d137824 */ /* 0x000fe200008e0639 */
[----:B------:R-:W-:-:S03]  /*2f00*/  ISETP.LT.OR P1, PT, R28, 0x1, P6 ;  /* 0x000000011c00780c */ /* 0x000fc60003721670 */
[C---:B------:R-:W-:Y:S08]  /*2f10*/  HMMA.16816.F32.BF16 R92, R4.reuse, R40, RZ ;  /* 0x00000028045c723c */ /* 0x040ff000000418ff */
[C---:B------:R-:W-:Y:S08]  /*2f20*/  HMMA.16816.F32.BF16 R88, R4.reuse, R48, RZ ;  /* 0x000000300458723c */ /* 0x040ff000000418ff */
[C---:B------:R-:W-:Y:S08]  /*2f30*/  HMMA.16816.F32.BF16 R108, R4.reuse, R34, RZ ;  /* 0x00000022046c723c */ /* 0x040ff000000418ff */
[C---:B------:R-:W-:Y:S08]  /*2f40*/  HMMA.16816.F32.BF16 R112, R4.reuse, R42, RZ ;  /* 0x0000002a0470723c */ /* 0x040ff000000418ff */
[----:B------:R-:W-:Y:S01]  /*2f50*/  HMMA.16816.F32.BF16 R104, R4, R50, RZ ;  /* 0x000000320468723c */ /* 0x000fe200000418ff */
[----:B------:R-:W1:Y:S07]  /*2f60*/  LDSM.16.M88.4 R4, [R241+0x2000] ;  /* 0x00200000f104783b */ /* 0x000e6e0000000200 */
[C---:B------:R-:W-:Y:S08]  /*2f70*/  HMMA.16816.F32.BF16 R72, R12.reuse, R32, RZ ;  /* 0x000000200c48723c */ /* 0x040ff000000418ff */
[C---:B------:R-:W-:Y:S01]  /*2f80*/  HMMA.16816.F32.BF16 R68, R12.reuse, R34, RZ ;  /* 0x000000220c44723c */ /* 0x040fe200000418ff */
[----:B------:R-:W3:Y:S07]  /*2f90*/  LDSM.16.M88.4 R32, [R243+0x1000] ;  /* 0x00100000f320783b */ /* 0x000eee0000000200 */
[C---:B------:R-:W-:Y:S08]  /*2fa0*/  HMMA.16816.F32.BF16 R64, R12.reuse, R40, RZ ;  /* 0x000000280c40723c */ /* 0x040ff000000418ff */
[----:B------:R-:W-:Y:S01]  /*2fb0*/  HMMA.16816.F32.BF16 R76, R12, R42, RZ ;  /* 0x0000002a0c4c723c */ /* 0x000fe200000418ff */
[----:B------:R-:W4:Y:S04]  /*2fc0*/  LDSM.16.M88.4 R40, [R243+0x1800] ;  /* 0x00180000f328783b */ /* 0x000f280000000200 */
[----:B------:R-:W-:Y:S01]  /*2fd0*/  @!PT LDS RZ, [RZ] ;  /* 0x00000000fffff984 */ /* 0x000fe20000000800 */
[----:B------:R-:W-:Y:S01]  /*2fe0*/  @!PT LDS RZ, [RZ] ;  /* 0x00000000fffff984 */ /* 0x000fe20000000800 */
[----:B------:R-:W-:Y:S01]  /*2ff0*/  @!PT LDS RZ, [RZ] ;  /* 0x00000000fffff984 */ /* 0x000fe20000000800 */
[----:B------:R1:W-:Y:S01]  /*3000*/  LDGSTS.E.BYPASS.LTC128B.128 [R252+0x100], [R26.64], !P5 ;  /* 0x001000001afc7fae */ /* 0x0003e2000e901d48 */
[----:B------:R-:W-:-:S03]  /*3010*/  ISETP.LT.OR P5, PT, R28, 0x11, P0 ;  /* 0x000000111c00780c */ /* 0x000fc600007a1670 */
[----:B------:R1:W-:Y:S01]  /*3020*/  LDGSTS.E.BYPASS.LTC128B.128 [R252+0x2100], [R24.64], !P1 ;  /* 0x0210000018fc7fae */ /* 0x0003e2000c901d48 */
[----:B------:R-:W-:-:S09]  /*3030*/  ISETP.LT.OR P1, PT, R28, 0x11, P6 ;  /* 0x000000111c00780c */ /* 0x000fd20003721670 */
[----:B------:R5:W-:Y:S01]  /*3040*/  LDGSTS.E.BYPASS.LTC128B.128 [R252+0x900], [R22.64], !P5 ;  /* 0x0090000016fc7fae */ /* 0x000be2000e901d48 */
[----:B------:R-:W-:-:S03]  /*3050*/  ISETP.LT.OR P5, PT, R28, 0x21, P0 ;  /* 0x000000211c00780c */ /* 0x000fc600007a1670 */
[----:B------:R1:W-:Y:S01]  /*3060*/  LDGSTS.E.BYPASS.LTC128B.128 [R252+0x2900], [R16.64], !P1 ;  /* 0x0290000010fc7fae */ /* 0x0003e2000c901d48 */
[C---:B------:R-:W-:Y:S02]  /*3070*/  ISETP.LT.OR P1, PT, R28.reuse, 0x21, P6 ;  /* 0x000000211c00780c */ /* 0x040fe40003721670 */
[C---:B------:R-:W-:Y:S02]  /*3080*/  ISETP.LT.OR P0, PT, R28.reuse, 0x31, P0 ;  /* 0x000000311c00780c */ /* 0x040fe40000701670 */
[----:B------:R-:W-:Y:S01]  /*3090*/  ISETP.LT.OR P6, PT, R28, 0x31, P6 ;  /* 0x000000311c00780c */ /* 0x000fe200037c1670 */
[C---:B------:R-:W-:Y:S04]  /*30a0*/  HMMA.16816.F32.BF16 R60, R12.reuse, R48, RZ ;  /* 0x000000300c3c723c */ /* 0x040fe800000418ff */
[----:B------:R3:W-:Y:S04]  /*30b0*/  LDGSTS.E.BYPASS.LTC128B.128 [R252+0x1100], [R2.64], !P5 ;  /* 0x0110000002fc7fae */ /* 0x0007e8000e901d48 */
[----:B------:R-:W-:Y:S01]  /*30c0*/  HMMA.16816.F32.BF16 R12, R12, R50, RZ ;  /* 0x000000320c0c723c */ /* 0x000fe200000418ff */
[----:B------:R5:W-:Y:S04]  /*30d0*/  LDGSTS.E.BYPASS.LTC128B.128 [R252+0x3100], [R20.64], !P1 ;  /* 0x0310000014fc7fae */ /* 0x000be8000c901d48 */
[----:B------:R4:W-:Y:S01]  /*30e0*/  LDGSTS.E.BYPASS.LTC128B.128 [R252+0x1900], [R18.64], !P0 ;  /* 0x0190000012fc7fae */ /* 0x0009e2000c101d48 */
[----:B-1----:R-:W-:Y:S01]  /*30f0*/  IMAD.MOV.U32 R16, RZ, RZ, 0x40 ;  /* 0x00000040ff107424 */ /* 0x002fe200078e00ff */
[----:B---3--:R-:W-:-:S04]  /*3100*/  IADD3 R2, P5, R0, R150, RZ ;  /* 0x0000009600027210 */ /* 0x008fc80007fbe0ff */
[----:B------:R-:W-:Y:S01]  /*3110*/  SEL R0, R16, 0xffffffc0, !P2 ;  /* 0xffffffc010007807 */ /* 0x000fe20005000000 */
[----:B------:R-:W-:-:S04]  /*3120*/  IMAD.X R3, R29, 0x1, R56, P5 ;  /* 0x000000011d037824 */ /* 0x000fc800028e0638 */
[----:B------:R-:W-:Y:S01]  /*3130*/  IMAD.IADD R234, R232, 0x1, R0 ;  /* 0x00000001e8ea7824 */ /* 0x000fe200078e0200 */
[C---:B------:R-:W-:Y:S01]  /*3140*/  HMMA.16816.F32.BF16 R24, R4.reuse, R44, R52 ;  /* 0x0000002c0418723c */ /* 0x040fe20000041834 */
[----:B------:R1:W-:Y:S04]  /*3150*/  LDGSTS.E.BYPASS.LTC128B.128 [R252+0x3900], [R2.64], !P6 ;  /* 0x0390000002fc7fae */ /* 0x0003e8000f101d48 */
[----:B----4-:R-:W-:Y:S04]  /*3160*/  LDSM.16.M88.4 R16, [R240+0x2000] ;  /* 0x00200000f010783b */ /* 0x010fe80000000200 */
[----:B------:R-:W3:Y:S01]  /*3170*/  LDSM.16.M88.4 R52, [R234] ;  /* 0x00000000ea34783b */ /* 0x000ee20000000200 */
[----:B------:R-:W-:Y:S03]  /*3180*/  HMMA.16816.F32.BF16 R116, R4, R36, R84 ;  /* 0x000000240474723c */ /* 0x000fe60000041854 */
[----:B------:R-:W4:Y:S01]  /*3190*/  LDSM.16.M88.4 R48, [R234+0x800] ;  /* 0x00080000ea30783b */ /* 0x000f220000000200 */
[----:B------:R-:W-:-:S02]  /*31a0*/  IADD3 R244, R243, 0x2000, RZ ;  /* 0x00002000f3f47810 */ /* 0x000fc40007ffe0ff */
[----:B------:R-:W-:Y:S01]  /*31b0*/  IADD3 R245, R243, 0x2800, RZ ;  /* 0x00002800f3f57810 */ /* 0x000fe20007ffe0ff */
[----:B------:R-:W0:Y:S01]  /*31c0*/  LDGDEPBAR ;  /* 0x00000000000079af */ /* 0x000e220000000000 */
[C---:B------:R-:W-:Y:S08]  /*31d0*/  HMMA.16816.F32.BF16 R132, R4.reuse, R32, R92 ;  /* 0x000000200484723c */ /* 0x040ff0000004185c */
[C---:B------:R-:W-:Y:S08]  /*31e0*/  HMMA.16816.F32.BF16 R128, R4.reuse, R40, R88 ;  /* 0x000000280480723c */ /* 0x040ff00000041858 */
[----:B------:R-:W-:Y:S08]  /*31f0*/  HMMA.16816.F32.BF16 R84, R4, R46, R100 ;  /* 0x0000002e0454723c */ /* 0x000ff00000041864 */
[C---:B------:R-:W-:Y:S08]  /*3200*/  HMMA.16816.F32.BF16 R120, R8.reuse, R32, R64 ;  /* 0x000000200878723c */ /* 0x040ff00000041840 */
[----:B------:R-:W-:Y:S08]  /*3210*/  HMMA.16816.F32.BF16 R124, R8, R40, R60 ;  /* 0x00000028087c723c */ /* 0x000ff0000004183c */
[C---:B------:R-:W-:Y:S08]  /*3220*/  HMMA.16816.F32.BF16 R92, R4.reuse, R38, R108 ;  /* 0x00000026045c723c */ /* 0x040ff0000004186c */
[----:B------:R-:W-:Y:S08]  /*3230*/  HMMA.16816.F32.BF16 R100, R4, R42, R104 ;  /* 0x0000002a0464723c */ /* 0x000ff00000041868 */
[C---:B------:R-:W-:Y:S08]  /*3240*/  HMMA.16816.F32.BF16 R96, R8.reuse, R44, R96 ;  /* 0x0000002c0860723c */ /* 0x040ff00000041860 */
[C---:B------:R-:W-:Y:S08]  /*3250*/  HMMA.16816.F32.BF16 R88, R8.reuse, R36, R72 ;  /* 0x000000240858723c */ /* 0x040ff00000041848 */
[C---:B------:R-:W-:Y:S01]  /*3260*/  HMMA.16816.F32.BF16 R64, R8.reuse, R46, R80 ;  /* 0x0000002e0840723c */ /* 0x040fe20000041850 */
[----:B------:R-:W1:Y:S07]  /*3270*/  LDSM.16.M88.4 R44, [R234+0x1000] ;  /* 0x00100000ea2c783b */ /* 0x000e6e0000000200 */
[C---:B------:R-:W-:Y:S01]  /*3280*/  HMMA.16816.F32.BF16 R60, R8.reuse, R38, R68 ;  /* 0x00000026083c723c */ /* 0x040fe20000041844 */
[----:B------:R-:W1:Y:S07]  /*3290*/  LDSM.16.M88.4 R36, [R234+0x1800] ;  /* 0x00180000ea24783b */ /* 0x000e6e0000000200 */
[----:B------:R-:W-:Y:S01]  /*32a0*/  HMMA.16816.F32.BF16 R40, R8, R42, R12 ;  /* 0x0000002a0828723c */ /* 0x000fe2000004180c */
[----:B------:R-:W1:Y:S01]  /*32b0*/  LDSM.16.M88.4 R12, [R240] ;  /* 0x00000000f00c783b */ /* 0x000e620000000200 */
[----:B------:R-:W-:-:S05]  /*32c0*/  IMAD.IADD R233, R244, 0x1, R0 ;  /* 0x00000001f4e97824 */ /* 0x000fca00078e0200 */
[----:B------:R-:W-:Y:S01]  /*32d0*/  LDSM.16.M88.4 R28, [R233+-0x1800] ;  /* 0xffe80000e91c783b */ /* 0x000fe20000000200 */
[-C--:B------:R-:W-:Y:S03]  /*32e0*/  HMMA.16816.F32.BF16 R112, R4, R34.reuse, R112 ;  /* 0x000000220470723c */ /* 0x080fe60000041870 */
[----:B------:R-:W-:Y:S04]  /*32f0*/  LDSM.16.M88.4 R4, [R242+0x2000] ;  /* 0x00200000f204783b */ /* 0x000fe80000000200 */
[----:B-----5:R-:W-:Y:S01]  /*3300*/  LDSM.16.M88.4 R20, [R233+-0x800] ;  /* 0xfff80000e914783b */ /* 0x020fe20000000200 */
[----:B------:R-:W-:Y:S03]  /*3310*/  HMMA.16816.F32.BF16 R72, R8, R34, R76 ;  /* 0x000000220848723c */ /* 0x000fe6000004184c */
[----:B------:R-:W5:Y:S04]  /*3320*/  LDSM.16.M88.4 R32, [R233+-0x2000] ;  /* 0xffe00000e920783b */ /* 0x000f680000000200 */
[----:B------:R-:W-:Y:S01]  /*3330*/  LDSM.16.M88.4 R8, [R242] ;  /* 0x00000000f208783b */ /* 0x000fe20000000200 */
[C---:B---3--:R-:W-:Y:S03]  /*3340*/  HMMA.16816.F32.BF16 R76, R16.reuse, R52, R24 ;  /* 0x00000034104c723c */ /* 0x048fe60000041818 */
[----:B------:R-:W3:Y:S05]  /*3350*/  LDSM.16.M88.4 R24, [R233+-0x1000] ;  /* 0xfff00000e918783b */ /* 0x000eea0000000200 */
[C---:B----4-:R-:W-:Y:S08]  /*3360*/  HMMA.16816.F32.BF16 R116, R16.reuse, R48, R116 ;  /* 0x000000301074723c */ /* 0x050ff00000041874 */
[C---:B------:R-:W-:Y:S08]  /*3370*/  HMMA.16816.F32.BF16 R84, R16.reuse, R54, R84 ;  /* 0x000000361054723c */ /* 0x040ff00000041854 */
[C---:B------:R-:W-:Y:S08]  /*3380*/  HMMA.16816.F32.BF16 R92, R16.reuse, R50, R92 ;  /* 0x00000032105c723c */ /* 0x040ff0000004185c */
[C---:B-1----:R-:W-:Y:S08]  /*3390*/  HMMA.16816.F32.BF16 R104, R16.reuse, R44, R132 ;  /* 0x0000002c1068723c */ /* 0x042ff00000041884 */
[C---:B------:R-:W-:Y:S08]  /*33a0*/  HMMA.16816.F32.BF16 R108, R16.reuse, R36, R128 ;  /* 0x00000024106c723c */ /* 0x040ff00000041880 */
        /* <DEDUP_REMOVED lines=8> */
[C---:B------:R-:W-:Y:S08]  /*3430*/  HMMA.16816.F32.BF16 R60, R12.reuse, R44, R120 ;  /* 0x0000002c0c3c723c */ /* 0x040ff00000041878 */
[C---:B------:R-:W-:Y:S01]  /*3440*/  HMMA.16816.F32.BF16 R52, R12.reuse, R46, R72 ;  /* 0x0000002e0c34723c */ /* 0x040fe20000041848 */
[----:B------:R-:W-:Y:S07]  /*3450*/  LDSM.16.M88.4 R44, [R232+0x2000] ;  /* 0x00200000e82c783b */ /* 0x000fee0000000200 */
[----:B------:R-:W-:Y:S01]  /*3460*/  HMMA.16816.F32.BF16 R48, R12, R36, R124 ;  /* 0x000000240c30723c */ /* 0x000fe2000004187c */
[----:B------:R-:W1:Y:S04]  /*3470*/  LDSM.16.M88.4 R12, [R239+0x6000] ;  /* 0x00600000ef0c783b */ /* 0x000e680000000200 */
[----:B------:R-:W4:Y:S03]  /*3480*/  LDSM.16.M88.4 R36, [R232+0x3000] ;  /* 0x00300000e824783b */ /* 0x000f260000000200 */
[C---:B-----5:R-:W-:Y:S08]  /*3490*/  HMMA.16816.F32.BF16 R64, R4.reuse, R32, R76 ;  /* 0x000000200440723c */ /* 0x060ff0000004184c */
[C---:B------:R-:W-:Y:S08]  /*34a0*/  HMMA.16816.F32.BF16 R72, R4.reuse, R34, R84 ;  /* 0x000000220448723c */ /* 0x040ff00000041854 */
[C---:B---3--:R-:W-:Y:S08]  /*34b0*/  HMMA.16816.F32.BF16 R140, R4.reuse, R24, R104 ;  /* 0x00000018048c723c */ /* 0x048ff00000041868 */
[C---:B------:R-:W-:Y:S08]  /*34c0*/  HMMA.16816.F32.BF16 R76, R4.reuse, R28, R116 ;  /* 0x0000001c044c723c */ /* 0x040ff00000041874 */
[C---:B------:R-:W-:Y:S08]  /*34d0*/  HMMA.16816.F32.BF16 R84, R4.reuse, R30, R92 ;  /* 0x0000001e0454723c */ /* 0x040ff0000004185c */
[C---:B------:R-:W-:Y:S08]  /*34e0*/  HMMA.16816.F32.BF16 R136, R4.reuse, R26, R112 ;  /* 0x0000001a0488723c */ /* 0x040ff00000041870 */
[----:B------:R-:W-:Y:S08]  /*34f0*/  HMMA.16816.F32.BF16 R132, R4, R20, R108 ;  /* 0x000000140484723c */ /* 0x000ff0000004186c */
[C---:B------:R-:W-:Y:S08]  /*3500*/  HMMA.16816.F32.BF16 R120, R8.reuse, R34, R80 ;  /* 0x000000220878723c */ /* 0x040ff00000041850 */
[C---:B------:R-:W-:Y:S01]  /*3510*/  HMMA.16816.F32.BF16 R104, R8.reuse, R22, R16 ;  /* 0x000000160868723c */ /* 0x040fe20000041810 */
[----:B------:R-:W3:Y:S07]  /*3520*/  LDSM.16.M88.4 R16, [R232+0x3800] ;  /* 0x00380000e810783b */ /* 0x000eee0000000200 */
[C---:B------:R-:W-:Y:S01]  /*3530*/  HMMA.16816.F32.BF16 R124, R8.reuse, R32, R96 ;  /* 0x00000020087c723c */ /* 0x040fe20000041860 */
[C---:B------:R-:W-:Y:S01]  /*3540*/  IADD3 R246, R243.reuse, 0x3000, RZ ;  /* 0x00003000f3f67810 */ /* 0x040fe20007ffe0ff */
[----:B------:R-:W-:Y:S06]  /*3550*/  LDSM.16.M88.4 R32, [R244] ;  /* 0x00000000f420783b */ /* 0x000fec0000000200 */
[C---:B------:R-:W-:Y:S08]  /*3560*/  HMMA.16816.F32.BF16 R116, R8.reuse, R28, R88 ;  /* 0x0000001c0874723c */ /* 0x040ff00000041858 */
[C---:B------:R-:W-:Y:S01]  /*3570*/  HMMA.16816.F32.BF16 R112, R8.reuse, R30, R68 ;  /* 0x0000001e0870723c */ /* 0x040fe20000041844 */
[----:B------:R-:W-:Y:S07]  /*3580*/  LDSM.16.M88.4 R28, [R245] ;  /* 0x00000000f51c783b */ /* 0x000fee0000000200 */
[C---:B------:R-:W-:Y:S08]  /*3590*/  HMMA.16816.F32.BF16 R108, R8.reuse, R24, R60 ;  /* 0x00000018086c723c */ /* 0x040ff0000004183c */
[C---:B------:R-:W-:Y:S01]  /*35a0*/  HMMA.16816.F32.BF16 R80, R8.reuse, R26, R52 ;  /* 0x0000001a0850723c */ /* 0x040fe20000041834 */
[----:B------:R-:W-:Y:S07]  /*35b0*/  LDSM.16.M88.4 R24, [R246] ;  /* 0x00000000f618783b */ /* 0x000fee0000000200 */
[----:B------:R-:W-:Y:S01]  /*35c0*/  HMMA.16816.F32.BF16 R92, R8, R20, R48 ;  /* 0x00000014085c723c */ /* 0x000fe20000041830 */
[----:B------:R-:W5:Y:S07]  /*35d0*/  LDSM.16.M88.4 R8, [R239+0x4000] ;  /* 0x00400000ef08783b */ /* 0x000f6e0000000200 */
[----:B------:R-:W-:Y:S01]  /*35e0*/  HMMA.16816.F32.BF16 R128, R4, R22, R100 ;  /* 0x000000160480723c */ /* 0x000fe20000041864 */
[----:B------:R-:W2:Y:S04]  /*35f0*/  LDSM.16.M88.4 R4, [R241+0x6000] ;  /* 0x00600000f104783b */ /* 0x000ea80000000200 */
[----:B------:R-:W2:Y:S01]  /*3600*/  LDSM.16.M88.4 R20, [R241+0x4000] ;  /* 0x00400000f114783b */ /* 0x000ea20000000200 */
[----:B------:R-:W-:-:S02]  /*3610*/  IADD3 R247, R243, 0x3800, RZ ;  /* 0x00003800f3f77810 */ /* 0x000fc40007ffe0ff */
[C---:B-1----:R-:W-:Y:S03]  /*3620*/  HMMA.16816.F32.BF16 R60, R12.reuse, R40, R76 ;  /* 0x000000280c3c723c */ /* 0x042fe6000004184c */
[----:B------:R-:W1:Y:S05]  /*3630*/  LDSM.16.M88.4 R52, [R247] ;  /* 0x00000000f734783b */ /* 0x000e6a0000000200 */
[C---:B------:R-:W-:Y:S08]  /*3640*/  HMMA.16816.F32.BF16 R48, R12.reuse, R42, R84 ;  /* 0x0000002a0c30723c */ /* 0x040ff00000041854 */
[C---:B------:R-:W-:Y:S08]  /*3650*/  HMMA.16816.F32.BF16 R88, R12.reuse, R44, R64 ;  /* 0x0000002c0c58723c */ /* 0x040ff00000041840 */
[C---:B------:R-:W-:Y:S08]  /*3660*/  HMMA.16816.F32.BF16 R68, R12.reuse, R46, R72 ;  /* 0x0000002e0c44723c */ /* 0x040ff00000041848 */
[C---:B----4-:R-:W-:Y:S08]  /*3670*/  HMMA.16816.F32.BF16 R84, R12.reuse, R36, R140 ;  /* 0x000000240c54723c */ /* 0x050ff0000004188c */
[C---:B------:R-:W-:Y:S08]  /*3680*/  HMMA.16816.F32.BF16 R100, R12.reuse, R38, R136 ;  /* 0x000000260c64723c */ /* 0x040ff00000041888 */
[C---:B---3--:R-:W-:Y:S08]  /*3690*/  HMMA.16816.F32.BF16 R96, R12.reuse, R16, R132 ;  /* 0x000000100c60723c */ /* 0x048ff00000041884 */
[----:B------:R-:W-:Y:S08]  /*36a0*/  HMMA.16816.F32.BF16 R76, R12, R18, R128 ;  /* 0x000000120c4c723c */ /* 0x000ff00000041880 */
[C---:B-----5:R-:W-:Y:S08]  /*36b0*/  HMMA.16816.F32.BF16 R72, R8.reuse, R44, R124 ;  /* 0x0000002c0848723c */ /* 0x060ff0000004187c */
[C---:B------:R-:W-:Y:S08]  /*36c0*/  HMMA.16816.F32.BF16 R64, R8.reuse, R46, R120 ;  /* 0x0000002e0840723c */ /* 0x040ff00000041878 */
[C---:B------:R-:W-:Y:S08]  /*36d0*/  HMMA.16816.F32.BF16 R12, R8.reuse, R36, R108 ;  /* 0x00000024080c723c */ /* 0x040ff0000004186c */
[C---:B------:R-:W-:Y:S08]  /*36e0*/  HMMA.16816.F32.BF16 R44, R8.reuse, R40, R116 ;  /* 0x00000028082c723c */ /* 0x040ff00000041874 */
[C---:B------:R-:W-:Y:S08]  /*36f0*/  HMMA.16816.F32.BF16 R40, R8.reuse, R42, R112 ;  /* 0x0000002a0828723c */ /* 0x040ff00000041870 */
[C---:B------:R-:W-:Y:S01]  /*3700*/  HMMA.16816.F32.BF16 R80, R8.reuse, R38, R80 ;  /* 0x000000260850723c */ /* 0x040fe20000041850 */
[----:B------:R-:W-:Y:S07]  /*3710*/  LDSM.16.M88.4 R36, [R234+0x3800] ;  /* 0x00380000ea24783b */ /* 0x000fee0000000200 */
[C---:B------:R-:W-:Y:S08]  /*3720*/  HMMA.16816.F32.BF16 R92, R8.reuse, R16, R92 ;  /* 0x00000010085c723c */ /* 0x040ff0000004185c */
[----:B------:R-:W-:Y:S01]  /*3730*/  HMMA.16816.F32.BF16 R104, R8, R18, R104 ;  /* 0x000000120868723c */ /* 0x000fe20000041868 */
[----:B------:R-:W-:Y:S04]  /*3740*/  LDSM.16.M88.4 R16, [R240+0x6000] ;  /* 0x00600000f010783b */ /* 0x000fe80000000200 */
[----:B------:R-:W-:Y:S03]  /*3750*/  LDSM.16.M88.4 R8, [R242+0x4000] ;  /* 0x00400000f208783b */ /* 0x000fe60000000200 */
[----:B--2---:R-:W-:Y:S01]  /*3760*/  HMMA.16816.F32.BF16 R136, R4, R30, R48 ;  /* 0x0000001e0488723c */ /* 0x004fe20000041830 */
[----:B------:R-:W2:Y:S07]  /*3770*/  LDSM.16.M88.4 R48, [R234+0x2000] ;  /* 0x00200000ea30783b */ /* 0x000eae0000000200 */
[C---:B------:R-:W-:Y:S01]  /*3780*/  HMMA.16816.F32.BF16 R112, R20.reuse, R24, R12 ;  /* 0x000000181470723c */ /* 0x040fe2000004180c */
[----:B------:R-:W3:Y:S07]  /*3790*/  LDSM.16.M88.4 R12, [R240+0x4000] ;  /* 0x00400000f00c783b */ /* 0x000eee0000000200 */
[C---:B------:R-:W-:Y:S01]  /*37a0*/  HMMA.16816.F32.BF16 R120, R20.reuse, R28, R44 ;  /* 0x0000001c1478723c */ /* 0x040fe2000004182c */
[----:B------:R-:W4:Y:S07]  /*37b0*/  LDSM.16.M88.4 R44, [R234+0x2800] ;  /* 0x00280000ea2c783b */ /* 0x000f2e0000000200 */
[----:B------:R-:W-:Y:S01]  /*37c0*/  HMMA.16816.F32.BF16 R116, R20, R30, R40 ;  /* 0x0000001e1474723c */ /* 0x000fe20000041828 */
[----:B------:R-:W5:Y:S07]  /*37d0*/  LDSM.16.M88.4 R40, [R234+0x3000] ;  /* 0x00300000ea28783b */ /* 0x000f6e0000000200 */
[C---:B------:R-:W-:Y:S01]  /*37e0*/  HMMA.16816.F32.BF16 R140, R4.reuse, R28, R60 ;  /* 0x0000001c048c723c */ /* 0x040fe2000004183c */
[----:B------:R-:W-:Y:S07]  /*37f0*/  LDSM.16.M88.4 R28, [R233+0x800] ;  /* 0x00080000e91c783b */ /* 0x000fee0000000200 */
[C---:B------:R-:W-:Y:S08]  /*3800*/  HMMA.16816.F32.BF16 R88, R4.reuse, R32, R88 ;  /* 0x000000200458723c */ /* 0x040ff00000041858 */
[----:B------:R-:W-:Y:S08]  /*3810*/  HMMA.16816.F32.BF16 R144, R4, R34, R68 ;  /* 0x000000220490723c */ /* 0x000ff00000041844 */
[C---:B------:R-:W-:Y:S08]  /*3820*/  HMMA.16816.F32.BF16 R124, R20.reuse, R32, R72 ;  /* 0x00000020147c723c */ /* 0x040ff00000041848 */
[----:B------:R-:W-:Y:S01]  /*3830*/  HMMA.16816.F32.BF16 R60, R20, R34, R64 ;  /* 0x00000022143c723c */ /* 0x000fe20000041840 */
[----:B------:R-:W-:Y:S07]  /*3840*/  LDSM.16.M88.4 R32, [R233] ;  /* 0x00000000e920783b */ /* 0x000fee0000000200 */
[C---:B------:R-:W-:Y:S08]  /*3850*/  HMMA.16816.F32.BF16 R132, R4.reuse, R24, R84 ;  /* 0x000000180484723c */ /* 0x040ff00000041854 */
[C---:B------:R-:W-:Y:S08]  /*3860*/  HMMA.16816.F32.BF16 R84, R4.reuse, R26, R100 ;  /* 0x0000001a0454723c */ /* 0x040ff00000041864 */
[C---:B-1----:R-:W-:Y:S08]  /*3870*/  HMMA.16816.F32.BF16 R128, R4.reuse, R52, R96 ;  /* 0x000000340480723c */ /* 0x042ff00000041860 */
[----:B------:R-:W-:Y:S01]  /*3880*/  HMMA.16816.F32.BF16 R68, R4, R54, R76 ;  /* 0x000000360444723c */ /* 0x000fe2000004184c */
[----:B------:R-:W1:Y:S07]  /*3890*/  LDSM.16.M88.4 R4, [R248+0x6000] ;  /* 0x00600000f804783b */ /* 0x000e6e0000000200 */
[C---:B------:R-:W-:Y:S01]  /*38a0*/  HMMA.16816.F32.BF16 R108, R20.reuse, R26, R80 ;  /* 0x0000001a146c723c */ /* 0x040fe20000041850 */
[----:B------:R-:W1:Y:S07]  /*38b0*/  LDSM.16.M88.4 R24, [R233+0x1000] ;  /* 0x00100000e918783b */ /* 0x000e6e0000000200 */
[C---:B------:R-:W-:Y:S08]  /*38c0*/  HMMA.16816.F32.BF16 R76, R20.reuse, R52, R92 ;  /* 0x00000034144c723c */ /* 0x040ff0000004185c */
[----:B------:R-:W-:Y:S01]  /*38d0*/  HMMA.16816.F32.BF16 R72, R20, R54, R104 ;  /* 0x000000361448723c */ /* 0x000fe20000041868 */
[----:B------:R-:W1:Y:S01]  /*38e0*/  LDSM.16.M88.4 R20, [R233+0x1800] ;  /* 0x00180000e914783b */ /* 0x000e620000000200 */
[----:B------:R-:W-:Y:S01]  /*38f0*/  ISETP.GT.AND P0, PT, R58, R158, PT ;  /* 0x0000009e3a00720c */ /* 0x000fe20003f04270 */
[----:B------:R-:W-:-:S05]  /*3900*/  DEPBAR.LE SB0, 0x0 ;  /* 0x000080000000791a */ /* 0x000fca0000000000 */
[C---:B--2---:R-:W-:Y:S08]  /*3910*/  HMMA.16816.F32.BF16 R104, R16.reuse, R48, R88 ;  /* 0x000000301068723c */ /* 0x044ff00000041858 */
[----:B------:R-:W-:Y:S08]  /*3920*/  HMMA.16816.F32.BF16 R100, R16, R50, R144 ;  /* 0x000000321064723c */ /* 0x000ff00000041890 */
[C---:B---3--:R-:W-:Y:S08]  /*3930*/  HMMA.16816.F32.BF16 R64, R12.reuse, R48, R124 ;  /* 0x000000300c40723c */ /* 0x048ff0000004187c */
[----:B------:R-:W-:Y:S08]  /*3940*/  HMMA.16816.F32.BF16 R60, R12, R50, R60 ;  /* 0x000000320c3c723c */ /* 0x000ff0000004183c */
[C---:B----4-:R-:W-:Y:S08]  /*3950*/  HMMA.16816.F32.BF16 R96, R16.reuse, R44, R140 ;  /* 0x0000002c1060723c */ /* 0x050ff0000004188c */
[----:B------:R-:W-:Y:S08]  /*3960*/  HMMA.16816.F32.BF16 R92, R16, R46, R136 ;  /* 0x0000002e105c723c */ /* 0x000ff00000041888 */
[C---:B------:R-:W-:Y:S08]  /*3970*/  HMMA.16816.F32.BF16 R52, R12.reuse, R44, R120 ;  /* 0x0000002c0c34723c */ /* 0x040ff00000041878 */
[----:B------:R-:W-:Y:S08]  /*3980*/  HMMA.16816.F32.BF16 R48, R12, R46, R116 ;  /* 0x0000002e0c30723c */ /* 0x000ff00000041874 */
[C---:B-----5:R-:W-:Y:S08]  /*3990*/  HMMA.16816.F32.BF16 R88, R16.reuse, R40, R132 ;  /* 0x000000281058723c */ /* 0x060ff00000041884 */
[C---:B------:R-:W-:Y:S08]  /*39a0*/  HMMA.16816.F32.BF16 R84, R16.reuse, R42, R84 ;  /* 0x0000002a1054723c */ /* 0x040ff00000041854 */
[C---:B------:R-:W-:Y:S08]  /*39b0*/  HMMA.16816.F32.BF16 R80, R16.reuse, R36, R128 ;  /* 0x000000241050723c */ /* 0x040ff00000041880 */
[----:B------:R-:W-:Y:S08]  /*39c0*/  HMMA.16816.F32.BF16 R68, R16, R38, R68 ;  /* 0x000000261044723c */ /* 0x000ff00000041844 */
[C---:B------:R-:W-:Y:S08]  /*39d0*/  HMMA.16816.F32.BF16 R44, R12.reuse, R40, R112 ;  /* 0x000000280c2c723c */ /* 0x040ff00000041870 */
[C---:B------:R-:W-:Y:S08]  /*39e0*/  HMMA.16816.F32.BF16 R40, R12.reuse, R42, R108 ;  /* 0x0000002a0c28723c */ /* 0x040ff0000004186c */
[C---:B------:R-:W-:Y:S08]  /*39f0*/  HMMA.16816.F32.BF16 R16, R12.reuse, R36, R76 ;  /* 0x000000240c10723c */ /* 0x040ff0000004184c */
[----:B------:R-:W-:Y:S01]  /*3a00*/  HMMA.16816.F32.BF16 R12, R12, R38, R72 ;  /* 0x000000260c0c723c */ /* 0x000fe20000041848 */
[----:B------:R-:W-:Y:S01]  /*3a10*/  BSSY B0, `(.L_x_1230) ;  /* 0x0000065000007945 */ /* 0x000fe20003800000 */
[----:B------:R-:W-:-:S02]  /*3a20*/  ISETP.GT.AND P1, PT, R59, 0x3f, PT ;  /* 0x0000003f3b00780c */ /* 0x000fc40003f24270 */
[----:B------:R-:W-:-:S04]  /*3a30*/  IADD3 R251, R243, 0x1800, RZ ;  /* 0x00001800f3fb7810 */ /* 0x000fc80007ffe0ff */
[----:B-1----:R-:W-:Y:S01]  /*3a40*/  HMMA.16816.F32.BF16 R96, R4, R28, R96 ;  /* 0x0000001c0460723c */ /* 0x002fe20000041860 */
[C---:B------:R-:W-:Y:S02]  /*3a50*/  IADD3 R250, R243.reuse, 0x1000, RZ ;  /* 0x00001000f3fa7810 */ /* 0x040fe40007ffe0ff */
[----:B------:R-:W-:-:S05]  /*3a60*/  IADD3 R249, R243, 0x800, RZ ;  /* 0x00000800f3f97810 */ /* 0x000fca0007ffe0ff */
[C---:B------:R-:W-:Y:S08]  /*3a70*/  HMMA.16816.F32.BF16 R92, R4.reuse, R30, R92 ;  /* 0x0000001e045c723c */ /* 0x040ff0000004185c */
[C---:B------:R-:W-:Y:S08]  /*3a80*/  HMMA.16816.F32.BF16 R72, R4.reuse, R24, R88 ;  /* 0x000000180448723c */ /* 0x040ff00000041858 */
[----:B------:R-:W-:Y:S08]  /*3a90*/  HMMA.16816.F32.BF16 R84, R4, R26, R84 ;  /* 0x0000001a0454723c */ /* 0x000ff00000041854 */
[C---:B------:R-:W-:Y:S08]  /*3aa0*/  HMMA.16816.F32.BF16 R52, R8.reuse, R28, R52 ;  /* 0x0000001c0834723c */ /* 0x040ff00000041834 */
        /* <DEDUP_REMOVED lines=28> */
[----:B------:R-:W-:Y:S01]  /*3c70*/  SHF.R.S32.HI R0, RZ, 0x1f, R7 ;  /* 0x0000001fff007819 */ /* 0x000fe20000011407 */
[----:B------:R1:W-:Y:S04]  /*3c80*/  STL [R1+0x8], R7 ;  /* 0x0000080701007387 */ /* 0x0003e80000100800 */
[----:B------:R-:W-:-:S04]  /*3c90*/  IMAD R0, R0, c[0x0][0x1e0], RZ ;  /* 0x0000780000007a24 */ /* 0x000fc800078e02ff */
[----:B------:R-:W-:-:S05]  /*3ca0*/  IMAD R0, R7, c[0x0][0x1e4], R0 ;  /* 0x0000790007007a24 */ /* 0x000fca00078e0200 */
[----:B------:R-:W-:Y:S01]  /*3cb0*/  IADD3 R3, R3, R0, RZ ;  /* 0x0000000003037210 */ /* 0x000fe20007ffe0ff */
[----:B--2---:R1:W-:Y:S01]  /*3cc0*/  STL [R1], R6 ;  /* 0x0000000601007387 */ /* 0x0043e20000100800 */
[----:B------:R-:W-:-:S03]  /*3cd0*/  SHF.R.S32.HI R0, RZ, 0x1f, R6 ;  /* 0x0000001fff007819 */ /* 0x000fc60000011406 */
        /* <DEDUP_REMOVED lines=8> */
[----:B------:R2:W3:Y:S02]  /*3d60*/  SHFL.IDX PT, R8, R0, RZ, 0x181f ;  /* 0x00181fff00087589 */ /* 0x0004e400000e0000 */
.L_x_1286:
[----:B------:R-:W-:Y:S05]  /*3d70*/  BRA.DIV ~URZ, `(.L_x_1233) ;  /* 0x0000f0827f007947 */ /* 0x000fea000b800000 */
[----:B-1----:R-:W4:Y:S04]  /*3d80*/  LDL R7, [R1+0xc] ;  /* 0x00000c0001077983 */ /* 0x002f280000100800 */
[----:B------:R-:W5:Y:S04]  /*3d90*/  LDL R3, [R1+0x1c] ;  /* 0x00001c0001037983 */ /* 0x000f680000100800 */
[----:B------:R-:W1:Y:S04]  /*3da0*/  SHFL.IDX PT, R2, R4, RZ, 0x181f ;  /* 0x00181fff04027589 */ /* 0x000e6800000e0000 */
[----:B------:R-:W2:Y:S04]  /*3db0*/  SHFL.IDX PT, R5, R4, 0x1, 0x181f ;  /* 0x00381f0004057f89 */ /* 0x000ea800000e0000 */
[----:B------:R-:W3:Y:S04]  /*3dc0*/  SHFL.IDX PT, R9, R0, 0x1, 0x181f ;  /* 0x00381f0000097f89 */ /* 0x000ee800000e0000 */
[----:B------:R-:W2:Y:S04]  /*3dd0*/  SHFL.IDX PT, R12, R4, 0x2, 0x181f ;  /* 0x00581f00040c7f89 */ /* 0x000ea800000e0000 */
[----:B------:R-:W2:Y:S01]  /*3de0*/  SHFL.IDX PT, R13, R0, 0x2, 0x181f ;  /* 0x00581f00000d7f89 */ /* 0x000ea200000e0000 */
[----:B-1----:R-:W-:-:S02]  /*3df0*/  IADD3 R6, P6, R2, R149, RZ ;  /* 0x0000009502067210 */ /* 0x002fc40007fde0ff */
[-C--:B------:R-:W-:Y:S02]  /*3e00*/  IADD3 R2, P5, R2, R150.reuse, RZ ;  /* 0x0000009602027210 */ /* 0x080fe40007fbe0ff */
[----:B----4-:R-:W-:Y:S01]  /*3e10*/  ISETP.GE.AND P2, PT, R7, c[0x0][0x1d4], PT ;  /* 0x0000750007007a0c */ /* 0x010fe20003f46270 */
[C-C-:B---3--:R-:W-:Y:S01]  /*3e20*/  IMAD.X R7, R8.reuse, 0x1, R57.reuse, P6 ;  /* 0x0000000108077824 */ /* 0x148fe200030e0639 */
[----:B--2---:R-:W-:Y:S02]  /*3e30*/  IADD3 R10, P6, R5, R149, RZ ;  /* 0x00000095050a7210 */ /* 0x004fe40007fde0ff */
[----:B-----5:R-:W-:Y:S01]  /*3e40*/  ISETP.GE.AND P0, PT, R3, c[0x0][0x1d4], PT ;  /* 0x0000750003007a0c */ /* 0x020fe20003f06270 */
[----:B------:R-:W-:Y:S01]  /*3e50*/  IMAD.X R3, R8, 0x1, R56, P5 ;  /* 0x0000000108037824 */ /* 0x000fe200028e0638 */
[----:B------:R-:W-:Y:S01]  /*3e60*/  IADD3 R8, P5, R5, R150, RZ ;  /* 0x0000009605087210 */ /* 0x000fe20007fbe0ff */
[----:B------:R-:W-:Y:S01]  /*3e70*/  IMAD.X R11, R9, 0x1, R57, P6 ;  /* 0x00000001090b7824 */ /* 0x000fe200030e0639 */
[----:B------:R-:W-:-:S03]  /*3e80*/  SEL R5, RZ, 0x10, P0 ;  /* 0x00000010ff057807 */ /* 0x000fc60000000000 */
[----:B------:R-:W-:Y:S02]  /*3e90*/  IMAD.X R9, R9, 0x1, R56, P5 ;  /* 0x0000000109097824 */ /* 0x000fe400028e0638 */
[----:B------:R1:W-:Y:S04]  /*3ea0*/  LDGSTS.E.BYPASS.LTC128B.128 [R252+0x4100], [R6.64], !P2 ;  /* 0x0410000006fc7fae */ /* 0x0003e8000d101d48 */
[----:B------:R2:W-:Y:S04]  /*3eb0*/  LDGSTS.E.BYPASS.LTC128B.128 [R252+0x6100], [R2.64], !P0 ;  /* 0x0610000002fc7fae */ /* 0x0005e8000c101d48 */
[----:B------:R3:W-:Y:S04]  /*3ec0*/  LDGSTS.E.BYPASS.LTC128B.128 [R252+0x4900], [R10.64], !P2 ;  /* 0x049000000afc7fae */ /* 0x0007e8000d101d48 */
[----:B------:R4:W-:Y:S01]  /*3ed0*/  LDGSTS.E.BYPASS.LTC128B.128 [R252+0x6900], [R8.64], !P0 ;  /* 0x0690000008fc7fae */ /* 0x0009e2000c101d48 */
[----:B-1----:R-:W-:-:S02]  /*3ee0*/  IADD3 R6, P5, R12, R150, RZ ;  /* 0x000000960c067210 */ /* 0x002fc40007fbe0ff */
[----:B--2---:R-:W-:-:S03]  /*3ef0*/  IADD3 R2, P6, R12, R149, RZ ;  /* 0x000000950c027210 */ /* 0x004fc60007fde0ff */
[C---:B------:R-:W-:Y:S02]  /*3f00*/  IMAD.X R7, R13.reuse, 0x1, R56, P5 ;  /* 0x000000010d077824 */ /* 0x040fe400028e0638 */
[----:B------:R-:W-:Y:S01]  /*3f10*/  IMAD.X R3, R13, 0x1, R57, P6 ;  /* 0x000000010d037824 */ /* 0x000fe200030e0639 */
[----:B----4-:R3:W1:Y:S04]  /*3f20*/  SHFL.IDX PT, R8, R0, 0x3, 0x181f ;  /* 0x00781f0000087f89 */ /* 0x01066800000e0000 */
[----:B------:R3:W2:Y:S04]  /*3f30*/  SHFL.IDX PT, R0, R4, 0x3, 0x181f ;  /* 0x00781f0004007f89 */ /* 0x0006a800000e0000 */
[----:B------:R3:W-:Y:S04]  /*3f40*/  LDGSTS.E.BYPASS.LTC128B.128 [R252+0x5100], [R2.64], !P2 ;  /* 0x0510000002fc7fae */ /* 0x0007e8000d101d48 */
[----:B------:R4:W-:Y:S02]  /*3f50*/  LDGSTS.E.BYPASS.LTC128B.128 [R252+0x7100], [R6.64], !P0 ;  /* 0x0710000006fc7fae */ /* 0x0009e4000c101d48 */
[----:B----4-:R-:W-:-:S04]  /*3f60*/  SEL R6, RZ, 0x10, P2 ;  /* 0x00000010ff067807 */ /* 0x010fc80001000000 */
.L_x_1287:
[----:B-123--:R-:W-:Y:S02]  /*3f70*/  IADD3 R2, -R6, 0x10, RZ ;  /* 0x0000001006027810 */ /* 0x00efe40007ffe1ff */
[----:B------:R-:W-:-:S02]  /*3f80*/  IADD3 R3, -R5, 0x10, RZ ;  /* 0x0000001005037810 */ /* 0x000fc40007ffe1ff */
[----:B------:R-:W-:Y:S02]  /*3f90*/  LOP3.LUT R2, R2, 0xf, RZ, 0xc0, !PT ;  /* 0x0000000f02027812 */ /* 0x000fe400078ec0ff */
[----:B------:R-:W-:Y:S02]  /*3fa0*/  ISETP.NE.U32.AND P6, PT, R6, RZ, PT ;  /* 0x000000ff0600720c */ /* 0x000fe40003fc5070 */
[----:B------:R-:W-:Y:S02]  /*3fb0*/  IADD3 R4, P2, P0, R2, R0, R149 ;  /* 0x0000000002047210 */ /* 0x000fe4000785e095 */
        /* <DEDUP_REMOVED lines=10> */
.L_x_1231:
[----:B------:R-:W-:Y:S05]  /*4060*/  BSYNC B0 ;  /* 0x0000000000007941 */ /* 0x000fea0003800000 */
.L_x_1230:
[----:B-1----:R-:W2:Y:S04]  /*4070*/  LDL R3, [R1+0xac] ;  /* 0x0000ac0001037983 */ /* 0x002ea80000100800 */
[----:B------:R-:W2:Y:S04]  /*4080*/  LDL R0, [R1+0xfc] ;  /* 0x0000fc0001007983 */ /* 0x000ea80000100800 */
[----:B------:R-:W3:Y:S01]  /*4090*/  LDL R6, [R1+0x60] ;  /* 0x0000600001067983 */ /* 0x000ee20000100800 */
[----:B------:R-:W-:Y:S02]  /*40a0*/  MOV R2, 0xffffffc0 ;  /* 0xffffffc000027802 */ /* 0x000fe40000000f00 */
[----:B------:R-:W-:Y:S01]  /*40b0*/  MOV R4, c[0x0][0x2ac] ;  /* 0x0000ab0000047a02 */ /* 0x000fe20000000f00 */
[----:B------:R-:W0:Y:S02]  /*40c0*/  LDGDEPBAR ;  /* 0x00000000000079af */ /* 0x000e240000000000 */
[----:B------:R-:W-:-:S04]  /*40d0*/  IMAD R2, R58, R2, 0x1 ;  /* 0x000000013a027424 */ /* 0x000fc800078e0202 */
[----:B------:R-:W-:Y:S01]  /*40e0*/  IMAD R2, R4, c[0x0][0x1d0], R2 ;  /* 0x0000740004027a24 */ /* 0x000fe200078e0202 */
[----:B--2---:R-:W-:Y:S02]  /*40f0*/  IADD3 R0, R0, R3, RZ ;  /* 0x0000000300007210 */ /* 0x004fe40007ffe0ff */
[----:B---3--:R-:W-:-:S03]  /*4100*/  IADD3 R5, -R6, R148, RZ ;  /* 0x0000009406057210 */ /* 0x008fc60007ffe1ff */
[----:B------:R-:W-:Y:S01]  /*4110*/  @P4 IMAD.HI.U32 R3, R0, c[0x0][0x2c8], RZ ;  /* 0x0000b20000034a27 */ /* 0x000fe200078e00ff */
[----:B------:R1:W-:Y:S01]  /*4120*/  STL [R1+0x2c], R0 ;  /* 0x00002c0001007387 */ /* 0x0003e20000100800 */
[----:B------:R-:W-:-:S03]  /*4130*/  IADD3 R4, R2, -c[0x0][0x168], -R6 ;  /* 0x80005a0002047a10 */ /* 0x000fc60007ffe806 */
[----:B-1----:R-:W-:Y:S01]  /*4140*/  @P4 SHF.R.U32.HI R0, RZ, c[0x0][0x2cc], R3 ;  /* 0x0000b300ff004a19 */ /* 0x002fe20000011603 */
[----:B------:R-:W-:Y:S05]  /*4150*/  BRA.DIV ~URZ, `(.L_x_1234) ;  /* 0x0000f2527f007947 */ /* 0x000fea000b800000 */
[----:B------:R1:W2:Y:S02]  /*4160*/  SHFL.IDX PT, R2, R0, RZ, 0x1c1f ;  /* 0x001c1fff00027589 */ /* 0x0002a400000e0000 */
.L_x_1288:
        /* <DEDUP_REMOVED lines=33> */
[----:B------:R-:W-:Y:S01]  /*4380*/  FSEL R65, R25, -INF , P0 ;  /* 0xff80000019417808 */ /* 0x000fe20000000000 */
[----:B------:R-:W-:Y:S05]  /*4390*/  BRA.DIV ~URZ, `(.L_x_1235) ;  /* 0x0000f0827f007947 */ /* 0x000fea000b800000 */
[----:B------:R-:W2:Y:S04]  /*43a0*/  SHFL.IDX PT, R3, R0, 0x1, 0x1c1f ;  /* 0x003c1f0000037f89 */ /* 0x000ea800000e0000 */
[----:B------:R-:W3:Y:S04]  /*43b0*/  SHFL.IDX PT, R2, R0, 0x2, 0x1c1f ;  /* 0x005c1f0000027f89 */ /* 0x000ee800000e0000 */
[----:B-1----:R-:W1:Y:S01]  /*43c0*/  SHFL.IDX PT, R0, R0, 0x3, 0x1c1f ;  /* 0x007c1f0000007f89 */ /* 0x002e6200000e0000 */
[----:B--2---:R-:W-:-:S02]  /*43d0*/  IMAD.IADD R3, R4, 0x1, R3 ;  /* 0x0000000104037824 */ /* 0x004fc400078e0203 */
[----:B---3--:R-:W-:-:S03]  /*43e0*/  IMAD.IADD R2, R4, 0x1, R2 ;  /* 0x0000000104027824 */ /* 0x008fc600078e0202 */
[----:B------:R-:W-:Y:S01]  /*43f0*/  IMNMX R3, R5, R3, PT ;  /* 0x0000000305037217 */ /* 0x000fe20003800200 */
[----:B-1----:R-:W-:-:S03]  /*4400*/  IMAD.IADD R0, R4, 0x1, R0 ;  /* 0x0000000104007824 */ /* 0x002fc600078e0200 */
[C---:B------:R-:W-:Y:S02]  /*4410*/  ISETP.GT.AND P0, PT, R3.reuse, 0x9, PT ;  /* 0x000000090300780c */ /* 0x040fe40003f04270 */
[----:B------:R-:W-:Y:S02]  /*4420*/  ISETP.GT.AND P5, PT, R3, 0x1, PT ;  /* 0x000000010300780c */ /* 0x000fe40003fa4270 */
[----:B------:R-:W-:Y:S02]  /*4430*/  FSEL R16, R63, -INF , P0 ;  /* 0xff8000003f107808 */ /* 0x000fe40000000000 */
[----:B------:R-:W-:Y:S02]  /*4440*/  ISETP.GT.AND P0, PT, R3, 0x19, PT ;  /* 0x000000190300780c */ /* 0x000fe40003f04270 */
[----:B------:R-:W-:Y:S02]  /*4450*/  FSEL R10, R67, -INF , P5 ;  /* 0xff800000430a7808 */ /* 0x000fe40002800000 */
[----:B------:R-:W-:-:S02]  /*4460*/  FSEL R25, R51, -INF , P0 ;  /* 0xff80000033197808 */ /* 0x000fc40000000000 */
[C---:B------:R-:W-:Y:S02]  /*4470*/  ISETP.GT.AND P0, PT, R3.reuse, 0x29, PT ;  /* 0x000000290300780c */ /* 0x040fe40003f04270 */
[----:B------:R-:W-:Y:S02]  /*4480*/  ISETP.GT.AND P5, PT, R3, 0x11, PT ;  /* 0x000000110300780c */ /* 0x000fe40003fa4270 */
[----:B------:R-:W-:Y:S02]  /*4490*/  FSEL R60, R43, -INF , P0 ;  /* 0xff8000002b3c7808 */ /* 0x000fe40000000000 */
[C---:B------:R-:W-:Y:S02]  /*44a0*/  ISETP.GT.AND P2, PT, R3.reuse, 0x8, PT ;  /* 0x000000080300780c */ /* 0x040fe40003f44270 */
[----:B------:R-:W-:Y:S02]  /*44b0*/  ISETP.GT.AND P0, PT, R3, 0x31, PT ;  /* 0x000000310300780c */ /* 0x000fe40003f04270 */
[----:B------:R-:W-:-:S02]  /*44c0*/  IMNMX R2, R5, R2, PT ;  /* 0x0000000205027217 */ /* 0x000fc40003800200 */
[----:B------:R-:W-:Y:S02]  /*44d0*/  FSEL R19, R55, -INF , P5 ;  /* 0xff80000037137808 */ /* 0x000fe40002800000 */
[----:B------:R-:W-:Y:S02]  /*44e0*/  FSEL R14, R62, -INF , P2 ;  /* 0xff8000003e0e7808 */ /* 0x000fe40001000000 */
[----:B------:R-:W-:Y:S02]  /*44f0*/  ISETP.GT.AND P5, PT, R3, 0x21, PT ;  /* 0x000000210300780c */ /* 0x000fe40003fa4270 */
[----:B------:R-:W-:Y:S02]  /*4500*/  FSEL R51, R31, -INF , P0 ;  /* 0xff8000001f337808 */ /* 0x000fe40000000000 */
[----:B------:R-:W-:Y:S02]  /*4510*/  ISETP.GT.AND P2, PT, R3, 0x18, PT ;  /* 0x000000180300780c */ /* 0x000fe40003f44270 */
[----:B------:R-:W-:-:S02]  /*4520*/  ISETP.GT.AND P0, PT, R2, RZ, PT ;  /* 0x000000ff0200720c */ /* 0x000fc40003f04270 */
[----:B------:R-:W-:Y:S02]  /*4530*/  IMNMX R0, R5, R0, PT ;  /* 0x0000000005007217 */ /* 0x000fe40003800200 */
[----:B------:R-:W-:Y:S02]  /*4540*/  FSEL R63, R47, -INF , P5 ;  /* 0xff8000002f3f7808 */ /* 0x000fe40002800000 */
[----:B------:R-:W-:Y:S02]  /*4550*/  FSEL R23, R50, -INF , P2 ;  /* 0xff80000032177808 */ /* 0x000fe40001000000 */
[C---:B------:R-:W-:Y:S02]  /*4560*/  ISETP.GT.AND P5, PT, R3.reuse, 0x38, PT ;  /* 0x000000380300780c */ /* 0x040fe40003fa4270 */
[----:B------:R-:W-:Y:S02]  /*4570*/  FSEL R20, R104, -INF , P0 ;  /* 0xff80000068147808 */ /* 0x000fe40000000000 */
[----:B------:R-:W-:-:S02]  /*4580*/  ISETP.GT.AND P2, PT, R3, 0x28, PT ;  /* 0x000000280300780c */ /* 0x000fc40003f44270 */
[----:B------:R-:W-:Y:S02]  /*4590*/  ISETP.GT.AND P0, PT, R0, 0x1, PT ;  /* 0x000000010000780c */ /* 0x000fe40003f04270 */
[----:B------:R-:W-:Y:S02]  /*45a0*/  FSEL R50, R26, -INF , P5 ;  /* 0xff8000001a327808 */ /* 0x000fe40002800000 */
[----:B------:R-:W-:Y:S02]  /*45b0*/  ISETP.GT.AND P6, PT, R3, RZ, PT ;  /* 0x000000ff0300720c */ /* 0x000fe40003fc4270 */
[----:B------:R-:W-:Y:S02]  /*45c0*/  FSEL R62, R42, -INF , P2 ;  /* 0xff8000002a3e7808 */ /* 0x000fe40001000000 */
[----:B------:R-:W-:Y:S02]  /*45d0*/  FSEL R26, R107, -INF , P0 ;  /* 0xff8000006b1a7808 */ /* 0x000fe40000000000 */
[----:B------:R-:W-:-:S02]  /*45e0*/  ISETP.GT.AND P2, PT, R3, 0x39, PT ;  /* 0x000000390300780c */ /* 0x000fc40003f44270 */
[----:B------:R-:W-:Y:S02]  /*45f0*/  ISETP.GT.AND P0, PT, R2, 0x9, PT ;  /* 0x000000090200780c */ /* 0x000fe40003f04270 */
[----:B------:R-:W-:Y:S02]  /*4600*/  FSEL R9, R66, -INF , P6 ;  /* 0xff80000042097808 */ /* 0x000fe40003000000 */
[----:B------:R-:W-:Y:S02]  /*4610*/  ISETP.GT.AND P6, PT, R3, 0x10, PT ;  /* 0x000000100300780c */ /* 0x000fe40003fc4270 */
        /* <DEDUP_REMOVED lines=8> */
[----:B------:R-:W-:-:S02]  /*46a0*/  ISETP.GT.AND P5, PT, R0, RZ, PT ;  /* 0x000000ff0000720c */ /* 0x000fc40003fa4270 */
[----:B------:R-:W-:Y:S02]  /*46b0*/  ISETP.GT.AND P2, PT, R2, 0x8, PT ;  /* 0x000000080200780c */ /* 0x000fe40003f44270 */
[----:B------:R-:W-:Y:S02]  /*46c0*/  ISETP.GT.AND P0, PT, R0, 0x11, PT ;  /* 0x000000110000780c */ /* 0x000fe40003f04270 */
[----:B------:R-:W-:Y:S02]  /*46d0*/  FSEL R64, R46, -INF , P6 ;  /* 0xff8000002e407808 */ /* 0x000fe40003000000 */
[----:B------:R-:W-:Y:S02]  /*46e0*/  ISETP.GT.AND P6, PT, R3, 0x30, PT ;  /* 0x000000300300780c */ /* 0x000fe40003fc4270 */
[----:B------:R-:W-:Y:S02]  /*46f0*/  FSEL R24, R106, -INF , P5 ;  /* 0xff8000006a187808 */ /* 0x000fe40002800000 */
[----:B------:R-:W-:-:S02]  /*4700*/  FSEL R27, R100, -INF , P2 ;  /* 0xff800000641b7808 */ /* 0x000fc40001000000 */
[----:B------:R-:W-:Y:S02]  /*4710*/  FSEL R36, R99, -INF , P0 ;  /* 0xff80000063247808 */ /* 0x000fe40000000000 */
[C---:B------:R-:W-:Y:S02]  /*4720*/  ISETP.GT.AND P5, PT, R0.reuse, 0x8, PT ;  /* 0x000000080000780c */ /* 0x040fe40003fa4270 */
[----:B------:R-:W-:Y:S02]  /*4730*/  ISETP.GT.AND P2, PT, R0, 0x9, PT ;  /* 0x000000090000780c */ /* 0x000fe40003f44270 */
[----:B------:R-:W-:Y:S02]  /*4740*/  ISETP.GT.AND P0, PT, R2, 0x19, PT ;  /* 0x000000190200780c */ /* 0x000fe40003f04270 */
[----:B------:R-:W-:Y:S02]  /*4750*/  FSEL R58, R30, -INF , P6 ;  /* 0xff8000001e3a7808 */ /* 0x000fe40003000000 */
[----:B------:R-:W-:-:S02]  /*4760*/  FSEL R30, R102, -INF , P5 ;  /* 0xff800000661e7808 */ /* 0x000fc40002800000 */
[----:B------:R-:W-:Y:S02]  /*4770*/  FSEL R32, R103, -INF , P2 ;  /* 0xff80000067207808 */ /* 0x000fe40001000000 */
[----:B------:R-:W-:Y:S02]  /*4780*/  FSEL R34, R93, -INF , P0 ;  /* 0xff8000005d227808 */ /* 0x000fe40000000000 */
[----:B------:R-:W-:Y:S02]  /*4790*/  ISETP.GT.AND P5, PT, R2, 0x11, PT ;  /* 0x000000110200780c */ /* 0x000fe40003fa4270 */
[C---:B------:R-:W-:Y:S02]  /*47a0*/  ISETP.GT.AND P2, PT, R0.reuse, 0x10, PT ;  /* 0x000000100000780c */ /* 0x040fe40003f44270 */
[----:B------:R-:W-:Y:S02]  /*47b0*/  ISETP.GT.AND P0, PT, R0, 0x18, PT ;  /* 0x000000180000780c */ /* 0x000fe40003f04270 */
[----:B------:R-:W-:-:S02]  /*47c0*/  FSEL R31, R97, -INF , P5 ;  /* 0xff800000611f7808 */ /* 0x000fc40002800000 */
[----:B------:R-:W-:Y:S02]  /*47d0*/  FSEL R35, R98, -INF , P2 ;  /* 0xff80000062237808 */ /* 0x000fe40001000000 */
[----:B------:R-:W-:Y:S02]  /*47e0*/  FSEL R40, R94, -INF , P0 ;  /* 0xff8000005e287808 */ /* 0x000fe40000000000 */
[C---:B------:R-:W-:Y:S02]  /*47f0*/  ISETP.GT.AND P5, PT, R2.reuse, 0x18, PT ;  /* 0x000000180200780c */ /* 0x040fe40003fa4270 */
[----:B------:R-:W-:Y:S02]  /*4800*/  ISETP.GT.AND P2, PT, R2, 0x20, PT ;  /* 0x000000200200780c */ /* 0x000fe40003f44270 */
[----:B------:R-:W-:Y:S02]  /*4810*/  ISETP.GT.AND P0, PT, R0, 0x21, PT ;  /* 0x000000210000780c */ /* 0x000fe40003f04270 */
[----:B------:R-:W-:-:S02]  /*4820*/  FSEL R33, R92, -INF , P5 ;  /* 0xff8000005c217808 */ /* 0x000fc40002800000 */
[----:B------:R-:W-:Y:S02]  /*4830*/  FSEL R61, R72, -INF , P2 ;  /* 0xff800000483d7808 */ /* 0x000fe40001000000 */
[----:B------:R-:W-:Y:S02]  /*4840*/  FSEL R67, R75, -INF , P0 ;  /* 0xff8000004b437808 */ /* 0x000fe40000000000 */
[C---:B------:R-:W-:Y:S02]  /*4850*/  ISETP.GT.AND P5, PT, R0.reuse, 0x19, PT ;  /* 0x000000190000780c */ /* 0x040fe40003fa4270 */
[----:B------:R-:W-:Y:S02]  /*4860*/  ISETP.GT.AND P2, PT, R0, 0x20, PT ;  /* 0x000000200000780c */ /* 0x000fe40003f44270 */
        /* <DEDUP_REMOVED lines=10> */
[----:B------:R-:W-:Y:S02]  /*4910*/  FMNMX.FTZ R3, R7, R8, !PT ;  /* 0x0000000807037209 */ /* 0x000fe40007810000 */
[----:B------:R-:W-:Y:S02]  /*4920*/  FSEL R89, R84, -INF , P5 ;  /* 0xff80000054597808 */ /* 0x000fe40002800000 */
[----:B------:R-:W-:Y:S02]  /*4930*/  FSEL R120, R85, -INF , P2 ;  /* 0xff80000055787808 */ /* 0x000fe40001000000 */
[----:B------:R-:W-:-:S02]  /*4940*/  FSEL R74, R87, -INF , P0 ;  /* 0xff800000574a7808 */ /* 0x000fc40000000000 */
[C---:B------:R-:W-:Y:S02]  /*4950*/  ISETP.GT.AND P5, PT, R2.reuse, 0x31, PT ;  /* 0x000000310200780c */ /* 0x040fe40003fa4270 */
[----:B------:R-:W-:Y:S02]  /*4960*/  ISETP.GT.AND P2, PT, R2, 0x38, PT ;  /* 0x000000380200780c */ /* 0x000fe40003f44270 */
[----:B------:R-:W-:Y:S02]  /*4970*/  FSEL R75, R86, -INF , P6 ;  /* 0xff800000564b7808 */ /* 0x000fe40003000000 */
[----:B------:R-:W-:Y:S02]  /*4980*/  ISETP.GT.AND P0, PT, R0, 0x30, PT ;  /* 0x000000300000780c */ /* 0x000fe40003f04270 */
[----:B------:R-:W-:Y:S02]  /*4990*/  ISETP.GT.AND P6, PT, R2, 0x39, PT ;  /* 0x000000390200780c */ /* 0x000fe40003fc4270 */
[----:B------:R-:W-:-:S02]  /*49a0*/  FMNMX.FTZ R2, R11, R3, !PT ;  /* 0x000000030b027209 */ /* 0x000fc40007810000 */
[----:B------:R-:W-:Y:S02]  /*49b0*/  FSEL R88, R81, -INF , P5 ;  /* 0xff80000051587808 */ /* 0x000fe40002800000 */
[----:B------:R-:W-:Y:S02]  /*49c0*/  FSEL R90, R68, -INF , P2 ;  /* 0xff800000445a7808 */ /* 0x000fe40001000000 */
[----:B------:R-:W-:Y:S02]  /*49d0*/  FSEL R72, R82, -INF , P0 ;  /* 0xff80000052487808 */ /* 0x000fe40000000000 */
[C---:B------:R-:W-:Y:S02]  /*49e0*/  ISETP.GT.AND P5, PT, R0.reuse, 0x31, PT ;  /* 0x000000310000780c */ /* 0x040fe40003fa4270 */
[C---:B------:R-:W-:Y:S02]  /*49f0*/  ISETP.GT.AND P2, PT, R0.reuse, 0x38, PT ;  /* 0x000000380000780c */ /* 0x040fe40003f44270 */
[----:B------:R-:W-:-:S02]  /*4a00*/  ISETP.GT.AND P0, PT, R0, 0x39, PT ;  /* 0x000000390000780c */ /* 0x000fc40003f04270 */
        /* <DEDUP_REMOVED lines=52> */
[----:B------:R-:W-:Y:S02]  /*4d50*/  FSEL R57, R70, -INF , P2 ;  /* 0xff80000046397808 */ /* 0x000fe40001000000 */
[----:B------:R-:W-:-:S02]  /*4d60*/  FMNMX.FTZ R0, R121, R0, !PT ;  /* 0x0000000079007209 */ /* 0x000fc40007810000 */
[----:B------:R-:W-:Y:S02]  /*4d70*/  FMNMX.FTZ R135, R50, R135, !PT ;  /* 0x0000008732877209 */ /* 0x000fe40007810000 */
[----:B------:R-:W-:Y:S02]  /*4d80*/  FMNMX.FTZ R3, R73, R3, !PT ;  /* 0x0000000349037209 */ /* 0x000fe40007810000 */
[----:B------:R-:W-:Y:S02]  /*4d90*/  FMNMX.FTZ R134, R48, R2, !PT ;  /* 0x0000000230867209 */ /* 0x000fe40007810000 */
[----:B------:R-:W-:Y:S02]  /*4da0*/  FMNMX.FTZ R0, R65, R0, !PT ;  /* 0x0000000041007209 */ /* 0x000fe40007810000 */
[----:B------:R-:W-:Y:S01]  /*4db0*/  FMNMX.FTZ R135, R49, R135, !PT ;  /* 0x0000008731877209 */ /* 0x000fe20007810000 */
[----:B------:R-:W1:Y:S01]  /*4dc0*/  SHFL.BFLY PT, R5, R134, 0x2, 0x1f ;  /* 0x0c401f0086057f89 */ /* 0x000e6200000e0000 */
[----:B------:R-:W-:-:S02]  /*4dd0*/  FSEL R56, R71, -INF , P0 ;  /* 0xff80000047387808 */ /* 0x000fc40000000000 */
[----:B------:R-:W-:Y:S01]  /*4de0*/  FMNMX.FTZ R2, R57, R3, !PT ;  /* 0x0000000339027209 */ /* 0x000fe20007810000 */
[----:B------:R-:W2:Y:S03]  /*4df0*/  SHFL.BFLY PT, R4, R0, 0x2, 0x1f ;  /* 0x0c401f0000047f89 */ /* 0x000ea600000e0000 */
[----:B------:R-:W-:Y:S01]  /*4e00*/  FMNMX.FTZ R2, R56, R2, !PT ;  /* 0x0000000238027209 */ /* 0x000fe20007810000 */
[----:B------:R-:W3:Y:S04]  /*4e10*/  SHFL.BFLY PT, R3, R135, 0x2, 0x1f ;  /* 0x0c401f0087037f89 */ /* 0x000ee800000e0000 */
[----:B------:R-:W4:Y:S01]  /*4e20*/  SHFL.BFLY PT, R6, R2, 0x2, 0x1f ;  /* 0x0c401f0002067f89 */ /* 0x000f2200000e0000 */
[----:B-1----:R-:W-:-:S02]  /*4e30*/  FMNMX.FTZ R134, R134, R5, !PT ;  /* 0x0000000586867209 */ /* 0x002fc40007810000 */
[----:B--2---:R-:W-:-:S03]  /*4e40*/  FMNMX.FTZ R0, R4, R0, !PT ;  /* 0x0000000004007209 */ /* 0x004fc60007810000 */
[----:B------:R-:W1:Y:S01]  /*4e50*/  SHFL.BFLY PT, R4, R134, 0x1, 0x1f ;  /* 0x0c201f0086047f89 */ /* 0x000e6200000e0000 */
[----:B---3--:R-:W-:-:S03]  /*4e60*/  FMNMX.FTZ R135, R135, R3, !PT ;  /* 0x0000000387877209 */ /* 0x008fc60007810000 */
[----:B------:R-:W2:Y:S01]  /*4e70*/  SHFL.BFLY PT, R136, R0, 0x1, 0x1f ;  /* 0x0c201f0000887f89 */ /* 0x000ea200000e0000 */
[----:B----4-:R-:W-:-:S03]  /*4e80*/  FMNMX.FTZ R6, R2, R6, !PT ;  /* 0x0000000602067209 */ /* 0x010fc60007810000 */
[----:B------:R-:W3:Y:S04]  /*4e90*/  SHFL.BFLY PT, R3, R135, 0x1, 0x1f ;  /* 0x0c201f0087037f89 */ /* 0x000ee800000e0000 */
[----:B------:R4:W4:Y:S01]  /*4ea0*/  SHFL.BFLY PT, R133, R6, 0x1, 0x1f ;  /* 0x0c201f0006857f89 */ /* 0x00092200000e0000 */
[----:B-1----:R-:W-:Y:S02]  /*4eb0*/  FMNMX.FTZ R134, R134, R4, !PT ;  /* 0x0000000486867209 */ /* 0x002fe40007810000 */
[----:B--2---:R-:W-:Y:S02]  /*4ec0*/  FMNMX.FTZ R136, R0, R136, !PT ;  /* 0x0000008800887209 */ /* 0x004fe40007810000 */
[----:B---3--:R-:W-:-:S03]  /*4ed0*/  FMNMX.FTZ R135, R135, R3, !PT ;  /* 0x0000000387877209 */ /* 0x008fc60007810000 */
.L_x_1289:
[C---:B------:R-:W-:Y:S01]  /*4ee0*/  FMUL.FTZ R4, R136.reuse, c[0x0][0x2d0] ;  /* 0x0000b40088047a20 */ /* 0x040fe20000410000 */
[----:B------:R-:W-:Y:S01]  /*4ef0*/  FSETP.NEU.FTZ.AND P0, PT, R136, -INF , PT ;  /* 0xff8000008800780b */ /* 0x000fe20003f1d000 */
[----:B------:R-:W-:Y:S01]  /*4f00*/  FMUL.FTZ R3, R135, c[0x0][0x2d0] ;  /* 0x0000b40087037a20 */ /* 0x000fe20000410000 */
[----:B----4-:R-:W-:Y:S01]  /*4f10*/  FMNMX.FTZ R133, R133, R6, !PT ;  /* 0x0000000685857209 */ /* 0x010fe20007810000 */
[----:B------:R-:W-:Y:S01]  /*4f20*/  WARPSYNC 0xffffffff ;  /* 0xffffffff00007948 */ /* 0x000fe20003800000 */
[----:B------:R-:W-:Y:S01]  /*4f30*/  FSEL R4, R4, RZ, P0 ;  /* 0x000000ff04047208 */ /* 0x000fe20000000000 */
[----:B------:R-:W-:Y:S01]  /*4f40*/  LDSM.16.MT88.4 R68, [R235] ;  /* 0x00000000eb44783b */ /* 0x000fe20000004200 */
[----:B------:R-:W-:-:S03]  /*4f50*/  FSETP.NEU.FTZ.AND P0, PT, R135, -INF , PT ;  /* 0xff8000008700780b */ /* 0x000fc60003f1d000 */
[--C-:B------:R-:W-:Y:S01]  /*4f60*/  FFMA.FTZ R0, R7, c[0x0][0x2d0], -R4.reuse ;  /* 0x0000b40007007a23 */ /* 0x100fe20000010804 */
[----:B------:R-:W-:Y:S01]  /*4f70*/  FSEL R3, R3, RZ, P0 ;  /* 0x000000ff03037208 */ /* 0x000fe20000000000 */
[----:B------:R-:W-:Y:S01]  /*4f80*/  FFMA.FTZ R2, R18, c[0x0][0x2d0], -R4 ;  /* 0x0000b40012027a23 */ /* 0x000fe20000010804 */
[----:B------:R-:W-:Y:S01]  /*4f90*/  FSETP.NEU.FTZ.AND P0, PT, R134, -INF , PT ;  /* 0xff8000008600780b */ /* 0x000fe20003f1d000 */
[----:B------:R1:W-:Y:S01]  /*4fa0*/  MUFU.EX2 R144, R0 ;  /* 0x0000000000907308 */ /* 0x0003e20000000800 */
[----:B------:R-:W-:Y:S01]  /*4fb0*/  LDSM.16.MT88.4 R92, [R236] ;  /* 0x00000000ec5c783b */ /* 0x000fe20000004200 */
[----:B------:R-:W-:-:S03]  /*4fc0*/  FFMA.FTZ R5, R23, c[0x0][0x2d0], -R3 ;  /* 0x0000b40017057a23 */ /* 0x000fc60000010803 */
[----:B------:R-:W2:Y:S03]  /*4fd0*/  LDSM.16.MT88.4 R96, [R238] ;  /* 0x00000000ee60783b */ /* 0x000ea60000004200 */
[----:B------:R3:W-:Y:S01]  /*4fe0*/  MUFU.EX2 R191, R2 ;  /* 0x0000000200bf7308 */ /* 0x0007e20000000800 */
[----:B------:R-:W-:Y:S04]  /*4ff0*/  LDSM.16.MT88.4 R76, [R235+0x800] ;  /* 0x00080000eb4c783b */ /* 0x000fe80000004200 */
[----:B------:R-:W-:Y:S01]  /*5000*/  LDSM.16.MT88.4 R116, [R235+0x2000] ;  /* 0x00200000eb74783b */ /* 0x000fe20000004200 */
[----:B-1----:R-:W-:Y:S02]  /*5010*/  FFMA.FTZ R0, R8, c[0x0][0x2d0], -R4 ;  /* 0x0000b40008007a23 */ /* 0x002fe40000010804 */
[----:B------:R1:W-:Y:S01]  /*5020*/  MUFU.EX2 R189, R5 ;  /* 0x0000000500bd7308 */ /* 0x0003e20000000800 */
[----:B------:R-:W-:Y:S04]  /*5030*/  LDSM.16.MT88.4 R84, [R236+0x800] ;  /* 0x00080000ec54783b */ /* 0x000fe80000004200 */
[----:B------:R-:W-:Y:S01]  /*5040*/  LDSM.16.MT88.4 R100, [R237] ;  /* 0x00000000ed64783b */ /* 0x000fe20000004200 */
[----:B---3--:R-:W-:-:S02]  /*5050*/  FMUL.FTZ R2, R134, c[0x0][0x2d0] ;  /* 0x0000b40086027a20 */ /* 0x008fc40000410000 */
[----:B------:R3:W-:Y:S01]  /*5060*/  MUFU.EX2 R143, R0 ;  /* 0x00000000008f7308 */ /* 0x0007e20000000800 */
[----:B------:R-:W4:Y:S02]  /*5070*/  LDSM.16.MT88.4 R104, [R238+0x800] ;  /* 0x00080000ee68783b */ /* 0x000f240000004200 */
[----:B------:R-:W-:Y:S02]  /*5080*/  FSEL R2, R2, RZ, P0 ;  /* 0x000000ff02027208 */ /* 0x000fe40000000000 */
[----:B------:R-:W-:Y:S01]  /*5090*/  LDSM.16.MT88.4 R112, [R235+0x2800] ;  /* 0x00280000eb70783b */ /* 0x000fe20000004200 */
[----:B------:R-:W-:Y:S02]  /*50a0*/  FSETP.NEU.FTZ.AND P0, PT, R133, -INF , PT ;  /* 0xff8000008500780b */ /* 0x000fe40003f1d000 */
[--C-:B-1----:R-:W-:Y:S01]  /*50b0*/  FFMA.FTZ R5, R33, c[0x0][0x2d0], -R2.reuse ;  /* 0x0000b40021057a23 */ /* 0x102fe20000010802 */
[----:B------:R-:W-:Y:S01]  /*50c0*/  LDSM.16.MT88.4 R80, [R236+0x2000] ;  /* 0x00200000ec50783b */ /* 0x000fe20000004200 */
[----:B------:R-:W-:-:S02]  /*50d0*/  FFMA.FTZ R61, R61, c[0x0][0x2d0], -R2 ;  /* 0x0000b4003d3d7a23 */ /* 0x000fc40000010802 */
[----:B------:R1:W-:Y:S01]  /*50e0*/  MUFU.EX2 R183, R5 ;  /* 0x0000000500b77308 */ /* 0x0003e20000000800 */
[----:B------:R-:W5:Y:S01]  /*50f0*/  LDSM.16.MT88.4 R108, [R237+0x800] ;  /* 0x00080000ed6c783b */ /* 0x000f620000004200 */
[----:B------:R-:W-:Y:S02]  /*5100*/  FFMA.FTZ R48, R48, c[0x0][0x2d0], -R2 ;  /* 0x0000b40030307a23 */ /* 0x000fe40000010802 */
[----:B---3--:R-:W-:Y:S01]  /*5110*/  FFMA.FTZ R0, R11, c[0x0][0x2d0], -R4 ;  /* 0x0000b4000b007a23 */ /* 0x008fe20000010804 */
[----:B------:R-:W3:Y:S03]  /*5120*/  LDSM.16.MT88.4 R52, [R236+0x2800] ;  /* 0x00280000ec34783b */ /* 0x000ee60000004200 */
[----:B------:R2:W-:Y:S01]  /*5130*/  MUFU.EX2 R146, R0 ;  /* 0x0000000000927308 */ /* 0x0005e20000000800 */
[----:B-1----:R-:W-:-:S07]  /*5140*/  FFMA.FTZ R5, R34, c[0x0][0x2d0], -R2 ;  /* 0x0000b40022057a23 */ /* 0x002fce0000010802 */
[----:B------:R-:W-:Y:S01]  /*5150*/  MUFU.EX2 R188, R5 ;  /* 0x0000000500bc7308 */ /* 0x000fe20000000800 */
[----:B--2---:R-:W-:-:S07]  /*5160*/  FFMA.FTZ R0, R12, c[0x0][0x2d0], -R4 ;  /* 0x0000b4000c007a23 */ /* 0x004fce0000010804 */
[----:B------:R1:W-:Y:S02]  /*5170*/  MUFU.EX2 R153, R0 ;  /* 0x0000000000997308 */ /* 0x0003e40000000800 */
[----:B-1----:R-:W-:-:S06]  /*5180*/  FFMA.FTZ R0, R13, c[0x0][0x2d0], -R4 ;  /* 0x0000b4000d007a23 */ /* 0x002fcc0000010804 */
[----:B------:R1:W-:Y:S02]  /*5190*/  MUFU.EX2 R155, R0 ;  /* 0x00000000009b7308 */ /* 0x0003e40000000800 */
[----:B-1----:R-:W-:-:S06]  /*51a0*/  FFMA.FTZ R0, R15, c[0x0][0x2d0], -R4 ;  /* 0x0000b4000f007a23 */ /* 0x002fcc0000010804 */
[----:B------:R1:W-:Y:S02]  /*51b0*/  MUFU.EX2 R160, R0 ;  /* 0x0000000000a07308 */ /* 0x0003e40000000800 */
[----:B-1----:R-:W-:-:S06]  /*51c0*/  FFMA.FTZ R0, R21, c[0x0][0x2d0], -R4 ;  /* 0x0000b40015007a23 */ /* 0x002fcc0000010804 */
[----:B------:R1:W2:Y:S02]  /*51d0*/  MUFU.EX2 R220, R0 ;  /* 0x0000000000dc7308 */ /* 0x0002a40000000800 */
[----:B-1----:R-:W-:Y:S01]  /*51e0*/  FFMA.FTZ R0, R9, c[0x0][0x2d0], -R3 ;  /* 0x0000b40009007a23 */ /* 0x002fe20000010803 */
[----:B--2---:R-:W-:-:S05]  /*51f0*/  F2FP.BF16.PACK_AB R18, R220, R191 ;  /* 0x000000bfdc12723e */ /* 0x004fca00000010ff */
[----:B------:R1:W-:Y:S02]  /*5200*/  MUFU.EX2 R138, R0 ;  /* 0x00000000008a7308 */ /* 0x0003e40000000800 */
[----:B-1----:R-:W-:-:S06]  /*5210*/  FFMA.FTZ R0, R10, c[0x0][0x2d0], -R3 ;  /* 0x0000b4000a007a23 */ /* 0x002fcc0000010803 */
[----:B------:R1:W2:Y:S02]  /*5220*/  MUFU.EX2 R137, R0 ;  /* 0x0000000000897308 */ /* 0x0002a40000000800 */
[----:B-1----:R-:W-:Y:S01]  /*5230*/  FFMA.FTZ R0, R14, c[0x0][0x2d0], -R3 ;  /* 0x0000b4000e007a23 */ /* 0x002fe20000010803 */
[----:B------:R-:W-:-:S05]  /*5240*/  F2FP.BF16.PACK_AB R14, R188, R183 ;  /* 0x000000b7bc0e723e */ /* 0x000fca00000010ff */
[----:B------:R1:W-:Y:S02]  /*5250*/  MUFU.EX2 R140, R0 ;  /* 0x00000000008c7308 */ /* 0x0003e40000000800 */
[----:B-1----:R-:W-:Y:S01]  /*5260*/  FFMA.FTZ R0, R16, c[0x0][0x2d0], -R3 ;  /* 0x0000b40010007a23 */ /* 0x002fe20000010803 */
[----:B------:R-:W-:-:S05]  /*5270*/  F2FP.BF16.PACK_AB R16, R160, R155 ;  /* 0x0000009ba010723e */ /* 0x000fca00000010ff */
[----:B------:R1:W-:Y:S02]  /*5280*/  MUFU.EX2 R145, R0 ;  /* 0x0000000000917308 */ /* 0x0003e40000000800 */
[----:B-1----:R-:W-:-:S06]  /*5290*/  FFMA.FTZ R0, R17, c[0x0][0x2d0], -R3 ;  /* 0x0000b40011007a23 */ /* 0x002fcc0000010803 */
[----:B------:R1:W-:Y:S02]  /*52a0*/  MUFU.EX2 R152, R0 ;  /* 0x0000000000987308 */ /* 0x0003e40000000800 */
[----:B-1----:R-:W-:-:S06]  /*52b0*/  FFMA.FTZ R0, R19, c[0x0][0x2d0], -R3 ;  /* 0x0000b40013007a23 */ /* 0x002fcc0000010803 */
[----:B------:R1:W1:Y:S02]  /*52c0*/  MUFU.EX2 R154, R0 ;  /* 0x00000000009a7308 */ /* 0x0002640000000800 */
[----:B-1----:R-:W-:Y:S01]  /*52d0*/  FFMA.FTZ R0, R25, c[0x0][0x2d0], -R3 ;  /* 0x0000b40019007a23 */ /* 0x002fe20000010803 */
[----:B--2---:R-:W-:Y:S02]  /*52e0*/  F2FP.BF16.PACK_AB R25, R137, R138 ;  /* 0x0000008a8919723e */ /* 0x004fe400000010ff */
[----:B------:R-:W-:-:S03]  /*52f0*/  F2FP.BF16.PACK_AB R17, R154, R152 ;  /* 0x000000989a11723e */ /* 0x000fc600000010ff */
[----:B------:R1:W2:Y:S02]  /*5300*/  MUFU.EX2 R190, R0 ;  /* 0x0000000000be7308 */ /* 0x0002a40000000800 */
[----:B-1----:R-:W-:Y:S01]  /*5310*/  FFMA.FTZ R0, R20, c[0x0][0x2d0], -R2 ;  /* 0x0000b40014007a23 */ /* 0x002fe20000010802 */
[----:B--2---:R-:W-:-:S05]  /*5320*/  F2FP.BF16.PACK_AB R19, R190, R189 ;  /* 0x000000bdbe13723e */ /* 0x004fca00000010ff */
[----:B------:R1:W-:Y:S02]  /*5330*/  MUFU.EX2 R129, R0 ;  /* 0x0000000000817308 */ /* 0x0003e40000000800 */
[----:B-1----:R-:W-:-:S06]  /*5340*/  FFMA.FTZ R0, R22, c[0x0][0x2d0], -R2 ;  /* 0x0000b40016007a23 */ /* 0x002fcc0000010802 */
[----:B------:R1:W2:Y:S02]  /*5350*/  MUFU.EX2 R128, R0 ;  /* 0x0000000000807308 */ /* 0x0002a40000000800 */
[----:B-1----:R-:W-:Y:S01]  /*5360*/  FFMA.FTZ R0, R27, c[0x0][0x2d0], -R2 ;  /* 0x0000b4001b007a23 */ /* 0x002fe20000010802 */
[----:B--2---:R-:W-:Y:S02]  /*5370*/  F2FP.BF16.PACK_AB R20, R128, R129 ;  /* 0x000000818014723e */ /* 0x004fe400000010ff */
[----:B------:R-:W-:-:S03]  /*5380*/  F2FP.BF16.PACK_AB R27, R145, R140 ;  /* 0x0000008c911b723e */ /* 0x000fc600000010ff */
        /* <DEDUP_REMOVED lines=8> */
[----:B-1----:R-:W-:Y:S01]  /*5410*/  FMUL.FTZ R0, R133, c[0x0][0x2d0] ;  /* 0x0000b40085007a20 */ /* 0x002fe20000410000 */
[----:B--2---:R-:W-:-:S04]  /*5420*/  F2FP.BF16.PACK_AB R12, R147, R142 ;  /* 0x0000008e930c723e */ /* 0x004fc800000010ff */
[----:B------:R-:W-:-:S05]  /*5430*/  FSEL R0, R0, RZ, P0 ;  /* 0x000000ff00007208 */ /* 0x000fca0000000000 */
[--C-:B------:R-:W-:Y:S01]  /*5440*/  FFMA.FTZ R5, R24, c[0x0][0x2d0], -R0.reuse ;  /* 0x0000b40018057a23 */ /* 0x100fe20000010800 */
[----:B------:R-:W-:Y:S01]  /*5450*/  F2FP.BF16.PACK_AB R24, R143, R144 ;  /* 0x000000908f18723e */ /* 0x000fe200000010ff */
[--C-:B------:R-:W-:Y:S02]  /*5460*/  FFMA.FTZ R67, R67, c[0x0][0x2d0], -R0.reuse ;  /* 0x0000b40043437a23 */ /* 0x100fe40000010800 */
[----:B------:R1:W-:Y:S01]  /*5470*/  MUFU.EX2 R7, R5 ;  /* 0x0000000500077308 */ /* 0x0003e20000000800 */
[--C-:B------:R-:W-:Y:S02]  /*5480*/  FFMA.FTZ R72, R72, c[0x0][0x2d0], -R0.reuse ;  /* 0x0000b40048487a23 */ /* 0x100fe40000010800 */
[--C-:B------:R-:W-:Y:S02]  /*5490*/  FFMA.FTZ R73, R73, c[0x0][0x2d0], -R0.reuse ;  /* 0x0000b40049497a23 */ /* 0x100fe40000010800 */
[----:B-1----:R-:W-:Y:S01]  /*54a0*/  FFMA.FTZ R5, R26, c[0x0][0x2d0], -R0 ;  /* 0x0000b4001a057a23 */ /* 0x002fe20000010800 */
[----:B------:R-:W-:-:S03]  /*54b0*/  F2FP.BF16.PACK_AB R26, R153, R146 ;  /* 0x00000092991a723e */ /* 0x000fc600000010ff */
[----:B------:R1:W2:Y:S04]  /*54c0*/  MUFU.EX2 R6, R5 ;  /* 0x0000000500067308 */ /* 0x0002a80000000800 */
[----:B------:R-:W-:Y:S01]  /*54d0*/  HMMA.16816.F32.BF16 R44, R24, R96, RZ ;  /* 0x00000060182c723c */ /* 0x000fe200000418ff */
[----:B-1----:R-:W-:Y:S01]  /*54e0*/  FFMA.FTZ R5, R30, c[0x0][0x2d0], -R0 ;  /* 0x0000b4001e057a23 */ /* 0x002fe20000010800 */
[----:B--2---:R-:W-:-:S03]  /*54f0*/  F2FP.BF16.PACK_AB R21, R6, R7 ;  /* 0x000000070615723e */ /* 0x004fc600000010ff */
[----:B------:R1:W-:Y:S11]  /*5500*/  MUFU.EX2 R130, R5 ;  /* 0x0000000500827308 */ /* 0x0003f60000000800 */
[----:B------:R-:W-:Y:S08]  /*5510*/  @!UPT UIADD3 URZ, URZ, URZ, URZ ;  /* 0x0000003f3f3ff290 */ /* 0x000ff0000fffe03f */
[----:B----4-:R-:W-:Y:S01]  /*5520*/  HMMA.16816.F32.BF16 R192, R16, R104, R44 ;  /* 0x0000006810c0723c */ /* 0x010fe2000004182c */
[----:B------:R-:W2:Y:S01]  /*5530*/  LDSM.16.MT88.4 R44, [R238+0x2000] ;  /* 0x00200000ee2c783b */ /* 0x000ea20000004200 */
[----:B-1----:R-:W-:-:S04]  /*5540*/  FFMA.FTZ R5, R32, c[0x0][0x2d0], -R0 ;  /* 0x0000b40020057a23 */ /* 0x002fc80000010800 */
[----:B------:R1:W4:Y:S02]  /*5550*/  MUFU.EX2 R132, R5 ;  /* 0x0000000500847308 */ /* 0x0003240000000800 */
[--C-:B-1----:R-:W-:Y:S01]  /*5560*/  FFMA.FTZ R5, R35, c[0x0][0x2d0], -R0.reuse ;  /* 0x0000b40023057a23 */ /* 0x102fe20000010800 */
[----:B----4-:R-:W-:Y:S01]  /*5570*/  F2FP.BF16.PACK_AB R23, R132, R130 ;  /* 0x000000828417723e */ /* 0x010fe200000010ff */
[----:B------:R-:W-:Y:S04]  /*5580*/  HMMA.16816.F32.BF16 R32, R24, R92, RZ ;  /* 0x0000005c1820723c */ /* 0x000fe800000418ff */
[----:B------:R1:W-:Y:S04]  /*5590*/  MUFU.EX2 R141, R5 ;  /* 0x00000005008d7308 */ /* 0x0003e80000000800 */
[C---:B------:R-:W-:Y:S08]  /*55a0*/  HMMA.16816.F32.BF16 R28, R20.reuse, R68, RZ ;  /* 0x00000044141c723c */ /* 0x040ff000000418ff */
[----:B------:R-:W-:Y:S01]  /*55b0*/  HMMA.16816.F32.BF16 R8, R20, R92, RZ ;  /* 0x0000005c1408723c */ /* 0x000fe200000418ff */
[----:B-1----:R-:W-:-:S04]  /*55c0*/  FFMA.FTZ R5, R36, c[0x0][0x2d0], -R0 ;  /* 0x0000b40024057a23 */ /* 0x002fc80000010800 */
[----:B------:R-:W1:Y:S03]  /*55d0*/  MUFU.EX2 R180, R5 ;  /* 0x0000000500b47308 */ /* 0x000e660000000800 */
[----:B------:R-:W-:Y:S07]  /*55e0*/  HMMA.16816.F32.BF16 R36, R24, R68, RZ ;  /* 0x000000441824723c */ /* 0x000fee00000418ff */
[--C-:B------:R-:W-:Y:S01]  /*55f0*/  FFMA.FTZ R68, R75, c[0x0][0x2d0], -R0.reuse ;  /* 0x0000b4004b447a23 */ /* 0x100fe20000010800 */
[----:B------:R-:W-:Y:S01]  /*5600*/  HMMA.16816.F32.BF16 R184, R16, R84, R32 ;  /* 0x0000005410b8723c */ /* 0x000fe20000041820 */
[----:B------:R-:W-:-:S02]  /*5610*/  FFMA.FTZ R69, R74, c[0x0][0x2d0], -R0 ;  /* 0x0000b4004a457a23 */ /* 0x000fc40000010800 */
[--C-:B------:R-:W-:Y:S02]  /*5620*/  FFMA.FTZ R74, R57, c[0x0][0x2d0], -R0.reuse ;  /* 0x0000b400394a7a23 */ /* 0x100fe40000010800 */
[--C-:B------:R-:W-:Y:S01]  /*5630*/  FFMA.FTZ R75, R56, c[0x0][0x2d0], -R0.reuse ;  /* 0x0000b400384b7a23 */ /* 0x100fe20000010800 */
[----:B-1----:R-:W-:Y:S01]  /*5640*/  F2FP.BF16.PACK_AB R13, R180, R141 ;  /* 0x0000008db40d723e */ /* 0x002fe200000010ff */
[--C-:B------:R-:W-:Y:S01]  /*5650*/  FFMA.FTZ R5, R40, c[0x0][0x2d0], -R0.reuse ;  /* 0x0000b40028057a23 */ /* 0x100fe20000010800 */
[----:B------:R-:W-:Y:S03]  /*5660*/  HMMA.16816.F32.BF16 R32, R20, R100, RZ ;  /* 0x000000641420723c */ /* 0x000fe600000418ff */
[----:B------:R1:W-:Y:S05]  /*5670*/  MUFU.EX2 R182, R5 ;  /* 0x0000000500b67308 */ /* 0x0003ea0000000800 */
[----:B------:R-:W-:Y:S08]  /*5680*/  HMMA.16816.F32.BF16 R176, R16, R76, R36 ;  /* 0x0000004c10b0723c */ /* 0x000ff00000041824 */
[----:B------:R-:W-:Y:S01]  /*5690*/  HMMA.16816.F32.BF16 R36, R24, R100, RZ ;  /* 0x000000641824723c */ /* 0x000fe200000418ff */
[----:B-1----:R-:W-:-:S04]  /*56a0*/  FFMA.FTZ R5, R41, c[0x0][0x2d0], -R0 ;  /* 0x0000b40029057a23 */ /* 0x002fc80000010800 */
[----:B------:R-:W1:Y:S03]  /*56b0*/  MUFU.EX2 R181, R5 ;  /* 0x0000000500b57308 */ /* 0x000e660000000800 */
[----:B------:R-:W-:Y:S01]  /*56c0*/  HMMA.16816.F32.BF16 R40, R20, R96, RZ ;  /* 0x000000601428723c */ /* 0x000fe200000418ff */
[----:B-1----:R-:W-:Y:S11]  /*56d0*/  F2FP.BF16.PACK_AB R15, R181, R182 ;  /* 0x000000b6b50f723e */ /* 0x002ff600000010ff */
[----:B------:R-:W-:Y:S04]  /*56e0*/  @!UPT UIADD3 URZ, URZ, URZ, URZ ;  /* 0x0000003f3f3ff290 */ /* 0x000fe8000fffe03f */
[----:B-----5:R-:W-:Y:S07]  /*56f0*/  HMMA.16816.F32.BF16 R200, R16, R108, R36 ;  /* 0x0000006c10c8723c */ /* 0x020fee0000041824 */
[----:B------:R-:W-:Y:S01]  /*5700*/  FFMA.FTZ R39, R60, c[0x0][0x2d0], -R3 ;  /* 0x0000b4003c277a23 */ /* 0x000fe20000010803 */
[----:B------:R-:W-:Y:S01]  /*5710*/  HMMA.16816.F32.BF16 R172, R12, R76, R28 ;  /* 0x0000004c0cac723c */ /* 0x000fe2000004181c */
[----:B------:R-:W-:Y:S02]  /*5720*/  FFMA.FTZ R60, R66, c[0x0][0x2d0], -R2 ;  /* 0x0000b400423c7a23 */ /* 0x000fe40000010802 */
[----:B------:R-:W-:-:S02]  /*5730*/  FFMA.FTZ R66, R59, c[0x0][0x2d0], -R0 ;  /* 0x0000b4003b427a23 */ /* 0x000fc40000010800 */
[--C-:B------:R-:W-:Y:S01]  /*5740*/  FFMA.FTZ R37, R122, c[0x0][0x2d0], -R4.reuse ;  /* 0x0000b4007a257a23 */ /* 0x100fe20000010804 */
[----:B------:R-:W-:Y:S01]  /*5750*/  MUFU.EX2 R39, R39 ;  /* 0x0000002700277308 */ /* 0x000fe20000000800 */
[----:B------:R-:W-:Y:S01]  /*5760*/  FFMA.FTZ R36, R121, c[0x0][0x2d0], -R4 ;  /* 0x0000b40079247a23 */ /* 0x000fe20000010804 */
[----:B------:R-:W-:Y:S01]  /*5770*/  HMMA.16816.F32.BF16 R28, R24, R116, RZ ;  /* 0x00000074181c723c */ /* 0x000fe200000418ff */
[--C-:B------:R-:W-:Y:S02]  /*5780*/  FFMA.FTZ R38, R62, c[0x0][0x2d0], -R3.reuse ;  /* 0x0000b4003e267a23 */ /* 0x100fe40000010803 */
[----:B------:R-:W-:Y:S02]  /*5790*/  FFMA.FTZ R62, R49, c[0x0][0x2d0], -R3 ;  /* 0x0000b400313e7a23 */ /* 0x000fe40000010803 */
[----:B------:R-:W-:Y:S02]  /*57a0*/  FFMA.FTZ R49, R90, c[0x0][0x2d0], -R2 ;  /* 0x0000b4005a317a23 */ /* 0x000fe40000010802 */
[----:B------:R-:W-:Y:S01]  /*57b0*/  FADD.FTZ R0, R129, R128 ;  /* 0x0000008081007221 */ /* 0x000fe20000010000 */
[----:B------:R-:W-:Y:S03]  /*57c0*/  HMMA.16816.F32.BF16 R148, R12, R108, R32 ;  /* 0x0000006c0c94723c */ /* 0x000fe60000041820 */
[----:B------:R-:W-:-:S04]  /*57d0*/  FADD.FTZ R0, R131, R0 ;  /* 0x0000000083007221 */ /* 0x000fc80000010000 */
[--C-:B------:R-:W-:Y:S01]  /*57e0*/  FFMA.FTZ R35, R65, c[0x0][0x2d0], -R4.reuse ;  /* 0x0000b40041237a23 */ /* 0x100fe20000010804 */
[----:B------:R-:W-:Y:S01]  /*57f0*/  HMMA.16816.F32.BF16 R164, R12, R84, R8 ;  /* 0x000000540ca4723c */ /* 0x000fe20000041808 */
[--C-:B------:R-:W-:Y:S01]  /*5800*/  FFMA.FTZ R65, R58, c[0x0][0x2d0], -R3.reuse ;  /* 0x0000b4003a417a23 */ /* 0x100fe20000010803 */
[----:B------:R-:W-:Y:S01]  /*5810*/  MUFU.EX2 R85, R36 ;  /* 0x0000002400557308 */ /* 0x000fe20000000800 */
[----:B------:R-:W1:Y:S01]  /*5820*/  LDSM.16.MT88.4 R56, [R238+0x2800] ;  /* 0x00280000ee38783b */ /* 0x000e620000004200 */
[----:B------:R-:W-:Y:S02]  /*5830*/  FFMA.FTZ R32, R127, c[0x0][0x2d0], -R4 ;  /* 0x0000b4007f207a23 */ /* 0x000fe40000010804 */
[--C-:B------:R-:W-:Y:S02]  /*5840*/  FFMA.FTZ R34, R64, c[0x0][0x2d0], -R3.reuse ;  /* 0x0000b40040227a23 */ /* 0x100fe40000010803 */
[----:B------:R-:W-:Y:S01]  /*5850*/  HMMA.16816.F32.BF16 R208, R16, R112, R28 ;  /* 0x0000007010d0723c */ /* 0x000fe2000004181c */
[--C-:B------:R-:W-:Y:S01]  /*5860*/  FFMA.FTZ R33, R63, c[0x0][0x2d0], -R3.reuse ;  /* 0x0000b4003f217a23 */ /* 0x100fe20000010803 */
[----:B------:R-:W-:Y:S01]  /*5870*/  MUFU.EX2 R36, R60 ;  /* 0x0000003c00247308 */ /* 0x000fe20000000800 */
[----:B------:R-:W-:-:S02]  /*5880*/  FFMA.FTZ R64, R51, c[0x0][0x2d0], -R3 ;  /* 0x0000b40033407a23 */ /* 0x000fc40000010803 */
[----:B------:R-:W-:Y:S02]  /*5890*/  FFMA.FTZ R63, R50, c[0x0][0x2d0], -R3 ;  /* 0x0000b400323f7a23 */ /* 0x000fe40000010803 */
[----:B------:R-:W-:Y:S01]  /*58a0*/  FADD.FTZ R3, R144, R143 ;  /* 0x0000008f90037221 */ /* 0x000fe20000010000 */
[----:B------:R-:W-:Y:S01]  /*58b0*/  HMMA.16816.F32.BF16 R28, R24, R80, RZ ;  /* 0x00000050181c723c */ /* 0x000fe200000418ff */
[--C-:B------:R-:W-:Y:S02]  /*58c0*/  FFMA.FTZ R51, R91, c[0x0][0x2d0], -R2.reuse ;  /* 0x0000b4005b337a23 */ /* 0x100fe40000010802 */
[----:B------:R-:W-:Y:S01]  /*58d0*/  FFMA.FTZ R50, R88, c[0x0][0x2d0], -R2 ;  /* 0x0000b40058327a23 */ /* 0x000fe20000010802 */
[----:B------:R-:W-:Y:S01]  /*58e0*/  MUFU.EX2 R63, R63 ;  /* 0x0000003f003f7308 */ /* 0x000fe20000000800 */
[----:B------:R-:W-:Y:S02]  /*58f0*/  FADD.FTZ R3, R146, R3 ;  /* 0x0000000392037221 */ /* 0x000fe40000010000 */
[----:B------:R-:W-:Y:S01]  /*5900*/  FADD.FTZ R0, R139, R0 ;  /* 0x000000008b007221 */ /* 0x000fe20000010000 */
[----:B------:R-:W-:Y:S01]  /*5910*/  HMMA.16816.F32.BF16 R8, R20, R116, RZ ;  /* 0x000000741408723c */ /* 0x000fe200000418ff */
[----:B------:R-:W-:-:S02]  /*5920*/  FADD.FTZ R3, R153, R3 ;  /* 0x0000000399037221 */ /* 0x000fc40000010000 */
[----:B------:R-:W-:Y:S01]  /*5930*/  FADD.FTZ R0, R142, R0 ;  /* 0x000000008e007221 */ /* 0x000fe20000010000 */
[----:B------:R-:W-:Y:S01]  /*5940*/  MUFU.EX2 R51, R51 ;  /* 0x0000003300337308 */ /* 0x000fe20000000800 */
[----:B------:R-:W-:-:S03]  /*5950*/  FADD.FTZ R3, R155, R3 ;  /* 0x000000039b037221 */ /* 0x000fc60000010000 */
[----:B------:R-:W-:Y:S04]  /*5960*/  HMMA.16816.F32.BF16 R156, R12, R104, R40 ;  /* 0x000000680c9c723c */ /* 0x000fe80000041828 */
[----:B------:R-:W4:Y:S03]  /*5970*/  MUFU.EX2 R50, R50 ;  /* 0x0000003200327308 */ /* 0x000f260000000800 */
[----:B------:R-:W-:Y:S01]  /*5980*/  FADD.FTZ R40, R7, R6 ;  /* 0x0000000607287221 */ /* 0x000fe20000010000 */
[----:B---3--:R-:W-:Y:S07]  /*5990*/  HMMA.16816.F32.BF16 R216, R16, R52, R28 ;  /* 0x0000003410d8723c */ /* 0x008fee000004181c */
[--C-:B------:R-:W-:Y:S01]  /*59a0*/  FFMA.FTZ R31, R126, c[0x0][0x2d0], -R4.reuse ;  /* 0x0000b4007e1f7a23 */ /* 0x100fe20000010804 */
[----:B------:R-:W-:Y:S01]  /*59b0*/  HMMA.16816.F32.BF16 R204, R12, R112, R8 ;  /* 0x000000700ccc723c */ /* 0x000fe20000041808 */
[----:B------:R-:W-:-:S02]  /*59c0*/  FFMA.FTZ R30, R125, c[0x0][0x2d0], -R4 ;  /* 0x0000b4007d1e7a23 */ /* 0x000fc40000010804 */
[--C-:B------:R-:W-:Y:S01]  /*59d0*/  FFMA.FTZ R29, R124, c[0x0][0x2d0], -R4.reuse ;  /* 0x0000b4007c1d7a23 */ /* 0x100fe20000010804 */
[----:B------:R-:W-:Y:S01]  /*59e0*/  MUFU.EX2 R76, R31 ;  /* 0x0000001f004c7308 */ /* 0x000fe20000000800 */
[----:B------:R-:W-:Y:S01]  /*59f0*/  FFMA.FTZ R28, R123, c[0x0][0x2d0], -R4 ;  /* 0x0000b4007b1c7a23 */ /* 0x000fe20000010804 */
[----:B----4-:R-:W-:Y:S02]  /*5a00*/  F2FP.BF16.PACK_AB R124, R50, R51 ;  /* 0x00000033327c723e */ /* 0x010fe400000010ff */
[C---:B--2---:R-:W-:Y:S04]  /*5a10*/  HMMA.16816.F32.BF16 R4, R20.reuse, R44, RZ ;  /* 0x0000002c1404723c */ /* 0x044fe800000418ff */
[----:B------:R-:W-:Y:S04]  /*5a20*/  MUFU.EX2 R31, R33 ;  /* 0x00000021001f7308 */ /* 0x000fe80000000800 */
[----:B------:R-:W-:Y:S04]  /*5a30*/  HMMA.16816.F32.BF16 R8, R20, R80, RZ ;  /* 0x000000501408723c */ /* 0x000fe800000418ff */
[----:B------:R-:W-:Y:S08]  /*5a40*/  MUFU.EX2 R80, R32 ;  /* 0x0000002000507308 */ /* 0x000ff00000000800 */
[----:B------:R2:W-:Y:S04]  /*5a50*/  MUFU.EX2 R77, R29 ;  /* 0x0000001d004d7308 */ /* 0x0005e80000000800 */
[C---:B-1----:R-:W-:Y:S04]  /*5a60*/  HMMA.16816.F32.BF16 R196, R12.reuse, R56, R4 ;  /* 0x000000380cc4723c */ /* 0x042fe80000041804 */
[----:B------:R1:W-:Y:S03]  /*5a70*/  MUFU.EX2 R88, R28 ;  /* 0x0000001c00587308 */ /* 0x0003e60000000800 */
[----:B------:R-:W-:Y:S01]  /*5a80*/  FADD.FTZ R4, R130, R40 ;  /* 0x0000002882047221 */ /* 0x000fe20000010000 */
[----:B------:R-:W-:Y:S01]  /*5a90*/  HMMA.16816.F32.BF16 R212, R12, R52, R8 ;  /* 0x000000340cd4723c */ /* 0x000fe20000041808 */
[----:B------:R-:W3:Y:S02]  /*5aa0*/  LDSM.16.MT88.4 R40, [R237+0x2000] ;  /* 0x00200000ed28783b */ /* 0x000ee40000004200 */
[----:B------:R-:W-:Y:S01]  /*5ab0*/  FADD.FTZ R4, R132, R4 ;  /* 0x0000000484047221 */ /* 0x000fe20000010000 */
[----:B------:R-:W-:Y:S03]  /*5ac0*/  MUFU.EX2 R84, R30 ;  /* 0x0000001e00547308 */ /* 0x000fe60000000800 */
[----:B------:R-:W-:Y:S01]  /*5ad0*/  FFMA.FTZ R53, R89, c[0x0][0x2d0], -R2 ;  /* 0x0000b40059357a23 */ /* 0x000fe20000010802 */
[----:B------:R-:W-:Y:S01]  /*5ae0*/  HMMA.16816.F32.BF16 R8, R24, R44, RZ ;  /* 0x0000002c1808723c */ /* 0x000fe200000418ff */
[----:B--2---:R-:W-:-:S02]  /*5af0*/  FADD.FTZ R29, R141, R4 ;  /* 0x000000048d1d7221 */ /* 0x004fc40000010000 */
[----:B------:R-:W-:Y:S01]  /*5b00*/  FFMA.FTZ R52, R120, c[0x0][0x2d0], -R2 ;  /* 0x0000b40078347a23 */ /* 0x000fe20000010802 */
[----:B------:R-:W2:Y:S01]  /*5b10*/  MUFU.EX2 R89, R35 ;  /* 0x0000002300597308 */ /* 0x000ea20000000800 */
[----:B------:R-:W-:Y:S02]  /*5b20*/  FADD.FTZ R2, R138, R137 ;  /* 0x000000898a027221 */ /* 0x000fe40000010000 */
[----:B-1----:R-:W-:Y:S02]  /*5b30*/  FADD.FTZ R28, R160, R3 ;  /* 0x00000003a01c7221 */ /* 0x002fe40000010000 */
[----:B------:R-:W-:-:S03]  /*5b40*/  FADD.FTZ R2, R140, R2 ;  /* 0x000000028c027221 */ /* 0x000fc60000010000 */
[----:B------:R1:W-:Y:S01]  /*5b50*/  MUFU.EX2 R44, R34 ;  /* 0x00000022002c7308 */ /* 0x0003e20000000800 */
[----:B------:R-:W-:-:S04]  /*5b60*/  FADD.FTZ R2, R145, R2 ;  /* 0x0000000291027221 */ /* 0x000fc80000010000 */
[----:B------:R-:W-:-:S03]  /*5b70*/  FADD.FTZ R2, R152, R2 ;  /* 0x0000000298027221 */ /* 0x000fc60000010000 */
[----:B------:R-:W-:Y:S01]  /*5b80*/  MUFU.EX2 R45, R38 ;  /* 0x00000026002d7308 */ /* 0x000fe20000000800 */
[----:B------:R-:W-:Y:S01]  /*5b90*/  FADD.FTZ R3, R154, R2 ;  /* 0x000000029a037221 */ /* 0x000fe20000010000 */
[----:B--2---:R-:W-:Y:S01]  /*5ba0*/  F2FP.BF16.PACK_AB R130, R89, R85 ;  /* 0x000000555982723e */ /* 0x004fe200000010ff */
[----:B------:R-:W-:Y:S01]  /*5bb0*/  FADD.FTZ R2, R147, R0 ;  /* 0x0000000093027221 */ /* 0x000fe20000010000 */
[----:B------:R-:W-:Y:S01]  /*5bc0*/  HMMA.16816.F32.BF16 R168, R16, R56, R8 ;  /* 0x0000003810a8723c */ /* 0x000fe20000041808 */
[----:B------:R-:W-:Y:S02]  /*5bd0*/  FADD.FTZ R0, R191, R28 ;  /* 0x0000001cbf007221 */ /* 0x000fe40000010000 */
[----:B------:R-:W-:Y:S01]  /*5be0*/  FADD.FTZ R2, R183, R2 ;  /* 0x00000002b7027221 */ /* 0x000fe20000010000 */
[----:B-1----:R-:W1:Y:S01]  /*5bf0*/  LDSM.16.MT88.4 R32, [R237+0x2800] ;  /* 0x00280000ed20783b */ /* 0x002e620000004200 */
[----:B------:R-:W-:Y:S01]  /*5c00*/  FADD.FTZ R0, R220, R0 ;  /* 0x00000000dc007221 */ /* 0x000fe20000010000 */
[----:B------:R-:W-:Y:S01]  /*5c10*/  MUFU.EX2 R38, R61 ;  /* 0x0000003d00267308 */ /* 0x000fe20000000800 */
[----:B------:R-:W-:Y:S01]  /*5c20*/  FADD.FTZ R3, R189, R3 ;  /* 0x00000003bd037221 */ /* 0x000fe20000010000 */
[----:B---3--:R-:W-:Y:S01]  /*5c30*/  HMMA.16816.F32.BF16 R4, R20, R40, RZ ;  /* 0x000000281404723c */ /* 0x008fe200000418ff */
[----:B------:R-:W-:-:S02]  /*5c40*/  FADD.FTZ R0, R80, R0 ;  /* 0x0000000050007221 */ /* 0x000fc40000010000 */
[----:B------:R-:W-:Y:S02]  /*5c50*/  FADD.FTZ R3, R190, R3 ;  /* 0x00000003be037221 */ /* 0x000fe40000010000 */
[----:B------:R-:W-:Y:S01]  /*5c60*/  FADD.FTZ R0, R76, R0 ;  /* 0x000000004c007221 */ /* 0x000fe20000010000 */
[----:B------:R-:W2:Y:S02]  /*5c70*/  MUFU.EX2 R81, R37 ;  /* 0x0000002500517308 */ /* 0x000ea40000000800 */
[----:B------:R-:W-:Y:S01]  /*5c80*/  HMMA.16816.F32.BF16 R8, R24, R40, RZ ;  /* 0x000000281808723c */ /* 0x000fe200000418ff */
[----:B------:R-:W-:-:S05]  /*5c90*/  FADD.FTZ R0, R84, R0 ;  /* 0x0000000054007221 */ /* 0x000fca0000010000 */
[----:B------:R-:W-:Y:S08]  /*5ca0*/  MUFU.EX2 R37, R53 ;  /* 0x0000003500257308 */ /* 0x000ff00000000800 */
[----:B------:R-:W3:Y:S01]  /*5cb0*/  MUFU.EX2 R30, R52 ;  /* 0x00000034001e7308 */ /* 0x000ee20000000800 */
[----:B--2---:R-:W-:-:S07]  /*5cc0*/  F2FP.BF16.PACK_AB R128, R81, R88 ;  /* 0x000000585180723e */ /* 0x004fce00000010ff */
[----:B------:R-:W-:Y:S01]  /*5cd0*/  MUFU.EX2 R56, R65 ;  /* 0x0000004100387308 */ /* 0x000fe20000000800 */
[-C--:B-1----:R-:W-:Y:S07]  /*5ce0*/  HMMA.16816.F32.BF16 R160, R12, R32.reuse, R4 ;  /* 0x000000200ca0723c */ /* 0x082fee0000041804 */
[----:B------:R-:W-:Y:S01]  /*5cf0*/  MUFU.EX2 R52, R49 ;  /* 0x0000003100347308 */ /* 0x000fe20000000800 */
[----:B------:R-:W-:Y:S01]  /*5d00*/  FADD.FTZ R4, R180, R29 ;  /* 0x0000001db4047221 */ /* 0x000fe20000010000 */
[----:B------:R-:W-:Y:S01]  /*5d10*/  HMMA.16816.F32.BF16 R152, R16, R32, R8 ;  /* 0x000000201098723c */ /* 0x000fe20000041808 */
[----:B------:R-:W-:-:S02]  /*5d20*/  FADD.FTZ R6, R188, R2 ;  /* 0x00000002bc067221 */ /* 0x000fc40000010000 */
[----:B------:R-:W-:-:S03]  /*5d30*/  FADD.FTZ R2, R182, R4 ;  /* 0x00000004b6027221 */ /* 0x000fc60000010000 */
[----:B------:R-:W1:Y:S01]  /*5d40*/  MUFU.EX2 R49, R48 ;  /* 0x0000003000317308 */ /* 0x000e620000000800 */
[----:B------:R-:W-:Y:S01]  /*5d50*/  FADD.FTZ R5, R77, R0 ;  /* 0x000000004d057221 */ /* 0x000fe20000010000 */
[----:B------:R-:W-:Y:S01]  /*5d60*/  F2FP.BF16.PACK_AB R4, R36, R38 ;  /* 0x000000262404723e */ /* 0x000fe200000010ff */
[----:B------:R-:W-:Y:S01]  /*5d70*/  FADD.FTZ R28, R181, R2 ;  /* 0x00000002b51c7221 */ /* 0x000fe20000010000 */
[----:B------:R-:W-:Y:S01]  /*5d80*/  F2FP.BF16.PACK_AB R9, R31, R44 ;  /* 0x0000002c1f09723e */ /* 0x000fe200000010ff */
[----:B------:R-:W-:Y:S01]  /*5d90*/  FADD.FTZ R2, R44, R3 ;  /* 0x000000032c027221 */ /* 0x000fe20000010000 */
[----:B------:R-:W-:Y:S02]  /*5da0*/  F2FP.BF16.PACK_AB R11, R39, R45 ;  /* 0x0000002d270b723e */ /* 0x000fe400000010ff */
[----:B------:R-:W2:Y:S01]  /*5db0*/  MUFU.EX2 R48, R66 ;  /* 0x0000004200307308 */ /* 0x000ea20000000800 */
[----:B------:R-:W-:Y:S01]  /*5dc0*/  FADD.FTZ R2, R31, R2 ;  /* 0x000000021f027221 */ /* 0x000fe20000010000 */
[----:B------:R-:W-:-:S02]  /*5dd0*/  F2FP.BF16.PACK_AB R8, R76, R80 ;  /* 0x000000504c08723e */ /* 0x000fc400000010ff */
[----:B------:R-:W-:Y:S01]  /*5de0*/  F2FP.BF16.PACK_AB R10, R77, R84 ;  /* 0x000000544d0a723e */ /* 0x000fe200000010ff */
[----:B------:R-:W-:Y:S02]  /*5df0*/  FADD.FTZ R0, R45, R2 ;  /* 0x000000022d007221 */ /* 0x000fe40000010000 */
[----:B------:R-:W-:Y:S01]  /*5e00*/  FADD.FTZ R2, R38, R6 ;  /* 0x0000000626027221 */ /* 0x000fe20000010000 */
[----:B------:R-:W4:Y:S01]  /*5e10*/  MUFU.EX2 R41, R64 ;  /* 0x0000004000297308 */ /* 0x000f220000000800 */
[----:B------:R-:W-:Y:S01]  /*5e20*/  FADD.FTZ R3, R39, R0 ;  /* 0x0000000027037221 */ /* 0x000fe20000010000 */
[----:B---3--:R-:W-:Y:S01]  /*5e30*/  F2FP.BF16.PACK_AB R6, R30, R37 ;  /* 0x000000251e06723e */ /* 0x008fe200000010ff */
[----:B------:R-:W-:Y:S01]  /*5e40*/  FADD.FTZ R0, R36, R2 ;  /* 0x0000000224007221 */ /* 0x000fe20000010000 */
[----:B-1----:R-:W-:Y:S01]  /*5e50*/  F2FP.BF16.PACK_AB R126, R49, R52 ;  /* 0x00000034317e723e */ /* 0x002fe200000010ff */
[----:B------:R-:W-:Y:S02]  /*5e60*/  FADD.FTZ R2, R56, R3 ;  /* 0x0000000338027221 */ /* 0x000fe40000010000 */
[----:B------:R-:W-:Y:S01]  /*5e70*/  FADD.FTZ R0, R37, R0 ;  /* 0x0000000025007221 */ /* 0x000fe20000010000 */
[----:B------:R-:W1:Y:S03]  /*5e80*/  MUFU.EX2 R40, R67 ;  /* 0x0000004300287308 */ /* 0x000e660000000800 */
[----:B------:R-:W-:-:S02]  /*5e90*/  FADD.FTZ R7, R30, R0 ;  /* 0x000000001e077221 */ /* 0x000fc40000010000 */
[----:B------:R-:W-:Y:S02]  /*5ea0*/  FADD.FTZ R0, R88, R5 ;  /* 0x0000000558007221 */ /* 0x000fe40000010000 */
[----:B--2---:R-:W-:Y:S01]  /*5eb0*/  FADD.FTZ R5, R48, R28 ;  /* 0x0000001c30057221 */ /* 0x004fe20000010000 */
[----:B------:R-:W2:Y:S01]  /*5ec0*/  MUFU.EX2 R33, R68 ;  /* 0x0000004400217308 */ /* 0x000ea20000000800 */
[----:B------:R-:W-:Y:S01]  /*5ed0*/  FADD.FTZ R0, R81, R0 ;  /* 0x0000000051007221 */ /* 0x000fe20000010000 */
[C---:B----4-:R-:W-:Y:S01]  /*5ee0*/  F2FP.BF16.PACK_AB R129, R41.reuse, R56 ;  /* 0x000000382981723e */ /* 0x050fe200000010ff */
[----:B------:R-:W-:Y:S02]  /*5ef0*/  FADD.FTZ R3, R41, R2 ;  /* 0x0000000229037221 */ /* 0x000fe40000010000 */
[----:B------:R-:W-:Y:S02]  /*5f00*/  FADD.FTZ R2, R85, R0 ;  /* 0x0000000055027221 */ /* 0x000fe40000010000 */
[----:B------:R-:W-:Y:S01]  /*5f10*/  FADD.FTZ R0, R63, R3 ;  /* 0x000000033f007221 */ /* 0x000fe20000010000 */
[----:B------:R-:W3:Y:S01]  /*5f20*/  MUFU.EX2 R57, R62 ;  /* 0x0000003e00397308 */ /* 0x000ee20000000800 */
[----:B-1----:R-:W-:-:S02]  /*5f30*/  FADD.FTZ R5, R40, R5 ;  /* 0x0000000528057221 */ /* 0x002fc40000010000 */
[----:B------:R-:W-:Y:S02]  /*5f40*/  FADD.FTZ R28, R89, R2 ;  /* 0x00000002591c7221 */ /* 0x000fe40000010000 */
[----:B------:R-:W-:Y:S01]  /*5f50*/  FADD.FTZ R2, R51, R7 ;  /* 0x0000000733027221 */ /* 0x000fe20000010000 */
[----:B------:R-:W-:Y:S02]  /*5f60*/  HMMA.16816.F32.BF16 R88, R20, R70, RZ ;  /* 0x000000461458723c */ /* 0x000fe400000418ff */
[----:B------:R-:W1:Y:S01]  /*5f70*/  MUFU.EX2 R31, R69 ;  /* 0x00000045001f7308 */ /* 0x000e620000000800 */
[----:B--2---:R-:W-:Y:S01]  /*5f80*/  FADD.FTZ R3, R33, R5 ;  /* 0x0000000521037221 */ /* 0x004fe20000010000 */
[----:B------:R2:W-:Y:S06]  /*5f90*/  STL [R1+0x18], R28 ;  /* 0x0000181c01007387 */ /* 0x0005ec0000100800 */
[----:B------:R-:W4:Y:S01]  /*5fa0*/  MUFU.EX2 R32, R72 ;  /* 0x0000004800207308 */ /* 0x000f220000000800 */
[C---:B---3--:R-:W-:Y:S01]  /*5fb0*/  FADD.FTZ R5, R57.reuse, R0 ;  /* 0x0000000039057221 */ /* 0x048fe20000010000 */
[----:B------:R-:W-:Y:S01]  /*5fc0*/  F2FP.BF16.PACK_AB R131, R57, R63 ;  /* 0x0000003f3983723e */ /* 0x000fe200000010ff */
[----:B------:R-:W-:-:S05]  /*5fd0*/  FADD.FTZ R0, R50, R2 ;  /* 0x0000000232007221 */ /* 0x000fca0000010000 */
[----:B------:R-:W-:Y:S01]  /*5fe0*/  MUFU.EX2 R29, R74 ;  /* 0x0000004a001d7308 */ /* 0x000fe20000000800 */
[C---:B-1----:R-:W-:Y:S01]  /*5ff0*/  FADD.FTZ R2, R31.reuse, R3 ;  /* 0x000000031f027221 */ /* 0x042fe20000010000 */
[----:B------:R1:W-:Y:S01]  /*6000*/  STL [R1+0x14], R5 ;  /* 0x0000140501007387 */ /* 0x0003e20000100800 */
[----:B------:R-:W-:Y:S01]  /*6010*/  FADD.FTZ R0, R52, R0 ;  /* 0x0000000034007221 */ /* 0x000fe20000010000 */
[----:B------:R-:W-:-:S04]  /*6020*/  F2FP.BF16.PACK_AB R7, R31, R33 ;  /* 0x000000211f07723e */ /* 0x000fc800000010ff */
[----:B------:R-:W3:Y:S01]  /*6030*/  MUFU.EX2 R30, R73 ;  /* 0x00000049001e7308 */ /* 0x000ee20000000800 */
[----:B----4-:R-:W-:-:S07]  /*6040*/  FADD.FTZ R2, R32, R2 ;  /* 0x0000000220027221 */ /* 0x010fce0000010000 */
[----:B--2---:R-:W2:Y:S01]  /*6050*/  MUFU.EX2 R28, R75 ;  /* 0x0000004b001c7308 */ /* 0x004ea20000000800 */
[----:B------:R-:W-:Y:S01]  /*6060*/  FADD.FTZ R0, R49, R0 ;  /* 0x0000000031007221 */ /* 0x000fe20000010000 */
[C---:B------:R-:W-:Y:S04]  /*6070*/  HMMA.16816.F32.BF16 R64, R20.reuse, R98, RZ ;  /* 0x000000621440723c */ /* 0x040fe800000418ff */
[----:B------:R4:W-:Y:S01]  /*6080*/  STL [R1+0x20], R0 ;  /* 0x0000200001007387 */ /* 0x0009e20000100800 */
[C---:B---3--:R-:W-:Y:S01]  /*6090*/  FADD.FTZ R2, R30.reuse, R2 ;  /* 0x000000021e027221 */ /* 0x048fe20000010000 */
[----:B------:R-:W-:Y:S02]  /*60a0*/  F2FP.BF16.PACK_AB R125, R30, R32 ;  /* 0x000000201e7d723e */ /* 0x000fe400000010ff */
[C---:B------:R-:W-:Y:S01]  /*60b0*/  HMMA.16816.F32.BF16 R60, R20.reuse, R102, RZ ;  /* 0x00000066143c723c */ /* 0x040fe200000418ff */
[----:B-1----:R-:W-:Y:S01]  /*60c0*/  F2FP.BF16.PACK_AB R5, R40, R48 ;  /* 0x000000302805723e */ /* 0x002fe200000010ff */
[----:B------:R-:W-:Y:S01]  /*60d0*/  FADD.FTZ R2, R29, R2 ;  /* 0x000000021d027221 */ /* 0x000fe20000010000 */
[----:B------:R-:W3:Y:S03]  /*60e0*/  LDL R132, [R1+0x28] ;  /* 0x0000280001847983 */ /* 0x000ee60000100800 */
[C---:B--2---:R-:W-:Y:S01]  /*60f0*/  FADD.FTZ R2, R28.reuse, R2 ;  /* 0x000000021c027221 */ /* 0x044fe20000010000 */
[----:B------:R-:W-:Y:S01]  /*6100*/  F2FP.BF16.PACK_AB R127, R28, R29 ;  /* 0x0000001d1c7f723e */ /* 0x000fe200000010ff */
[C---:B------:R-:W-:Y:S08]  /*6110*/  HMMA.16816.F32.BF16 R72, R20.reuse, R94, RZ ;  /* 0x0000005e1448723c */ /* 0x040ff000000418ff */
[C---:B------:R-:W-:Y:S01]  /*6120*/  HMMA.16816.F32.BF16 R48, R20.reuse, R118, RZ ;  /* 0x000000761430723c */ /* 0x040fe200000418ff */
[----:B----4-:R-:W2:Y:S07]  /*6130*/  LDL R0, [R1+0xac] ;  /* 0x0000ac0001007983 */ /* 0x010eae0000100800 */
[C---:B------:R-:W-:Y:S08]  /*6140*/  HMMA.16816.F32.BF16 R36, R20.reuse, R82, RZ ;  /* 0x000000521424723c */ /* 0x040ff000000418ff */
[C---:B------:R-:W-:Y:S08]  /*6150*/  HMMA.16816.F32.BF16 R28, R20.reuse, R46, RZ ;  /* 0x0000002e141c723c */ /* 0x040ff000000418ff */
[----:B------:R-:W-:Y:S08]  /*6160*/  HMMA.16816.F32.BF16 R20, R20, R42, RZ ;  /* 0x0000002a1414723c */ /* 0x000ff000000418ff */
        /* <DEDUP_REMOVED lines=8> */
[----:B------:R-:W-:Y:S11]  /*61f0*/  HMMA.16816.F32.BF16 R12, R24, R70, RZ ;  /* 0x00000046180c723c */ /* 0x000ff600000418ff */
[----:B------:R-:W-:Y:S11]  /*6200*/  @!UPT UIADD3 URZ, URZ, URZ, URZ ;  /* 0x0000003f3f3ff290 */ /* 0x000ff6000fffe03f */
[----:B------:R-:W-:Y:S02]  /*6210*/  @!UPT UIADD3 URZ, URZ, URZ, URZ ;  /* 0x0000003f3f3ff290 */ /* 0x000fe4000fffe03f */
[----:B------:R-:W-:Y:S01]  /*6220*/  HMMA.16816.F32.BF16 R180, R16, R78, R12 ;  /* 0x0000004e10b4723c */ /* 0x000fe2000004180c */
[----:B------:R-:W-:Y:S04]  /*6230*/  STL [R1+0x24], R2 ;  /* 0x0000240201007387 */ /* 0x000fe80000100800 */
[----:B------:R-:W-:Y:S03]  /*6240*/  LDSM.16.MT88.4 R76, [R235+0x3800] ;  /* 0x00380000eb4c783b */ /* 0x000fe60000004200 */
[----:B------:R-:W-:Y:S01]  /*6250*/  HMMA.16816.F32.BF16 R12, R24, R94, RZ ;  /* 0x0000005e180c723c */ /* 0x000fe200000418ff */
[----:B------:R-:W-:Y:S11]  /*6260*/  LDSM.16.MT88.4 R92, [R236+0x3800] ;  /* 0x00380000ec5c783b */ /* 0x000ff60000004200 */
[----:B------:R-:W-:Y:S11]  /*6270*/  @!UPT UIADD3 URZ, URZ, URZ, URZ ;  /* 0x0000003f3f3ff290 */ /* 0x000ff6000fffe03f */
[----:B------:R-:W-:Y:S01]  /*6280*/  @!UPT UIADD3 URZ, URZ, URZ, URZ ;  /* 0x0000003f3f3ff290 */ /* 0x000fe2000fffe03f */
[----:B------:R-:W-:Y:S08]  /*6290*/  HMMA.16816.F32.BF16 R188, R16, R86, R12 ;  /* 0x0000005610bc723c */ /* 0x000ff0000004180c */
[----:B------:R-:W-:Y:S11]  /*62a0*/  HMMA.16816.F32.BF16 R12, R24, R98, RZ ;  /* 0x00000062180c723c */ /* 0x000ff600000418ff */
[----:B------:R-:W-:Y:S11]  /*62b0*/  @!UPT UIADD3 URZ, URZ, URZ, URZ ;  /* 0x0000003f3f3ff290 */ /* 0x000ff6000fffe03f */
[----:B------:R-:W-:Y:S02]  /*62c0*/  @!UPT UIADD3 URZ, URZ, URZ, URZ ;  /* 0x0000003f3f3ff290 */ /* 0x000fe4000fffe03f */
[----:B------:R-:W-:Y:S08]  /*62d0*/  HMMA.16816.F32.BF16 R104, R16, R106, R12 ;  /* 0x0000006a1068723c */ /* 0x000ff0000004180c */
[----:B------:R-:W-:Y:S11]  /*62e0*/  HMMA.16816.F32.BF16 R12, R24, R102, RZ ;  /* 0x00000066180c723c */ /* 0x000ff600000418ff */
[----:B------:R-:W-:Y:S11]  /*62f0*/  @!UPT UIADD3 URZ, URZ, URZ, URZ ;  /* 0x0000003f3f3ff290 */ /* 0x000ff6000fffe03f */
[----:B------:R-:W-:Y:S02]  /*6300*/  @!UPT UIADD3 URZ, URZ, URZ, URZ ;  /* 0x0000003f3f3ff290 */ /* 0x000fe4000fffe03f */
[----:B------:R-:W-:Y:S01]  /*6310*/  HMMA.16816.F32.BF16 R20, R16, R110, R12 ;  /* 0x0000006e1014723c */ /* 0x000fe2000004180c */
[----:B------:R-:W-:Y:S07]  /*6320*/  LDSM.16.MT88.4 R108, [R238+0x3800] ;  /* 0x00380000ee6c783b */ /* 0x000fee0000004200 */
[----:B------:R-:W-:Y:S11]  /*6330*/  HMMA.16816.F32.BF16 R12, R24, R118, RZ ;  /* 0x00000076180c723c */ /* 0x000ff600000418ff */
[----:B------:R-:W-:Y:S11]  /*6340*/  @!UPT UIADD3 URZ, URZ, URZ, URZ ;  /* 0x0000003f3f3ff290 */ /* 0x000ff6000fffe03f */
[----:B------:R-:W-:Y:S02]  /*6350*/  @!UPT UIADD3 URZ, URZ, URZ, URZ ;  /* 0x0000003f3f3ff290 */ /* 0x000fe4000fffe03f */
[----:B------:R-:W-:Y:S08]  /*6360*/  HMMA.16816.F32.BF16 R36, R16, R114, R12 ;  /* 0x000000721024723c */ /* 0x000ff0000004180c */
[----:B------:R-:W-:Y:S11]  /*6370*/  HMMA.16816.F32.BF16 R12, R24, R82, RZ ;  /* 0x00000052180c723c */ /* 0x000ff600000418ff */
[----:B------:R-:W-:Y:S11]  /*6380*/  @!UPT UIADD3 URZ, URZ, URZ, URZ ;  /* 0x0000003f3f3ff290 */ /* 0x000ff6000fffe03f */
[----:B------:R-:W-:Y:S02]  /*6390*/  @!UPT UIADD3 URZ, URZ, URZ, URZ ;  /* 0x0000003f3f3ff290 */ /* 0x000fe4000fffe03f */
[----:B------:R-:W-:Y:S08]  /*63a0*/  HMMA.16816.F32.BF16 R52, R16, R54, R12 ;  /* 0x000000361034723c */ /* 0x000ff0000004180c */
[C---:B------:R-:W-:Y:S08]  /*63b0*/  HMMA.16816.F32.BF16 R12, R24.reuse, R46, RZ ;  /* 0x0000002e180c723c */ /* 0x040ff000000418ff */
[----:B------:R-:W-:Y:S11]  /*63c0*/  HMMA.16816.F32.BF16 R24, R24, R42, RZ ;  /* 0x0000002a1818723c */ /* 0x000ff600000418ff */
[----:B------:R-:W-:Y:S05]  /*63d0*/  @!UPT UIADD3 URZ, URZ, URZ, URZ ;  /* 0x0000003f3f3ff290 */ /* 0x000fea000fffe03f */
[C---:B------:R-:W-:Y:S01]  /*63e0*/  HMMA.16816.F32.BF16 R56, R16.reuse, R58, R12 ;  /* 0x0000003a1038723c */ /* 0x040fe2000004180c */
[----:B------:R-:W1:Y:S07]  /*63f0*/  LDSM.16.MT88.4 R12, [R236+0x1000] ;  /* 0x00100000ec0c783b */ /* 0x000e6e0000004200 */
[----:B------:R-:W-:Y:S01]  /*6400*/  HMMA.16816.F32.BF16 R24, R16, R34, R24 ;  /* 0x000000221018723c */ /* 0x000fe20000041818 */
[----:B------:R-:W4:Y:S07]  /*6410*/  LDSM.16.MT88.4 R16, [R235+0x1000] ;  /* 0x00100000eb10783b */ /* 0x000f2e0000004200 */
[C---:B-1----:R-:W-:Y:S08]  /*6420*/  HMMA.16816.F32.BF16 R184, R8.reuse, R12, R184 ;  /* 0x0000000c08b8723c */ /* 0x042ff000000418b8 */
[-C--:B----4-:R-:W-:Y:S08]  /*6430*/  HMMA.16816.F32.BF16 R176, R8, R16.reuse, R176 ;  /* 0x0000001008b0723c */ /* 0x090ff000000418b0 */
[----:B------:R-:W-:Y:S08]  /*6440*/  HMMA.16816.F32.BF16 R172, R4, R16, R172 ;  /* 0x0000001004ac723c */ /* 0x000ff000000418ac */
[-C--:B------:R-:W-:Y:S08]  /*6450*/  HMMA.16816.F32.BF16 R180, R8, R18.reuse, R180 ;  /* 0x0000001208b4723c */ /* 0x080ff000000418b4 */
[C---:B------:R-:W-:Y:S01]  /*6460*/  HMMA.16816.F32.BF16 R28, R4.reuse, R18, R88 ;  /* 0x00000012041c723c */ /* 0x040fe20000041858 */
[----:B------:R-:W1:Y:S07]  /*6470*/  LDSM.16.MT88.4 R16, [R238+0x1000] ;  /* 0x00100000ee10783b */ /* 0x000e6e0000004200 */
[----:B------:R-:W-:Y:S08]  /*6480*/  HMMA.16816.F32.BF16 R164, R4, R12, R164 ;  /* 0x0000000c04a4723c */ /* 0x000ff000000418a4 */
[-C--:B------:R-:W-:Y:S08]  /*6490*/  HMMA.16816.F32.BF16 R188, R8, R14.reuse, R188 ;  /* 0x0000000e08bc723c */ /* 0x080ff000000418bc */
[----:B------:R-:W-:Y:S01]  /*64a0*/  HMMA.16816.F32.BF16 R32, R4, R14, R72 ;  /* 0x0000000e0420723c */ /* 0x000fe20000041848 */
[----:B------:R-:W4:Y:S07]  /*64b0*/  LDSM.16.MT88.4 R12, [R237+0x1000] ;  /* 0x00100000ed0c783b */ /* 0x000f2e0000004200 */
[-C--:B-1----:R-:W-:Y:S08]  /*64c0*/  HMMA.16816.F32.BF16 R192, R8, R16.reuse, R192 ;  /* 0x0000001008c0723c */ /* 0x082ff000000418c0 */
[----:B------:R-:W-:Y:S08]  /*64d0*/  HMMA.16816.F32.BF16 R156, R4, R16, R156 ;  /* 0x00000010049c723c */ /* 0x000ff0000004189c */
[-C--:B------:R-:W-:Y:S08]  /*64e0*/  HMMA.16816.F32.BF16 R104, R8, R18.reuse, R104 ;  /* 0x000000120868723c */ /* 0x080ff00000041868 */
[----:B------:R-:W-:Y:S01]  /*64f0*/  HMMA.16816.F32.BF16 R40, R4, R18, R64 ;  /* 0x000000120428723c */ /* 0x000fe20000041840 */
[----:B------:R-:W1:Y:S07]  /*6500*/  LDSM.16.MT88.4 R16, [R235+0x3000] ;  /* 0x00300000eb10783b */ /* 0x000e6e0000004200 */
[-C--:B----4-:R-:W-:Y:S08]  /*6510*/  HMMA.16816.F32.BF16 R200, R8, R12.reuse, R200 ;  /* 0x0000000c08c8723c */ /* 0x090ff000000418c8 */
[----:B------:R-:W-:Y:S08]  /*6520*/  HMMA.16816.F32.BF16 R148, R4, R12, R148 ;  /* 0x0000000c0494723c */ /* 0x000ff00000041894 */
[-C--:B------:R-:W-:Y:S08]  /*6530*/  HMMA.16816.F32.BF16 R20, R8, R14.reuse, R20 ;  /* 0x0000000e0814723c */ /* 0x080ff00000041814 */
[C---:B------:R-:W-:Y:S01]  /*6540*/  HMMA.16816.F32.BF16 R44, R4.reuse, R14, R60 ;  /* 0x0000000e042c723c */ /* 0x040fe2000004183c */
[----:B------:R-:W4:Y:S07]  /*6550*/  LDSM.16.MT88.4 R12, [R236+0x3000] ;  /* 0x00300000ec0c783b */ /* 0x000f2e0000004200 */
[----:B-1----:R-:W-:Y:S08]  /*6560*/  HMMA.16816.F32.BF16 R60, R4, R18, R48 ;  /* 0x00000012043c723c */ /* 0x002ff00000041830 */
[C---:B------:R-:W-:Y:S08]  /*6570*/  HMMA.16816.F32.BF16 R68, R8.reuse, R16, R208 ;  /* 0x000000100844723c */ /* 0x040ff000000418d0 */
[-C--:B----4-:R-:W-:Y:S08]  /*6580*/  HMMA.16816.F32.BF16 R84, R8, R12.reuse, R216 ;  /* 0x0000000c0854723c */ /* 0x090ff000000418d8 */
[----:B------:R-:W-:Y:S08]  /*6590*/  HMMA.16816.F32.BF16 R88, R4, R12, R212 ;  /* 0x0000000c0458723c */ /* 0x000ff000000418d4 */
[-C--:B------:R-:W-:Y:S08]  /*65a0*/  HMMA.16816.F32.BF16 R52, R8, R14.reuse, R52 ;  /* 0x0000000e0834723c */ /* 0x080ff00000041834 */
[C---:B------:R-:W-:Y:S01]  /*65b0*/  HMMA.16816.F32.BF16 R48, R4.reuse, R14, R120 ;  /* 0x0000000e0430723c */ /* 0x040fe20000041878 */
[----:B------:R-:W1:Y:S07]  /*65c0*/  LDSM.16.MT88.4 R12, [R237+0x3000] ;  /* 0x00300000ed0c783b */ /* 0x000e6e0000004200 */
[----:B------:R-:W-:Y:S08]  /*65d0*/  HMMA.16816.F32.BF16 R72, R4, R16, R204 ;  /* 0x000000100448723c */ /* 0x000ff000000418cc */
[----:B------:R-:W-:Y:S01]  /*65e0*/  HMMA.16816.F32.BF16 R36, R8, R18, R36 ;  /* 0x000000120824723c */ /* 0x000fe20000041824 */
[----:B------:R-:W4:Y:S01]  /*65f0*/  LDSM.16.MT88.4 R16, [R238+0x3000] ;  /* 0x00300000ee10783b */ /* 0x000f220000004200 */
[----:B--2---:R-:W-:-:S06]  /*6600*/  @P4 IMAD.HI.U32 R2, R0, c[0x0][0x2c8], RZ ;  /* 0x0000b20000024a27 */ /* 0x004fcc00078e00ff */
[----:B-1----:R-:W-:Y:S01]  /*6610*/  HMMA.16816.F32.BF16 R116, R8, R12, R152 ;  /* 0x0000000c0874723c */ /* 0x002fe20000041898 */
[----:B------:R-:W1:Y:S01]  /*6620*/  LDSM.16.MT88.4 R152, [R238+0x1800] ;  /* 0x00180000ee98783b */ /* 0x000e620000004200 */
[----:B------:R-:W-:-:S06]  /*6630*/  @P4 SHF.R.U32.HI R0, RZ, c[0x0][0x2cc], R2 ;  /* 0x0000b300ff004a19 */ /* 0x000fcc0000011602 */
[C---:B------:R-:W-:Y:S08]  /*6640*/  HMMA.16816.F32.BF16 R24, R8.reuse, R14, R24 ;  /* 0x0000000e0818723c */ /* 0x040ff00000041818 */
[C---:B----4-:R-:W-:Y:S01]  /*6650*/  HMMA.16816.F32.BF16 R100, R8.reuse, R16, R168 ;  /* 0x000000100864723c */ /* 0x050fe200000418a8 */
[----:B------:R-:W2:Y:S07]  /*6660*/  LDSM.16.MT88.4 R168, [R235+0x1800] ;  /* 0x00180000eba8783b */ /* 0x000eae0000004200 */
[----:B------:R-:W-:Y:S08]  /*6670*/  HMMA.16816.F32.BF16 R56, R8, R18, R56 ;  /* 0x000000120838723c */ /* 0x000ff00000041838 */
[----:B------:R-:W-:Y:S01]  /*6680*/  HMMA.16816.F32.BF16 R8, R4, R16, R196 ;  /* 0x000000100408723c */ /* 0x000fe200000418c4 */
[----:B------:R-:W-:-:S07]  /*6690*/  IADD3 R0, R0, -c[0x0][0x168], R222 ;  /* 0x80005a0000007a10 */ /* 0x000fce0007ffe0de */
[C---:B------:R-:W-:Y:S01]  /*66a0*/  HMMA.16816.F32.BF16 R16, R4.reuse, R18, R144 ;  /* 0x000000120410723c */ /* 0x040fe20000041890 */
[----:B------:R-:W-:Y:S07]  /*66b0*/  LDSM.16.MT88.4 R144, [R237+0x1800] ;  /* 0x00180000ed90783b */ /* 0x000fee0000004200 */
[C---:B------:R-:W-:Y:S01]  /*66c0*/  HMMA.16816.F32.BF16 R120, R4.reuse, R12, R160 ;  /* 0x0000000c0478723c */ /* 0x040fe200000418a0 */
[----:B------:R-:W4:Y:S07]  /*66d0*/  LDSM.16.MT88.4 R160, [R236+0x1800] ;  /* 0x00180000eca0783b */ /* 0x000f2e0000004200 */
[----:B------:R-:W-:Y:S01]  /*66e0*/  HMMA.16816.F32.BF16 R12, R4, R14, R140 ;  /* 0x0000000e040c723c */ /* 0x000fe2000004188c */
[----:B------:R-:W5:Y:S01]  /*66f0*/  LDSM.16.MT88.4 R4, [R237+0x3800] ;  /* 0x00380000ed04783b */ /* 0x000f620000004200 */
[----:B------:R-:W-:-:S04]  /*6700*/  SHF.R.S32.HI R2, RZ, 0x1f, R0 ;  /* 0x0000001fff027819 */ /* 0x000fc80000011400 */
[----:B------:R-:W-:Y:S02]  /*6710*/  LEA.HI R0, R2, R0, RZ, 0x6 ;  /* 0x0000000002007211 */ /* 0x000fe400078f30ff */
[----:B-1----:R-:W-:Y:S02]  /*6720*/  HMMA.16816.F32.BF16 R196, R128, R154, R104 ;  /* 0x0000009a80c4723c */ /* 0x002fe40000041868 */
[----:B------:R-:W-:Y:S02]  /*6730*/  SHF.R.S32.HI R0, RZ, 0x6, R0 ;  /* 0x00000006ff007819 */ /* 0x000fe40000011400 */
[----:B------:R-:W-:-:S04]  /*6740*/  IADD3 R3, R221, -0x2, RZ ;  /* 0xfffffffedd037810 */ /* 0x000fc80007ffe0ff */
[----:B------:R-:W-:Y:S01]  /*6750*/  HMMA.16816.F32.BF16 R104, R124, R108, R8 ;  /* 0x0000006c7c68723c */ /* 0x000fe20000041808 */
[----:B------:R1:W-:Y:S06]  /*6760*/  STL [R1+0x4], R3 ;  /* 0x0000040301007387 */ /* 0x0003ec0000100800 */
[----:B---3--:R-:W-:-:S05]  /*6770*/  IMNMX R8, R132, R0, !PT ;  /* 0x0000000084087217 */ /* 0x008fca0007800200 */
[----:B------:R1:W-:Y:S01]  /*6780*/  STL [R1+0x30], R8 ;  /* 0x0000300801007387 */ /* 0x0003e20000100800 */
[----:B------:R-:W-:Y:S01]  /*6790*/  ISETP.GE.AND P0, PT, R3, R8, PT ;  /* 0x000000080300720c */ /* 0x000fe20003f06270 */
[-C--:B--2---:R-:W-:Y:S08]  /*67a0*/  HMMA.16816.F32.BF16 R176, R128, R168.reuse, R176 ;  /* 0x000000a880b0723c */ /* 0x084ff000000418b0 */
[----:B------:R-:W-:Y:S08]  /*67b0*/  HMMA.16816.F32.BF16 R172, R124, R168, R172 ;  /* 0x000000a87cac723c */ /* 0x000ff000000418ac */
[C---:B------:R-:W-:Y:S08]  /*67c0*/  HMMA.16816.F32.BF16 R180, R128.reuse, R170, R180 ;  /* 0x000000aa80b4723c */ /* 0x040ff000000418b4 */
[-C--:B----4-:R-:W-:Y:S08]  /*67d0*/  HMMA.16816.F32.BF16 R184, R128, R160.reuse, R184 ;  /* 0x000000a080b8723c */ /* 0x090ff000000418b8 */
[----:B------:R-:W-:Y:S08]  /*67e0*/  HMMA.16816.F32.BF16 R164, R124, R160, R164 ;  /* 0x000000a07ca4723c */ /* 0x000ff000000418a4 */
[C---:B------:R-:W-:Y:S08]  /*67f0*/  HMMA.16816.F32.BF16 R188, R128.reuse, R162, R188 ;  /* 0x000000a280bc723c */ /* 0x040ff000000418bc */
[-C--:B------:R-:W-:Y:S08]  /*6800*/  HMMA.16816.F32.BF16 R192, R128, R152.reuse, R192 ;  /* 0x0000009880c0723c */ /* 0x080ff000000418c0 */
[----:B------:R-:W-:Y:S08]  /*6810*/  HMMA.16816.F32.BF16 R156, R124, R152, R156 ;  /* 0x000000987c9c723c */ /* 0x000ff0000004189c */
[-C--:B------:R-:W-:Y:S08]  /*6820*/  HMMA.16816.F32.BF16 R200, R128, R144.reuse, R200 ;  /* 0x0000009080c8723c */ /* 0x080ff000000418c8 */
[----:B------:R-:W-:Y:S08]  /*6830*/  HMMA.16816.F32.BF16 R148, R124, R144, R148 ;  /* 0x000000907c94723c */ /* 0x000ff00000041894 */
[C---:B------:R-:W-:Y:S08]  /*6840*/  HMMA.16816.F32.BF16 R204, R128.reuse, R146, R20 ;  /* 0x0000009280cc723c */ /* 0x040ff00000041814 */
[C---:B------:R-:W-:Y:S08]  /*6850*/  HMMA.16816.F32.BF16 R68, R128.reuse, R76, R68 ;  /* 0x0000004c8044723c */ /* 0x040ff00000041844 */
[C---:B------:R-:W-:Y:S08]  /*6860*/  HMMA.16816.F32.BF16 R80, R128.reuse, R78, R36 ;  /* 0x0000004e8050723c */ /* 0x040ff00000041824 */
[C---:B------:R-:W-:Y:S08]  /*6870*/  HMMA.16816.F32.BF16 R84, R128.reuse, R92, R84 ;  /* 0x0000005c8054723c */ /* 0x040ff00000041854 */
[C---:B------:R-:W-:Y:S08]  /*6880*/  HMMA.16816.F32.BF16 R96, R128.reuse, R94, R52 ;  /* 0x0000005e8060723c */ /* 0x040ff00000041834 */
[C---:B------:R-:W-:Y:S08]  /*6890*/  HMMA.16816.F32.BF16 R100, R128.reuse, R108, R100 ;  /* 0x0000006c8064723c */ /* 0x040ff00000041864 */
[----:B------:R-:W-:Y:S08]  /*68a0*/  HMMA.16816.F32.BF16 R112, R128, R110, R56 ;  /* 0x0000006e8070723c */ /* 0x000ff00000041838 */
[C---:B------:R-:W-:Y:S08]  /*68b0*/  HMMA.16816.F32.BF16 R72, R124.reuse, R76, R72 ;  /* 0x0000004c7c48723c */ /* 0x040ff00000041848 */
[C---:B------:R-:W-:Y:S08]  /*68c0*/  HMMA.16816.F32.BF16 R88, R124.reuse, R92, R88 ;  /* 0x0000005c7c58723c */ /* 0x040ff00000041858 */
[C---:B------:R-:W-:Y:S08]  /*68d0*/  HMMA.16816.F32.BF16 R168, R124.reuse, R170, R28 ;  /* 0x000000aa7ca8723c */ /* 0x040ff0000004181c */
[C---:B------:R-:W-:Y:S08]  /*68e0*/  HMMA.16816.F32.BF16 R160, R124.reuse, R162, R32 ;  /* 0x000000a27ca0723c */ /* 0x040ff00000041820 */
[C---:B------:R-:W-:Y:S08]  /*68f0*/  HMMA.16816.F32.BF16 R152, R124.reuse, R154, R40 ;  /* 0x0000009a7c98723c */ /* 0x040ff00000041828 */
[----:B------:R-:W-:Y:S08]  /*6900*/  HMMA.16816.F32.BF16 R144, R124, R146, R44 ;  /* 0x000000927c90723c */ /* 0x000ff0000004182c */
[----:B-----5:R-:W-:Y:S08]  /*6910*/  HMMA.16816.F32.BF16 R116, R128, R4, R116 ;  /* 0x000000048074723c */ /* 0x020ff00000041874 */
[C---:B------:R-:W-:Y:S08]  /*6920*/  HMMA.16816.F32.BF16 R76, R124.reuse, R78, R60 ;  /* 0x0000004e7c4c723c */ /* 0x040ff0000004183c */
[C---:B------:R-:W-:Y:S08]  /*6930*/  HMMA.16816.F32.BF16 R92, R124.reuse, R94, R48 ;  /* 0x0000005e7c5c723c */ /* 0x040ff00000041830 */
[C---:B------:R-:W-:Y:S08]  /*6940*/  HMMA.16816.F32.BF16 R108, R124.reuse, R110, R16 ;  /* 0x0000006e7c6c723c */ /* 0x040ff00000041810 */
[----:B------:R-:W-:Y:S08]  /*6950*/  HMMA.16816.F32.BF16 R120, R124, R4, R120 ;  /* 0x000000047c78723c */ /* 0x000ff00000041878 */
[-C--:B------:R-:W-:Y:S08]  /*6960*/  HMMA.16816.F32.BF16 R128, R128, R6.reuse, R24 ;  /* 0x000000068080723c */ /* 0x080ff00000041818 */
[----:B------:R-:W-:Y:S01]  /*6970*/  HMMA.16816.F32.BF16 R124, R124, R6, R12 ;  /* 0x000000067c7c723c */ /* 0x000fe2000004180c */
[----:B------:R-:W-:Y:S10]  /*6980*/  @!P0 BRA `(.L_x_1236) ;  /* 0x00004e3000008947 */ /* 0x000ff40003800000 */
[----:B-1----:R-:W-:Y:S01]  /*6990*/  IMAD.MOV.U32 R0, RZ, RZ, R3 ;  /* 0x000000ffff007224 */ /* 0x002fe200078e0003 */
[----:B------:R-:W-:Y:S01]  /*69a0*/  MOV R138, R135 ;  /* 0x00000087008a7202 */ /* 0x000fe20000000f00 */
[----:B------:R-:W-:Y:S01]  /*69b0*/  IMAD.MOV.U32 R140, RZ, RZ, R133 ;  /* 0x000000ffff8c7224 */ /* 0x000fe200078e0085 */
[----:B------:R-:W-:-:S02]  /*69c0*/  MOV R137, R136 ;  /* 0x0000008800897202 */ /* 0x000fc40000000f00 */
[----:B------:R1:W-:Y:S01]  /*69d0*/  STL [R1+0x4], R0 ;  /* 0x0000040001007387 */ /* 0x0003e20000100800 */
[----:B------:R-:W-:-:S07]  /*69e0*/  MOV R139, R134 ;  /* 0x00000086008b7202 */ /* 0x000fce0000000f00 */
.L_x_1247:
[----:B------:R-:W2:Y:S01]  /*69f0*/  LDL R2, [R1+0x4] ;  /* 0x0000040001027983 */ /* 0x000ea20000100800 */
[----:B------:R-:W-:Y:S04]  /*6a00*/  DEPBAR.LE SB0, 0x0 ;  /* 0x000080000000791a */ /* 0x000fe80000000000 */
[----:B-1----:R-:W2:Y:S01]  /*6a10*/  LDL R0, [R1+0x28] ;  /* 0x0000280001007983 */ /* 0x002ea20000100800 */
[----:B------:R-:W-:Y:S01]  /*6a20*/  WARPSYNC 0xffffffff ;  /* 0xffffffff00007948 */ /* 0x000fe20003800000 */
[----:B------:R-:W-:Y:S02]  /*6a30*/  BSSY B0, `(.L_x_1237) ;  /* 0x000005c000007945 */ /* 0x000fe40003800000 */
[----:B------:R-:W-:Y:S06]  /*6a40*/  BAR.SYNC.DEFER_BLOCKING 0x0 ;  /* 0x0000000000007b1d */ /* 0x000fec0000010000 */
[----:B------:R1:W3:Y:S04]  /*6a50*/  LDSM.16.M88.4 R64, [R239] ;  /* 0x00000000ef40783b */ /* 0x0002e80000000200 */
[----:B------:R1:W4:Y:S04]  /*6a60*/  LDSM.16.M88.4 R60, [R239+0x2000] ;  /* 0x00200000ef3c783b */ /* 0x0003280000000200 */
[----:B------:R1:W1:Y:S04]  /*6a70*/  LDSM.16.M88.4 R16, [R232] ;  /* 0x00000000e810783b */ /* 0x0002680000000200 */
[----:B------:R1:W1:Y:S04]  /*6a80*/  LDSM.16.M88.4 R32, [R232+0x800] ;  /* 0x00080000e820783b */ /* 0x0002680000000200 */
[----:B------:R1:W1:Y:S04]  /*6a90*/  LDSM.16.M88.4 R48, [R232+0x1000] ;  /* 0x00100000e830783b */ /* 0x0002680000000200 */
[----:B------:R1:W1:Y:S04]  /*6aa0*/  LDSM.16.M88.4 R132, [R232+0x1800] ;  /* 0x00180000e884783b */ /* 0x0002680000000200 */
[----:B------:R1:W1:Y:S04]  /*6ab0*/  LDSM.16.M88.4 R208, [R241] ;  /* 0x00000000f1d0783b */ /* 0x0002680000000200 */
[----:B------:R1:W1:Y:S04]  /*6ac0*/  LDSM.16.M88.4 R216, [R241+0x2000] ;  /* 0x00200000f1d8783b */ /* 0x0002680000000200 */
[----:B------:R1:W1:Y:S04]  /*6ad0*/  LDSM.16.M88.4 R212, [R243] ;  /* 0x00000000f3d4783b */ /* 0x0002680000000200 */
[----:B------:R1:W1:Y:S04]  /*6ae0*/  LDSM.16.M88.4 R220, [R249] ;  /* 0x00000000f9dc783b */ /* 0x0002680000000200 */
[----:B------:R1:W1:Y:S04]  /*6af0*/  LDSM.16.M88.4 R224, [R250] ;  /* 0x00000000fae0783b */ /* 0x0002680000000200 */
[----:B------:R1:W1:Y:S01]  /*6b00*/  LDSM.16.M88.4 R228, [R251] ;  /* 0x00000000fbe4783b */ /* 0x0002620000000200 */
[----:B--2---:R-:W-:Y:S11]  /*6b10*/  ISETP.GT.AND P0, PT, R0, R2, PT ;  /* 0x000000020000720c */ /* 0x004ff60003f04270 */
[----:B------:R-:W-:Y:S02]  /*6b20*/  @!UPT UIADD3 URZ, URZ, URZ, URZ ;  /* 0x0000003f3f3ff290 */ /* 0x000fe4000fffe03f */
[----:B------:R-:W-:-:S05]  /*6b30*/  @P0 BRA `(.L_x_1238) ;  /* 0x000004b000000947 */ /* 0x000fca0003800000 */
[----:B-1-34-:R-:W2:Y:S04]  /*6b40*/  LDL R4, [R1+0x8] ;  /* 0x0000080001047983 */ /* 0x01aea80000100800 */
[----:B------:R-:W3:Y:S04]  /*6b50*/  LDL R12, [R1] ;  /* 0x00000000010c7983 */ /* 0x000ee80000100800 */
[----:B------:R-:W4:Y:S04]  /*6b60*/  LDL.64 R10, [R1+0x50] ;  /* 0x00005000010a7983 */ /* 0x000f280000100a00 */
[----:B------:R-:W5:Y:S04]  /*6b70*/  LDL R9, [R1+0x5c] ;  /* 0x00005c0001097983 */ /* 0x000f680000100800 */
[----:B------:R-:W4:Y:S04]  /*6b80*/  LDL R6, [R1+0xf4] ;  /* 0x0000f40001067983 */ /* 0x000f280000100800 */
[----:B------:R-:W4:Y:S04]  /*6b90*/  LDL R8, [R1+0x1c] ;  /* 0x00001c0001087983 */ /* 0x000f280000100800 */
[----:B------:R-:W5:Y:S04]  /*6ba0*/  LDL R5, [R1+0xf8] ;  /* 0x0000f80001057983 */ /* 0x000f680000100800 */
[----:B------:R-:W5:Y:S01]  /*6bb0*/  LDL R7, [R1+0xc] ;  /* 0x00000c0001077983 */ /* 0x000f620000100800 */
[----:B--2---:R-:W-:Y:S01]  /*6bc0*/  IMAD.WIDE.U32 R2, R4, c[0x0][0x208], RZ ;  /* 0x0000820004027a25 */ /* 0x004fe200078e00ff */
[----:B------:R-:W-:Y:S05]  /*6bd0*/  SHF.R.S32.HI R0, RZ, 0x1f, R4 ;  /* 0x0000001fff007819 */ /* 0x000fea0000011404 */
[----:B------:R-:W-:Y:S04]  /*6be0*/  IMAD R0, R0, c[0x0][0x208], RZ ;  /* 0x0000820000007a24 */ /* 0x000fe800078e02ff */
[----:B------:R-:W-:Y:S04]  /*6bf0*/  IMAD R0, R4, c[0x0][0x20c], R0 ;  /* 0x0000830004007a24 */ /* 0x000fe800078e0200 */
[----:B------:R-:W-:Y:S01]  /*6c00*/  IMAD.IADD R3, R3, 0x1, R0 ;  /* 0x0000000103037824 */ /* 0x000fe200078e0200 */
[----:B---3--:R-:W-:Y:S03]  /*6c10*/  SHF.R.S32.HI R0, RZ, 0x1f, R12 ;  /* 0x0000001fff007819 */ /* 0x008fe6000001140c */
[----:B------:R-:W-:Y:S01]  /*6c20*/  IMAD.WIDE.U32 R2, R12, c[0x0][0x218], R2 ;  /* 0x000086000c027a25 */ /* 0x000fe200078e0002 */
[C---:B----4-:R-:W-:Y:S02]  /*6c30*/  SHF.L.U64.HI R6, R8.reuse, 0x1, R6 ;  /* 0x0000000108067819 */ /* 0x050fe40000010206 */
[----:B------:R-:W-:Y:S01]  /*6c40*/  SHF.L.U32 R13, R8, 0x1, RZ ;  /* 0x00000001080d7819 */ /* 0x000fe200000006ff */
[----:B------:R-:W-:Y:S01]  /*6c50*/  IMAD R4, R0, c[0x0][0x218], RZ ;  /* 0x0000860000047a24 */ /* 0x000fe200078e02ff */
[----:B------:R-:W-:Y:S03]  /*6c60*/  IADD3 R0, P0, R10, R2, RZ ;  /* 0x000000020a007210 */ /* 0x000fe60007f1e0ff */
[----:B------:R-:W-:Y:S01]  /*6c70*/  IMAD R4, R12, c[0x0][0x21c], R4 ;  /* 0x000087000c047a24 */ /* 0x000fe200078e0204 */
[C---:B-----5:R-:W-:Y:S01]  /*6c80*/  SHF.L.U64.HI R5, R7.reuse, 0x1, R5 ;  /* 0x0000000107057819 */ /* 0x060fe20000010205 */
[----:B------:R-:W-:Y:S03]  /*6c90*/  IMAD.SHL.U32 R12, R7, 0x2, RZ ;  /* 0x00000002070c7824 */ /* 0x000fe600078e00ff */
[----:B------:R-:W-:Y:S02]  /*6ca0*/  IADD3.X R2, R9, R3, R4, P0, !PT ;  /* 0x0000000309027210 */ /* 0x000fe400007fe404 */
[C---:B------:R-:W-:Y:S04]  /*6cb0*/  LEA R4, P0, R0.reuse, c[0x0][0x1f8], 0x1 ;  /* 0x00007e0000047a11 */ /* 0x040fe800078008ff */
[----:B------:R-:W-:Y:S01]  /*6cc0*/  LEA.HI.X R0, R0, c[0x0][0x1fc], R2, 0x1, P0 ;  /* 0x00007f0000007a11 */ /* 0x000fe200000f0c02 */
[----:B------:R-:W-:-:S06]  /*6cd0*/  BRA.DIV ~URZ, `(.L_x_1239) ;  /* 0x0000d5127f007947 */ /* 0x000fcc000b800000 */
[----:B------:R1:W2:Y:S02]  /*6ce0*/  SHFL.IDX PT, R7, R0, RZ, 0x181f ;  /* 0x00181fff00077589 */ /* 0x0002a400000e0000 */
.L_x_1290:
[----:B------:R-:W-:-:S05]  /*6cf0*/  BRA.DIV ~URZ, `(.L_x_1240) ;  /* 0x0000d5627f007947 */ /* 0x000fca000b800000 */
[----:B------:R-:W3:Y:S04]  /*6d00*/  LDL R2, [R1+0xc] ;  /* 0x00000c0001027983 */ /* 0x000ee80000100800 */
[----:B------:R-:W4:Y:S04]  /*6d10*/  LDL R9, [R1+0x1c] ;  /* 0x00001c0001097983 */ /* 0x000f280000100800 */
[----:B------:R-:W5:Y:S01]  /*6d20*/  SHFL.IDX PT, R10, R4, RZ, 0x181f ;  /* 0x00181fff040a7589 */ /* 0x000f6200000e0000 */
[----:B---3--:R-:W-:Y:S02]  /*6d30*/  ISETP.GE.AND P2, PT, R2, c[0x0][0x1d4], PT ;  /* 0x0000750002007a0c */ /* 0x008fe40003f46270 */
[CC--:B-----5:R-:W-:Y:S02]  /*6d40*/  IADD3 R2, P0, R10.reuse, R12.reuse, RZ ;  /* 0x0000000c0a027210 */ /* 0x0e0fe40007f1e0ff */
[-C--:B------:R-:W-:Y:S03]  /*6d50*/  IADD3 R10, P5, R10, R13.reuse, RZ ;  /* 0x0000000d0a0a7210 */ /* 0x080fe60007fbe0ff */
[--C-:B--2---:R-:W-:Y:S01]  /*6d60*/  IMAD.X R3, R7, 0x1, R5.reuse, P0 ;  /* 0x0000000107037824 */ /* 0x104fe200000e0605 */
[----:B----4-:R-:W-:Y:S01]  /*6d70*/  ISETP.GE.AND P0, PT, R9, c[0x0][0x1d4], PT ;  /* 0x0000750009007a0c */ /* 0x010fe20003f06270 */
        /* <DEDUP_REMOVED lines=24> */
.L_x_1291:
        /* <DEDUP_REMOVED lines=15> */
.L_x_1238:
[----:B-1-34-:R-:W-:Y:S05]  /*6ff0*/  BSYNC B0 ;  /* 0x0000000000007941 */ /* 0x01afea0003800000 */
.L_x_1237:
[----:B------:R-:W0:Y:S01]  /*7000*/  LDGDEPBAR ;  /* 0x00000000000079af */ /* 0x000e220000000000 */
[----:B------:R-:W-:Y:S01]  /*7010*/  WARPSYNC 0xffffffff ;  /* 0xffffffff00007948 */ /* 0x000fe20003800000 */
[-C--:B------:R-:W-:Y:S01]  /*7020*/  HMMA.16816.F32.BF16 R4, R64, R16.reuse, RZ ;  /* 0x000000104004723c */ /* 0x080fe200000418ff */
[----:B------:R-:W-:Y:S05]  /*7030*/  BSSY B0, `(.L_x_1241) ;  /* 0x000010e000007945 */ /* 0x000fea0003800000 */
[----:B------:R-:W2:Y:S02]  /*7040*/  LDL R0, [R1+0x28] ;  /* 0x0000280001007983 */ /* 0x000ea40000100800 */
[C---:B------:R-:W-:Y:S02]  /*7050*/  HMMA.16816.F32.BF16 R8, R60.reuse, R16, RZ ;  /* 0x000000103c08723c */ /* 0x040fe400000418ff */
[----:B------:R-:W2:Y:S06]  /*7060*/  LDL R2, [R1+0x4] ;  /* 0x0000040001027983 */ /* 0x000eac0000100800 */
[-C--:B------:R-:W-:Y:S08]  /*7070*/  HMMA.16816.F32.BF16 R12, R60, R18.reuse, RZ ;  /* 0x000000123c0c723c */ /* 0x080ff000000418ff */
        /* <DEDUP_REMOVED lines=13> */
[----:B------:R-:W-:Y:S07]  /*7150*/  LDSM.16.M88.4 R132, [R240] ;  /* 0x00000000f084783b */ /* 0x000fee0000000200 */
[-C--:B------:R-:W-:Y:S08]  /*7160*/  HMMA.16816.F32.BF16 R4, R208, R212.reuse, R4 ;  /* 0x000000d4d004723c */ /* 0x080ff00000041804 */
[C---:B------:R-:W-:Y:S08]  /*7170*/  HMMA.16816.F32.BF16 R8, R216.reuse, R212, R8 ;  /* 0x000000d4d808723c */ /* 0x040ff00000041808 */
[-C--:B------:R-:W-:Y:S08]  /*7180*/  HMMA.16816.F32.BF16 R12, R216, R214.reuse, R12 ;  /* 0x000000d6d80c723c */ /* 0x080ff0000004180c */
[C---:B------:R-:W-:Y:S01]  /*7190*/  HMMA.16816.F32.BF16 R16, R208.reuse, R214, R16 ;  /* 0x000000d6d010723c */ /* 0x040fe20000041810 */
[----:B------:R-:W1:Y:S07]  /*71a0*/  LDSM.16.M88.4 R212, [R234] ;  /* 0x00000000ead4783b */ /* 0x000e6e0000000200 */
        /* <DEDUP_REMOVED lines=15> */
[----:B------:R-:W4:Y:S07]  /*72a0*/  LDSM.16.M88.4 R208, [R234+0x800] ;  /* 0x00080000ead0783b */ /* 0x000f2e0000000200 */
[-C--:B-1----:R-:W-:Y:S08]  /*72b0*/  HMMA.16816.F32.BF16 R4, R132, R212.reuse, R4 ;  /* 0x000000d48404723c */ /* 0x082ff00000041804 */
[C---:B---3--:R-:W-:Y:S08]  /*72c0*/  HMMA.16816.F32.BF16 R8, R220.reuse, R212, R8 ;  /* 0x000000d4dc08723c */ /* 0x048ff00000041808 */
[-C--:B------:R-:W-:Y:S08]  /*72d0*/  HMMA.16816.F32.BF16 R12, R220, R214.reuse, R12 ;  /* 0x000000d6dc0c723c */ /* 0x080ff0000004180c */
[C---:B------:R-:W-:Y:S01]  /*72e0*/  HMMA.16816.F32.BF16 R16, R132.reuse, R214, R16 ;  /* 0x000000d68410723c */ /* 0x040fe20000041810 */
[----:B------:R-:W-:Y:S07]  /*72f0*/  LDSM.16.M88.4 R212, [R233+-0x2000] ;  /* 0xffe00000e9d4783b */ /* 0x000fee0000000200 */
[-C--:B----4-:R-:W-:Y:S08]  /*7300*/  HMMA.16816.F32.BF16 R20, R132, R208.reuse, R20 ;  /* 0x000000d08414723c */ /* 0x090ff00000041814 */
[C---:B------:R-:W-:Y:S08]  /*7310*/  HMMA.16816.F32.BF16 R24, R220.reuse, R208, R24 ;  /* 0x000000d0dc18723c */ /* 0x040ff00000041818 */
[-C--:B------:R-:W-:Y:S03]  /*7320*/  HMMA.16816.F32.BF16 R28, R220, R210.reuse, R28 ;  /* 0x000000d2dc1c723c */ /* 0x080fe6000004181c */
[----:B--2---:R-:W-:Y:S05]  /*7330*/  ISETP.GT.AND P0, PT, R2, R0, PT ;  /* 0x000000000200720c */ /* 0x004fea0003f04270 */
[C---:B------:R-:W-:Y:S01]  /*7340*/  HMMA.16816.F32.BF16 R32, R132.reuse, R210, R32 ;  /* 0x000000d28420723c */ /* 0x040fe20000041820 */
[----:B------:R-:W1:Y:S07]  /*7350*/  LDSM.16.M88.4 R208, [R242] ;  /* 0x00000000f2d0783b */ /* 0x000e6e0000000200 */
        /* <DEDUP_REMOVED lines=8> */
[----:B------:R-:W-:Y:S07]  /*73e0*/  LDSM.16.M88.4 R220, [R233+-0x1000] ;  /* 0xfff00000e9dc783b */ /* 0x000fee0000000200 */
[----:B------:R-:W-:Y:S01]  /*73f0*/  HMMA.16816.F32.BF16 R64, R132, R226, R64 ;  /* 0x000000e28440723c */ /* 0x000fe20000041840 */
[----:B------:R-:W3:Y:S07]  /*7400*/  LDSM.16.M88.4 R132, [R233+-0x1800] ;  /* 0xffe80000e984783b */ /* 0x000eee0000000200 */
[-C--:B-1----:R-:W-:Y:S01]  /*7410*/  HMMA.16816.F32.BF16 R4, R208, R212.reuse, R4 ;  /* 0x000000d4d004723c */ /* 0x082fe20000041804 */
[----:B------:R-:W1:Y:S07]  /*7420*/  LDSM.16.M88.4 R224, [R233+-0x800] ;  /* 0xfff80000e9e0783b */ /* 0x000e6e0000000200 */
        /* <DEDUP_REMOVED lines=13> */
[----:B------:R-:W3:Y:S07]  /*7500*/  LDSM.16.M88.4 R220, [R239+0x6000] ;  /* 0x00600000efdc783b */ /* 0x000eee0000000200 */
[-C--:B-1----:R-:W-:Y:S08]  /*7510*/  HMMA.16816.F32.BF16 R52, R208, R224.reuse, R52 ;  /* 0x000000e0d034723c */ /* 0x082ff00000041834 */
[C---:B------:R-:W-:Y:S08]  /*7520*/  HMMA.16816.F32.BF16 R56, R216.reuse, R224, R56 ;  /* 0x000000e0d838723c */ /* 0x040ff00000041838 */
[-C--:B------:R-:W-:Y:S01]  /*7530*/  HMMA.16816.F32.BF16 R60, R216, R226.reuse, R60 ;  /* 0x000000e2d83c723c */ /* 0x080fe2000004183c */
[----:B------:R-:W-:Y:S07]  /*7540*/  LDSM.16.M88.4 R216, [R232+0x3000] ;  /* 0x00300000e8d8783b */ /* 0x000fee0000000200 */
[----:B------:R-:W-:Y:S01]  /*7550*/  HMMA.16816.F32.BF16 R64, R208, R226, R64 ;  /* 0x000000e2d040723c */ /* 0x000fe20000041840 */
[----:B------:R-:W1:Y:S07]  /*7560*/  LDSM.16.M88.4 R208, [R232+0x2800] ;  /* 0x00280000e8d0783b */ /* 0x000e6e0000000200 */
[-C--:B--2---:R-:W-:Y:S01]  /*7570*/  HMMA.16816.F32.BF16 R4, R132, R212.reuse, R4 ;  /* 0x000000d48404723c */ /* 0x084fe20000041804 */
[----:B------:R-:W2:Y:S07]  /*7580*/  LDSM.16.M88.4 R224, [R232+0x3800] ;  /* 0x00380000e8e0783b */ /* 0x000eae0000000200 */
[C---:B---3--:R-:W-:Y:S08]  /*7590*/  HMMA.16816.F32.BF16 R8, R220.reuse, R212, R8 ;  /* 0x000000d4dc08723c */ /* 0x048ff00000041808 */
[-C--:B------:R-:W-:Y:S08]  /*75a0*/  HMMA.16816.F32.BF16 R12, R220, R214.reuse, R12 ;  /* 0x000000d6dc0c723c */ /* 0x080ff0000004180c */
[C---:B------:R-:W-:Y:S01]  /*75b0*/  HMMA.16816.F32.BF16 R16, R132.reuse, R214, R16 ;  /* 0x000000d68410723c */ /* 0x040fe20000041810 */
[----:B------:R-:W-:Y:S07]  /*75c0*/  LDSM.16.M88.4 R212, [R244] ;  /* 0x00000000f4d4783b */ /* 0x000fee0000000200 */
[-C--:B-1----:R-:W-:Y:S08]  /*75d0*/  HMMA.16816.F32.BF16 R20, R132, R208.reuse, R20 ;  /* 0x000000d08414723c */ /* 0x082ff00000041814 */
        /* <DEDUP_REMOVED lines=8> */
[----:B------:R-:W3:Y:S07]  /*7660*/  LDSM.16.M88.4 R216, [R241+0x6000] ;  /* 0x00600000f1d8783b */ /* 0x000eee0000000200 */
[-C--:B--2---:R-:W-:Y:S08]  /*7670*/  HMMA.16816.F32.BF16 R52, R132, R224.reuse, R52 ;  /* 0x000000e08434723c */ /* 0x084ff00000041834 */
[C---:B------:R-:W-:Y:S08]  /*7680*/  HMMA.16816.F32.BF16 R56, R220.reuse, R224, R56 ;  /* 0x000000e0dc38723c */ /* 0x040ff00000041838 */
[-C--:B------:R-:W-:Y:S01]  /*7690*/  HMMA.16816.F32.BF16 R60, R220, R226.reuse, R60 ;  /* 0x000000e2dc3c723c */ /* 0x080fe2000004183c */
[----:B------:R-:W-:Y:S07]  /*76a0*/  LDSM.16.M88.4 R220, [R246] ;  /* 0x00000000f6dc783b */ /* 0x000fee0000000200 */
[----:B------:R-:W-:Y:S01]  /*76b0*/  HMMA.16816.F32.BF16 R64, R132, R226, R64 ;  /* 0x000000e28440723c */ /* 0x000fe20000041840 */
[----:B------:R-:W2:Y:S07]  /*76c0*/  LDSM.16.M88.4 R132, [R245] ;  /* 0x00000000f584783b */ /* 0x000eae0000000200 */
[-C--:B-1----:R-:W-:Y:S01]  /*76d0*/  HMMA.16816.F32.BF16 R4, R208, R212.reuse, R4 ;  /* 0x000000d4d004723c */ /* 0x082fe20000041804 */
[----:B------:R-:W1:Y:S07]  /*76e0*/  LDSM.16.M88.4 R224, [R247] ;  /* 0x00000000f7e0783b */ /* 0x000e6e0000000200 */
[C---:B---3--:R-:W-:Y:S08]  /*76f0*/  HMMA.16816.F32.BF16 R8, R216.reuse, R212, R8 ;  /* 0x000000d4d808723c */ /* 0x048ff00000041808 */
[-C--:B------:R-:W-:Y:S08]  /*7700*/  HMMA.16816.F32.BF16 R12, R216, R214.reuse, R12 ;  /* 0x000000d6d80c723c */ /* 0x080ff0000004180c */
[C---:B------:R-:W-:Y:S01]  /*7710*/  HMMA.16816.F32.BF16 R16, R208.reuse, R214, R16 ;  /* 0x000000d6d010723c */ /* 0x040fe20000041810 */
[----:B------:R-:W-:Y:S07]  /*7720*/  LDSM.16.M88.4 R212, [R234+0x2000] ;  /* 0x00200000ead4783b */ /* 0x000fee0000000200 */
[-C--:B--2---:R-:W-:Y:S08]  /*7730*/  HMMA.16816.F32.BF16 R20, R208, R132.reuse, R20 ;  /* 0x00000084d014723c */ /* 0x084ff00000041814 */
        /* <DEDUP_REMOVED lines=34> */
[----:B------:R-:W-:Y:S07]  /*7960*/  LDSM.16.M88.4 R220, [R233+0x1000] ;  /* 0x00100000e9dc783b */ /* 0x000fee0000000200 */
[----:B------:R-:W-:Y:S01]  /*7970*/  HMMA.16816.F32.BF16 R64, R132, R226, R64 ;  /* 0x000000e28440723c */ /* 0x000fe20000041840 */
[----:B------:R-:W2:Y:S07]  /*7980*/  LDSM.16.M88.4 R132, [R233+0x800] ;  /* 0x00080000e984783b */ /* 0x000eae0000000200 */
[-C--:B-1----:R-:W-:Y:S01]  /*7990*/  HMMA.16816.F32.BF16 R4, R208, R212.reuse, R4 ;  /* 0x000000d4d004723c */ /* 0x082fe20000041804 */
[----:B------:R-:W1:Y:S01]  /*79a0*/  LDSM.16.M88.4 R224, [R233+0x1800] ;  /* 0x00180000e9e0783b */ /* 0x000e620000000200 */
[----:B------:R-:W-:Y:S06]  /*79b0*/  DEPBAR.LE SB0, 0x0 ;  /* 0x000080000000791a */ /* 0x000fec0000000000 */
[C---:B---3--:R-:W-:Y:S01]  /*79c0*/  HMMA.16816.F32.BF16 R8, R216.reuse, R212, R8 ;  /* 0x000000d4d808723c */ /* 0x048fe20000041808 */
[----:B------:R-:W-:Y:S07]  /*79d0*/  BAR.SYNC.DEFER_BLOCKING 0x0 ;  /* 0x0000000000007b1d */ /* 0x000fee0000010000 */
[-C--:B------:R-:W-:Y:S08]  /*79e0*/  HMMA.16816.F32.BF16 R12, R216, R214.reuse, R12 ;  /* 0x000000d6d80c723c */ /* 0x080ff0000004180c */
[C---:B------:R-:W-:Y:S08]  /*79f0*/  HMMA.16816.F32.BF16 R16, R208.reuse, R214, R16 ;  /* 0x000000d6d010723c */ /* 0x040ff00000041810 */
[-C--:B--2---:R-:W-:Y:S08]  /*7a00*/  HMMA.16816.F32.BF16 R20, R208, R132.reuse, R20 ;  /* 0x00000084d014723c */ /* 0x084ff00000041814 */
        /* <DEDUP_REMOVED lines=11> */
[----:B------:R-:W-:Y:S07]  /*7ac0*/  @!UPT UIADD3 URZ, URZ, URZ, URZ ;  /* 0x0000003f3f3ff290 */ /* 0x000fee000fffe03f */
[----:B------:R-:W-:-:S11]  /*7ad0*/  @!P0 BRA `(.L_x_1242) ;  /* 0x0000063000008947 */ /* 0x000fd60003800000 */
[----:B------:R-:W2:Y:S04]  /*7ae0*/  LDL R3, [R1+0x48] ;  /* 0x0000480001037983 */ /* 0x000ea80000100800 */
[----:B------:R-:W3:Y:S04]  /*7af0*/  LDL.64 R228, [R1+0x40] ;  /* 0x0000400001e47983 */ /* 0x000ee80000100a00 */
[----:B------:R-:W4:Y:S04]  /*7b00*/  LDL R143, [R1+0x58] ;  /* 0x00005800018f7983 */ /* 0x000f280000100800 */
[----:B------:R-:W1:Y:S04]  /*7b10*/  S2R R136, SR_TID.X ;  /* 0x0000000000887919 */ /* 0x000e680000002100 */
[----:B------:R-:W5:Y:S04]  /*7b20*/  LDL.64 R208, [R1+0x38] ;  /* 0x0000380001d07983 */ /* 0x000f680000100a00 */
[----:B------:R-:W4:Y:S04]  /*7b30*/  LDL R142, [R1+0x4c] ;  /* 0x00004c00018e7983 */ /* 0x000f280000100800 */
[----:B------:R-:W5:Y:S04]  /*7b40*/  LDL R134, [R1+0xf4] ;  /* 0x0000f40001867983 */ /* 0x000f680000100800 */
[----:B------:R-:W5:Y:S04]  /*7b50*/  LDL R141, [R1+0x1c] ;  /* 0x00001c00018d7983 */ /* 0x000f680000100800 */
[----:B------:R-:W5:Y:S01]  /*7b60*/  LDL R135, [R1+0xf8] ;  /* 0x0000f80001877983 */ /* 0x000f620000100800 */
[--C-:B-1----:R-:W-:Y:S02]  /*7b70*/  SHF.R.S32.HI R0, RZ, 0x1f, R136.reuse ;  /* 0x0000001fff007819 */ /* 0x102fe40000011488 */
[----:B------:R-:W-:Y:S02]  /*7b80*/  SHF.R.S32.HI R231, RZ, 0x1f, R136 ;  /* 0x0000001fffe77819 */ /* 0x000fe40000011488 */
[-C--:B------:R-:W-:Y:S02]  /*7b90*/  LEA.HI R0, R0, R136.reuse, RZ, 0x3 ;  /* 0x0000008800007211 */ /* 0x080fe400078f18ff */
[----:B------:R-:W-:Y:S02]  /*7ba0*/  LEA.HI R231, R231, R136, RZ, 0x3 ;  /* 0x00000088e7e77211 */ /* 0x000fe400078f18ff */
[----:B------:R-:W-:Y:S02]  /*7bb0*/  LOP3.LUT R0, R0, 0xfffffff8, RZ, 0xc0, !PT ;  /* 0xfffffff800007812 */ /* 0x000fe400078ec0ff */
[----:B------:R-:W-:Y:S03]  /*7bc0*/  SHF.R.S32.HI R231, RZ, 0x3, R231 ;  /* 0x00000003ffe77819 */ /* 0x000fe600000114e7 */
[----:B------:R-:W-:Y:S02]  /*7bd0*/  IMAD.IADD R0, R136, 0x1, -R0 ;  /* 0x0000000188007824 */ /* 0x000fe400078e0a00 */
[----:B------:R-:W5:Y:S02]  /*7be0*/  LDL R136, [R1+0xc] ;  /* 0x00000c0001887983 */ /* 0x000f640000100800 */
        /* <DEDUP_REMOVED lines=8> */
[----:B------:R-:W-:Y:S01]  /*7c70*/  IMAD.MOV.U32 R143, RZ, RZ, RZ ;  /* 0x000000ffff8f7224 */ /* 0x000fe200078e00ff */
[----:B------:R-:W-:Y:S01]  /*7c80*/  @!P1 LEA R132, P0, R3, c[0x0][0x2a0], 0x2 ;  /* 0x0000a80003849a11 */ /* 0x000fe200078010ff */
[----:B------:R-:W-:Y:S01]  /*7c90*/  IMAD.MOV R0, RZ, RZ, -R0 ;  /* 0x000000ffff007224 */ /* 0x000fe200078e0a00 */
[----:B-----5:R-:W-:Y:S03]  /*7ca0*/  SHF.L.U64.HI R134, R141, 0x1, R134 ;  /* 0x000000018d867819 */ /* 0x020fe60000010286 */
[----:B------:R-:W-:Y:S01]  /*7cb0*/  IMAD R210, R0, c[0x0][0x2b8], R2 ;  /* 0x0000ae0000d27a24 */ /* 0x000fe200078e0202 */
[----:B------:R-:W-:Y:S03]  /*7cc0*/  @!P1 LEA.HI.X R133, R3, c[0x0][0x2a4], R133, 0x2, P0 ;  /* 0x0000a90003859a11 */ /* 0x000fe600000f1485 */
[----:B------:R-:W-:Y:S01]  /*7cd0*/  IMAD.WIDE.U32 R2, R210, c[0x0][0x1e0], RZ ;  /* 0x00007800d2027a25 */ /* 0x000fe200078e00ff */
[----:B------:R-:W-:Y:S01]  /*7ce0*/  SHF.R.S32.HI R0, RZ, 0x1f, R210 ;  /* 0x0000001fff007819 */ /* 0x000fe200000114d2 */
[----:B------:R1:W2:Y:S04]  /*7cf0*/  @!P1 LDG.E R143, [R132.64] ;  /* 0x00000008848f9981 */ /* 0x0002a8000c1e1900 */
[----:B------:R-:W-:Y:S01]  /*7d00*/  IMAD R0, R0, c[0x0][0x1e0], RZ ;  /* 0x0000780000007a24 */ /* 0x000fe200078e02ff */
[----:B------:R3:W-:Y:S03]  /*7d10*/  STL [R1+0x8], R210 ;  /* 0x000008d201007387 */ /* 0x0007e60000100800 */
[----:B------:R-:W-:Y:S04]  /*7d20*/  IMAD R0, R210, c[0x0][0x1e4], R0 ;  /* 0x00007900d2007a24 */ /* 0x000fe800078e0200 */
[----:B------:R-:W-:Y:S01]  /*7d30*/  IMAD.IADD R3, R3, 0x1, R0 ;  /* 0x0000000103037824 */ /* 0x000fe200078e0200 */
[C---:B-1----:R-:W-:Y:S01]  /*7d40*/  SHF.L.U64.HI R133, R136.reuse, 0x1, R135 ;  /* 0x0000000188857819 */ /* 0x042fe20000010287 */
[----:B---3--:R-:W-:Y:S02]  /*7d50*/  IMAD.SHL.U32 R210, R141, 0x2, RZ ;  /* 0x000000028dd27824 */ /* 0x008fe400078e00ff */
[----:B------:R-:W-:Y:S01]  /*7d60*/  IMAD.SHL.U32 R141, R136, 0x2, RZ ;  /* 0x00000002888d7824 */ /* 0x000fe200078e00ff */
[----:B--2---:R-:W-:Y:S01]  /*7d70*/  SHF.R.S32.HI R132, RZ, 0x1f, R143 ;  /* 0x0000001fff847819 */ /* 0x004fe2000001148f */
[----:B------:R1:W-:Y:S01]  /*7d80*/  STL [R1], R143 ;  /* 0x0000008f01007387 */ /* 0x0003e20000100800 */
        /* <DEDUP_REMOVED lines=9> */
.L_x_1292:
[----:B------:R-:W-:-:S05]  /*7e20*/  BRA.DIV ~URZ, `(.L_x_1244) ;  /* 0x0000ca527f007947 */ /* 0x000fca000b800000 */
[----:B------:R-:W4:Y:S04]  /*7e30*/  LDL R2, [R1+0xc] ;  /* 0x00000c0001027983 */ /* 0x000f280000100800 */
[----:B------:R-:W5:Y:S04]  /*7e40*/  LDL R142, [R1+0x1c] ;  /* 0x00001c00018e7983 */ /* 0x000f680000100800 */
[----:B------:R-:W1:Y:S04]  /*7e50*/  SHFL.IDX PT, R208, R132, RZ, 0x181f ;  /* 0x00181fff84d07589 */ /* 0x000e6800000e0000 */
[----:B------:R-:W-:Y:S01]  /*7e60*/  SHFL.IDX PT, R136, R0, 0x2, 0x181f ;  /* 0x00581f0000887f89 */ /* 0x000fe200000e0000 */
[----:B----4-:R-:W-:Y:S02]  /*7e70*/  ISETP.GE.AND P2, PT, R2, c[0x0][0x1d4], PT ;  /* 0x0000750002007a0c */ /* 0x010fe40003f46270 */
[CC--:B-1----:R-:W-:Y:S02]  /*7e80*/  IADD3 R2, P0, R208.reuse, R141.reuse, RZ ;  /* 0x0000008dd0027210 */ /* 0x0c2fe40007f1e0ff */
[-C--:B------:R-:W-:Y:S03]  /*7e90*/  IADD3 R208, P5, R208, R210.reuse, RZ ;  /* 0x000000d2d0d07210 */ /* 0x080fe60007fbe0ff */
[C-C-:B---3--:R-:W-:Y:S01]  /*7ea0*/  IMAD.X R3, R135.reuse, 0x1, R133.reuse, P0 ;  /* 0x0000000187037824 */ /* 0x148fe200000e0685 */
[----:B-----5:R-:W-:Y:S01]  /*7eb0*/  ISETP.GE.AND P0, PT, R142, c[0x0][0x1d4], PT ;  /* 0x000075008e007a0c */ /* 0x020fe20003f06270 */
[--C-:B------:R-:W-:Y:S02]  /*7ec0*/  IMAD.X R209, R135, 0x1, R134.reuse, P5 ;  /* 0x0000000187d17824 */ /* 0x100fe400028e0686 */
[----:B------:R-:W-:Y:S04]  /*7ed0*/  SHFL.IDX PT, R135, R132, 0x2, 0x181f ;  /* 0x00581f0084877f89 */ /* 0x000fe800000e0000 */
[----:B------:R1:W-:Y:S06]  /*7ee0*/  LDGSTS.E.BYPASS.LTC128B.128 [R252+0x4100], [R2.64], !P2 ;  /* 0x0410000002fc7fae */ /* 0x0003ec000d101d48 */
[----:B------:R3:W-:Y:S04]  /*7ef0*/  LDGSTS.E.BYPASS.LTC128B.128 [R252+0x6100], [R208.64], !P0 ;  /* 0x06100000d0fc7fae */ /* 0x0007e8000c101d48 */
[----:B-1----:R-:W1:Y:S04]  /*7f00*/  SHFL.IDX PT, R2, R132, 0x1, 0x181f ;  /* 0x00381f0084027f89 */ /* 0x002e6800000e0000 */
[----:B------:R-:W4:Y:S04]  /*7f10*/  SHFL.IDX PT, R3, R0, 0x1, 0x181f ;  /* 0x00381f0000037f89 */ /* 0x000f2800000e0000 */
[----:B--2---:R-:W2:Y:S04]  /*7f20*/  SHFL.IDX PT, R0, R0, 0x3, 0x181f ;  /* 0x00781f0000007f89 */ /* 0x004ea800000e0000 */
[----:B------:R-:W2:Y:S01]  /*7f30*/  SHFL.IDX PT, R132, R132, 0x3, 0x181f ;  /* 0x00781f0084847f89 */ /* 0x000ea200000e0000 */
[CC--:B-1----:R-:W-:Y:S02]  /*7f40*/  IADD3 R142, P6, R2.reuse, R141.reuse, RZ ;  /* 0x0000008d028e7210 */ /* 0x0c2fe40007fde0ff */
[-C--:B------:R-:W-:Y:S03]  /*7f50*/  IADD3 R2, P5, R2, R210.reuse, RZ ;  /* 0x000000d202027210 */ /* 0x080fe60007fbe0ff */
[C-C-:B----4-:R-:W-:Y:S02]  /*7f60*/  IMAD.X R143, R3.reuse, 0x1, R133.reuse, P6 ;  /* 0x00000001038f7824 */ /* 0x150fe400030e0685 */
[--C-:B------:R-:W-:Y:S03]  /*7f70*/  IMAD.X R3, R3, 0x1, R134.reuse, P5 ;  /* 0x0000000103037824 */ /* 0x100fe600028e0686 */
[----:B------:R3:W-:Y:S04]  /*7f80*/  LDGSTS.E.BYPASS.LTC128B.128 [R252+0x4900], [R142.64], !P2 ;  /* 0x049000008efc7fae */ /* 0x0007e8000d101d48 */
[----:B------:R1:W-:Y:S02]  /*7f90*/  LDGSTS.E.BYPASS.LTC128B.128 [R252+0x6900], [R2.64], !P0 ;  /* 0x0690000002fc7fae */ /* 0x0003e4000c101d48 */
[C---:B-1----:R-:W-:Y:S05]  /*7fa0*/  IADD3 R2, P5, R135.reuse, R141, RZ ;  /* 0x0000008d87027210 */ /* 0x042fea0007fbe0ff */
[C---:B------:R-:W-:Y:S05]  /*7fb0*/  IMAD.X R3, R136.reuse, 0x1, R133, P5 ;  /* 0x0000000188037824 */ /* 0x040fea00028e0685 */
[----:B------:R1:W-:Y:S02]  /*7fc0*/  LDGSTS.E.BYPASS.LTC128B.128 [R252+0x5100], [R2.64], !P2 ;  /* 0x0510000002fc7fae */ /* 0x0003e4000d101d48 */
[----:B-1----:R-:W-:Y:S02]  /*7fd0*/  IADD3 R2, P5, R135, R210, RZ ;  /* 0x000000d287027210 */ /* 0x002fe40007fbe0ff */
[----:B------:R-:W-:Y:S03]  /*7fe0*/  SEL R135, RZ, 0x10, P2 ;  /* 0x00000010ff877807 */ /* 0x000fe60001000000 */
[----:B------:R-:W-:Y:S01]  /*7ff0*/  IMAD.X R3, R136, 0x1, R134, P5 ;  /* 0x0000000188037824 */ /* 0x000fe200028e0686 */
[----:B------:R-:W-:Y:S04]  /*8000*/  SEL R136, RZ, 0x10, P0 ;  /* 0x00000010ff887807 */ /* 0x000fe80000000000 */
[----:B------:R3:W-:Y:S03]  /*8010*/  LDGSTS.E.BYPASS.LTC128B.128 [R252+0x7100], [R2.64], !P0 ;  /* 0x0710000002fc7fae */ /* 0x0007e6000c101d48 */
.L_x_1293:
[C---:B--2---:R-:W-:Y:S02]  /*8020*/  ISETP.NE.U32.AND P5, PT, R135.reuse, RZ, PT ;  /* 0x000000ff8700720c */ /* 0x044fe40003fa5070 */
        /* <DEDUP_REMOVED lines=14> */
.L_x_1242:
[----:B------:R-:W-:Y:S05]  /*8110*/  BSYNC B0 ;  /* 0x0000000000007941 */ /* 0x000fea0003800000 */
.L_x_1241:
[----:B------:R-:W2:Y:S01]  /*8120*/  LDL R132, [R1+0x2c] ;  /* 0x00002c0001847983 */ /* 0x000ea20000100800 */
[----:B------:R-:W-:Y:S03]  /*8130*/  MOV R133, 0xffffffc0 ;  /* 0xffffffc000857802 */ /* 0x000fe60000000f00 */
[----:B-1----:R-:W3:Y:S04]  /*8140*/  LDL R3, [R1+0x4] ;  /* 0x0000040001037983 */ /* 0x002ee80000100800 */
[----:B------:R-:W4:Y:S04]  /*8150*/  LDL R2, [R1+0x60] ;  /* 0x0000600001027983 */ /* 0x000f280000100800 */
[----:B------:R-:W0:Y:S01]  /*8160*/  LDGDEPBAR ;  /* 0x00000000000079af */ /* 0x000e220000000000 */
[----:B--2---:R-:W-:Y:S04]  /*8170*/  @P4 IMAD.HI.U32 R0, R132, c[0x0][0x2c8], RZ ;  /* 0x0000b20084004a27 */ /* 0x004fe800078e00ff */
[----:B---3--:R-:W-:Y:S01]  /*8180*/  IMAD R133, R3, R133, 0x1 ;  /* 0x0000000103857424 */ /* 0x008fe200078e0285 */
[----:B------:R-:W-:Y:S02]  /*8190*/  @P4 SHF.R.U32.HI R132, RZ, c[0x0][0x2cc], R0 ;  /* 0x0000b300ff844a19 */ /* 0x000fe40000011600 */
[----:B------:R-:W-:Y:S02]  /*81a0*/  MOV R0, c[0x0][0x2ac] ;  /* 0x0000ab0000007a02 */ /* 0x000fe40000000f00 */
[----:B----4-:R-:W-:Y:S05]  /*81b0*/  IADD3 R133, -R2, R133, RZ ;  /* 0x0000008502857210 */ /* 0x010fea0007ffe1ff */
[----:B------:R-:W-:Y:S05]  /*81c0*/  IMAD R133, R0, c[0x0][0x1d0], R133 ;  /* 0x0000740000857a24 */ /* 0x000fea00078e0285 */
[----:B------:R-:W-:Y:S01]  /*81d0*/  IADD3 R133, R133, -c[0x0][0x168], RZ ;  /* 0x80005a0085857a10 */ /* 0x000fe20007ffe0ff */
[----:B------:R-:W-:-:S05]  /*81e0*/  BRA.DIV ~URZ, `(.L_x_1245) ;  /* 0x0000cc427f007947 */ /* 0x000fca000b800000 */
[----:B------:R1:W2:Y:S02]  /*81f0*/  SHFL.IDX PT, R0, R132, RZ, 0x1c1f ;  /* 0x001c1fff84007589 */ /* 0x0002a400000e0000 */
.L_x_1294:
        /* <DEDUP_REMOVED lines=34> */
[----:B------:R-:W-:Y:S01]  /*8420*/  FMNMX.FTZ R136, R4, R137, !PT ;  /* 0x0000008904887209 */ /* 0x000fe20007810000 */
[----:B------:R-:W2:Y:S03]  /*8430*/  SHFL.IDX PT, R2, R132, 0x1, 0x1c1f ;  /* 0x003c1f0084027f89 */ /* 0x000ea600000e0000 */
[----:B------:R-:W-:Y:S04]  /*8440*/  FMNMX.FTZ R136, R142, R136, !PT ;  /* 0x000000888e887209 */ /* 0x000fe80007810000 */
[----:B------:R-:W-:Y:S01]  /*8450*/  FMNMX.FTZ R136, R5, R136, !PT ;  /* 0x0000008805887209 */ /* 0x000fe20007810000 */
[----:B------:R-:W3:Y:S03]  /*8460*/  SHFL.IDX PT, R0, R132, 0x2, 0x1c1f ;  /* 0x005c1f0084007f89 */ /* 0x000ee600000e0000 */
[----:B------:R-:W-:Y:S04]  /*8470*/  FMNMX.FTZ R136, R141, R136, !PT ;  /* 0x000000888d887209 */ /* 0x000fe80007810000 */
[----:B------:R-:W-:Y:S01]  /*8480*/  FMNMX.FTZ R136, R20, R136, !PT ;  /* 0x0000008814887209 */ /* 0x000fe20007810000 */
[----:B------:R-:W4:Y:S03]  /*8490*/  SHFL.IDX PT, R3, R132, 0x3, 0x1c1f ;  /* 0x007c1f0084037f89 */ /* 0x000f2600000e0000 */
[----:B------:R-:W-:Y:S04]  /*84a0*/  FMNMX.FTZ R136, R21, R136, !PT ;  /* 0x0000008815887209 */ /* 0x000fe80007810000 */
[----:B------:R-:W-:Y:S04]  /*84b0*/  FMNMX.FTZ R136, R32, R136, !PT ;  /* 0x0000008820887209 */ /* 0x000fe80007810000 */
[----:B------:R-:W-:Y:S04]  /*84c0*/  FMNMX.FTZ R136, R33, R136, !PT ;  /* 0x0000008821887209 */ /* 0x000fe80007810000 */
[----:B------:R-:W-:Y:S04]  /*84d0*/  FMNMX.FTZ R136, R36, R136, !PT ;  /* 0x0000008824887209 */ /* 0x000fe80007810000 */
[----:B------:R-:W-:Y:S04]  /*84e0*/  FMNMX.FTZ R136, R37, R136, !PT ;  /* 0x0000008825887209 */ /* 0x000fe80007810000 */
[----:B------:R-:W-:Y:S01]  /*84f0*/  FMNMX.FTZ R136, R48, R136, !PT ;  /* 0x0000008830887209 */ /* 0x000fe20007810000 */
[C---:B--2---:R-:W-:Y:S02]  /*8500*/  IMAD.IADD R2, R133.reuse, 0x1, R2 ;  /* 0x0000000185027824 */ /* 0x044fe400078e0202 */
[----:B---3--:R-:W-:Y:S01]  /*8510*/  IMAD.IADD R0, R133, 0x1, R0 ;  /* 0x0000000185007824 */ /* 0x008fe200078e0200 */
[----:B------:R-:W-:Y:S01]  /*8520*/  FMNMX.FTZ R136, R49, R136, !PT ;  /* 0x0000008831887209 */ /* 0x000fe20007810000 */
[----:B----4-:R-:W-:Y:S01]  /*8530*/  IMAD.IADD R133, R133, 0x1, R3 ;  /* 0x0000000185857824 */ /* 0x010fe200078e0203 */
        /* <DEDUP_REMOVED lines=32> */
[C---:B------:R-:W-:Y:S02]  /*8740*/  ISETP.GT.AND P6, PT, R0.reuse, RZ, PT ;  /* 0x000000ff0000720c */ /* 0x040fe40003fc4270 */
[----:B------:R-:W-:Y:S02]  /*8750*/  ISETP.GT.AND P5, PT, R0, 0x1, PT ;  /* 0x000000010000780c */ /* 0x000fe40003fa4270 */
[C---:B------:R-:W-:Y:S02]  /*8760*/  ISETP.GT.AND P2, PT, R133.reuse, RZ, PT ;  /* 0x000000ff8500720c */ /* 0x040fe40003f44270 */
[----:B------:R-:W-:Y:S02]  /*8770*/  ISETP.GT.AND P0, PT, R133, 0x1, PT ;  /* 0x000000018500780c */ /* 0x000fe40003f04270 */
[----:B------:R-:W-:Y:S02]  /*8780*/  FSEL R16, R8, -INF , P6 ;  /* 0xff80000008107808 */ /* 0x000fe40003000000 */
[----:B------:R-:W-:Y:S02]  /*8790*/  FSEL R9, R9, -INF , P5 ;  /* 0xff80000009097808 */ /* 0x000fe40002800000 */
[----:B------:R-:W-:Y:S02]  /*87a0*/  FSEL R10, R10, -INF , P2 ;  /* 0xff8000000a0a7808 */ /* 0x000fe40001000000 */
[----:B------:R-:W-:Y:S02]  /*87b0*/  FSEL R11, R11, -INF , P0 ;  /* 0xff8000000b0b7808 */ /* 0x000fe40000000000 */
[C---:B------:R-:W-:Y:S02]  /*87c0*/  ISETP.GT.AND P6, PT, R0.reuse, 0x8, PT ;  /* 0x000000080000780c */ /* 0x040fe40003fc4270 */
[----:B------:R-:W-:Y:S02]  /*87d0*/  ISETP.GT.AND P5, PT, R0, 0x9, PT ;  /* 0x000000090000780c */ /* 0x000fe40003fa4270 */
[C---:B------:R-:W-:Y:S02]  /*87e0*/  ISETP.GT.AND P2, PT, R133.reuse, 0x8, PT ;  /* 0x000000088500780c */ /* 0x040fe40003f44270 */
        /* <DEDUP_REMOVED lines=9> */
[----:B------:R-:W-:Y:S02]  /*8880*/  FMNMX.FTZ R136, R52, R136, !PT ;  /* 0x0000008834887209 */ /* 0x000fe40007810000 */
        /* <DEDUP_REMOVED lines=37> */
[----:B------:R-:W-:Y:S01]  /*8ae0*/  FMNMX.FTZ R135, R18, R135, !PT ;  /* 0x0000008712877209 */ /* 0x000fe20007810000 */
[----:B------:R-:W2:Y:S01]  /*8af0*/  SHFL.BFLY PT, R0, R136, 0x2, 0x1f ;  /* 0x0c401f0088007f89 */ /* 0x000ea200000e0000 */
        /* <DEDUP_REMOVED lines=12> */
[----:B--2---:R-:W-:Y:S02]  /*8bc0*/  FMNMX.FTZ R136, R0, R136, !PT ;  /* 0x0000008800887209 */ /* 0x004fe40007810000 */
[----:B------:R-:W-:Y:S02]  /*8bd0*/  FMNMX.FTZ R135, R39, R135, !PT ;  /* 0x0000008727877209 */ /* 0x000fe40007810000 */
        /* <DEDUP_REMOVED lines=11> */
[----:B------:R-:W-:Y:S02]  /*8c90*/  FSEL R56, R56, -INF , P6 ;  /* 0xff80000038387808 */ /* 0x000fe40003000000 */
[----:B------:R-:W-:Y:S02]  /*8ca0*/  FMNMX.FTZ R135, R67, R135, !PT ;  /* 0x0000008743877209 */ /* 0x000fe40007810000 */
[----:B------:R-:W-:Y:S02]  /*8cb0*/  FMNMX.FTZ R134, R45, R134, !PT ;  /* 0x000000862d867209 */ /* 0x000fe40007810000 */
[----:B--2---:R-:W-:Y:S02]  /*8cc0*/  FMNMX.FTZ R136, R136, R0, !PT ;  /* 0x0000000088887209 */ /* 0x004fe40007810000 */
[----:B------:R-:W-:Y:S01]  /*8cd0*/  FSEL R57, R57, -INF , P5 ;  /* 0xff80000039397808 */ /* 0x000fe20002800000 */
[----:B------:R-:W2:Y:S01]  /*8ce0*/  SHFL.BFLY PT, R0, R135, 0x2, 0x1f ;  /* 0x0c401f0087007f89 */ /* 0x000ea200000e0000 */
[----:B------:R-:W-:Y:S02]  /*8cf0*/  FMNMX.FTZ R134, R56, R134, !PT ;  /* 0x0000008638867209 */ /* 0x000fe40007810000 */
[----:B------:R-:W-:Y:S02]  /*8d00*/  FSEL R60, R60, -INF , P2 ;  /* 0xff8000003c3c7808 */ /* 0x000fe40001000000 */
[----:B------:R-:W-:Y:S02]  /*8d10*/  FMNMX.FTZ R134, R57, R134, !PT ;  /* 0x0000008639867209 */ /* 0x000fe40007810000 */
[----:B------:R-:W-:Y:S02]  /*8d20*/  FSEL R61, R61, -INF , P0 ;  /* 0xff8000003d3d7808 */ /* 0x000fe40000000000 */
[----:B------:R-:W-:Y:S02]  /*8d30*/  FMNMX.FTZ R134, R60, R134, !PT ;  /* 0x000000863c867209 */ /* 0x000fe40007810000 */
[----:B------:R-:W-:Y:S02]  /*8d40*/  ISETP.GT.AND P6, PT, R133, 0x30, PT ;  /* 0x000000308500780c */ /* 0x000fe40003fc4270 */
[----:B------:R-:W-:Y:S02]  /*8d50*/  FMNMX.FTZ R134, R61, R134, !PT ;  /* 0x000000863d867209 */ /* 0x000fe40007810000 */
[C---:B------:R-:W-:Y:S02]  /*8d60*/  ISETP.GT.AND P5, PT, R133.reuse, 0x31, PT ;  /* 0x000000318500780c */ /* 0x040fe40003fa4270 */
[----:B------:R-:W-:Y:S02]  /*8d70*/  FSEL R58, R58, -INF , P6 ;  /* 0xff8000003a3a7808 */ /* 0x000fe40003000000 */
[----:B------:R-:W-:Y:S02]  /*8d80*/  ISETP.GT.AND P2, PT, R133, 0x38, PT ;  /* 0x000000388500780c */ /* 0x000fe40003f44270 */
[----:B------:R-:W-:Y:S02]  /*8d90*/  FSEL R59, R59, -INF , P5 ;  /* 0xff8000003b3b7808 */ /* 0x000fe40002800000 */
[----:B------:R-:W-:Y:S02]  /*8da0*/  ISETP.GT.AND P0, PT, R133, 0x39, PT ;  /* 0x000000398500780c */ /* 0x000fe40003f04270 */
[----:B--2---:R-:W-:Y:S02]  /*8db0*/  FMNMX.FTZ R135, R135, R0, !PT ;  /* 0x0000000087877209 */ /* 0x004fe40007810000 */
[----:B------:R-:W-:Y:S02]  /*8dc0*/  FSEL R62, R62, -INF , P2 ;  /* 0xff8000003e3e7808 */ /* 0x000fe40001000000 */
[----:B------:R-:W-:Y:S01]  /*8dd0*/  FSEL R63, R63, -INF , P0 ;  /* 0xff8000003f3f7808 */ /* 0x000fe20000000000 */
[----:B------:R-:W2:Y:S02]  /*8de0*/  SHFL.BFLY PT, R0, R135, 0x1, 0x1f ;  /* 0x0c201f0087007f89 */ /* 0x000ea400000e0000 */
[----:B--2---:R-:W-:Y:S06]  /*8df0*/  FMNMX.FTZ R135, R135, R0, !PT ;  /* 0x0000000087877209 */ /* 0x004fec0007810000 */
        /* <DEDUP_REMOVED lines=23> */
.L_x_1295:
[----:B------:R-:W3:Y:S01]  /*8f70*/  LDL.LU R7, [R1+0x18] ;  /* 0x0000180001077983 */ /* 0x000ee20000300800 */
[C---:B------:R-:W-:Y:S01]  /*8f80*/  FSETP.NEU.FTZ.AND P0, PT, R136.reuse, -INF , PT ;  /* 0xff8000008800780b */ /* 0x040fe20003f1d000 */
[----:B------:R-:W-:Y:S01]  /*8f90*/  FMUL.FTZ R2, R136, c[0x0][0x2d0] ;  /* 0x0000b40088027a20 */ /* 0x000fe20000410000 */
[----:B--2---:R-:W-:Y:S01]  /*8fa0*/  FMNMX.FTZ R133, R0, R132, !PT ;  /* 0x0000008400857209 */ /* 0x004fe20007810000 */
[----:B------:R-:W2:Y:S01]  /*8fb0*/  LDL.LU R210, [R1+0x14] ;  /* 0x0000140001d27983 */ /* 0x000ea20000300800 */
[----:B------:R-:W-:Y:S01]  /*8fc0*/  FSEL R0, R136, RZ, P0 ;  /* 0x000000ff88007208 */ /* 0x000fe20000000000 */
[----:B------:R-:W-:Y:S01]  /*8fd0*/  WARPSYNC 0xffffffff ;  /* 0xffffffff00007948 */ /* 0x000fe20003800000 */
[----:B------:R-:W-:Y:S02]  /*8fe0*/  FSEL R2, R2, RZ, P0 ;  /* 0x000000ff02027208 */ /* 0x000fe40000000000 */
[----:B------:R-:W-:Y:S01]  /*8ff0*/  FSETP.NEU.FTZ.AND P0, PT, R135, -INF , PT ;  /* 0xff8000008700780b */ /* 0x000fe20003f1d000 */
[----:B------:R-:W-:Y:S02]  /*9000*/  FADD.FTZ R0, -R0, R137 ;  /* 0x0000008900007221 */ /* 0x000fe40000010100 */
[--C-:B------:R-:W-:Y:S02]  /*9010*/  FFMA.FTZ R3, R4, c[0x0][0x2d0], -R2.reuse ;  /* 0x0000b40004037a23 */ /* 0x100fe40000010802 */
[----:B------:R-:W-:Y:S02]  /*9020*/  FMUL.FTZ R0, R0, c[0x0][0x2d0] ;  /* 0x0000b40000007a20 */ /* 0x000fe40000410000 */
[--C-:B------:R-:W-:Y:S02]  /*9030*/  FFMA.FTZ R4, R142, c[0x0][0x2d0], -R2.reuse ;  /* 0x0000b4008e047a23 */ /* 0x100fe40000010802 */
[----:B-1----:R-:W-:Y:S01]  /*9040*/  MUFU.EX2 R132, R0 ;  /* 0x0000000000847308 */ /* 0x002fe20000000800 */
        /* <DEDUP_REMOVED lines=14> */
[--C-:B------:R-:W-:Y:S01]  /*9130*/  FFMA.FTZ R141, R65, c[0x0][0x2d0], -R2.reuse ;  /* 0x0000b400418d7a23 */ /* 0x100fe20000010802 */
[----:B------:R-:W-:Y:S01]  /*9140*/  MOV R65, R212 ;  /* 0x000000d400417202 */ /* 0x000fe20000000f00 */
[----:B------:R-:W-:Y:S02]  /*9150*/  FFMA.FTZ R215, R64, c[0x0][0x2d0], -R2 ;  /* 0x0000b40040d77a23 */ /* 0x000fe40000010802 */
[----:B------:R-:W-:Y:S01]  /*9160*/  FMUL.FTZ R2, R135, c[0x0][0x2d0] ;  /* 0x0000b40087027a20 */ /* 0x000fe20000410000 */
[----:B------:R-:W-:Y:S04]  /*9170*/  MUFU.EX2 R8, R8 ;  /* 0x0000000800087308 */ /* 0x000fe80000000800 */
[----:B------:R-:W-:Y:S05]  /*9180*/  FSEL R2, R2, RZ, P0 ;  /* 0x000000ff02027208 */ /* 0x000fea0000000000 */
        /* <DEDUP_REMOVED lines=14> */
[--C-:B------:R-:W-:Y:S01]  /*9270*/  FFMA.FTZ R64, R55, c[0x0][0x2d0], -R2.reuse ;  /* 0x0000b40037407a23 */ /* 0x100fe20000010802 */
[----:B-1----:R-:W-:Y:S01]  /*9280*/  F2FP.BF16.PACK_AB R208, R4, R3 ;  /* 0x0000000304d0723e */ /* 0x002fe200000010ff */
        /* <DEDUP_REMOVED lines=16> */
[----:B---3--:R-:W-:Y:S02]  /*9390*/  FFMA.FTZ R0, R132, R7, R3 ;  /* 0x0000000784007223 */ /* 0x008fe40000010003 */
[----:B------:R-:W-:Y:S02]  /*93a0*/  FFMA.FTZ R3, R6, c[0x0][0x2d0], -R2 ;  /* 0x0000b40006037a23 */ /* 0x000fe40000010802 */
[----:B------:R-:W-:Y:S01]  /*93b0*/  FADD.FTZ R7, R4, R0 ;  /* 0x0000000004077221 */ /* 0x000fe20000010000 */
[----:B------:R-:W-:Y:S01]  /*93c0*/  FSEL R0, R135, RZ, P0 ;  /* 0x000000ff87007208 */ /* 0x000fe20000000000 */
[--C-:B------:R-:W-:Y:S01]  /*93d0*/  FFMA.FTZ R4, R17, c[0x0][0x2d0], -R2.reuse ;  /* 0x0000b40011047a23 */ /* 0x100fe20000010802 */
[----:B------:R-:W-:Y:S01]  /*93e0*/  MUFU.EX2 R209, R3 ;  /* 0x0000000300d17308 */ /* 0x000fe20000000800 */
[----:B------:R-:W-:Y:S01]  /*93f0*/  FSETP.NEU.FTZ.AND P0, PT, R134, -INF , PT ;  /* 0xff8000008600780b */ /* 0x000fe20003f1d000 */
[----:B------:R-:W-:Y:S02]  /*9400*/  FFMA.FTZ R6, R18, c[0x0][0x2d0], -R2 ;  /* 0x0000b40012067a23 */ /* 0x000fe40000010802 */
[----:B------:R-:W-:Y:S02]  /*9410*/  FADD.FTZ R0, -R0, R138 ;  /* 0x0000008a00007221 */ /* 0x000fe40000010100 */
[----:B------:R-:W-:Y:S02]  /*9420*/  FFMA.FTZ R138, R66, c[0x0][0x2d0], -R2 ;  /* 0x0000b400428a7a23 */ /* 0x000fe40000010802 */
[----:B------:R-:W-:Y:S02]  /*9430*/  FMUL.FTZ R0, R0, c[0x0][0x2d0] ;  /* 0x0000b40000007a20 */ /* 0x000fe40000410000 */
[----:B------:R-:W-:Y:S01]  /*9440*/  MUFU.EX2 R4, R4 ;  /* 0x0000000400047308 */ /* 0x000fe20000000800 */
[----:B------:R-:W-:Y:S05]  /*9450*/  FMUL.FTZ R2, R134, c[0x0][0x2d0] ;  /* 0x0000b40086027a20 */ /* 0x000fea0000410000 */
[----:B------:R-:W-:Y:S04]  /*9460*/  FSEL R2, R2, RZ, P0 ;  /* 0x000000ff02027208 */ /* 0x000fe80000000000 */
[----:B------:R-:W2:Y:S01]  /*9470*/  MUFU.EX2 R3, R0 ;  /* 0x0000000000037308 */ /* 0x000ea20000000800 */
[--C-:B------:R-:W-:Y:S02]  /*9480*/  FFMA.FTZ R32, R12, c[0x0][0x2d0], -R2.reuse ;  /* 0x0000b4000c207a23 */ /* 0x100fe40000010802 */
[--C-:B------:R-:W-:Y:S01]  /*9490*/  FFMA.FTZ R54, R57, c[0x0][0x2d0], -R2.reuse ;  /* 0x0000b40039367a23 */ /* 0x100fe20000010802 */
[----:B------:R-:W3:Y:S01]  /*94a0*/  LDL.LU R12, [R1+0x20] ;  /* 0x00002000010c7983 */ /* 0x000ee20000300800 */
        /* <DEDUP_REMOVED lines=12> */
[----:B--2---:R-:W-:Y:S01]  /*9570*/  FFMA.FTZ R0, R3, R210, R209 ;  /* 0x000000d203007223 */ /* 0x004fe200000100d1 */
[C---:B------:R-:W-:Y:S01]  /*9580*/  F2FP.BF16.PACK_AB R209, R4.reuse, R209 ;  /* 0x000000d104d1723e */ /* 0x040fe200000010ff */
[----:B------:R-:W-:Y:S02]  /*9590*/  FFMA.FTZ R51, R45, c[0x0][0x2d0], -R2 ;  /* 0x0000b4002d337a23 */ /* 0x000fe40000010802 */
[----:B------:R-:W-:Y:S01]  /*95a0*/  FADD.FTZ R33, R4, R0 ;  /* 0x0000000004217221 */ /* 0x000fe20000010000 */
[----:B------:R-:W-:Y:S01]  /*95b0*/  FSEL R0, R134, RZ, P0 ;  /* 0x000000ff86007208 */ /* 0x000fe20000000000 */
[--C-:B------:R-:W-:Y:S01]  /*95c0*/  FFMA.FTZ R4, R16, c[0x0][0x2d0], -R2.reuse ;  /* 0x0000b40010047a23 */ /* 0x100fe20000010802 */
[----:B------:R1:W-:Y:S01]  /*95d0*/  MUFU.EX2 R210, R5 ;  /* 0x0000000500d27308 */ /* 0x0003e20000000800 */
[----:B------:R-:W-:Y:S01]  /*95e0*/  FSETP.NEU.FTZ.AND P0, PT, R133, -INF , PT ;  /* 0xff8000008500780b */ /* 0x000fe20003f1d000 */
[--C-:B------:R-:W-:Y:S02]  /*95f0*/  FFMA.FTZ R60, R60, c[0x0][0x2d0], -R2.reuse ;  /* 0x0000b4003c3c7a23 */ /* 0x100fe40000010802 */
[----:B------:R-:W-:Y:S01]  /*9600*/  FADD.FTZ R0, -R0, R139 ;  /* 0x0000008b00007221 */ /* 0x000fe20000010100 */
[----:B------:R-:W-:Y:S01]  /*9610*/  MOV R139, R214 ;  /* 0x000000d6008b7202 */ /* 0x000fe20000000f00 */
[C---:B------:R-:W-:Y:S02]  /*9620*/  FMUL.FTZ R70, R3.reuse, R70 ;  /* 0x0000004603467220 */ /* 0x040fe40000410000 */
[----:B------:R-:W-:Y:S02]  /*9630*/  FMUL.FTZ R0, R0, c[0x0][0x2d0] ;  /* 0x0000b40000007a20 */ /* 0x000fe40000410000 */
[----:B------:R2:W-:Y:S01]  /*9640*/  MUFU.EX2 R21, R4 ;  /* 0x0000000400157308 */ /* 0x0005e20000000800 */
[C---:B------:R-:W-:Y:S02]  /*9650*/  FMUL.FTZ R71, R3.reuse, R71 ;  /* 0x0000004703477220 */ /* 0x040fe40000410000 */
[C---:B------:R-:W-:Y:S02]  /*9660*/  FMUL.FTZ R82, R3.reuse, R82 ;  /* 0x0000005203527220 */ /* 0x040fe40000410000 */
[C---:B------:R-:W-:Y:S02]  /*9670*/  FMUL.FTZ R83, R3.reuse, R83 ;  /* 0x0000005303537220 */ /* 0x040fe40000410000 */
[C---:B------:R-:W-:Y:S02]  /*9680*/  FMUL.FTZ R86, R3.reuse, R86 ;  /* 0x0000005603567220 */ /* 0x040fe40000410000 */
[C---:B------:R-:W-:Y:S01]  /*9690*/  FMUL.FTZ R87, R3.reuse, R87 ;  /* 0x0000005703577220 */ /* 0x040fe20000410000 */
[----:B------:R-:W4:Y:S01]  /*96a0*/  MUFU.EX2 R0, R0 ;  /* 0x0000000000007308 */ /* 0x000f220000000800 */
[C---:B------:R-:W-:Y:S02]  /*96b0*/  FMUL.FTZ R98, R3.reuse, R98 ;  /* 0x0000006203627220 */ /* 0x040fe40000410000 */
[----:B------:R-:W-:Y:S02]  /*96c0*/  FMUL.FTZ R99, R3, R99 ;  /* 0x0000006303637220 */ /* 0x000fe40000410000 */
[----:B-1----:R-:W-:Y:S01]  /*96d0*/  FFMA.FTZ R5, R9, c[0x0][0x2d0], -R2 ;  /* 0x0000b40009057a23 */ /* 0x002fe20000010802 */
[----:B------:R-:W-:Y:S01]  /*96e0*/  FSEL R2, R133, RZ, P0 ;  /* 0x000000ff85027208 */ /* 0x000fe20000000000 */
[C---:B------:R-:W-:Y:S01]  /*96f0*/  FMUL.FTZ R102, R3.reuse, R102 ;  /* 0x0000006603667220 */ /* 0x040fe20000410000 */
[----:B------:R-:W-:Y:S01]  /*9700*/  MOV R9, R215 ;  /* 0x000000d700097202 */ /* 0x000fe20000000f00 */
[C---:B------:R-:W-:Y:S01]  /*9710*/  FMUL.FTZ R103, R3.reuse, R103 ;  /* 0x0000006703677220 */ /* 0x040fe20000410000 */
[----:B------:R1:W5:Y:S01]  /*9720*/  MUFU.EX2 R20, R5 ;  /* 0x0000000500147308 */ /* 0x0003620000000800 */
[----:B------:R-:W-:Y:S01]  /*9730*/  FADD.FTZ R2, -R2, R140 ;  /* 0x0000008c02027221 */ /* 0x000fe20000010100 */
[----:B------:R-:W-:Y:S01]  /*9740*/  MOV R140, R9 ;  /* 0x00000009008c7202 */ /* 0x000fe20000000f00 */
[----:B------:R-:W-:Y:S02]  /*9750*/  FMUL.FTZ R114, R3, R114 ;  /* 0x0000007203727220 */ /* 0x000fe40000410000 */
[----:B--2---:R-:W-:Y:S02]  /*9760*/  FMUL.FTZ R4, R133, c[0x0][0x2d0] ;  /* 0x0000b40085047a20 */ /* 0x004fe40000410000 */
[----:B------:R-:W-:Y:S02]  /*9770*/  FMUL.FTZ R2, R2, c[0x0][0x2d0] ;  /* 0x0000b40002027a20 */ /* 0x000fe40000410000 */
[C---:B------:R-:W-:Y:S01]  /*9780*/  FMUL.FTZ R115, R3.reuse, R115 ;  /* 0x0000007303737220 */ /* 0x040fe20000410000 */
[----:B------:R-:W-:Y:S01]  /*9790*/  FSEL R4, R4, RZ, P0 ;  /* 0x000000ff04047208 */ /* 0x000fe20000000000 */
[----:B------:R-:W-:Y:S02]  /*97a0*/  FMUL.FTZ R118, R3, R118 ;  /* 0x0000007603767220 */ /* 0x000fe40000410000 */
[----:B------:R-:W-:Y:S01]  /*97b0*/  MUFU.EX2 R2, R2 ;  /* 0x0000000200027308 */ /* 0x000fe20000000800 */
[----:B----4-:R-:W-:Y:S02]  /*97c0*/  FMUL.FTZ R9, R0, R173 ;  /* 0x000000ad00097220 */ /* 0x010fe40000410000 */
[----:B------:R-:W2:Y:S01]  /*97d0*/  LDL.LU R173, [R1+0x24] ;  /* 0x0000240001ad7983 */ /* 0x000ea20000300800 */
[--C-:B------:R-:W-:Y:S02]  /*97e0*/  FFMA.FTZ R10, R10, c[0x0][0x2d0], -R4.reuse ;  /* 0x0000b4000a0a7a23 */ /* 0x100fe40000010804 */
[--C-:B------:R-:W-:Y:S02]  /*97f0*/  FFMA.FTZ R46, R46, c[0x0][0x2d0], -R4.reuse ;  /* 0x0000b4002e2e7a23 */ /* 0x100fe40000010804 */
[--C-:B------:R-:W-:Y:S02]  /*9800*/  FFMA.FTZ R22, R43, c[0x0][0x2d0], -R4.reuse ;  /* 0x0000b4002b167a23 */ /* 0x100fe40000010804 */
[--C-:B------:R-:W-:Y:S02]  /*9810*/  FFMA.FTZ R23, R62, c[0x0][0x2d0], -R4.reuse ;  /* 0x0000b4003e177a23 */ /* 0x100fe40000010804 */
[----:B-1----:R-:W-:Y:S01]  /*9820*/  FADD.FTZ R5, R210, R7 ;  /* 0x00000007d2057221 */ /* 0x002fe20000010000 */
[----:B------:R-:W-:Y:S01]  /*9830*/  F2FP.BF16.PACK_AB R210, R8, R210 ;  /* 0x000000d208d2723e */ /* 0x000fe200000010ff */
[--C-:B------:R-:W-:Y:S01]  /*9840*/  FFMA.FTZ R214, R30, c[0x0][0x2d0], -R4.reuse ;  /* 0x0000b4001ed67a23 */ /* 0x100fe20000010804 */
[----:B------:R-:W-:Y:S01]  /*9850*/  MOV R7, R60 ;  /* 0x0000003c00077202 */ /* 0x000fe20000000f00 */
[----:B------:R-:W-:Y:S01]  /*9860*/  FADD.FTZ R212, R8, R5 ;  /* 0x0000000508d47221 */ /* 0x000fe20000010000 */
[----:B------:R-:W-:Y:S01]  /*9870*/  MOV R5, R55 ;  /* 0x0000003700057202 */ /* 0x000fe20000000f00 */
[--C-:B------:R-:W-:Y:S01]  /*9880*/  FFMA.FTZ R213, R31, c[0x0][0x2d0], -R4.reuse ;  /* 0x0000b4001fd57a23 */ /* 0x100fe20000010804 */
[----:B------:R-:W-:Y:S01]  /*9890*/  MOV R55, R141 ;  /* 0x0000008d00377202 */ /* 0x000fe20000000f00 */
        /* <DEDUP_REMOVED lines=11> */
[----:B------:R-:W-:Y:S02]  /*9950*/  FFMA.FTZ R67, R63, c[0x0][0x2d0], -R4 ;  /* 0x0000b4003f437a23 */ /* 0x000fe40000010804 */
[C---:B------:R-:W-:Y:S01]  /*9960*/  FMUL.FTZ R8, R0.reuse, R172 ;  /* 0x000000ac00087220 */ /* 0x040fe20000410000 */
[----:B------:R-:W-:Y:S01]  /*9970*/  MOV R172, R46 ;  /* 0x0000002e00ac7202 */ /* 0x000fe20000000f00 */
[C---:B------:R-:W-:Y:S01]  /*9980*/  FMUL.FTZ R13, R0.reuse, R169 ;  /* 0x000000a9000d7220 */ /* 0x040fe20000410000 */
[----:B------:R-:W-:Y:S01]  /*9990*/  MOV R169, R50 ;  /* 0x0000003200a97202 */ /* 0x000fe20000000f00 */
[C---:B------:R-:W-:Y:S01]  /*99a0*/  FMUL.FTZ R24, R0.reuse, R164 ;  /* 0x000000a400187220 */ /* 0x040fe20000410000 */
[----:B------:R-:W-:Y:S01]  /*99b0*/  MOV R50, R65 ;  /* 0x0000004100327202 */ /* 0x000fe20000000f00 */
[C---:B------:R-:W-:Y:S01]  /*99c0*/  FMUL.FTZ R25, R0.reuse, R165 ;  /* 0x000000a500197220 */ /* 0x040fe20000410000 */
[----:B------:R-:W-:Y:S01]  /*99d0*/  MUFU.EX2 R164, R19 ;  /* 0x0000001300a47308 */ /* 0x000fe20000000800 */
[C---:B------:R-:W-:Y:S01]  /*99e0*/  FMUL.FTZ R28, R0.reuse, R160 ;  /* 0x000000a0001c7220 */ /* 0x040fe20000410000 */
[----:B------:R-:W-:Y:S01]  /*99f0*/  MOV R165, R7 ;  /* 0x0000000700a57202 */ /* 0x000fe20000000f00 */
[C---:B------:R-:W-:Y:S01]  /*9a00*/  FMUL.FTZ R29, R0.reuse, R161 ;  /* 0x000000a1001d7220 */ /* 0x040fe20000410000 */
[----:B------:R-:W-:Y:S01]  /*9a10*/  MOV R65, R211 ;  /* 0x000000d300417202 */ /* 0x000fe20000000f00 */
[C---:B------:R-:W-:Y:S02]  /*9a20*/  FMUL.FTZ R40, R0.reuse, R156 ;  /* 0x0000009c00287220 */ /* 0x040fe40000410000 */
[C---:B------:R-:W-:Y:S02]  /*9a30*/  FMUL.FTZ R41, R0.reuse, R157 ;  /* 0x0000009d00297220 */ /* 0x040fe40000410000 */
[C---:B------:R-:W-:Y:S01]  /*9a40*/  FMUL.FTZ R44, R0.reuse, R152 ;  /* 0x00000098002c7220 */ /* 0x040fe20000410000 */
[----:B------:R-:W1:Y:S01]  /*9a50*/  MUFU.EX2 R161, R32 ;  /* 0x0000002000a17308 */ /* 0x000e620000000800 */
[C---:B------:R-:W-:Y:S01]  /*9a60*/  FMUL.FTZ R45, R0.reuse, R153 ;  /* 0x00000099002d7220 */ /* 0x040fe20000410000 */
[----:B------:R-:W-:Y:S01]  /*9a70*/  MOV R153, R140 ;  /* 0x0000008c00997202 */ /* 0x000fe20000000f00 */
[----:B------:R-:W-:Y:S01]  /*9a80*/  FMUL.FTZ R56, R0, R148 ;  /* 0x0000009400387220 */ /* 0x000fe20000410000 */
[----:B-----5:R-:W-:Y:S01]  /*9a90*/  F2FP.BF16.PACK_AB R140, R20, R21 ;  /* 0x00000015148c723e */ /* 0x020fe200000010ff */
[C---:B------:R-:W-:Y:S01]  /*9aa0*/  FMUL.FTZ R57, R0.reuse, R149 ;  /* 0x0000009500397220 */ /* 0x040fe20000410000 */
[----:B------:R-:W-:Y:S01]  /*9ab0*/  MOV R152, R38 ;  /* 0x0000002600987202 */ /* 0x000fe20000000f00 */
[C---:B------:R-:W-:Y:S01]  /*9ac0*/  FMUL.FTZ R60, R0.reuse, R144 ;  /* 0x00000090003c7220 */ /* 0x040fe20000410000 */
[----:B------:R-:W-:Y:S01]  /*9ad0*/  MOV R149, R39 ;  /* 0x0000002700957202 */ /* 0x000fe20000000f00 */
[C---:B------:R-:W-:Y:S01]  /*9ae0*/  FMUL.FTZ R61, R0.reuse, R145 ;  /* 0x00000091003d7220 */ /* 0x040fe20000410000 */
[----:B------:R4:W-:Y:S01]  /*9af0*/  MUFU.EX2 R160, R17 ;  /* 0x0000001100a07308 */ /* 0x0009e20000000800 */
[C---:B------:R-:W-:Y:S01]  /*9b00*/  FMUL.FTZ R72, R0.reuse, R72 ;  /* 0x0000004800487220 */ /* 0x040fe20000410000 */
[----:B------:R-:W-:Y:S01]  /*9b10*/  MOV R145, R37 ;  /* 0x0000002500917202 */ /* 0x000fe20000000f00 */
        /* <DEDUP_REMOVED lines=10> */
[----:B------:R-:W-:Y:S01]  /*9bc0*/  FMUL.FTZ R92, R0, R92 ;  /* 0x0000005c005c7220 */ /* 0x000fe20000410000 */
        /* <DEDUP_REMOVED lines=11> */
[C---:B------:R-:W-:Y:S02]  /*9c80*/  FMUL.FTZ R30, R2.reuse, R162 ;  /* 0x000000a2021e7220 */ /* 0x040fe40000410000 */
[----:B------:R1:W5:Y:S01]  /*9c90*/  MUFU.EX2 R162, R36 ;  /* 0x0000002400a27308 */ /* 0x0003620000000800 */
[C---:B------:R-:W-:Y:S02]  /*9ca0*/  FMUL.FTZ R31, R2.reuse, R163 ;  /* 0x000000a3021f7220 */ /* 0x040fe40000410000 */
[----:B------:R-:W-:Y:S02]  /*9cb0*/  FMUL.FTZ R43, R2, R159 ;  /* 0x0000009f022b7220 */ /* 0x000fe40000410000 */
[----:B------:R-:W-:Y:S02]  /*9cc0*/  FADD.FTZ R157, R6, R33 ;  /* 0x00000021069d7221 */ /* 0x000fe40000010000 */
[C---:B------:R-:W-:Y:S02]  /*9cd0*/  FMUL.FTZ R7, R3.reuse, R179 ;  /* 0x000000b303077220 */ /* 0x040fe40000410000 */
[C---:B------:R-:W-:Y:S01]  /*9ce0*/  FMUL.FTZ R10, R2.reuse, R174 ;  /* 0x000000ae020a7220 */ /* 0x040fe20000410000 */
[----:B------:R5:W-:Y:S01]  /*9cf0*/  MUFU.EX2 R159, R18 ;  /* 0x00000012009f7308 */ /* 0x000be20000000800 */
[C---:B------:R-:W-:Y:S01]  /*9d00*/  FMUL.FTZ R11, R2.reuse, R175 ;  /* 0x000000af020b7220 */ /* 0x040fe20000410000 */
[----:B------:R-:W-:Y:S01]  /*9d10*/  MOV R174, R145 ;  /* 0x0000009100ae7202 */ /* 0x000fe20000000f00 */
[C---:B------:R-:W-:Y:S01]  /*9d20*/  FMUL.FTZ R14, R2.reuse, R170 ;  /* 0x000000aa020e7220 */ /* 0x040fe20000410000 */
[----:B------:R-:W-:Y:S01]  /*9d30*/  MOV R145, R54 ;  /* 0x0000003600917202 */ /* 0x000fe20000000f00 */
[----:B------:R-:W-:Y:S01]  /*9d40*/  FMUL.FTZ R15, R2, R171 ;  /* 0x000000ab020f7220 */ /* 0x000fe20000410000 */
[----:B------:R-:W-:Y:S01]  /*9d50*/  MOV R171, R148 ;  /* 0x0000009400ab7202 */ /* 0x000fe20000000f00 */
[----:B----4-:R-:W-:Y:S01]  /*9d60*/  FMUL.FTZ R17, R132, R181 ;  /* 0x000000b584117220 */ /* 0x010fe20000410000 */
[----:B------:R-:W-:Y:S01]  /*9d70*/  MOV R148, R52 ;  /* 0x0000003400947202 */ /* 0x000fe20000000f00 */
[C---:B------:R-:W-:Y:S01]  /*9d80*/  FMUL.FTZ R19, R3.reuse, R183 ;  /* 0x000000b703137220 */ /* 0x040fe20000410000 */
[----:B------:R4:W4:Y:S01]  /*9d90*/  MUFU.EX2 R163, R16 ;  /* 0x0000001000a37308 */ /* 0x0009220000000800 */
[----:B------:R-:W-:Y:S01]  /*9da0*/  MOV R175, R165 ;  /* 0x000000a500af7202 */ /* 0x000fe20000000f00 */
[----:B------:R-:W-:Y:S01]  /*9db0*/  FMUL.FTZ R26, R2, R166 ;  /* 0x000000a6021a7220 */ /* 0x000fe20000410000 */
[----:B------:R-:W-:Y:S01]  /*9dc0*/  MOV R170, R153 ;  /* 0x0000009900aa7202 */ /* 0x000fe20000000f00 */
[----:B-1----:R-:W-:Y:S01]  /*9dd0*/  LDSM.16.MT88.4 R36, [R236] ;  /* 0x00000000ec24783b */ /* 0x002fe20000004200 */
[----:B-----5:R-:W-:Y:S01]  /*9de0*/  F2FP.BF16.PACK_AB R211, R162, R6 ;  /* 0x00000006a2d3723e */ /* 0x020fe200000010ff */
[C---:B------:R-:W-:Y:S01]  /*9df0*/  FMUL.FTZ R6, R3.reuse, R178 ;  /* 0x000000b203067220 */ /* 0x040fe20000410000 */
[----:B------:R-:W-:Y:S01]  /*9e00*/  MOV R153, R48 ;  /* 0x0000003000997202 */ /* 0x000fe20000000f00 */
[----:B------:R-:W-:Y:S01]  /*9e10*/  FMUL.FTZ R27, R2, R167 ;  /* 0x000000a7021b7220 */ /* 0x000fe20000410000 */
[----:B------:R-:W-:Y:S01]  /*9e20*/  MOV R166, R175 ;  /* 0x000000af00a67202 */ /* 0x000fe20000000f00 */
[C---:B------:R-:W-:Y:S01]  /*9e30*/  FMUL.FTZ R32, R132.reuse, R188 ;  /* 0x000000bc84207220 */ /* 0x040fe20000410000 */
[----:B------:R-:W-:Y:S01]  /*9e40*/  MOV R175, R51 ;  /* 0x0000003300af7202 */ /* 0x000fe20000000f00 */
[----:B------:R-:W-:Y:S01]  /*9e50*/  FMUL.FTZ R33, R132, R189 ;  /* 0x000000bd84217220 */ /* 0x000fe20000410000 */
[----:B------:R-:W-:Y:S01]  /*9e60*/  MOV R188, R148 ;  /* 0x0000009400bc7202 */ /* 0x000fe20000000f00 */
[----:B------:R-:W-:Y:S01]  /*9e70*/  FMUL.FTZ R18, R3, R182 ;  /* 0x000000b603127220 */ /* 0x000fe20000410000 */
[----:B------:R-:W-:Y:S01]  /*9e80*/  MOV R189, R138 ;  /* 0x0000008a00bd7202 */ /* 0x000fe20000000f00 */
[C---:B------:R-:W-:Y:S01]  /*9e90*/  FMUL.FTZ R62, R2.reuse, R146 ;  /* 0x00000092023e7220 */ /* 0x040fe20000410000 */
[----:B------:R-:W-:Y:S01]  /*9ea0*/  MUFU.EX2 R138, R225 ;  /* 0x000000e1008a7308 */ /* 0x000fe20000000800 */
[C---:B------:R-:W-:Y:S01]  /*9eb0*/  FMUL.FTZ R63, R2.reuse, R147 ;  /* 0x00000093023f7220 */ /* 0x040fe20000410000 */
[----:B------:R-:W-:Y:S01]  /*9ec0*/  MOV R167, R170 ;  /* 0x000000aa00a77202 */ /* 0x000fe20000000f00 */
[C---:B------:R-:W-:Y:S01]  /*9ed0*/  FMUL.FTZ R46, R2.reuse, R154 ;  /* 0x0000009a022e7220 */ /* 0x040fe20000410000 */
[----:B------:R-:W-:Y:S01]  /*9ee0*/  MOV R182, R153 ;  /* 0x0000009900b67202 */ /* 0x000fe20000000f00 */
[----:B------:R-:W-:Y:S01]  /*9ef0*/  FMUL.FTZ R47, R2, R155 ;  /* 0x0000009b022f7220 */ /* 0x000fe20000410000 */
[----:B------:R-:W-:Y:S01]  /*9f00*/  MOV R178, R152 ;  /* 0x0000009800b27202 */ /* 0x000fe20000000f00 */
[C---:B----4-:R-:W-:Y:S01]  /*9f10*/  FMUL.FTZ R16, R132.reuse, R180 ;  /* 0x000000b484107220 */ /* 0x050fe20000410000 */
[----:B------:R-:W-:Y:S01]  /*9f20*/  F2FP.BF16.PACK_AB R143, R163, R160 ;  /* 0x000000a0a38f723e */ /* 0x000fe200000010ff */
[C---:B------:R-:W-:Y:S01]  /*9f30*/  FMUL.FTZ R48, R132.reuse, R196 ;  /* 0x000000c484307220 */ /* 0x040fe20000410000 */
[----:B------:R-:W-:Y:S01]  /*9f40*/  MOV R180, R145 ;  /* 0x0000009100b47202 */ /* 0x000fe20000000f00 */
[C---:B------:R-:W-:Y:S01]  /*9f50*/  FMUL.FTZ R51, R3.reuse, R199 ;  /* 0x000000c703337220 */ /* 0x040fe20000410000 */
[----:B------:R-:W-:Y:S01]  /*9f60*/  MOV R196, R49 ;  /* 0x0000003100c47202 */ /* 0x000fe20000000f00 */
[----:B------:R-:W-:Y:S01]  /*9f70*/  FMUL.FTZ R49, R132, R197 ;  /* 0x000000c584317220 */ /* 0x000fe20000410000 */
[----:B------:R-:W-:Y:S01]  /*9f80*/  MOV R197, R50 ;  /* 0x0000003200c57202 */ /* 0x000fe20000000f00 */
[C---:B------:R-:W-:Y:S01]  /*9f90*/  FMUL.FTZ R50, R3.reuse, R198 ;  /* 0x000000c603327220 */ /* 0x040fe20000410000 */
[----:B------:R-:W-:Y:S01]  /*9fa0*/  MOV R199, R65 ;  /* 0x0000004100c77202 */ /* 0x000fe20000000f00 */
[C---:B------:R-:W-:Y:S01]  /*9fb0*/  FMUL.FTZ R58, R2.reuse, R150 ;  /* 0x00000096023a7220 */ /* 0x040fe20000410000 */
[----:B------:R-:W-:Y:S01]  /*9fc0*/  MOV R198, R171 ;  /* 0x000000ab00c67202 */ /* 0x000fe20000000f00 */
[----:B------:R-:W-:Y:S01]  /*9fd0*/  FMUL.FTZ R59, R2, R151 ;  /* 0x00000097023b7220 */ /* 0x000fe20000410000 */
[----:B------:R-:W-:Y:S01]  /*9fe0*/  MUFU.EX2 R171, R217 ;  /* 0x000000d900ab7308 */ /* 0x000fe20000000800 */
[----:B------:R-:W-:Y:S01]  /*9ff0*/  FMUL.FTZ R65, R132, R205 ;  /* 0x000000cd84417220 */ /* 0x000fe20000410000 */
        /* <DEDUP_REMOVED lines=20> */
[----:B------:R-:W-:Y:S02]  /*a140*/  FMUL.FTZ R127, R2, R127 ;  /* 0x0000007f027f7220 */ /* 0x000fe40000410000 */
[C---:B------:R-:W-:Y:S02]  /*a150*/  FMUL.FTZ R130, R3.reuse, R130 ;  /* 0x0000008203827220 */ /* 0x040fe40000410000 */
[C---:B------:R-:W-:Y:S02]  /*a160*/  FMUL.FTZ R131, R3.reuse, R131 ;  /* 0x0000008303837220 */ /* 0x040fe40000410000 */
[C---:B---3--:R-:W-:Y:S02]  /*a170*/  FFMA.FTZ R4, R0.reuse, R12, R21 ;  /* 0x0000000c00047223 */ /* 0x048fe40000010015 */
[----:B------:R-:W-:Y:S01]  /*a180*/  FMUL.FTZ R12, R0, R168 ;  /* 0x000000a8000c7220 */ /* 0x000fe20000410000 */
[----:B------:R-:W-:Y:S01]  /*a190*/  MOV R0, R22 ;  /* 0x0000001600007202 */ /* 0x000fe20000000f00 */
[----:B------:R-:W-:Y:S01]  /*a1a0*/  FADD.FTZ R158, R20, R4 ;  /* 0x00000004149e7221 */ /* 0x000fe20000010000 */
[----:B------:R-:W-:Y:S01]  /*a1b0*/  MOV R168, R5 ;  /* 0x0000000500a87202 */ /* 0x000fe20000000f00 */
[C---:B------:R-:W-:Y:S01]  /*a1c0*/  FMUL.FTZ R4, R132.reuse, R176 ;  /* 0x000000b084047220 */ /* 0x040fe20000410000 */
[----:B------:R-:W-:Y:S01]  /*a1d0*/  MOV R176, R67 ;  /* 0x0000004300b07202 */ /* 0x000fe20000000f00 */
[----:B------:R-:W-:Y:S01]  /*a1e0*/  FMUL.FTZ R5, R132, R177 ;  /* 0x000000b184057220 */ /* 0x000fe20000410000 */
[----:B------:R-:W-:Y:S01]  /*a1f0*/  MOV R165, R168 ;  /* 0x000000a800a57202 */ /* 0x000fe20000000f00 */
[----:B------:R-:W-:Y:S01]  /*a200*/  FMUL.FTZ R67, R3, R207 ;  /* 0x000000cf03437220 */ /* 0x000fe20000410000 */
[----:B------:R-:W-:Y:S01]  /*a210*/  MOV R168, R53 ;  /* 0x0000003500a87202 */ /* 0x000fe20000000f00 */
[----:B------:R-:W-:Y:S10]  /*a220*/  MUFU.EX2 R216, R176 ;  /* 0x000000b000d87308 */ /* 0x000ff40000000800 */
[----:B------:R-:W-:Y:S01]  /*a230*/  MUFU.EX2 R168, R168 ;  /* 0x000000a800a87308 */ /* 0x000fe20000000800 */
[----:B--2---:R-:W-:Y:S01]  /*a240*/  FFMA.FTZ R156, R2, R173, R141 ;  /* 0x000000ad029c7223 */ /* 0x004fe2000001008d */
[----:B------:R-:W-:Y:S08]  /*a250*/  MOV R173, R172 ;  /* 0x000000ac00ad7202 */ /* 0x000ff00000000f00 */
[----:B------:R-:W1:Y:S01]  /*a260*/  MUFU.EX2 R2, R227 ;  /* 0x000000e300027308 */ /* 0x000e620000000800 */
[----:B------:R-:W-:Y:S02]  /*a270*/  MOV R172, R23 ;  /* 0x0000001700ac7202 */ /* 0x000fe40000000f00 */
[----:B------:R-:W2:Y:S01]  /*a280*/  LDSM.16.MT88.4 R20, [R235] ;  /* 0x00000000eb14783b */ /* 0x000ea20000004200 */
[----:B------:R-:W-:Y:S02]  /*a290*/  F2FP.BF16.PACK_AB R141, R159, R141 ;  /* 0x0000008d9f8d723e */ /* 0x000fe400000010ff */
[----:B------:R-:W-:Y:S04]  /*a2a0*/  MOV R177, R172 ;  /* 0x000000ac00b17202 */ /* 0x000fe80000000f00 */
[----:B------:R-:W-:Y:S10]  /*a2b0*/  MUFU.EX2 R172, R223 ;  /* 0x000000df00ac7308 */ /* 0x000ff40000000800 */
[----:B------:R-:W-:Y:S01]  /*a2c0*/  MUFU.EX2 R217, R177 ;  /* 0x000000b100d97308 */ /* 0x000fe20000000800 */
[-C--:B--2---:R-:W-:Y:S08]  /*a2d0*/  HMMA.16816.F32.BF16 R4, R208, R20.reuse, R4 ;  /* 0x00000014d004723c */ /* 0x084ff00000041804 */
[C---:B------:R-:W-:Y:S07]  /*a2e0*/  HMMA.16816.F32.BF16 R8, R140.reuse, R20, R8 ;  /* 0x000000148c08723c */ /* 0x040fee0000041808 */
[C---:B------:R-:W-:Y:S01]  /*a2f0*/  FMUL.FTZ R20, R132.reuse, R184 ;  /* 0x000000b884147220 */ /* 0x040fe20000410000 */
[-C--:B------:R-:W-:Y:S01]  /*a300*/  HMMA.16816.F32.BF16 R12, R140, R22.reuse, R12 ;  /* 0x000000168c0c723c */ /* 0x080fe2000004180c */
[----:B------:R-:W-:Y:S03]  /*a310*/  MUFU.EX2 R184, R222 ;  /* 0x000000de00b87308 */ /* 0x000fe60000000800 */
[----:B------:R-:W-:Y:S01]  /*a320*/  FMUL.FTZ R21, R132, R185 ;  /* 0x000000b984157220 */ /* 0x000fe20000410000 */
[----:B------:R-:W-:Y:S02]  /*a330*/  MOV R185, R0 ;  /* 0x0000000000b97202 */ /* 0x000fe40000000f00 */
[----:B------:R-:W-:Y:S01]  /*a340*/  MOV R0, R55 ;  /* 0x0000003700007202 */ /* 0x000fe20000000f00 */
[C---:B------:R-:W-:Y:S01]  /*a350*/  HMMA.16816.F32.BF16 R16, R208.reuse, R22, R16 ;  /* 0x00000016d010723c */ /* 0x040fe20000041810 */
[----:B------:R-:W2:Y:S03]  /*a360*/  LDSM.16.MT88.4 R52, [R238] ;  /* 0x00000000ee34783b */ /* 0x000ea60000004200 */
[----:B------:R-:W-:Y:S01]  /*a370*/  MOV R183, R0 ;  /* 0x0000000000b77202 */ /* 0x000fe20000000f00 */
[----:B------:R-:W-:Y:S02]  /*a380*/  FADD.FTZ R0, R137, R212 ;  /* 0x000000d489007221 */ /* 0x000fe40000010000 */
[C---:B------:R-:W-:Y:S01]  /*a390*/  FMUL.FTZ R22, R3.reuse, R186 ;  /* 0x000000ba03167220 */ /* 0x040fe20000410000 */
[----:B------:R-:W-:Y:S01]  /*a3a0*/  MOV R186, R149 ;  /* 0x0000009500ba7202 */ /* 0x000fe20000000f00 */
[C---:B------:R-:W-:Y:S03]  /*a3b0*/  FMUL.FTZ R23, R3.reuse, R187 ;  /* 0x000000bb03177220 */ /* 0x040fe60000410000 */
[----:B------:R-:W-:Y:S01]  /*a3c0*/  MOV R149, R34 ;  /* 0x0000002200957202 */ /* 0x000fe20000000f00 */
[C---:B------:R-:W-:Y:S01]  /*a3d0*/  FMUL.FTZ R34, R3.reuse, R190 ;  /* 0x000000be03227220 */ /* 0x040fe20000410000 */
[----:B------:R-:W-:Y:S01]  /*a3e0*/  MOV R190, R139 ;  /* 0x0000008b00be7202 */ /* 0x000fe20000000f00 */
[----:B-1----:R-:W-:Y:S01]  /*a3f0*/  FADD.FTZ R0, R2, R0 ;  /* 0x0000000002007221 */ /* 0x002fe20000010000 */
[-C--:B------:R-:W-:Y:S01]  /*a400*/  HMMA.16816.F32.BF16 R20, R208, R36.reuse, R20 ;  /* 0x00000024d014723c */ /* 0x080fe20000041814 */
[----:B------:R-:W1:Y:S02]  /*a410*/  MUFU.EX2 R139, R226 ;  /* 0x000000e2008b7308 */ /* 0x000e640000000800 */
[----:B------:R-:W-:Y:S02]  /*a420*/  MOV R179, R149 ;  /* 0x0000009500b37202 */ /* 0x000fe40000000f00 */
[----:B------:R-:W-:Y:S01]  /*a430*/  LDSM.16.MT88.4 R148, [R235+0x800] ;  /* 0x00080000eb94783b */ /* 0x000fe20000004200 */
[----:B------:R-:W-:Y:S02]  /*a440*/  MOV R187, R144 ;  /* 0x0000009000bb7202 */ /* 0x000fe40000000f00 */
[C---:B------:R-:W-:Y:S03]  /*a450*/  HMMA.16816.F32.BF16 R24, R140.reuse, R36, R24 ;  /* 0x000000248c18723c */ /* 0x040fe60000041818 */
[----:B------:R-:W-:Y:S01]  /*a460*/  MUFU.EX2 R225, R190 ;  /* 0x000000be00e17308 */ /* 0x000fe20000000800 */
[----:B------:R-:W-:Y:S01]  /*a470*/  MOV R144, R35 ;  /* 0x0000002300907202 */ /* 0x000fe20000000f00 */
[C---:B------:R-:W-:Y:S01]  /*a480*/  FMUL.FTZ R35, R3.reuse, R191 ;  /* 0x000000bf03237220 */ /* 0x040fe20000410000 */
[----:B------:R-:W-:Y:S01]  /*a490*/  MOV R191, R66 ;  /* 0x0000004200bf7202 */ /* 0x000fe20000000f00 */
[----:B------:R-:W-:Y:S01]  /*a4a0*/  FMUL.FTZ R66, R3, R206 ;  /* 0x000000ce03427220 */ /* 0x000fe20000410000 */
[-C--:B------:R-:W-:Y:S04]  /*a4b0*/  HMMA.16816.F32.BF16 R28, R140, R38.reuse, R28 ;  /* 0x000000268c1c723c */ /* 0x080fe8000004181c */
[----:B------:R-:W-:Y:S01]  /*a4c0*/  MOV R181, R144 ;  /* 0x0000009000b57202 */ /* 0x000fe20000000f00 */
[----:B------:R-:W-:Y:S01]  /*a4d0*/  MUFU.EX2 R226, R189 ;  /* 0x000000bd00e27308 */ /* 0x000fe20000000800 */
[----:B------:R-:W3:Y:S01]  /*a4e0*/  LDSM.16.MT88.4 R144, [R237] ;  /* 0x00000000ed90783b */ /* 0x000ee20000004200 */
[C---:B------:R-:W-:Y:S01]  /*a4f0*/  FMUL.FTZ R36, R132.reuse, R192 ;  /* 0x000000c084247220 */ /* 0x040fe20000410000 */
[C---:B------:R-:W-:Y:S04]  /*a500*/  HMMA.16816.F32.BF16 R32, R208.reuse, R38, R32 ;  /* 0x00000026d020723c */ /* 0x040fe80000041820 */
[C---:B------:R-:W-:Y:S02]  /*a510*/  FMUL.FTZ R37, R132.reuse, R193 ;  /* 0x000000c184257220 */ /* 0x040fe40000410000 */
[----:B-1----:R-:W-:Y:S01]  /*a520*/  FADD.FTZ R0, R139, R0 ;  /* 0x000000008b007221 */ /* 0x002fe20000010000 */
[----:B------:R-:W-:Y:S01]  /*a530*/  MUFU.EX2 R192, R214 ;  /* 0x000000d600c07308 */ /* 0x000fe20000000800 */
[C---:B------:R-:W-:Y:S04]  /*a540*/  FMUL.FTZ R38, R3.reuse, R194 ;  /* 0x000000c203267220 */ /* 0x040fe80000410000 */
[C---:B------:R-:W-:Y:S05]  /*a550*/  FMUL.FTZ R39, R3.reuse, R195 ;  /* 0x000000c303277220 */ /* 0x040fea0000410000 */
[----:B------:R-:W-:Y:S02]  /*a560*/  MUFU.EX2 R195, R213 ;  /* 0x000000d500c37308 */ /* 0x000fe40000000800 */
[-C--:B--2---:R-:W-:Y:S08]  /*a570*/  HMMA.16816.F32.BF16 R36, R208, R52.reuse, R36 ;  /* 0x00000034d024723c */ /* 0x084ff00000041824 */
[C---:B------:R-:W-:Y:S01]  /*a580*/  HMMA.16816.F32.BF16 R40, R140.reuse, R52, R40 ;  /* 0x000000348c28723c */ /* 0x040fe20000041828 */
[----:B------:R-:W-:Y:S06]  /*a590*/  MUFU.EX2 R194, R220 ;  /* 0x000000dc00c27308 */ /* 0x000fec0000000800 */
[C---:B------:R-:W-:Y:S01]  /*a5a0*/  FMUL.FTZ R52, R132.reuse, R200 ;  /* 0x000000c884347220 */ /* 0x040fe20000410000 */
[-C--:B------:R-:W-:Y:S03]  /*a5b0*/  HMMA.16816.F32.BF16 R44, R140, R54.reuse, R44 ;  /* 0x000000368c2c723c */ /* 0x080fe6000004182c */
[----:B------:R-:W1:Y:S01]  /*a5c0*/  MUFU.EX2 R200, R221 ;  /* 0x000000dd00c87308 */ /* 0x000e620000000800 */
[C---:B------:R-:W-:Y:S01]  /*a5d0*/  FMUL.FTZ R53, R132.reuse, R201 ;  /* 0x000000c984357220 */ /* 0x040fe20000410000 */
[----:B------:R-:W-:Y:S01]  /*a5e0*/  MOV R201, R64 ;  /* 0x0000004000c97202 */ /* 0x000fe20000000f00 */
[----:B------:R-:W-:Y:S02]  /*a5f0*/  FMUL.FTZ R64, R132, R204 ;  /* 0x000000cc84407220 */ /* 0x000fe40000410000 */
[C---:B------:R-:W-:Y:S01]  /*a600*/  HMMA.16816.F32.BF16 R48, R208.reuse, R54, R48 ;  /* 0x00000036d030723c */ /* 0x040fe20000041830 */
[----:B------:R-:W-:Y:S03]  /*a610*/  LDSM.16.MT88.4 R204, [R237+0x1800] ;  /* 0x00180000edcc783b */ /* 0x000fe60000004200 */
[----:B------:R-:W-:Y:S01]  /*a620*/  FADD.FTZ R132, R162, R157 ;  /* 0x0000009da2847221 */ /* 0x000fe20000010000 */
[----:B------:R-:W2:Y:S02]  /*a630*/  MUFU.EX2 R193, R219 ;  /* 0x000000db00c17308 */ /* 0x000ea40000000800 */
[C---:B------:R-:W-:Y:S02]  /*a640*/  FMUL.FTZ R54, R3.reuse, R202 ;  /* 0x000000ca03367220 */ /* 0x040fe40000410000 */
[----:B------:R-:W-:Y:S03]  /*a650*/  FMUL.FTZ R55, R3, R203 ;  /* 0x000000cb03377220 */ /* 0x000fe60000410000 */
[----:B------:R-:W-:Y:S03]  /*a660*/  FADD.FTZ R3, R161, R158 ;  /* 0x0000009ea1037221 */ /* 0x000fe60000010000 */
[----:B------:R-:W-:Y:S01]  /*a670*/  MUFU.EX2 R161, R198 ;  /* 0x000000c600a17308 */ /* 0x000fe20000000800 */
[-C--:B---3--:R-:W-:Y:S08]  /*a680*/  HMMA.16816.F32.BF16 R52, R208, R144.reuse, R52 ;  /* 0x00000090d034723c */ /* 0x088ff00000041834 */
[C---:B------:R-:W-:Y:S01]  /*a690*/  HMMA.16816.F32.BF16 R56, R140.reuse, R144, R56 ;  /* 0x000000908c38723c */ /* 0x040fe20000041838 */
[----:B------:R-:W-:Y:S07]  /*a6a0*/  MUFU.EX2 R219, R178 ;  /* 0x000000b200db7308 */ /* 0x000fee0000000800 */
[-C--:B------:R-:W-:Y:S03]  /*a6b0*/  HMMA.16816.F32.BF16 R60, R140, R146.reuse, R60 ;  /* 0x000000928c3c723c */ /* 0x080fe6000004183c */
[----:B------:R-:W-:Y:S05]  /*a6c0*/  MUFU.EX2 R186, R186 ;  /* 0x000000ba00ba7308 */ /* 0x000fea0000000800 */
[C---:B------:R-:W-:Y:S01]  /*a6d0*/  HMMA.16816.F32.BF16 R64, R208.reuse, R146, R64 ;  /* 0x00000092d040723c */ /* 0x040fe20000041840 */
[----:B------:R-:W3:Y:S04]  /*a6e0*/  LDSM.16.MT88.4 R144, [R235+0x2000] ;  /* 0x00200000eb90783b */ /* 0x000ee80000004200 */
        /* <DEDUP_REMOVED lines=19> */
[----:B------:R-:W-:Y:S01]  /*a820*/  F2FP.BF16.PACK_AB R145, R215, R170 ;  /* 0x000000aad791723e */ /* 0x000fe200000010ff */
[-C--:B------:R-:W-:Y:S04]  /*a830*/  HMMA.16816.F32.BF16 R124, R140, R146.reuse, R124 ;  /* 0x000000928c7c723c */ /* 0x080fe8000004187c */
[----:B------:R-:W-:Y:S03]  /*a840*/  F2FP.BF16.PACK_AB R144, R171, R218 ;  /* 0x000000daab90723e */ /* 0x000fe600000010ff */
[----:B------:R-:W-:Y:S01]  /*a850*/  F2FP.BF16.PACK_AB R140, R2, R137 ;  /* 0x00000089028c723e */ /* 0x000fe200000010ff */
[----:B------:R-:W-:Y:S04]  /*a860*/  HMMA.16816.F32.BF16 R128, R208, R146, R128 ;  /* 0x00000092d080723c */ /* 0x000fe80000041880 */
[C---:B------:R-:W-:Y:S01]  /*a870*/  F2FP.BF16.PACK_AB R142, R138.reuse, R139 ;  /* 0x0000008b8a8e723e */ /* 0x040fe200000010ff */
[----:B------:R-:W-:Y:S01]  /*a880*/  FADD.FTZ R2, R138, R0 ;  /* 0x000000008a027221 */ /* 0x000fe20000010000 */
[----:B------:R-:W-:Y:S01]  /*a890*/  F2FP.BF16.PACK_AB R141, R172, R224 ;  /* 0x000000e0ac8d723e */ /* 0x000fe200000010ff */
[----:B------:R-:W-:Y:S01]  /*a8a0*/  FADD.FTZ R0, R159, R156 ;  /* 0x0000009c9f007221 */ /* 0x000fe20000010000 */
[----:B-1----:R-:W-:Y:S01]  /*a8b0*/  F2FP.BF16.PACK_AB R143, R200, R184 ;  /* 0x000000b8c88f723e */ /* 0x002fe200000010ff */
[----:B------:R-:W1:Y:S01]  /*a8c0*/  LDSM.16.MT88.4 R156, [R238+0x800] ;  /* 0x00080000ee9c783b */ /* 0x000e620000004200 */
[----:B------:R-:W-:Y:S02]  /*a8d0*/  MUFU.EX2 R138, R199 ;  /* 0x000000c7008a7308 */ /* 0x000fe40000000800 */
[----:B--2---:R-:W-:Y:S01]  /*a8e0*/  F2FP.BF16.PACK_AB R146, R194, R193 ;  /* 0x000000c1c292723e */ /* 0x004fe200000010ff */
[----:B------:R-:W-:Y:S01]  /*a8f0*/  FADD.FTZ R137, R160, R0 ;  /* 0x00000000a0897221 */ /* 0x000fe20000010000 */
[----:B------:R-:W-:Y:S01]  /*a900*/  F2FP.BF16.PACK_AB R147, R195, R192 ;  /* 0x000000c0c393723e */ /* 0x000fe200000010ff */
[-C--:B------:R-:W-:Y:S05]  /*a910*/  HMMA.16816.F32.BF16 R4, R140, R148.reuse, R4 ;  /* 0x000000948c04723c */ /* 0x080fea0000041804 */
[----:B------:R2:W-:Y:S01]  /*a920*/  MUFU.EX2 R160, R197 ;  /* 0x000000c500a07308 */ /* 0x0005e20000000800 */
[----:B------:R-:W-:Y:S01]  /*a930*/  FADD.FTZ R137, R163, R137 ;  /* 0x00000089a3897221 */ /* 0x000fe20000010000 */
[----:B------:R-:W-:Y:S01]  /*a940*/  F2FP.BF16.PACK_AB R211, R216, R217 ;  /* 0x000000d9d8d3723e */ /* 0x000fe200000010ff */
[C---:B------:R-:W-:Y:S07]  /*a950*/  HMMA.16816.F32.BF16 R8, R144.reuse, R148, R8 ;  /* 0x000000949008723c */ /* 0x040fee0000041808 */
[----:B------:R-:W3:Y:S01]  /*a960*/  MUFU.EX2 R139, R201 ;  /* 0x000000c9008b7308 */ /* 0x000ee20000000800 */
[-C--:B------:R-:W-:Y:S08]  /*a970*/  HMMA.16816.F32.BF16 R12, R144, R150.reuse, R12 ;  /* 0x00000096900c723c */ /* 0x080ff0000004180c */
[C---:B------:R-:W-:Y:S01]  /*a980*/  HMMA.16816.F32.BF16 R16, R140.reuse, R150, R16 ;  /* 0x000000968c10723c */ /* 0x040fe20000041810 */
[----:B------:R-:W4:Y:S01]  /*a990*/  LDSM.16.MT88.4 R148, [R237+0x800] ;  /* 0x00080000ed94783b */ /* 0x000f220000004200 */
[----:B------:R5:W-:Y:S02]  /*a9a0*/  MUFU.EX2 R201, R196 ;  /* 0x000000c400c97308 */ /* 0x000be40000000800 */
[----:B--2---:R-:W-:Y:S04]  /*a9b0*/  MOV R197, R185 ;  /* 0x000000b900c57202 */ /* 0x004fe80000000f00 */
[-C--:B------:R-:W-:Y:S04]  /*a9c0*/  HMMA.16816.F32.BF16 R20, R140, R152.reuse, R20 ;  /* 0x000000988c14723c */ /* 0x080fe80000041814 */
[----:B------:R-:W-:Y:S01]  /*a9d0*/  MUFU.EX2 R230, R197 ;  /* 0x000000c500e67308 */ /* 0x000fe20000000800 */
[----:B---3--:R-:W-:Y:S03]  /*a9e0*/  FADD.FTZ R0, R139, R2 ;  /* 0x000000028b007221 */ /* 0x008fe60000010000 */
[C---:B------:R-:W-:Y:S04]  /*a9f0*/  HMMA.16816.F32.BF16 R24, R144.reuse, R152, R24 ;  /* 0x000000989018723c */ /* 0x040fe80000041818 */
[----:B------:R-:W-:Y:S02]  /*aa00*/  FADD.FTZ R0, R138, R0 ;  /* 0x000000008a007221 */ /* 0x000fe40000010000 */
[----:B------:R-:W-:Y:S02]  /*aa10*/  MUFU.EX2 R185, R231 ;  /* 0x000000e700b97308 */ /* 0x000fe40000000800 */
[-C--:B------:R-:W-:Y:S04]  /*aa20*/  HMMA.16816.F32.BF16 R28, R144, R154.reuse, R28 ;  /* 0x0000009a901c723c */ /* 0x080fe8000004181c */
[----:B------:R-:W-:Y:S01]  /*aa30*/  FADD.FTZ R0, R161, R0 ;  /* 0x00000000a1007221 */ /* 0x000fe20000010000 */
[----:B-----5:R-:W-:Y:S03]  /*aa40*/  MOV R196, R173 ;  /* 0x000000ad00c47202 */ /* 0x020fe60000000f00 */
[C---:B------:R-:W-:Y:S01]  /*aa50*/  HMMA.16816.F32.BF16 R32, R140.reuse, R154, R32 ;  /* 0x0000009a8c20723c */ /* 0x040fe20000041820 */
[----:B------:R-:W2:Y:S01]  /*aa60*/  LDSM.16.MT88.4 R152, [R235+0x2800] ;  /* 0x00280000eb98783b */ /* 0x000ea20000004200 */
[----:B------:R-:W-:Y:S02]  /*aa70*/  MUFU.EX2 R173, R229 ;  /* 0x000000e500ad7308 */ /* 0x000fe40000000800 */
[----:B------:R-:W-:Y:S02]  /*aa80*/  FADD.FTZ R2, R160, R0 ;  /* 0x00000000a0027221 */ /* 0x000fe40000010000 */
[----:B------:R-:W-:Y:S02]  /*aa90*/  FADD.FTZ R0, R164, R3 ;  /* 0x00000003a4007221 */ /* 0x000fe40000010000 */
[-C--:B-1----:R-:W-:Y:S04]  /*aaa0*/  HMMA.16816.F32.BF16 R36, R140, R156.reuse, R36 ;  /* 0x0000009c8c24723c */ /* 0x082fe80000041824 */
[----:B------:R1:W-:Y:S01]  /*aab0*/  MUFU.EX2 R229, R196 ;  /* 0x000000c400e57308 */ /* 0x0003e20000000800 */
[----:B------:R-:W-:Y:S02]  /*aac0*/  FADD.FTZ R3, R224, R132 ;  /* 0x00000084e0037221 */ /* 0x000fe40000010000 */
[----:B------:R-:W-:Y:S01]  /*aad0*/  FADD.FTZ R132, R218, R0 ;  /* 0x00000000da847221 */ /* 0x000fe20000010000 */
[C---:B------:R-:W-:Y:S04]  /*aae0*/  HMMA.16816.F32.BF16 R40, R144.reuse, R156, R40 ;  /* 0x0000009c9028723c */ /* 0x040fe80000041828 */
[----:B------:R-:W-:Y:S02]  /*aaf0*/  FADD.FTZ R0, R169, R2 ;  /* 0x00000002a9007221 */ /* 0x000fe40000010000 */
[----:B------:R-:W3:Y:S01]  /*ab00*/  MUFU.EX2 R218, R179 ;  /* 0x000000b300da7308 */ /* 0x000ee20000000800 */
[----:B------:R-:W-:Y:S01]  /*ab10*/  FADD.FTZ R3, R172, R3 ;  /* 0x00000003ac037221 */ /* 0x000fe20000010000 */
[-C--:B------:R-:W-:Y:S04]  /*ab20*/  HMMA.16816.F32.BF16 R44, R144, R158.reuse, R44 ;  /* 0x0000009e902c723c */ /* 0x080fe8000004182c */
[----:B------:R-:W-:Y:S02]  /*ab30*/  FADD.FTZ R0, R168, R0 ;  /* 0x00000000a8007221 */ /* 0x000fe40000010000 */
[----:B------:R-:W-:Y:S02]  /*ab40*/  FADD.FTZ R132, R171, R132 ;  /* 0x00000084ab847221 */ /* 0x000fe40000010000 */
[C---:B------:R-:W-:Y:S01]  /*ab50*/  HMMA.16816.F32.BF16 R48, R140.reuse, R158, R48 ;  /* 0x0000009e8c30723c */ /* 0x040fe20000041830 */
[----:B------:R-:W5:Y:S01]  /*ab60*/  LDSM.16.MT88.4 R156, [R236+0x2800] ;  /* 0x00280000ec9c783b */ /* 0x000f620000004200 */
[----:B------:R-:W-:Y:S02]  /*ab70*/  MUFU.EX2 R231, R228 ;  /* 0x000000e400e77308 */ /* 0x000fe40000000800 */
[----:B-1----:R-:W-:Y:S02]  /*ab80*/  MOV R196, R183 ;  /* 0x000000b700c47202 */ /* 0x002fe40000000f00 */
[----:B------:R-:W-:Y:S02]  /*ab90*/  MOV R183, R181 ;  /* 0x000000b500b77202 */ /* 0x000fe40000000f00 */
[-C--:B----4-:R-:W-:Y:S04]  /*aba0*/  HMMA.16816.F32.BF16 R52, R140, R148.reuse, R52 ;  /* 0x000000948c34723c */ /* 0x090fe80000041834 */
[----:B------:R-:W-:Y:S01]  /*abb0*/  MOV R181, R166 ;  /* 0x000000a600b57202 */ /* 0x000fe20000000f00 */
[----:B------:R-:W-:Y:S01]  /*abc0*/  MUFU.EX2 R223, R183 ;  /* 0x000000b700df7308 */ /* 0x000fe20000000800 */
[----:B---3--:R-:W-:Y:S02]  /*abd0*/  F2FP.BF16.PACK_AB R209, R219, R218 ;  /* 0x000000dadbd1723e */ /* 0x008fe400000010ff */
[C---:B------:R-:W-:Y:S07]  /*abe0*/  HMMA.16816.F32.BF16 R56, R144.reuse, R148, R56 ;  /* 0x000000949038723c */ /* 0x040fee0000041838 */
[----:B------:R-:W-:Y:S01]  /*abf0*/  MUFU.EX2 R221, R181 ;  /* 0x000000b500dd7308 */ /* 0x000fe20000000800 */
[-C--:B------:R-:W-:Y:S08]  /*ac00*/  HMMA.16816.F32.BF16 R60, R144, R150.reuse, R60 ;  /* 0x00000096903c723c */ /* 0x080ff0000004183c */
[C---:B------:R-:W-:Y:S01]  /*ac10*/  HMMA.16816.F32.BF16 R64, R140.reuse, R150, R64 ;  /* 0x000000968c40723c */ /* 0x040fe20000041840 */
[----:B------:R-:W1:Y:S01]  /*ac20*/  LDSM.16.MT88.4 R148, [R238+0x2800] ;  /* 0x00280000ee94783b */ /* 0x000e620000004200 */
[----:B------:R3:W-:Y:S06]  /*ac30*/  MUFU.EX2 R228, R191 ;  /* 0x000000bf00e47308 */ /* 0x0007ec0000000800 */
[-C--:B--2---:R-:W-:Y:S08]  /*ac40*/  HMMA.16816.F32.BF16 R68, R140, R152.reuse, R68 ;  /* 0x000000988c44723c */ /* 0x084ff00000041844 */
[C---:B------:R-:W-:Y:S08]  /*ac50*/  HMMA.16816.F32.BF16 R72, R144.reuse, R152, R72 ;  /* 0x000000989048723c */ /* 0x040ff00000041848 */
[-C--:B------:R-:W-:Y:S04]  /*ac60*/  HMMA.16816.F32.BF16 R76, R144, R154.reuse, R76 ;  /* 0x0000009a904c723c */ /* 0x080fe8000004184c */
[----:B---3--:R-:W-:Y:S02]  /*ac70*/  MOV R191, R188 ;  /* 0x000000bc00bf7202 */ /* 0x008fe40000000f00 */
[----:B------:R-:W-:Y:S02]  /*ac80*/  MOV R188, R182 ;  /* 0x000000b600bc7202 */ /* 0x000fe40000000f00 */
[C---:B------:R-:W-:Y:S01]  /*ac90*/  HMMA.16816.F32.BF16 R80, R140.reuse, R154, R80 ;  /* 0x0000009a8c50723c */ /* 0x040fe20000041850 */
[----:B------:R-:W2:Y:S01]  /*aca0*/  LDSM.16.MT88.4 R152, [R237+0x2800] ;  /* 0x00280000ed98783b */ /* 0x000ea20000004200 */
[----:B------:R-:W-:Y:S02]  /*acb0*/  MUFU.EX2 R227, R191 ;  /* 0x000000bf00e37308 */ /* 0x000fe40000000800 */
[----:B------:R-:W-:Y:S02]  /*acc0*/  MOV R182, R180 ;  /* 0x000000b400b67202 */ /* 0x000fe40000000f00 */
[----:B------:R-:W-:Y:S02]  /*acd0*/  MOV R180, R165 ;  /* 0x000000a500b47202 */ /* 0x000fe40000000f00 */
[-C--:B-----5:R-:W-:Y:S04]  /*ace0*/  HMMA.16816.F32.BF16 R84, R140, R156.reuse, R84 ;  /* 0x0000009c8c54723c */ /* 0x0a0fe80000041854 */
[----:B------:R-:W3:Y:S04]  /*acf0*/  MUFU.EX2 R222, R182 ;  /* 0x000000b600de7308 */ /* 0x000ee80000000800 */
[C---:B------:R-:W-:Y:S06]  /*ad00*/  HMMA.16816.F32.BF16 R88, R144.reuse, R156, R88 ;  /* 0x0000009c9058723c */ /* 0x040fec0000041858 */
[----:B------:R4:W5:Y:S02]  /*ad10*/  MUFU.EX2 R220, R180 ;  /* 0x000000b400dc7308 */ /* 0x0009640000000800 */
[-C--:B------:R-:W-:Y:S08]  /*ad20*/  HMMA.16816.F32.BF16 R92, R144, R158.reuse, R92 ;  /* 0x0000009e905c723c */ /* 0x080ff0000004185c */
[C---:B------:R-:W-:Y:S01]  /*ad30*/  HMMA.16816.F32.BF16 R96, R140.reuse, R158, R96 ;  /* 0x0000009e8c60723c */ /* 0x040fe20000041860 */
[----:B------:R-:W2:Y:S01]  /*ad40*/  LDSM.16.MT88.4 R156, [R235+0x1000] ;  /* 0x00100000eb9c783b */ /* 0x000ea20000004200 */
[----:B------:R5:W-:Y:S02]  /*ad50*/  MUFU.EX2 R224, R188 ;  /* 0x000000bc00e07308 */ /* 0x000be40000000800 */
[----:B---3--:R-:W-:Y:S04]  /*ad60*/  F2FP.BF16.PACK_AB R208, R222, R223 ;  /* 0x000000dfded0723e */ /* 0x008fe800000010ff */
[-C--:B-1----:R-:W-:Y:S01]  /*ad70*/  HMMA.16816.F32.BF16 R100, R140, R148.reuse, R100 ;  /* 0x000000948c64723c */ /* 0x082fe20000041864 */
[----:B----4-:R-:W-:Y:S03]  /*ad80*/  LDSM.16.MT88.4 R180, [R235+0x1800] ;  /* 0x00180000ebb4783b */ /* 0x010fe60000004200 */
[----:B-----5:R-:W-:Y:S04]  /*ad90*/  F2FP.BF16.PACK_AB R210, R220, R221 ;  /* 0x000000dddcd2723e */ /* 0x020fe800000010ff */
[C---:B------:R-:W-:Y:S08]  /*ada0*/  HMMA.16816.F32.BF16 R104, R144.reuse, R148, R104 ;  /* 0x000000949068723c */ /* 0x040ff00000041868 */
[-C--:B------:R-:W-:Y:S01]  /*adb0*/  HMMA.16816.F32.BF16 R108, R144, R150.reuse, R108 ;  /* 0x00000096906c723c */ /* 0x080fe2000004186c */
[----:B------:R-:W-:Y:S07]  /*adc0*/  LDSM.16.MT88.4 R188, [R236+0x1800] ;  /* 0x00180000ecbc783b */ /* 0x000fee0000004200 */
[C---:B------:R-:W-:Y:S01]  /*add0*/  HMMA.16816.F32.BF16 R112, R140.reuse, R150, R112 ;  /* 0x000000968c70723c */ /* 0x040fe20000041870 */
[----:B------:R-:W1:Y:S07]  /*ade0*/  LDSM.16.MT88.4 R148, [R236+0x1000] ;  /* 0x00100000ec94783b */ /* 0x000e6e0000004200 */
[-C--:B--2---:R-:W-:Y:S08]  /*adf0*/  HMMA.16816.F32.BF16 R116, R140, R152.reuse, R116 ;  /* 0x000000988c74723c */ /* 0x084ff00000041874 */
[C---:B------:R-:W-:Y:S08]  /*ae00*/  HMMA.16816.F32.BF16 R120, R144.reuse, R152, R120 ;  /* 0x000000989078723c */ /* 0x040ff00000041878 */
[-C--:B------:R-:W-:Y:S07]  /*ae10*/  HMMA.16816.F32.BF16 R124, R144, R154.reuse, R124 ;  /* 0x0000009a907c723c */ /* 0x080fee000004187c */
[----:B------:R-:W-:Y:S01]  /*ae20*/  F2FP.BF16.PACK_AB R146, R160, R161 ;  /* 0x000000a1a092723e */ /* 0x000fe200000010ff */
[----:B------:R-:W-:Y:S01]  /*ae30*/  HMMA.16816.F32.BF16 R128, R140, R154, R128 ;  /* 0x0000009a8c80723c */ /* 0x000fe20000041880 */
[----:B------:R-:W2:Y:S03]  /*ae40*/  LDSM.16.MT88.4 R152, [R238+0x1000] ;  /* 0x00100000ee98783b */ /* 0x000ea60000004200 */
[----:B------:R-:W-:Y:S02]  /*ae50*/  F2FP.BF16.PACK_AB R144, R138, R139 ;  /* 0x0000008b8a90723e */ /* 0x000fe400000010ff */
[----:B------:R-:W-:Y:S01]  /*ae60*/  F2FP.BF16.PACK_AB R145, R186, R201 ;  /* 0x000000c9ba91723e */ /* 0x000fe200000010ff */
[----:B------:R3:W4:Y:S01]  /*ae70*/  MUFU.EX2 R139, R167 ;  /* 0x000000a7008b7308 */ /* 0x0007220000000800 */
[----:B------:R-:W-:Y:S01]  /*ae80*/  F2FP.BF16.PACK_AB R147, R174, R202 ;  /* 0x000000caae93723e */ /* 0x000fe200000010ff */
[----:B------:R-:W-:Y:S03]  /*ae90*/  LDSM.16.MT88.4 R160, [R235+0x3000] ;  /* 0x00300000eba0783b */ /* 0x000fe60000004200 */
[----:B------:R-:W-:Y:S02]  /*aea0*/  F2FP.BF16.PACK_AB R140, R187, R185 ;  /* 0x000000b9bb8c723e */ /* 0x000fe400000010ff */
[----:B------:R-:W-:Y:S01]  /*aeb0*/  F2FP.BF16.PACK_AB R142, R175, R173 ;  /* 0x000000adaf8e723e */ /* 0x000fe200000010ff */
[-C--:B------:R-:W-:Y:S02]  /*aec0*/  HMMA.16816.F32.BF16 R4, R144, R156.reuse, R4 ;  /* 0x0000009c9004723c */ /* 0x080fe40000041804 */
[----:B------:R5:W1:Y:S03]  /*aed0*/  MUFU.EX2 R138, R196 ;  /* 0x000000c4008a7308 */ /* 0x000a660000000800 */
[----:B------:R-:W-:Y:S02]  /*aee0*/  F2FP.BF16.PACK_AB R141, R230, R231 ;  /* 0x000000e7e68d723e */ /* 0x000fe400000010ff */
[----:B------:R-:W-:Y:S07]  /*aef0*/  F2FP.BF16.PACK_AB R143, R228, R229 ;  /* 0x000000e5e48f723e */ /* 0x000fee00000010ff */
[C---:B------:R-:W-:Y:S01]  /*af00*/  HMMA.16816.F32.BF16 R8, R140.reuse, R156, R8 ;  /* 0x0000009c8c08723c */ /* 0x040fe20000041808 */
[----:B---3--:R-:W-:Y:S03]  /*af10*/  LDSM.16.MT88.4 R164, [R236+0x3000] ;  /* 0x00300000eca4783b */ /* 0x008fe60000004200 */
[----:B----4-:R-:W-:Y:S04]  /*af20*/  FADD.FTZ R0, R139, R0 ;  /* 0x000000008b007221 */ /* 0x010fe80000010000 */
[-C--:B------:R-:W-:Y:S01]  /*af30*/  HMMA.16816.F32.BF16 R12, R140, R158.reuse, R12 ;  /* 0x0000009e8c0c723c */ /* 0x080fe2000004180c */
[----:B-----5:R-:W-:Y:S03]  /*af40*/  LDSM.16.MT88.4 R196, [R238+0x1800] ;  /* 0x00180000eec4783b */ /* 0x020fe60000004200 */
[----:B-1----:R-:W-:Y:S04]  /*af50*/  FADD.FTZ R0, R138, R0 ;  /* 0x000000008a007221 */ /* 0x002fe80000010000 */
[C---:B------:R-:W-:Y:S01]  /*af60*/  HMMA.16816.F32.BF16 R16, R144.reuse, R158, R16 ;  /* 0x0000009e9010723c */ /* 0x040fe20000041810 */
[----:B------:R-:W1:Y:S07]  /*af70*/  LDSM.16.MT88.4 R156, [R237+0x1000] ;  /* 0x00100000ed9c783b */ /* 0x000e6e0000004200 */
[-C--:B------:R-:W-:Y:S01]  /*af80*/  HMMA.16816.F32.BF16 R20, R144, R148.reuse, R20 ;  /* 0x000000949014723c */ /* 0x080fe20000041814 */
[----:B------:R3:W-:Y:S07]  /*af90*/  STL [R1+0x18], R0 ;  /* 0x0000180001007387 */ /* 0x0007ee0000100800 */
[C---:B------:R-:W-:Y:S08]  /*afa0*/  HMMA.16816.F32.BF16 R24, R140.reuse, R148, R24 ;  /* 0x000000948c18723c */ /* 0x040ff00000041818 */
[-C--:B------:R-:W-:Y:S08]  /*afb0*/  HMMA.16816.F32.BF16 R28, R140, R150.reuse, R28 ;  /* 0x000000968c1c723c */ /* 0x080ff0000004181c */
[C---:B------:R-:W-:Y:S01]  /*afc0*/  HMMA.16816.F32.BF16 R32, R144.reuse, R150, R32 ;  /* 0x000000969020723c */ /* 0x040fe20000041820 */
[----:B------:R-:W4:Y:S03]  /*afd0*/  LDSM.16.MT88.4 R148, [R238+0x3000] ;  /* 0x00300000ee94783b */ /* 0x000f260000004200 */
[----:B---3--:R-:W-:Y:S01]  /*afe0*/  FADD.FTZ R0, R170, R137 ;  /* 0x00000089aa007221 */ /* 0x008fe20000010000 */
[----:B------:R-:W-:Y:S03]  /*aff0*/  MOV R137, R173 ;  /* 0x000000ad00897202 */ /* 0x000fe60000000f00 */
[-C--:B--2---:R-:W-:Y:S04]  /*b000*/  HMMA.16816.F32.BF16 R36, R144, R152.reuse, R36 ;  /* 0x000000989024723c */ /* 0x084fe80000041824 */
[----:B------:R-:W-:Y:S01]  /*b010*/  FADD.FTZ R2, R215, R0 ;  /* 0x00000000d7027221 */ /* 0x000fe20000010000 */
[----:B------:R-:W-:Y:S01]  /*b020*/  MOV R0, R184 ;  /* 0x000000b800007202 */ /* 0x000fe20000000f00 */
[----:B------:R-:W-:Y:S02]  /*b030*/  LDSM.16.MT88.4 R212, [R235+0x3800] ;  /* 0x00380000ebd4783b */ /* 0x000fe40000004200 */
[C---:B------:R-:W-:Y:S04]  /*b040*/  HMMA.16816.F32.BF16 R40, R140.reuse, R152, R40 ;  /* 0x000000988c28723c */ /* 0x040fe80000041828 */
[----:B------:R-:W-:Y:S04]  /*b050*/  FADD.FTZ R0, R0, R3 ;  /* 0x0000000300007221 */ /* 0x000fe80000010000 */
[-C--:B------:R-:W-:Y:S08]  /*b060*/  HMMA.16816.F32.BF16 R44, R140, R154.reuse, R44 ;  /* 0x0000009a8c2c723c */ /* 0x080ff0000004182c */
[C---:B------:R-:W-:Y:S01]  /*b070*/  HMMA.16816.F32.BF16 R48, R144.reuse, R154, R48 ;  /* 0x0000009a9030723c */ /* 0x040fe20000041830 */
[----:B------:R-:W2:Y:S07]  /*b080*/  LDSM.16.MT88.4 R152, [R237+0x3000] ;  /* 0x00300000ed98783b */ /* 0x000eae0000004200 */
[-C--:B-1----:R-:W-:Y:S08]  /*b090*/  HMMA.16816.F32.BF16 R52, R144, R156.reuse, R52 ;  /* 0x0000009c9034723c */ /* 0x082ff00000041834 */
        /* <DEDUP_REMOVED lines=14> */
[C---:B------:R-:W-:Y:S08]  /*b180*/  HMMA.16816.F32.BF16 R112, R144.reuse, R150, R112 ;  /* 0x000000969070723c */ /* 0x040ff00000041870 */
[-C--:B--2---:R-:W-:Y:S08]  /*b190*/  HMMA.16816.F32.BF16 R116, R144, R152.reuse, R116 ;  /* 0x000000989074723c */ /* 0x084ff00000041874 */
[C---:B------:R-:W-:Y:S08]  /*b1a0*/  HMMA.16816.F32.BF16 R120, R140.reuse, R152, R120 ;  /* 0x000000988c78723c */ /* 0x040ff00000041878 */
[-C--:B------:R-:W-:Y:S07]  /*b1b0*/  HMMA.16816.F32.BF16 R124, R140, R154.reuse, R124 ;  /* 0x0000009a8c7c723c */ /* 0x080fee000004187c */
[----:B------:R-:W-:Y:S01]  /*b1c0*/  F2FP.BF16.PACK_AB R140, R168, R169 ;  /* 0x000000a9a88c723e */ /* 0x000fe200000010ff */
[----:B------:R-:W-:Y:S04]  /*b1d0*/  HMMA.16816.F32.BF16 R128, R144, R154, R128 ;  /* 0x0000009a9080723c */ /* 0x000fe80000041880 */
[----:B------:R-:W-:Y:S02]  /*b1e0*/  F2FP.BF16.PACK_AB R142, R138, R139 ;  /* 0x0000008b8a8e723e */ /* 0x000fe400000010ff */
[----:B------:R-:W-:Y:S02]  /*b1f0*/  F2FP.BF16.PACK_AB R141, R225, R227 ;  /* 0x000000e3e18d723e */ /* 0x000fe400000010ff */
[----:B------:R-:W-:Y:S04]  /*b200*/  F2FP.BF16.PACK_AB R143, R224, R226 ;  /* 0x000000e2e08f723e */ /* 0x000fe800000010ff */
[----:B------:R-:W-:Y:S02]  /*b210*/  MOV R138, R175 ;  /* 0x000000af008a7202 */ /* 0x000fe40000000f00 */
[----:B------:R-:W-:Y:S01]  /*b220*/  MOV R139, R174 ;  /* 0x000000ae008b7202 */ /* 0x000fe20000000f00 */
[-C--:B------:R-:W-:Y:S01]  /*b230*/  HMMA.16816.F32.BF16 R176, R140, R180.reuse, R4 ;  /* 0x000000b48cb0723c */ /* 0x080fe20000041804 */
[----:B------:R-:W1:Y:S07]  /*b240*/  LDSM.16.MT88.4 R4, [R236+0x3800] ;  /* 0x00380000ec04783b */ /* 0x000e6e0000004200 */
[C---:B------:R-:W-:Y:S01]  /*b250*/  HMMA.16816.F32.BF16 R172, R208.reuse, R180, R8 ;  /* 0x000000b4d0ac723c */ /* 0x040fe20000041808 */
[----:B------:R-:W2:Y:S07]  /*b260*/  LDSM.16.MT88.4 R8, [R238+0x3800] ;  /* 0x00380000ee08783b */ /* 0x000eae0000004200 */
[-C--:B------:R-:W-:Y:S01]  /*b270*/  HMMA.16816.F32.BF16 R168, R208, R182.reuse, R12 ;  /* 0x000000b6d0a8723c */ /* 0x080fe2000004180c */
[----:B------:R-:W3:Y:S07]  /*b280*/  LDSM.16.MT88.4 R12, [R237+0x3800] ;  /* 0x00380000ed0c783b */ /* 0x000eee0000004200 */
[C---:B------:R-:W-:Y:S07]  /*b290*/  HMMA.16816.F32.BF16 R180, R140.reuse, R182, R16 ;  /* 0x000000b68cb4723c */ /* 0x040fee0000041810 */
[----:B------:R-:W-:Y:S02]  /*b2a0*/  MOV R18, R187 ;  /* 0x000000bb00127202 */ /* 0x000fe40000000f00 */
[----:B------:R-:W-:Y:S03]  /*b2b0*/  MOV R17, R186 ;  /* 0x000000ba00117202 */ /* 0x000fe60000000f00 */
[----:B------:R-:W-:Y:S02]  /*b2c0*/  MOV R16, R185 ;  /* 0x000000b900107202 */ /* 0x000fe40000000f00 */
[-C--:B------:R-:W-:Y:S03]  /*b2d0*/  HMMA.16816.F32.BF16 R184, R140, R188.reuse, R20 ;  /* 0x000000bc8cb8723c */ /* 0x080fe60000041814 */
[----:B------:R-:W-:Y:S04]  /*b2e0*/  MOV R19, R202 ;  /* 0x000000ca00137202 */ /* 0x000fe80000000f00 */
[----:B------:R-:W-:Y:S01]  /*b2f0*/  MOV R23, R201 ;  /* 0x000000c900177202 */ /* 0x000fe20000000f00 */
[C---:B------:R-:W-:Y:S04]  /*b300*/  HMMA.16816.F32.BF16 R164, R208.reuse, R188, R24 ;  /* 0x000000bcd0a4723c */ /* 0x040fe80000041818 */
[----:B------:R-:W-:Y:S02]  /*b310*/  MOV R20, R200 ;  /* 0x000000c800147202 */ /* 0x000fe40000000f00 */
[----:B------:R-:W-:Y:S02]  /*b320*/  MOV R22, R195 ;  /* 0x000000c300167202 */ /* 0x000fe40000000f00 */
[-C--:B------:R-:W-:Y:S04]  /*b330*/  HMMA.16816.F32.BF16 R160, R208, R190.reuse, R28 ;  /* 0x000000bed0a0723c */ /* 0x080fe8000004181c */
[----:B------:R-:W-:Y:S01]  /*b340*/  MOV R21, R194 ;  /* 0x000000c200157202 */ /* 0x000fe20000000f00 */
[----:B------:R-:W-:Y:S01]  /*b350*/  FADD.FTZ R0, R20, R0 ;  /* 0x0000000014007221 */ /* 0x000fe20000010000 */
[----:B------:R-:W-:Y:S02]  /*b360*/  MOV R26, R193 ;  /* 0x000000c1001a7202 */ /* 0x000fe40000000f00 */
[C---:B------:R-:W-:Y:S04]  /*b370*/  HMMA.16816.F32.BF16 R188, R140.reuse, R190, R32 ;  /* 0x000000be8cbc723c */ /* 0x040fe80000041820 */
[----:B------:R-:W-:Y:S01]  /*b380*/  MOV R27, R192 ;  /* 0x000000c0001b7202 */ /* 0x000fe20000000f00 */
[----:B------:R-:W-:Y:S02]  /*b390*/  FADD.FTZ R0, R23, R0 ;  /* 0x0000000017007221 */ /* 0x000fe40000010000 */
[----:B------:R-:W-:Y:S01]  /*b3a0*/  FADD.FTZ R3, R26, R132 ;  /* 0x000000841a037221 */ /* 0x000fe20000010000 */
[-C--:B------:R-:W-:Y:S04]  /*b3b0*/  HMMA.16816.F32.BF16 R192, R140, R196.reuse, R36 ;  /* 0x000000c48cc0723c */ /* 0x080fe80000041824 */
[----:B------:R-:W-:Y:S02]  /*b3c0*/  FADD.FTZ R0, R17, R0 ;  /* 0x0000000011007221 */ /* 0x000fe40000010000 */
[----:B------:R-:W-:Y:S02]  /*b3d0*/  FADD.FTZ R3, R21, R3 ;  /* 0x0000000315037221 */ /* 0x000fe40000010000 */
[C---:B------:R-:W-:Y:S04]  /*b3e0*/  HMMA.16816.F32.BF16 R156, R208.reuse, R196, R40 ;  /* 0x000000c4d09c723c */ /* 0x040fe80000041828 */
[----:B------:R-:W-:Y:S02]  /*b3f0*/  FADD.FTZ R0, R19, R0 ;  /* 0x0000000013007221 */ /* 0x000fe40000010000 */
        /* <DEDUP_REMOVED lines=17> */
[----:B------:R-:W-:Y:S04]  /*b510*/  FADD.FTZ R2, R231, R2 ;  /* 0x00000002e7027221 */ /* 0x000fe80000010000 */
[C---:B------:R-:W-:Y:S04]  /*b520*/  HMMA.16816.F32.BF16 R204, R140.reuse, R206, R64 ;  /* 0x000000ce8ccc723c */ /* 0x040fe80000041840 */
[----:B------:R-:W-:Y:S04]  /*b530*/  FADD.FTZ R2, R230, R2 ;  /* 0x00000002e6027221 */ /* 0x000fe80000010000 */
[-C--:B------:R-:W-:Y:S04]  /*b540*/  HMMA.16816.F32.BF16 R68, R140, R212.reuse, R68 ;  /* 0x000000d48c44723c */ /* 0x080fe80000041844 */
[----:B------:R-:W-:Y:S04]  /*b550*/  FADD.FTZ R2, R229, R2 ;  /* 0x00000002e5027221 */ /* 0x000fe80000010000 */
[C---:B------:R-:W-:Y:S04]  /*b560*/  HMMA.16816.F32.BF16 R72, R208.reuse, R212, R72 ;  /* 0x000000d4d048723c */ /* 0x040fe80000041848 */
[----:B------:R-:W-:Y:S04]  /*b570*/  FADD.FTZ R2, R228, R2 ;  /* 0x00000002e4027221 */ /* 0x000fe80000010000 */
[-C--:B------:R-:W-:Y:S04]  /*b580*/  HMMA.16816.F32.BF16 R76, R208, R214.reuse, R76 ;  /* 0x000000d6d04c723c */ /* 0x080fe8000004184c */
[----:B------:R-:W-:Y:S04]  /*b590*/  FADD.FTZ R2, R218, R2 ;  /* 0x00000002da027221 */ /* 0x000fe80000010000 */
[C---:B------:R-:W-:Y:S08]  /*b5a0*/  HMMA.16816.F32.BF16 R80, R140.reuse, R214, R80 ;  /* 0x000000d68c50723c */ /* 0x040ff00000041850 */
[-C--:B-1----:R-:W-:Y:S08]  /*b5b0*/  HMMA.16816.F32.BF16 R84, R140, R4.reuse, R84 ;  /* 0x000000048c54723c */ /* 0x082ff00000041854 */
[C---:B------:R-:W-:Y:S07]  /*b5c0*/  HMMA.16816.F32.BF16 R88, R208.reuse, R4, R88 ;  /* 0x00000004d058723c */ /* 0x040fee0000041858 */
[----:B------:R-:W-:Y:S01]  /*b5d0*/  FADD.FTZ R4, R225, R0 ;  /* 0x00000000e1047221 */ /* 0x000fe20000010000 */
[-C--:B------:R-:W-:Y:S04]  /*b5e0*/  HMMA.16816.F32.BF16 R92, R208, R6.reuse, R92 ;  /* 0x00000006d05c723c */ /* 0x080fe8000004185c */
[----:B------:R-:W-:Y:S02]  /*b5f0*/  FADD.FTZ R4, R226, R4 ;  /* 0x00000004e2047221 */ /* 0x000fe40000010000 */
[----:B------:R-:W-:Y:S02]  /*b600*/  FADD.FTZ R0, R222, R3 ;  /* 0x00000003de007221 */ /* 0x000fe40000010000 */
[C---:B------:R-:W-:Y:S01]  /*b610*/  HMMA.16816.F32.BF16 R96, R140.reuse, R6, R96 ;  /* 0x000000068c60723c */ /* 0x040fe20000041860 */
[----:B------:R-:W4:Y:S03]  /*b620*/  LDL R6, [R1+0x30] ;  /* 0x0000300001067983 */ /* 0x000f260000100800 */
[----:B------:R-:W-:Y:S01]  /*b630*/  FADD.FTZ R4, R224, R4 ;  /* 0x00000004e0047221 */ /* 0x000fe20000010000 */
[----:B------:R-:W5:Y:S01]  /*b640*/  LDL.LU R5, [R1+0x4] ;  /* 0x0000040001057983 */ /* 0x000f620000300800 */
[----:B------:R-:W-:Y:S02]  /*b650*/  FADD.FTZ R3, R219, R2 ;  /* 0x00000002db037221 */ /* 0x000fe40000010000 */
[-C--:B--2---:R-:W-:Y:S01]  /*b660*/  HMMA.16816.F32.BF16 R100, R140, R8.reuse, R100 ;  /* 0x000000088c64723c */ /* 0x084fe20000041864 */
[----:B------:R-:W-:Y:S03]  /*b670*/  STL [R1+0x14], R4 ;  /* 0x0000140401007387 */ /* 0x000fe60000100800 */
[----:B------:R-:W-:Y:S02]  /*b680*/  FADD.FTZ R2, R221, R0 ;  /* 0x00000000dd027221 */ /* 0x000fe40000010000 */
[----:B------:R-:W-:Y:S02]  /*b690*/  FADD.FTZ R0, R217, R3 ;  /* 0x00000003d9007221 */ /* 0x000fe40000010000 */
[C---:B------:R-:W-:Y:S04]  /*b6a0*/  HMMA.16816.F32.BF16 R104, R208.reuse, R8, R104 ;  /* 0x00000008d068723c */ /* 0x040fe80000041868 */
[----:B------:R-:W-:Y:S02]  /*b6b0*/  FADD.FTZ R2, R220, R2 ;  /* 0x00000002dc027221 */ /* 0x000fe40000010000 */
[----:B------:R-:W-:Y:S02]  /*b6c0*/  FADD.FTZ R0, R216, R0 ;  /* 0x00000000d8007221 */ /* 0x000fe40000010000 */
[-C--:B------:R-:W-:Y:S01]  /*b6d0*/  HMMA.16816.F32.BF16 R108, R208, R10.reuse, R108 ;  /* 0x0000000ad06c723c */ /* 0x080fe2000004186c */
[----:B------:R-:W-:Y:S07]  /*b6e0*/  STL [R1+0x20], R2 ;  /* 0x0000200201007387 */ /* 0x000fee0000100800 */
[C---:B------:R-:W-:Y:S08]  /*b6f0*/  HMMA.16816.F32.BF16 R112, R140.reuse, R10, R112 ;  /* 0x0000000a8c70723c */ /* 0x040ff00000041870 */
[-C--:B---3--:R-:W-:Y:S08]  /*b700*/  HMMA.16816.F32.BF16 R116, R140, R12.reuse, R116 ;  /* 0x0000000c8c74723c */ /* 0x088ff00000041874 */
[C---:B------:R-:W-:Y:S08]  /*b710*/  HMMA.16816.F32.BF16 R120, R208.reuse, R12, R120 ;  /* 0x0000000cd078723c */ /* 0x040ff00000041878 */
[-C--:B------:R-:W-:Y:S08]  /*b720*/  HMMA.16816.F32.BF16 R124, R208, R14.reuse, R124 ;  /* 0x0000000ed07c723c */ /* 0x080ff0000004187c */
[----:B------:R-:W-:Y:S07]  /*b730*/  HMMA.16816.F32.BF16 R128, R140, R14, R128 ;  /* 0x0000000e8c80723c */ /* 0x000fee0000041880 */
[----:B------:R-:W-:Y:S02]  /*b740*/  MOV R140, R133 ;  /* 0x00000085008c7202 */ /* 0x000fe40000000f00 */
[C---:B-----5:R-:W-:Y:S02]  /*b750*/  IADD3 R3, R5.reuse, -0x1, RZ ;  /* 0xffffffff05037810 */ /* 0x060fe40007ffe0ff */
[----:B----4-:R-:W-:Y:S03]  /*b760*/  ISETP.GT.AND P0, PT, R5, R6, PT ;  /* 0x000000060500720c */ /* 0x010fe60003f04270 */
[----:B------:R-:W-:Y:S04]  /*b770*/  STL [R1+0x4], R3 ;  /* 0x0000040301007387 */ /* 0x000fe80000100800 */
[----:B------:R1:W-:Y:S02]  /*b780*/  STL [R1+0x24], R0 ;  /* 0x0000240001007387 */ /* 0x0003e40000100800 */
[----:B-1----:R-:W-:Y:S05]  /*b790*/  MOV R0, R3 ;  /* 0x0000000300007202 */ /* 0x002fea0000000f00 */
[----:B------:R1:W-:Y:S02]  /*b7a0*/  STL [R1+0x4], R0 ;  /* 0x0000040001007387 */ /* 0x0003e40000100800 */
[----:B-1----:R-:W-:-:S05]  /*b7b0*/  @P0 BRA `(.L_x_1247) ;  /* 0xffffb23000000947 */ /* 0x002fca000383ffff */
.L_x_1236:
[----:B-1----:R-:W2:Y:S04]  /*b7c0*/  LDL R2, [R1+0x28] ;  /* 0x0000280001027983 */ /* 0x002ea80000100800 */
[----:B------:R-:W2:Y:S02]  /*b7d0*/  LDL R0, [R1+0x4] ;  /* 0x0000040001007983 */ /* 0x000ea40000100800 */
[----:B--2---:R-:W-:-:S13]  /*b7e0*/  ISETP.GE.AND P0, PT, R0, R2, PT ;  /* 0x000000020000720c */ /* 0x004fda0003f06270 */
[----:B------:R-:W-:Y:S05]  /*b7f0*/  @!P0 BRA `(.L_x_1248) ;  /* 0x0000424000008947 */ /* 0x000fea0003800000 */
[----:B------:R-:W-:Y:S01]  /*b800*/  IMAD.MOV.U32 R138, RZ, RZ, R135 ;  /* 0x000000ffff8a7224 */ /* 0x000fe200078e0087 */
[----:B------:R-:W-:Y:S01]  /*b810*/  MOV R140, R133 ;  /* 0x00000085008c7202 */ /* 0x000fe20000000f00 */
[----:B------:R-:W-:Y:S01]  /*b820*/  IMAD.MOV.U32 R137, RZ, RZ, R136 ;  /* 0x000000ffff897224 */ /* 0x000fe200078e0088 */
[----:B------:R-:W-:Y:S02]  /*b830*/  MOV R139, R134 ;  /* 0x00000086008b7202 */ /* 0x000fe40000000f00 */
.L_x_1255:
[----:B------:R-:W2:Y:S01]  /*b840*/  LDL R4, [R1+0x8] ;  /* 0x0000080001047983 */ /* 0x000ea20000100800 */
[----:B------:R-:W-:Y:S04]  /*b850*/  DEPBAR.LE SB0, 0x0 ;  /* 0x000080000000791a */ /* 0x000fe80000000000 */
[----:B------:R-:W3:Y:S01]  /*b860*/  LDL R12, [R1] ;  /* 0x00000000010c7983 */ /* 0x000ee20000100800 */
[----:B------:R-:W-:Y:S03]  /*b870*/  WARPSYNC 0xffffffff ;  /* 0xffffffff00007948 */ /* 0x000fe60003800000 */
[----:B------:R-:W4:Y:S04]  /*b880*/  LDL.64 R10, [R1+0x50] ;  /* 0x00005000010a7983 */ /* 0x000f280000100a00 */
[----:B------:R-:W5:Y:S04]  /*b890*/  LDL R9, [R1+0x5c] ;  /* 0x00005c0001097983 */ /* 0x000f680000100800 */
[----:B------:R-:W4:Y:S04]  /*b8a0*/  LDL R8, [R1+0xf4] ;  /* 0x0000f40001087983 */ /* 0x000f280000100800 */
[----:B------:R-:W4:Y:S04]  /*b8b0*/  LDL R7, [R1+0x1c] ;  /* 0x00001c0001077983 */ /* 0x000f280000100800 */
[----:B------:R-:W5:Y:S04]  /*b8c0*/  LDL R6, [R1+0xf8] ;  /* 0x0000f80001067983 */ /* 0x000f680000100800 */
[----:B------:R-:W5:Y:S04]  /*b8d0*/  LDL R5, [R1+0xc] ;  /* 0x00000c0001057983 */ /* 0x000f680000100800 */
[----:B------:R-:W-:Y:S06]  /*b8e0*/  BAR.SYNC.DEFER_BLOCKING 0x0 ;  /* 0x0000000000007b1d */ /* 0x000fec0000010000 */
[----:B------:R1:W1:Y:S04]  /*b8f0*/  LDSM.16.M88.4 R64, [R239] ;  /* 0x00000000ef40783b */ /* 0x0002680000000200 */
[----:B------:R1:W1:Y:S04]  /*b900*/  LDSM.16.M88.4 R60, [R239+0x2000] ;  /* 0x00200000ef3c783b */ /* 0x0002680000000200 */
        /* <DEDUP_REMOVED lines=10> */
[----:B--2---:R-:W-:Y:S01]  /*b9b0*/  IMAD.WIDE.U32 R2, R4, c[0x0][0x208], RZ ;  /* 0x0000820004027a25 */ /* 0x004fe200078e00ff */
[----:B------:R-:W-:Y:S05]  /*b9c0*/  SHF.R.S32.HI R0, RZ, 0x1f, R4 ;  /* 0x0000001fff007819 */ /* 0x000fea0000011404 */
[----:B------:R-:W-:Y:S04]  /*b9d0*/  IMAD R0, R0, c[0x0][0x208], RZ ;  /* 0x0000820000007a24 */ /* 0x000fe800078e02ff */
[----:B------:R-:W-:Y:S01]  /*b9e0*/  IMAD R0, R4, c[0x0][0x20c], R0 ;  /* 0x0000830004007a24 */ /* 0x000fe200078e0200 */
[----:B---3--:R-:W-:Y:S03]  /*b9f0*/  SHF.R.S32.HI R4, RZ, 0x1f, R12 ;  /* 0x0000001fff047819 */ /* 0x008fe6000001140c */
[----:B------:R-:W-:Y:S02]  /*ba00*/  IMAD.IADD R3, R3, 0x1, R0 ;  /* 0x0000000103037824 */ /* 0x000fe400078e0200 */
[----:B------:R-:W-:Y:S02]  /*ba10*/  IMAD R4, R4, c[0x0][0x218], RZ ;  /* 0x0000860004047a24 */ /* 0x000fe400078e02ff */
[C---:B------:R-:W-:Y:S01]  /*ba20*/  IMAD.WIDE.U32 R2, R12.reuse, c[0x0][0x218], R2 ;  /* 0x000086000c027a25 */ /* 0x040fe200078e0002 */
[C---:B----4-:R-:W-:Y:S03]  /*ba30*/  SHF.L.U64.HI R52, R7.reuse, 0x1, R8 ;  /* 0x0000000107347819 */ /* 0x050fe60000010208 */
[----:B------:R-:W-:Y:S01]  /*ba40*/  IMAD R4, R12, c[0x0][0x21c], R4 ;  /* 0x000087000c047a24 */ /* 0x000fe200078e0204 */
[----:B------:R-:W-:Y:S02]  /*ba50*/  IADD3 R36, P0, R10, R2, RZ ;  /* 0x000000020a247210 */ /* 0x000fe40007f1e0ff */
[----:B------:R-:W-:Y:S02]  /*ba60*/  SHF.L.U32 R57, R7, 0x1, RZ ;  /* 0x0000000107397819 */ /* 0x000fe400000006ff */
[----:B-----5:R-:W-:Y:S02]  /*ba70*/  IADD3.X R4, R9, R3, R4, P0, !PT ;  /* 0x0000000309047210 */ /* 0x020fe400007fe404 */
[C---:B------:R-:W-:Y:S01]  /*ba80*/  LEA R0, P0, R36.reuse, c[0x0][0x1f8], 0x1 ;  /* 0x00007e0024007a11 */ /* 0x040fe200078008ff */
[C---:B------:R-:W-:Y:S01]  /*ba90*/  IMAD.SHL.U32 R55, R5.reuse, 0x2, RZ ;  /* 0x0000000205377824 */ /* 0x040fe200078e00ff */
[----:B------:R-:W-:Y:S02]  /*baa0*/  SHF.L.U64.HI R44, R5, 0x1, R6 ;  /* 0x00000001052c7819 */ /* 0x000fe40000010206 */
[----:B------:R-:W-:Y:S01]  /*bab0*/  LEA.HI.X R36, R36, c[0x0][0x1fc], R4, 0x1, P0 ;  /* 0x00007f0024247a11 */ /* 0x000fe200000f0c04 */
[----:B------:R-:W-:-:S06]  /*bac0*/  BRA.DIV ~URZ, `(.L_x_1249) ;  /* 0x0000a1527f007947 */ /* 0x000fcc000b800000 */
[----:B-1----:R1:W2:Y:S02]  /*bad0*/  SHFL.IDX PT, R28, R36, RZ, 0x181f ;  /* 0x00181fff241c7589 */ /* 0x0022a400000e0000 */
.L_x_1296:
[-C--:B------:R-:W-:Y:S01]  /*bae0*/  HMMA.16816.F32.BF16 R4, R64, R16.reuse, RZ ;  /* 0x000000104004723c */ /* 0x080fe200000418ff */
[----:B------:R-:W3:Y:S01]  /*baf0*/  LDL R136, [R1+0xc] ;  /* 0x00000c0001887983 */ /* 0x000ee20000100800 */
[----:B------:R-:W-:Y:S03]  /*bb00*/  BSSY B0, `(.L_x_1250) ;  /* 0x0000131000007945 */ /* 0x000fe60003800000 */
[----:B------:R-:W4:Y:S03]  /*bb10*/  LDL R142, [R1+0x1c] ;  /* 0x00001c00018e7983 */ /* 0x000f260000100800 */
[C---:B------:R-:W-:Y:S01]  /*bb20*/  HMMA.16816.F32.BF16 R8, R60.reuse, R16, RZ ;  /* 0x000000103c08723c */ /* 0x040fe200000418ff */
[----:B------:R-:W5:Y:S07]  /*bb30*/  SHFL.IDX PT, R3, R0, RZ, 0x181f ;  /* 0x00181fff00037589 */ /* 0x000f6e00000e0000 */
[-C--:B------:R-:W-:Y:S01]  /*bb40*/  HMMA.16816.F32.BF16 R12, R60, R18.reuse, RZ ;  /* 0x000000123c0c723c */ /* 0x080fe200000418ff */
[----:B------:R-:W1:Y:S07]  /*bb50*/  SHFL.IDX PT, R40, R0, 0x1, 0x181f ;  /* 0x00381f0000287f89 */ /* 0x000e6e00000e0000 */
[C---:B------:R-:W-:Y:S01]  /*bb60*/  HMMA.16816.F32.BF16 R16, R64.reuse, R18, RZ ;  /* 0x000000124010723c */ /* 0x040fe200000418ff */
[----:B------:R-:W2:Y:S07]  /*bb70*/  SHFL.IDX PT, R37, R36, 0x1, 0x181f ;  /* 0x00381f0024257f89 */ /* 0x000eae00000e0000 */
[-C--:B------:R-:W-:Y:S01]  /*bb80*/  HMMA.16816.F32.BF16 R20, R64, R32.reuse, RZ ;  /* 0x000000204014723c */ /* 0x080fe200000418ff */
[----:B------:R-:W1:Y:S07]  /*bb90*/  SHFL.IDX PT, R45, R0, 0x2, 0x181f ;  /* 0x00581f00002d7f89 */ /* 0x000e6e00000e0000 */
[C---:B------:R-:W-:Y:S01]  /*bba0*/  HMMA.16816.F32.BF16 R24, R60.reuse, R32, RZ ;  /* 0x000000203c18723c */ /* 0x040fe200000418ff */
[----:B------:R-:W1:Y:S08]  /*bbb0*/  SHFL.IDX PT, R46, R36, 0x2, 0x181f ;  /* 0x00581f00242e7f89 */ /* 0x000e7000000e0000 */
[----:B------:R-:W2:Y:S08]  /*bbc0*/  SHFL.IDX PT, R0, R0, 0x3, 0x181f ;  /* 0x00781f0000007f89 */ /* 0x000eb000000e0000 */
[----:B------:R3:W3:Y:S08]  /*bbd0*/  SHFL.IDX PT, R53, R36, 0x3, 0x181f ;  /* 0x00781f0024357f89 */ /* 0x0006f000000e0000 */
[----:B------:R-:W4:Y:S01]  /*bbe0*/  LDL R143, [R1+0x28] ;  /* 0x00002800018f7983 */ /* 0x000f220000100800 */
[C---:B-----5:R-:W-:Y:S02]  /*bbf0*/  IADD3 R2, P4, R3.reuse, R55, RZ ;  /* 0x0000003703027210 */ /* 0x060fe40007f9e0ff */
[----:B------:R-:W-:Y:S03]  /*bc00*/  IADD3 R38, P5, R3, R57, RZ ;  /* 0x0000003903267210 */ /* 0x000fe60007fbe0ff */
[----:B--2---:R-:W-:Y:S01]  /*bc10*/  IMAD.X R3, R28, 0x1, R44, P4 ;  /* 0x000000011c037824 */ /* 0x004fe200020e062c */
[----:B-1----:R-:W-:Y:S01]  /*bc20*/  IADD3 R42, P4, R40, R55, RZ ;  /* 0x00000037282a7210 */ /* 0x002fe20007f9e0ff */
[----:B------:R-:W-:Y:S01]  /*bc30*/  IMAD.X R39, R28, 0x1, R52, P5 ;  /* 0x000000011c277824 */ /* 0x000fe200028e0634 */
[----:B------:R-:W-:Y:S01]  /*bc40*/  IADD3 R40, P5, R40, R57, RZ ;  /* 0x0000003928287210 */ /* 0x000fe20007fbe0ff */
[-C--:B------:R-:W-:Y:S02]  /*bc50*/  HMMA.16816.F32.BF16 R28, R60, R34.reuse, RZ ;  /* 0x000000223c1c723c */ /* 0x080fe400000418ff */
[C---:B------:R-:W-:Y:S02]  /*bc60*/  IMAD.X R43, R37.reuse, 0x1, R44, P4 ;  /* 0x00000001252b7824 */ /* 0x040fe400020e062c */
[----:B------:R-:W-:Y:S04]  /*bc70*/  IMAD.X R41, R37, 0x1, R52, P5 ;  /* 0x0000000125297824 */ /* 0x000fe800028e0634 */
[C---:B------:R-:W-:Y:S02]  /*bc80*/  HMMA.16816.F32.BF16 R32, R64.reuse, R34, RZ ;  /* 0x000000224020723c */ /* 0x040fe400000418ff */
[----:B---3--:R-:W-:Y:S02]  /*bc90*/  ISETP.GE.AND P2, PT, R136, c[0x0][0x1d4], PT ;  /* 0x0000750088007a0c */ /* 0x008fe40003f46270 */
[----:B----4-:R-:W-:Y:S02]  /*bca0*/  ISETP.GE.AND P0, PT, R142, c[0x0][0x1d4], PT ;  /* 0x000075008e007a0c */ /* 0x010fe40003f06270 */
[----:B------:R-:W-:Y:S02]  /*bcb0*/  SEL R141, RZ, 0x10, P2 ;  /* 0x00000010ff8d7807 */ /* 0x000fe40001000000 */
[----:B------:R-:W-:Y:S04]  /*bcc0*/  SEL R56, RZ, 0x10, P0 ;  /* 0x00000010ff387807 */ /* 0x000fe80000000000 */
[C---:B------:R-:W-:Y:S02]  /*bcd0*/  IADD3 R54, -R141.reuse, 0x10, RZ ;  /* 0x000000108d367810 */ /* 0x040fe40007ffe1ff */
[----:B------:R-:W-:Y:S01]  /*bce0*/  ISETP.NE.U32.AND P6, PT, R141, RZ, PT ;  /* 0x000000ff8d00720c */ /* 0x000fe20003fc5070 */
[----:B------:R1:W-:Y:S01]  /*bcf0*/  LDGSTS.E.BYPASS.LTC128B.128 [R252+0x100], [R2.64], !P2 ;  /* 0x0010000002fc7fae */ /* 0x0003e2000d101d48 */
[----:B------:R-:W-:Y:S02]  /*bd00*/  LOP3.LUT R54, R54, 0xf, RZ, 0xc0, !PT ;  /* 0x0000000f36367812 */ /* 0x000fe400078ec0ff */
[C---:B------:R-:W-:Y:S02]  /*bd10*/  ISETP.NE.U32.AND P5, PT, R56.reuse, RZ, PT ;  /* 0x000000ff3800720c */ /* 0x040fe40003fa5070 */
[----:B------:R-:W-:Y:S03]  /*bd20*/  IADD3 R56, -R56, 0x10, RZ ;  /* 0x0000001038387810 */ /* 0x000fe60007ffe1ff */
[----:B------:R2:W-:Y:S01]  /*bd30*/  LDGSTS.E.BYPASS.LTC128B.128 [R252+0x2100], [R38.64], !P0 ;  /* 0x0210000026fc7fae */ /* 0x0005e2000c101d48 */
[----:B------:R-:W-:Y:S07]  /*bd40*/  LOP3.LUT R56, R56, 0xf, RZ, 0xc0, !PT ;  /* 0x0000000f38387812 */ /* 0x000fee00078ec0ff */
[----:B------:R3:W-:Y:S08]  /*bd50*/  LDGSTS.E.BYPASS.LTC128B.128 [R252+0x900], [R42.64], !P2 ;  /* 0x009000002afc7fae */ /* 0x0007f0000d101d48 */
[----:B------:R3:W-:Y:S01]  /*bd60*/  LDGSTS.E.BYPASS.LTC128B.128 [R252+0x2900], [R40.64], !P0 ;  /* 0x0290000028fc7fae */ /* 0x0007e2000c101d48 */
[C---:B-1----:R-:W-:Y:S05]  /*bd70*/  IADD3 R2, P4, R45.reuse, R55, RZ ;  /* 0x000000372d027210 */ /* 0x042fea0007f9e0ff */
[C---:B------:R-:W-:Y:S01]  /*bd80*/  IMAD.X R3, R46.reuse, 0x1, R44, P4 ;  /* 0x000000012e037824 */ /* 0x040fe200020e062c */
[-C--:B--2---:R-:W-:Y:S04]  /*bd90*/  HMMA.16816.F32.BF16 R36, R64, R48.reuse, RZ ;  /* 0x000000304024723c */ /* 0x084fe800000418ff */
[----:B------:R1:W-:Y:S04]  /*bda0*/  LDGSTS.E.BYPASS.LTC128B.128 [R252+0x1100], [R2.64], !P2 ;  /* 0x0110000002fc7fae */ /* 0x0003e8000d101d48 */
[C---:B---3--:R-:W-:Y:S04]  /*bdb0*/  HMMA.16816.F32.BF16 R40, R60.reuse, R48, RZ ;  /* 0x000000303c28723c */ /* 0x048fe800000418ff */
[----:B-1----:R-:W-:Y:S05]  /*bdc0*/  IADD3 R2, P2, R45, R57, RZ ;  /* 0x000000392d027210 */ /* 0x002fea0007f5e0ff */
[----:B------:R-:W-:Y:S03]  /*bdd0*/  IMAD.X R3, R46, 0x1, R52, P2 ;  /* 0x000000012e037824 */ /* 0x000fe600010e0634 */
[-C--:B------:R-:W-:Y:S02]  /*bde0*/  IADD3 R54, P4, P2, R54, R0.reuse, R55 ;  /* 0x0000000036367210 */ /* 0x080fe40007a9e037 */
[----:B------:R1:W-:Y:S02]  /*bdf0*/  LDGSTS.E.BYPASS.LTC128B.128 [R252+0x3100], [R2.64], !P0 ;  /* 0x0310000002fc7fae */ /* 0x0003e4000c101d48 */
[-C--:B------:R-:W-:Y:S02]  /*be00*/  IADD3.X R55, RZ, R53.reuse, R44, P4, P2 ;  /* 0x00000035ff377210 */ /* 0x080fe400027e442c */
[-C--:B------:R-:W-:Y:S01]  /*be10*/  HMMA.16816.F32.BF16 R44, R60, R50.reuse, RZ ;  /* 0x000000323c2c723c */ /* 0x080fe200000418ff */
[----:B------:R-:W-:Y:S03]  /*be20*/  IADD3 R56, P4, P2, R56, R0, R57 ;  /* 0x0000000038387210 */ /* 0x000fe60007a9e039 */
[----:B------:R2:W-:Y:S01]  /*be30*/  LDGSTS.E.BYPASS.LTC128B.128.ZFILL [R252+0x1900], [R54.64], P6 ;  /* 0x0190000036fc7fae */ /* 0x0005e2000b141d48 */
[----:B------:R-:W-:Y:S03]  /*be40*/  IADD3.X R57, RZ, R53, R52, P4, P2 ;  /* 0x00000035ff397210 */ /* 0x000fe600027e4434 */
[C---:B------:R-:W-:Y:S04]  /*be50*/  HMMA.16816.F32.BF16 R48, R64.reuse, R50, RZ ;  /* 0x000000324030723c */ /* 0x040fe800000418ff */
[----:B------:R3:W-:Y:S08]  /*be60*/  LDGSTS.E.BYPASS.LTC128B.128.ZFILL [R252+0x3900], [R56.64], P5 ;  /* 0x0390000038fc7fae */ /* 0x0007f0000a941d48 */
[----:B------:R-:W0:Y:S08]  /*be70*/  LDGDEPBAR ;  /* 0x00000000000079af */ /* 0x000e300000000000 */
[----:B-1----:R-:W4:Y:S01]  /*be80*/  LDL R3, [R1+0x4] ;  /* 0x0000040001037983 */ /* 0x002f220000100800 */
[-C--:B--2---:R-:W-:Y:S08]  /*be90*/  HMMA.16816.F32.BF16 R52, R64, R132.reuse, RZ ;  /* 0x000000844034723c */ /* 0x084ff000000418ff */
[C---:B---3--:R-:W-:Y:S08]  /*bea0*/  HMMA.16816.F32.BF16 R56, R60.reuse, R132, RZ ;  /* 0x000000843c38723c */ /* 0x048ff000000418ff */
        /* <DEDUP_REMOVED lines=28> */
[----:B------:R-:W-:Y:S07]  /*c070*/  LDSM.16.M88.4 R212, [R233+-0x2000] ;  /* 0xffe00000e9d4783b */ /* 0x000fee0000000200 */
[-C--:B---3--:R-:W-:Y:S08]  /*c080*/  HMMA.16816.F32.BF16 R20, R132, R208.reuse, R20 ;  /* 0x000000d08414723c */ /* 0x088ff00000041814 */
        /* <DEDUP_REMOVED lines=17> */
[C---:B--2---:R-:W-:Y:S04]  /*c1a0*/  HMMA.16816.F32.BF16 R8, R216.reuse, R212, R8 ;  /* 0x000000d4d808723c */ /* 0x044fe80000041808 */
[----:B----4-:R-:W-:Y:S04]  /*c1b0*/  ISETP.GT.AND P2, PT, R3, R143, PT ;  /* 0x0000008f0300720c */ /* 0x010fe80003f44270 */
        /* <DEDUP_REMOVED lines=106> */
[----:B------:R-:W2:Y:S01]  /*c860*/  LDL R2, [R1+0x48] ;  /* 0x0000480001027983 */ /* 0x000ea20000100800 */
[----:B------:R-:W-:Y:S02]  /*c870*/  IMAD.MOV.U32 R208, RZ, RZ, RZ ;  /* 0x000000ffffd07224 */ /* 0x000fe400078e00ff */
[----:B------:R-:W-:Y:S01]  /*c880*/  IMAD.SHL.U32 R211, R142, 0x2, RZ ;  /* 0x000000028ed37824 */ /* 0x000fe200078e00ff */
[----:B------:R-:W3:Y:S01]  /*c890*/  LDL.64 R212, [R1+0x40] ;  /* 0x0000400001d47983 */ /* 0x000ee20000100a00 */
[----:B------:R-:W-:Y:S03]  /*c8a0*/  IMAD.SHL.U32 R210, R136, 0x2, RZ ;  /* 0x0000000288d27824 */ /* 0x000fe600078e00ff */
[----:B------:R-:W4:Y:S04]  /*c8b0*/  LDL R231, [R1+0x58] ;  /* 0x0000580001e77983 */ /* 0x000f280000100800 */
[----:B------:R-:W1:Y:S04]  /*c8c0*/  S2R R143, SR_TID.X ;  /* 0x00000000008f7919 */ /* 0x000e680000002100 */
[----:B------:R-:W5:Y:S04]  /*c8d0*/  LDL.64 R228, [R1+0x38] ;  /* 0x0000380001e47983 */ /* 0x000f680000100a00 */
[----:B------:R-:W4:Y:S04]  /*c8e0*/  LDL R134, [R1+0xf4] ;  /* 0x0000f40001867983 */ /* 0x000f280000100800 */
        /* <DEDUP_REMOVED lines=15> */
[----:B---3--:R-:W-:Y:S02]  /*c9e0*/  @!P1 IADD3 R3, P2, R0, R212, RZ ;  /* 0x000000d400039210 */ /* 0x008fe40007f5e0ff */
[----:B----4-:R-:W-:Y:S02]  /*c9f0*/  SHF.L.U64.HI R134, R142, 0x1, R134 ;  /* 0x000000018e867819 */ /* 0x010fe40000010286 */
        /* <DEDUP_REMOVED lines=8> */
[----:B------:R-:W-:Y:S01]  /*ca80*/  IMAD R0, R0, c[0x0][0x1e0], RZ ;  /* 0x0000780000007a24 */ /* 0x000fe200078e02ff */
[----:B------:R1:W-:Y:S03]  /*ca90*/  STL [R1+0x8], R209 ;  /* 0x000008d101007387 */ /* 0x0003e60000100800 */
[----:B------:R-:W-:Y:S04]  /*caa0*/  IMAD R0, R209, c[0x0][0x1e4], R0 ;  /* 0x00007900d1007a24 */ /* 0x000fe800078e0200 */
[----:B------:R-:W-:Y:S01]  /*cab0*/  IMAD.IADD R3, R3, 0x1, R0 ;  /* 0x0000000103037824 */ /* 0x000fe200078e0200 */
[----:B-----5:R-:W-:Y:S02]  /*cac0*/  SHF.L.U64.HI R133, R136, 0x1, R135 ;  /* 0x0000000188857819 */ /* 0x020fe40000010287 */
[----:B--2---:R-:W-:Y:S01]  /*cad0*/  SHF.R.S32.HI R132, RZ, 0x1f, R208 ;  /* 0x0000001fff847819 */ /* 0x004fe200000114d0 */
[----:B------:R1:W-:Y:S01]  /*cae0*/  STL [R1], R208 ;  /* 0x000000d001007387 */ /* 0x0003e20000100800 */
        /* <DEDUP_REMOVED lines=9> */
.L_x_1297:
[----:B------:R-:W-:-:S05]  /*cb80*/  BRA.DIV ~URZ, `(.L_x_1253) ;  /* 0x000091727f007947 */ /* 0x000fca000b800000 */
[----:B------:R-:W4:Y:S01]  /*cb90*/  SHFL.IDX PT, R142, R132, RZ, 0x181f ;  /* 0x00181fff848e7589 */ /* 0x000f2200000e0000 */
[C---:B------:R-:W-:Y:S02]  /*cba0*/  IADD3 R2, -R141.reuse, 0x10, RZ ;  /* 0x000000108d027810 */ /* 0x040fe40007ffe1ff */
[----:B------:R-:W-:Y:S01]  /*cbb0*/  ISETP.NE.U32.AND P2, PT, R141, RZ, PT ;  /* 0x000000ff8d00720c */ /* 0x000fe20003f45070 */
[----:B------:R-:W5:Y:S01]  /*cbc0*/  SHFL.IDX PT, R3, R132, 0x1, 0x181f ;  /* 0x00381f0084037f89 */ /* 0x000f6200000e0000 */
[----:B------:R-:W-:Y:S03]  /*cbd0*/  LOP3.LUT R2, R2, 0xf, RZ, 0xc0, !PT ;  /* 0x0000000f02027812 */ /* 0x000fe600078ec0ff */
[----:B------:R-:W-:Y:S01]  /*cbe0*/  SHFL.IDX PT, R136, R0, 0x2, 0x181f ;  /* 0x00581f0000887f89 */ /* 0x000fe200000e0000 */
[----:B-1--4-:R-:W-:Y:S04]  /*cbf0*/  IADD3 R208, P5, P4, R2, R142, R210 ;  /* 0x0000008e02d07210 */ /* 0x012fe80007cbe0d2 */
[--C-:B---3--:R-:W-:Y:S02]  /*cc00*/  IADD3.X R209, RZ, R135, R133.reuse, P5, P4 ;  /* 0x00000087ffd17210 */ /* 0x108fe40002fe8485 */
[----:B------:R-:W-:Y:S03]  /*cc10*/  IADD3 R142, P4, R142, R211, RZ ;  /* 0x000000d38e8e7210 */ /* 0x000fe60007f9e0ff */
[----:B------:R1:W-:Y:S02]  /*cc20*/  LDGSTS.E.BYPASS.LTC128B.128.ZFILL [R252+0x4100], [R208.64], P2 ;  /* 0x04100000d0fc7fae */ /* 0x0003e40009141d48 */
[----:B------:R-:W-:Y:S02]  /*cc30*/  IMAD.X R143, R135, 0x1, R134, P4 ;  /* 0x00000001878f7824 */ /* 0x000fe400020e0686 */
[----:B------:R-:W3:Y:S04]  /*cc40*/  SHFL.IDX PT, R135, R0, 0x1, 0x181f ;  /* 0x00381f0000877f89 */ /* 0x000ee800000e0000 */
[----:B------:R5:W-:Y:S04]  /*cc50*/  LDGSTS.E.BYPASS.LTC128B.128 [R252+0x6100], [R142.64], !P0 ;  /* 0x061000008efc7fae */ /* 0x000be8000c101d48 */
[----:B--2---:R-:W-:Y:S01]  /*cc60*/  SHFL.IDX PT, R0, R0, 0x3, 0x181f ;  /* 0x00781f0000007f89 */ /* 0x004fe200000e0000 */
[C---:B-----5:R-:W-:Y:S04]  /*cc70*/  IADD3 R142, P5, P4, R2.reuse, R3, R210 ;  /* 0x00000003028e7210 */ /* 0x060fe80007cbe0d2 */
[--C-:B---3--:R-:W-:Y:S05]  /*cc80*/  IADD3.X R143, RZ, R135, R133.reuse, P5, P4 ;  /* 0x00000087ff8f7210 */ /* 0x108fea0002fe8485 */
[----:B------:R2:W-:Y:S02]  /*cc90*/  LDGSTS.E.BYPASS.LTC128B.128.ZFILL [R252+0x4900], [R142.64], P2 ;  /* 0x049000008efc7fae */ /* 0x0005e40009141d48 */
[----:B--2---:R-:W-:Y:S05]  /*cca0*/  IADD3 R142, P4, R3, R211, RZ ;  /* 0x000000d3038e7210 */ /* 0x004fea0007f9e0ff */
[----:B------:R-:W-:Y:S02]  /*ccb0*/  IMAD.X R143, R135, 0x1, R134, P4 ;  /* 0x00000001878f7824 */ /* 0x000fe400020e0686 */
[----:B------:R-:W2:Y:S04]  /*ccc0*/  SHFL.IDX PT, R135, R132, 0x2, 0x181f ;  /* 0x00581f0084877f89 */ /* 0x000ea800000e0000 */
[----:B------:R1:W-:Y:S04]  /*ccd0*/  LDGSTS.E.BYPASS.LTC128B.128 [R252+0x6900], [R142.64], !P0 ;  /* 0x069000008efc7fae */ /* 0x0003e8000c101d48 */
[----:B------:R-:W3:Y:S01]  /*cce0*/  SHFL.IDX PT, R132, R132, 0x3, 0x181f ;  /* 0x00781f0084847f89 */ /* 0x000ee200000e0000 */
[----:B--2---:R-:W-:Y:S04]  /*ccf0*/  IADD3 R2, P5, P4, R2, R135, R210 ;  /* 0x0000008702027210 */ /* 0x004fe80007cbe0d2 */
[----:B------:R-:W-:Y:S05]  /*cd00*/  IADD3.X R3, RZ, R136, R133, P5, P4 ;  /* 0x00000088ff037210 */ /* 0x000fea0002fe8485 */
[----:B------:R2:W-:Y:S02]  /*cd10*/  LDGSTS.E.BYPASS.LTC128B.128.ZFILL [R252+0x5100], [R2.64], P2 ;  /* 0x0510000002fc7fae */ /* 0x0005e40009141d48 */
[----:B--2---:R-:W-:Y:S05]  /*cd20*/  IADD3 R2, P2, R135, R211, RZ ;  /* 0x000000d387027210 */ /* 0x004fea0007f5e0ff */
[----:B------:R-:W-:Y:S05]  /*cd30*/  IMAD.X R3, R136, 0x1, R134, P2 ;  /* 0x0000000188037824 */ /* 0x000fea00010e0686 */
[----:B------:R1:W-:Y:S03]  /*cd40*/  LDGSTS.E.BYPASS.LTC128B.128 [R252+0x7100], [R2.64], !P0 ;  /* 0x0710000002fc7fae */ /* 0x0003e6000c101d48 */
.L_x_1298:
[C---:B-1-3--:R-:W-:Y:S02]  /*cd50*/  IADD3 R2, -R141.reuse, 0x10, RZ ;  /* 0x000000108d027810 */ /* 0x04afe40007ffe1ff */
        /* <DEDUP_REMOVED lines=11> */
.L_x_1251:
[----:B------:R-:W-:Y:S05]  /*ce10*/  BSYNC B0 ;  /* 0x0000000000007941 */ /* 0x000fea0003800000 */
.L_x_1250:
        /* <DEDUP_REMOVED lines=67> */
[----:B-1----:R-:W-:Y:S02]  /*d250*/  FMNMX.FTZ R132, R132, R0, !PT ;  /* 0x0000000084847209 */ /* 0x002fe40007810000 */
[----:B------:R-:W1:Y:S04]  /*d260*/  SHFL.BFLY PT, R0, R135, 0x2, 0x1f ;  /* 0x0c401f0087007f89 */ /* 0x000e6800000e0000 */
[----:B------:R-:W2:Y:S01]  /*d270*/  SHFL.BFLY PT, R136, R132, 0x1, 0x1f ;  /* 0x0c201f0084887f89 */ /* 0x000ea200000e0000 */
[----:B-1----:R-:W-:Y:S02]  /*d280*/  FMNMX.FTZ R135, R135, R0, !PT ;  /* 0x0000000087877209 */ /* 0x002fe40007810000 */
[----:B--2---:R-:W-:Y:S03]  /*d290*/  FMNMX.FTZ R136, R132, R136, !PT ;  /* 0x0000008884887209 */ /* 0x004fe60007810000 */
[----:B------:R-:W1:Y:S04]  /*d2a0*/  SHFL.BFLY PT, R0, R135, 0x1, 0x1f ;  /* 0x0c201f0087007f89 */ /* 0x000e6800000e0000 */
[----:B------:R-:W2:Y:S01]  /*d2b0*/  SHFL.BFLY PT, R132, R133, 0x2, 0x1f ;  /* 0x0c401f0085847f89 */ /* 0x000ea200000e0000 */
[----:B-1----:R-:W-:Y:S03]  /*d2c0*/  FMNMX.FTZ R135, R135, R0, !PT ;  /* 0x0000000087877209 */ /* 0x002fe60007810000 */
[----:B------:R-:W1:Y:S01]  /*d2d0*/  SHFL.BFLY PT, R0, R134, 0x2, 0x1f ;  /* 0x0c401f0086007f89 */ /* 0x000e6200000e0000 */
[----:B--2---:R-:W-:Y:S02]  /*d2e0*/  FMNMX.FTZ R132, R133, R132, !PT ;  /* 0x0000008485847209 */ /* 0x004fe40007810000 */
[----:B-1----:R-:W-:Y:S05]  /*d2f0*/  FMNMX.FTZ R134, R134, R0, !PT ;  /* 0x0000000086867209 */ /* 0x002fea0007810000 */
[----:B------:R-:W1:Y:S02]  /*d300*/  SHFL.BFLY PT, R0, R134, 0x1, 0x1f ;  /* 0x0c201f0086007f89 */ /* 0x000e6400000e0000 */
[----:B-1----:R-:W-:Y:S02]  /*d310*/  FMNMX.FTZ R134, R134, R0, !PT ;  /* 0x0000000086867209 */ /* 0x002fe40007810000 */
[----:B------:R1:W2:Y:S04]  /*d320*/  SHFL.BFLY PT, R0, R132, 0x1, 0x1f ;  /* 0x0c201f0084007f89 */ /* 0x0002a800000e0000 */
.L_x_1299:
[----:B------:R-:W3:Y:S01]  /*d330*/  LDL.LU R3, [R1+0x18] ;  /* 0x0000180001037983 */ /* 0x000ee20000300800 */
[----:B------:R-:W-:Y:S01]  /*d340*/  FMUL.FTZ R2, R136, c[0x0][0x2d0] ;  /* 0x0000b40088027a20 */ /* 0x000fe20000410000 */
[----:B--2---:R-:W-:Y:S01]  /*d350*/  FMNMX.FTZ R133, R0, R132, !PT ;  /* 0x0000008400857209 */ /* 0x004fe20007810000 */
[----:B------:R-:W-:Y:S01]  /*d360*/  FADD.FTZ R0, -R136, R137 ;  /* 0x0000008988007221 */ /* 0x000fe20000010100 */
[----:B------:R-:W2:Y:S01]  /*d370*/  LDL.LU R210, [R1+0x14] ;  /* 0x0000140001d27983 */ /* 0x000ea20000300800 */
[--C-:B------:R-:W-:Y:S01]  /*d380*/  FFMA.FTZ R4, R4, c[0x0][0x2d0], -R2.reuse ;  /* 0x0000b40004047a23 */ /* 0x100fe20000010802 */
[----:B------:R-:W-:Y:S01]  /*d390*/  WARPSYNC 0xffffffff ;  /* 0xffffffff00007948 */ /* 0x000fe20003800000 */
        /* <DEDUP_REMOVED lines=20> */
[----:B------:R-:W-:Y:S01]  /*d4e0*/  FMUL.FTZ R2, R135, c[0x0][0x2d0] ;  /* 0x0000b40087027a20 */ /* 0x000fe20000410000 */
[----:B------:R-:W-:Y:S03]  /*d4f0*/  MUFU.EX2 R20, R16 ;  /* 0x0000001000147308 */ /* 0x000fe60000000800 */
        /* <DEDUP_REMOVED lines=16> */
[----:B------:R-:W-:Y:S01]  /*d600*/  MUFU.EX2 R224, R224 ;  /* 0x000000e000e07308 */ /* 0x000fe20000000800 */
[----:B------:R-:W-:Y:S09]  /*d610*/  FFMA.FTZ R211, R18, c[0x0][0x2d0], -R2 ;  /* 0x0000b40012d37a23 */ /* 0x000ff20000010802 */
[----:B------:R-:W-:Y:S10]  /*d620*/  MUFU.EX2 R211, R211 ;  /* 0x000000d300d37308 */ /* 0x000ff40000000800 */
[----:B------:R-:W-:Y:S01]  /*d630*/  MUFU.EX2 R137, R137 ;  /* 0x0000008900897308 */ /* 0x000fe20000000800 */
        /* <DEDUP_REMOVED lines=17> */
[----:B---3--:R-:W-:Y:S04]  /*d750*/  FFMA.FTZ R0, R132, R3, R4 ;  /* 0x0000000384007223 */ /* 0x008fe80000010004 */
[C---:B------:R-:W-:Y:S01]  /*d760*/  FADD.FTZ R5, R208.reuse, R0 ;  /* 0x00000000d0057221 */ /* 0x040fe20000010000 */
[----:B------:R-:W-:Y:S01]  /*d770*/  F2FP.BF16.PACK_AB R208, R208, R4 ;  /* 0x00000004d0d0723e */ /* 0x000fe200000010ff */
[----:B------:R-:W-:Y:S02]  /*d780*/  FADD.FTZ R0, -R135, R138 ;  /* 0x0000008a87007221 */ /* 0x000fe40000010100 */
[----:B------:R-:W-:Y:S02]  /*d790*/  FMUL.FTZ R4, R134, c[0x0][0x2d0] ;  /* 0x0000b40086047a20 */ /* 0x000fe40000410000 */
[----:B------:R-:W-:Y:S02]  /*d7a0*/  FMUL.FTZ R0, R0, c[0x0][0x2d0] ;  /* 0x0000b40000007a20 */ /* 0x000fe40000410000 */
[----:B------:R-:W-:Y:S02]  /*d7b0*/  FFMA.FTZ R9, R9, c[0x0][0x2d0], -R4 ;  /* 0x0000b40009097a23 */ /* 0x000fe40000010804 */
[----:B------:R-:W2:Y:S01]  /*d7c0*/  MUFU.EX2 R3, R0 ;  /* 0x0000000000037308 */ /* 0x000ea20000000800 */
[----:B------:R-:W-:Y:S02]  /*d7d0*/  FFMA.FTZ R138, R55, c[0x0][0x2d0], -R2 ;  /* 0x0000b400378a7a23 */ /* 0x000fe40000010802 */
[--C-:B------:R-:W-:Y:S02]  /*d7e0*/  FFMA.FTZ R8, R8, c[0x0][0x2d0], -R4.reuse ;  /* 0x0000b40008087a23 */ /* 0x100fe40000010804 */
[--C-:B------:R-:W-:Y:S02]  /*d7f0*/  FFMA.FTZ R54, R57, c[0x0][0x2d0], -R4.reuse ;  /* 0x0000b40039367a23 */ /* 0x100fe40000010804 */
[--C-:B------:R-:W-:Y:S02]  /*d800*/  FFMA.FTZ R55, R61, c[0x0][0x2d0], -R4.reuse ;  /* 0x0000b4003d377a23 */ /* 0x100fe40000010804 */
[--C-:B------:R-:W-:Y:S01]  /*d810*/  FFMA.FTZ R18, R12, c[0x0][0x2d0], -R4.reuse ;  /* 0x0000b4000c127a23 */ /* 0x100fe20000010804 */
[----:B------:R-:W-:Y:S01]  /*d820*/  MUFU.EX2 R21, R9 ;  /* 0x0000000900157308 */ /* 0x000fe20000000800 */
[--C-:B------:R-:W-:Y:S01]  /*d830*/  FFMA.FTZ R214, R25, c[0x0][0x2d0], -R4.reuse ;  /* 0x0000b40019d67a23 */ /* 0x100fe20000010804 */
[----:B------:R-:W-:Y:S01]  /*d840*/  MOV R12, R212 ;  /* 0x000000d4000c7202 */ /* 0x000fe20000000f00 */
[--C-:B------:R-:W-:Y:S02]  /*d850*/  FFMA.FTZ R230, R41, c[0x0][0x2d0], -R4.reuse ;  /* 0x0000b40029e67a23 */ /* 0x100fe40000010804 */
[--C-:B------:R-:W-:Y:S02]  /*d860*/  FFMA.FTZ R35, R56, c[0x0][0x2d0], -R4.reuse ;  /* 0x0000b40038237a23 */ /* 0x100fe40000010804 */
[--C-:B------:R-:W-:Y:S02]  /*d870*/  FFMA.FTZ R60, R60, c[0x0][0x2d0], -R4.reuse ;  /* 0x0000b4003c3c7a23 */ /* 0x100fe40000010804 */
[--C-:B------:R-:W-:Y:S01]  /*d880*/  FFMA.FTZ R216, R24, c[0x0][0x2d0], -R4.reuse ;  /* 0x0000b40018d87a23 */ /* 0x100fe20000010804 */
[----:B------:R-:W-:Y:S01]  /*d890*/  MUFU.EX2 R22, R8 ;  /* 0x0000000800167308 */ /* 0x000fe20000000800 */
[--C-:B------:R-:W-:Y:S02]  /*d8a0*/  FFMA.FTZ R218, R28, c[0x0][0x2d0], -R4.reuse ;  /* 0x0000b4001cda7a23 */ /* 0x100fe40000010804 */
[----:B------:R-:W-:Y:S02]  /*d8b0*/  FFMA.FTZ R219, R29, c[0x0][0x2d0], -R4 ;  /* 0x0000b4001ddb7a23 */ /* 0x000fe40000010804 */
[----:B--2---:R-:W-:Y:S02]  /*d8c0*/  FFMA.FTZ R0, R3, R210, R6 ;  /* 0x000000d203007223 */ /* 0x004fe40000010006 */
[----:B------:R-:W-:Y:S02]  /*d8d0*/  FFMA.FTZ R231, R40, c[0x0][0x2d0], -R4 ;  /* 0x0000b40028e77a23 */ /* 0x000fe40000010804 */
[----:B------:R-:W-:Y:S01]  /*d8e0*/  FADD.FTZ R32, R7, R0 ;  /* 0x0000000007207221 */ /* 0x000fe20000010000 */
[----:B------:R1:W2:Y:S01]  /*d8f0*/  MUFU.EX2 R210, R17 ;  /* 0x0000001100d27308 */ /* 0x0002a20000000800 */
[----:B------:R-:W-:Y:S02]  /*d900*/  FADD.FTZ R0, -R134, R139 ;  /* 0x0000008b86007221 */ /* 0x000fe40000010100 */
[--C-:B------:R-:W-:Y:S02]  /*d910*/  FFMA.FTZ R229, R44, c[0x0][0x2d0], -R4.reuse ;  /* 0x0000b4002ce57a23 */ /* 0x100fe40000010804 */
[----:B------:R-:W-:Y:S02]  /*d920*/  FMUL.FTZ R0, R0, c[0x0][0x2d0] ;  /* 0x0000b40000007a20 */ /* 0x000fe40000410000 */
[--C-:B------:R-:W-:Y:S02]  /*d930*/  FFMA.FTZ R50, R45, c[0x0][0x2d0], -R4.reuse ;  /* 0x0000b4002d327a23 */ /* 0x100fe40000010804 */
[----:B------:R-:W-:Y:S01]  /*d940*/  FADD.FTZ R5, R20, R5 ;  /* 0x0000000514057221 */ /* 0x000fe20000010000 */
        /* <DEDUP_REMOVED lines=9> */
[----:B-1----:R-:W-:Y:S02]  /*d9e0*/  FFMA.FTZ R17, R13, c[0x0][0x2d0], -R4 ;  /* 0x0000b4000d117a23 */ /* 0x002fe40000010804 */
[----:B------:R-:W4:Y:S01]  /*d9f0*/  LDL.LU R13, [R1+0x20] ;  /* 0x00002000010d7983 */ /* 0x000f220000300800 */
[----:B------:R-:W-:Y:S02]  /*da00*/  FMUL.FTZ R4, R133, c[0x0][0x2d0] ;  /* 0x0000b40085047a20 */ /* 0x000fe40000410000 */
[C---:B--2---:R-:W-:Y:S01]  /*da10*/  FADD.FTZ R220, R210.reuse, R5 ;  /* 0x00000005d2dc7221 */ /* 0x044fe20000010000 */
[----:B------:R-:W-:Y:S01]  /*da20*/  F2FP.BF16.PACK_AB R210, R210, R20 ;  /* 0x00000014d2d2723e */ /* 0x000fe200000010ff */
[----:B------:R-:W-:Y:S01]  /*da30*/  FFMA.FTZ R23, R43, c[0x0][0x2d0], -R4 ;  /* 0x0000b4002b177a23 */ /* 0x000fe20000010804 */
[----:B------:R-:W-:Y:S01]  /*da40*/  MOV R20, R60 ;  /* 0x0000003c00147202 */ /* 0x000fe20000000f00 */
[----:B---3--:R-:W-:Y:S01]  /*da50*/  FMUL.FTZ R9, R2, R173 ;  /* 0x000000ad02097220 */ /* 0x008fe20000410000 */
[----:B------:R-:W-:Y:S01]  /*da60*/  MOV R5, R64 ;  /* 0x0000004000057202 */ /* 0x000fe20000000f00 */
[----:B------:R-:W2:Y:S01]  /*da70*/  LDL.LU R173, [R1+0x24] ;  /* 0x0000240001ad7983 */ /* 0x000ea20000300800 */
[----:B------:R-:W-:Y:S01]  /*da80*/  FADD.FTZ R0, -R133, R140 ;  /* 0x0000008c85007221 */ /* 0x000fe20000010100 */
[----:B------:R-:W-:Y:S01]  /*da90*/  MOV R140, R12 ;  /* 0x0000000c008c7202 */ /* 0x000fe20000000f00 */
[--C-:B------:R-:W-:Y:S01]  /*daa0*/  FFMA.FTZ R213, R30, c[0x0][0x2d0], -R4.reuse ;  /* 0x0000b4001ed57a23 */ /* 0x100fe20000010804 */
[----:B------:R-:W-:Y:S01]  /*dab0*/  MOV R64, R52 ;  /* 0x0000003400407202 */ /* 0x000fe20000000f00 */
[----:B------:R-:W-:Y:S01]  /*dac0*/  FMUL.FTZ R0, R0, c[0x0][0x2d0] ;  /* 0x0000b40000007a20 */ /* 0x000fe20000410000 */
        /* <DEDUP_REMOVED lines=19> */
[C---:B------:R-:W-:Y:S01]  /*dc00*/  FMUL.FTZ R12, R2.reuse, R168 ;  /* 0x000000a8020c7220 */ /* 0x040fe20000410000 */
[----:B------:R-:W-:Y:S01]  /*dc10*/  MOV R168, R20 ;  /* 0x0000001400a87202 */ /* 0x000fe20000000f00 */
[C---:B------:R-:W-:Y:S02]  /*dc20*/  FMUL.FTZ R29, R2.reuse, R161 ;  /* 0x000000a1021d7220 */ /* 0x040fe40000410000 */
[C---:B------:R-:W-:Y:S01]  /*dc30*/  FMUL.FTZ R56, R2.reuse, R148 ;  /* 0x0000009402387220 */ /* 0x040fe20000410000 */
[----:B------:R-:W-:Y:S01]  /*dc40*/  MOV R148, R140 ;  /* 0x0000008c00947202 */ /* 0x000fe20000000f00 */
[C---:B------:R-:W-:Y:S01]  /*dc50*/  FMUL.FTZ R61, R2.reuse, R145 ;  /* 0x00000091023d7220 */ /* 0x040fe20000410000 */
[----:B------:R-:W-:Y:S01]  /*dc60*/  MOV R145, R23 ;  /* 0x0000001700917202 */ /* 0x000fe20000000f00 */
[----:B------:R-:W-:Y:S01]  /*dc70*/  FMUL.FTZ R28, R2, R160 ;  /* 0x000000a0021c7220 */ /* 0x000fe20000410000 */
[----:B------:R-:W-:Y:S01]  /*dc80*/  F2FP.BF16.PACK_AB R140, R21, R22 ;  /* 0x00000016158c723e */ /* 0x000fe200000010ff */
[C---:B-1----:R-:W-:Y:S01]  /*dc90*/  FMUL.FTZ R30, R0.reuse, R162 ;  /* 0x000000a2001e7220 */ /* 0x042fe20000410000 */
[----:B------:R1:W-:Y:S01]  /*dca0*/  MUFU.EX2 R160, R7 ;  /* 0x0000000700a07308 */ /* 0x0003e20000000800 */
[----:B------:R-:W-:Y:S02]  /*dcb0*/  FMUL.FTZ R31, R0, R163 ;  /* 0x000000a3001f7220 */ /* 0x000fe40000410000 */
[----:B------:R-:W-:Y:S02]  /*dcc0*/  FMUL.FTZ R24, R2, R164 ;  /* 0x000000a402187220 */ /* 0x000fe40000410000 */
[C---:B------:R-:W-:Y:S02]  /*dcd0*/  FMUL.FTZ R42, R0.reuse, R158 ;  /* 0x0000009e002a7220 */ /* 0x040fe40000410000 */
[----:B------:R-:W-:Y:S02]  /*dce0*/  FMUL.FTZ R43, R0, R159 ;  /* 0x0000009f002b7220 */ /* 0x000fe40000410000 */
[C---:B------:R-:W-:Y:S01]  /*dcf0*/  FMUL.FTZ R41, R2.reuse, R157 ;  /* 0x0000009d02297220 */ /* 0x040fe20000410000 */
[----:B------:R-:W3:Y:S01]  /*dd00*/  MUFU.EX2 R162, R19 ;  /* 0x0000001300a27308 */ /* 0x000ee20000000800 */
[----:B------:R-:W-:Y:S02]  /*dd10*/  FADD.FTZ R157, R211, R32 ;  /* 0x00000020d39d7221 */ /* 0x000fe40000010000 */
[----:B------:R-:W-:Y:S01]  /*dd20*/  FMUL.FTZ R25, R2, R165 ;  /* 0x000000a502197220 */ /* 0x000fe20000410000 */
[----:B------:R-:W-:Y:S01]  /*dd30*/  MOV R165, R5 ;  /* 0x0000000500a57202 */ /* 0x000fe20000000f00 */
[----:B------:R-:W-:Y:S02]  /*dd40*/  FMUL.FTZ R5, R132, R177 ;  /* 0x000000b184057220 */ /* 0x000fe40000410000 */
[C---:B------:R-:W-:Y:S02]  /*dd50*/  FMUL.FTZ R40, R2.reuse, R156 ;  /* 0x0000009c02287220 */ /* 0x040fe40000410000 */
[C---:B------:R-:W-:Y:S01]  /*dd60*/  FMUL.FTZ R44, R2.reuse, R152 ;  /* 0x00000098022c7220 */ /* 0x040fe20000410000 */
[----:B------:R-:W5:Y:S01]  /*dd70*/  MUFU.EX2 R163, R6 ;  /* 0x0000000600a37308 */ /* 0x000f620000000800 */
[----:B------:R-:W-:Y:S01]  /*dd80*/  MOV R152, R38 ;  /* 0x0000002600987202 */ /* 0x000fe20000000f00 */
[C---:B------:R-:W-:Y:S01]  /*dd90*/  FMUL.FTZ R57, R2.reuse, R149 ;  /* 0x0000009502397220 */ /* 0x040fe20000410000 */
[----:B------:R-:W-:Y:S01]  /*dda0*/  MOV R149, R39 ;  /* 0x0000002700957202 */ /* 0x000fe20000000f00 */
[C---:B-1----:R-:W-:Y:S01]  /*ddb0*/  FMUL.FTZ R7, R3.reuse, R179 ;  /* 0x000000b303077220 */ /* 0x042fe20000410000 */
[----:B------:R-:W-:Y:S01]  /*ddc0*/  MOV R177, R152 ;  /* 0x0000009800b17202 */ /* 0x000fe20000000f00 */
[C---:B------:R-:W-:Y:S01]  /*ddd0*/  FMUL.FTZ R60, R2.reuse, R144 ;  /* 0x00000090023c7220 */ /* 0x040fe20000410000 */
[----:B------:R-:W-:Y:S01]  /*dde0*/  MOV R144, R37 ;  /* 0x0000002500907202 */ /* 0x000fe20000000f00 */
[C---:B------:R-:W-:Y:S01]  /*ddf0*/  FMUL.FTZ R45, R2.reuse, R153 ;  /* 0x00000099022d7220 */ /* 0x040fe20000410000 */
[----:B------:R-:W-:Y:S01]  /*de00*/  MOV R153, R143 ;  /* 0x0000008f00997202 */ /* 0x000fe20000000f00 */
[----:B------:R1:W-:Y:S01]  /*de10*/  MUFU.EX2 R159, R18 ;  /* 0x00000012009f7308 */ /* 0x0003e20000000800 */
[----:B------:R-:W-:Y:S01]  /*de20*/  FMUL.FTZ R8, R2, R172 ;  /* 0x000000ac02087220 */ /* 0x000fe20000410000 */
[----:B------:R-:W-:Y:S01]  /*de30*/  MOV R172, R46 ;  /* 0x0000002e00ac7202 */ /* 0x000fe20000000f00 */
[----:B------:R-:W-:Y:S01]  /*de40*/  FMUL.FTZ R10, R0, R174 ;  /* 0x000000ae000a7220 */ /* 0x000fe20000410000 */
[----:B---3--:R-:W-:Y:S01]  /*de50*/  F2FP.BF16.PACK_AB R211, R162, R211 ;  /* 0x000000d3a2d3723e */ /* 0x008fe200000010ff */
[C---:B------:R-:W-:Y:S01]  /*de60*/  FMUL.FTZ R11, R0.reuse, R175 ;  /* 0x000000af000b7220 */ /* 0x040fe20000410000 */
[----:B------:R-:W-:Y:S01]  /*de70*/  MOV R175, R165 ;  /* 0x000000a500af7202 */ /* 0x000fe20000000f00 */
[C---:B------:R-:W-:Y:S01]  /*de80*/  FMUL.FTZ R14, R0.reuse, R170 ;  /* 0x000000aa000e7220 */ /* 0x040fe20000410000 */
[----:B------:R-:W-:Y:S01]  /*de90*/  MOV R165, R55 ;  /* 0x0000003700a57202 */ /* 0x000fe20000000f00 */
[C---:B------:R-:W-:Y:S01]  /*dea0*/  FMUL.FTZ R15, R0.reuse, R171 ;  /* 0x000000ab000f7220 */ /* 0x040fe20000410000 */
[----:B------:R3:W3:Y:S01]  /*deb0*/  MUFU.EX2 R164, R17 ;  /* 0x0000001100a47308 */ /* 0x0006e20000000800 */
[----:B------:R-:W-:Y:S01]  /*dec0*/  FMUL.FTZ R19, R3, R183 ;  /* 0x000000b703137220 */ /* 0x000fe20000410000 */
[----:B------:R-:W-:Y:S01]  /*ded0*/  MOV R174, R168 ;  /* 0x000000a800ae7202 */ /* 0x000fe20000000f00 */
[C---:B------:R-:W-:Y:S01]  /*dee0*/  FMUL.FTZ R26, R0.reuse, R166 ;  /* 0x000000a6001a7220 */ /* 0x040fe20000410000 */
[----:B-----5:R-:W-:Y:S01]  /*def0*/  F2FP.BF16.PACK_AB R143, R163, R160 ;  /* 0x000000a0a38f723e */ /* 0x020fe200000010ff */
[C---:B------:R-:W-:Y:S01]  /*df00*/  FMUL.FTZ R6, R3.reuse, R178 ;  /* 0x000000b203067220 */ /* 0x040fe20000410000 */
[----:B------:R-:W-:Y:S01]  /*df10*/  MOV R168, R64 ;  /* 0x0000004000a87202 */ /* 0x000fe20000000f00 */
[----:B------:R-:W-:Y:S01]  /*df20*/  FMUL.FTZ R27, R0, R167 ;  /* 0x000000a7001b7220 */ /* 0x000fe20000410000 */
[----:B------:R-:W-:Y:S01]  /*df30*/  MOV R64, R52 ;  /* 0x0000003400407202 */ /* 0x000fe20000000f00 */
[----:B------:R-:W-:Y:S01]  /*df40*/  FMUL.FTZ R32, R132, R188 ;  /* 0x000000bc84207220 */ /* 0x000fe20000410000 */
[----:B------:R5:W2:Y:S01]  /*df50*/  MUFU.EX2 R158, R16 ;  /* 0x00000010009e7308 */ /* 0x000aa20000000800 */
[----:B------:R-:W-:Y:S01]  /*df60*/  MOV R170, R148 ;  /* 0x0000009400aa7202 */ /* 0x000fe20000000f00 */
[----:B------:R-:W-:Y:S01]  /*df70*/  FMUL.FTZ R62, R0, R146 ;  /* 0x00000092003e7220 */ /* 0x000fe20000410000 */
[----:B------:R-:W-:Y:S01]  /*df80*/  MOV R148, R33 ;  /* 0x0000002100947202 */ /* 0x000fe20000000f00 */
[C---:B-1----:R-:W-:Y:S01]  /*df90*/  FMUL.FTZ R18, R3.reuse, R182 ;  /* 0x000000b603127220 */ /* 0x042fe20000410000 */
        /* <DEDUP_REMOVED lines=8> */
[----:B------:R-:W-:Y:S01]  /*e020*/  MOV R175, R67 ;  /* 0x0000004300af7202 */ /* 0x000fe20000000f00 */
[----:B---3--:R-:W-:Y:S01]  /*e030*/  FMUL.FTZ R17, R132, R181 ;  /* 0x000000b584117220 */ /* 0x008fe20000410000 */
[----:B------:R-:W-:Y:S01]  /*e040*/  MOV R183, R148 ;  /* 0x0000009400b77202 */ /* 0x000fe20000000f00 */
[C---:B------:R-:W-:Y:S01]  /*e050*/  FMUL.FTZ R72, R2.reuse, R72 ;  /* 0x0000004802487220 */ /* 0x040fe20000410000 */
[----:B------:R-:W-:Y:S01]  /*e060*/  MOV R189, R138 ;  /* 0x0000008a00bd7202 */ /* 0x000fe20000000f00 */
[C---:B------:R-:W-:Y:S01]  /*e070*/  FMUL.FTZ R73, R2.reuse, R73 ;  /* 0x0000004902497220 */ /* 0x040fe20000410000 */
[----:B------:R-:W-:Y:S01]  /*e080*/  MUFU.EX2 R138, R225 ;  /* 0x000000e1008a7308 */ /* 0x000fe20000000800 */
[C---:B------:R-:W-:Y:S01]  /*e090*/  FMUL.FTZ R76, R2.reuse, R76 ;  /* 0x0000004c024c7220 */ /* 0x040fe20000410000 */
[----:B------:R-:W-:Y:S01]  /*e0a0*/  MOV R181, R153 ;  /* 0x0000009900b57202 */ /* 0x000fe20000000f00 */
[----:B------:R-:W-:Y:S01]  /*e0b0*/  FMUL.FTZ R77, R2, R77 ;  /* 0x0000004d024d7220 */ /* 0x000fe20000410000 */
[----:B------:R-:W-:Y:S01]  /*e0c0*/  LDSM.16.MT88.4 R152, [R236+0x800] ;  /* 0x00080000ec98783b */ /* 0x000fe20000004200 */
[----:B-----5:R-:W-:Y:S02]  /*e0d0*/  FMUL.FTZ R16, R132, R180 ;  /* 0x000000b484107220 */ /* 0x020fe40000410000 */
        /* <DEDUP_REMOVED lines=46> */
[----:B------:R-:W-:Y:S02]  /*e3c0*/  FMUL.FTZ R131, R3, R131 ;  /* 0x0000008303837220 */ /* 0x000fe40000410000 */
[C---:B----4-:R-:W-:Y:S02]  /*e3d0*/  FFMA.FTZ R4, R2.reuse, R13, R22 ;  /* 0x0000000d02047223 */ /* 0x050fe40000010016 */
[----:B------:R-:W-:Y:S01]  /*e3e0*/  FMUL.FTZ R13, R2, R169 ;  /* 0x000000a9020d7220 */ /* 0x000fe20000410000 */
[----:B------:R-:W-:Y:S01]  /*e3f0*/  MOV R169, R142 ;  /* 0x0000008e00a97202 */ /* 0x000fe20000000f00 */
[----:B------:R-:W-:Y:S01]  /*e400*/  FADD.FTZ R161, R21, R4 ;  /* 0x0000000415a17221 */ /* 0x000fe20000010000 */
[----:B------:R-:W-:Y:S01]  /*e410*/  F2FP.BF16.PACK_AB R142, R164, R159 ;  /* 0x0000009fa48e723e */ /* 0x000fe200000010ff */
[----:B------:R-:W1:Y:S01]  /*e420*/  LDSM.16.MT88.4 R20, [R235] ;  /* 0x00000000eb14783b */ /* 0x000e620000004200 */
[----:B------:R-:W-:Y:S01]  /*e430*/  FMUL.FTZ R4, R132, R176 ;  /* 0x000000b084047220 */ /* 0x000fe20000410000 */
[----:B------:R-:W-:Y:S01]  /*e440*/  MOV R176, R139 ;  /* 0x0000008b00b07202 */ /* 0x000fe20000000f00 */
[----:B--2---:R-:W-:Y:S01]  /*e450*/  FFMA.FTZ R156, R0, R173, R141 ;  /* 0x000000ad009c7223 */ /* 0x004fe2000001008d */
[----:B------:R-:W-:Y:S01]  /*e460*/  MOV R173, R36 ;  /* 0x0000002400ad7202 */ /* 0x000fe20000000f00 */
[----:B------:R-:W-:Y:S01]  /*e470*/  FADD.FTZ R161, R159, R161 ;  /* 0x000000a19fa17221 */ /* 0x000fe20000010000 */
[----:B------:R-:W-:Y:S01]  /*e480*/  F2FP.BF16.PACK_AB R141, R158, R141 ;  /* 0x0000008d9e8d723e */ /* 0x000fe200000010ff */
[----:B------:R-:W-:Y:S01]  /*e490*/  MUFU.EX2 R139, R226 ;  /* 0x000000e2008b7308 */ /* 0x000fe20000000800 */
[----:B------:R-:W2:Y:S01]  /*e4a0*/  LDSM.16.MT88.4 R36, [R236] ;  /* 0x00000000ec24783b */ /* 0x000ea20000004200 */
[----:B------:R-:W-:Y:S01]  /*e4b0*/  MOV R2, R65 ;  /* 0x0000004100027202 */ /* 0x000fe20000000f00 */
[----:B------:R-:W-:Y:S01]  /*e4c0*/  FADD.FTZ R0, R137, R220 ;  /* 0x000000dc89007221 */ /* 0x000fe20000010000 */
[----:B------:R-:W-:Y:S01]  /*e4d0*/  MOV R65, R48 ;  /* 0x0000003000417202 */ /* 0x000fe20000000f00 */
[C---:B------:R-:W-:Y:S01]  /*e4e0*/  FMUL.FTZ R48, R132.reuse, R196 ;  /* 0x000000c484307220 */ /* 0x040fe20000410000 */
[----:B------:R-:W-:Y:S01]  /*e4f0*/  MOV R196, R49 ;  /* 0x0000003100c47202 */ /* 0x000fe20000000f00 */
[C---:B------:R-:W-:Y:S01]  /*e500*/  FMUL.FTZ R49, R132.reuse, R197 ;  /* 0x000000c584317220 */ /* 0x040fe20000410000 */
[----:B------:R-:W-:Y:S01]  /*e510*/  MOV R198, R65 ;  /* 0x0000004100c67202 */ /* 0x000fe20000000f00 */
[----:B------:R-:W-:Y:S01]  /*e520*/  FMUL.FTZ R65, R132, R205 ;  /* 0x000000cd84417220 */ /* 0x000fe20000410000 */
[----:B------:R-:W-:Y:S01]  /*e530*/  MOV R197, R170 ;  /* 0x000000aa00c57202 */ /* 0x000fe20000000f00 */
[----:B------:R-:W-:Y:S01]  /*e540*/  MUFU.EX2 R226, R188 ;  /* 0x000000bc00e27308 */ /* 0x000fe20000000800 */
[----:B------:R-:W-:Y:S09]  /*e550*/  MOV R182, R2 ;  /* 0x0000000200b67202 */ /* 0x000ff20000000f00 */
[----:B------:R-:W3:Y:S10]  /*e560*/  MUFU.EX2 R2, R227 ;  /* 0x000000e300027308 */ /* 0x000ef40000000800 */
[----:B------:R-:W4:Y:S01]  /*e570*/  MUFU.EX2 R170, R217 ;  /* 0x000000d900aa7308 */ /* 0x000f220000000800 */
[-C--:B-1----:R-:W-:Y:S08]  /*e580*/  HMMA.16816.F32.BF16 R4, R208, R20.reuse, R4 ;  /* 0x00000014d004723c */ /* 0x082ff00000041804 */
[C---:B------:R-:W-:Y:S01]  /*e590*/  HMMA.16816.F32.BF16 R8, R140.reuse, R20, R8 ;  /* 0x000000148c08723c */ /* 0x040fe20000041808 */
[----:B------:R-:W-:Y:S03]  /*e5a0*/  MUFU.EX2 R173, R173 ;  /* 0x000000ad00ad7308 */ /* 0x000fe60000000800 */
[----:B---3--:R-:W-:Y:S03]  /*e5b0*/  FADD.FTZ R0, R2, R0 ;  /* 0x0000000002007221 */ /* 0x008fe60000010000 */
[C---:B------:R-:W-:Y:S01]  /*e5c0*/  FMUL.FTZ R20, R132.reuse, R184 ;  /* 0x000000b884147220 */ /* 0x040fe20000410000 */
[-C--:B------:R-:W-:Y:S03]  /*e5d0*/  HMMA.16816.F32.BF16 R12, R140, R22.reuse, R12 ;  /* 0x000000168c0c723c */ /* 0x080fe6000004180c */
[----:B------:R-:W-:Y:S01]  /*e5e0*/  MUFU.EX2 R184, R222 ;  /* 0x000000de00b87308 */ /* 0x000fe20000000800 */
[C---:B------:R-:W-:Y:S01]  /*e5f0*/  FMUL.FTZ R21, R132.reuse, R185 ;  /* 0x000000b984157220 */ /* 0x040fe20000410000 */
[----:B------:R-:W-:Y:S01]  /*e600*/  MOV R185, R145 ;  /* 0x0000009100b97202 */ /* 0x000fe20000000f00 */
[----:B------:R-:W-:Y:S01]  /*e610*/  FADD.FTZ R0, R139, R0 ;  /* 0x000000008b007221 */ /* 0x000fe20000010000 */
[----:B------:R-:W-:Y:S01]  /*e620*/  MOV R145, R54 ;  /* 0x0000003600917202 */ /* 0x000fe20000000f00 */
[C---:B------:R-:W-:Y:S04]  /*e630*/  HMMA.16816.F32.BF16 R16, R208.reuse, R22, R16 ;  /* 0x00000016d010723c */ /* 0x040fe80000041810 */
[----:B------:R-:W-:Y:S01]  /*e640*/  MOV R179, R145 ;  /* 0x0000009100b37202 */ /* 0x000fe20000000f00 */
[----:B------:R-:W-:Y:S02]  /*e650*/  MUFU.EX2 R169, R169 ;  /* 0x000000a900a97308 */ /* 0x000fe40000000800 */
[C---:B------:R-:W-:Y:S01]  /*e660*/  FMUL.FTZ R22, R3.reuse, R186 ;  /* 0x000000ba03167220 */ /* 0x040fe20000410000 */
[----:B------:R-:W-:Y:S01]  /*e670*/  MOV R186, R149 ;  /* 0x0000009500ba7202 */ /* 0x000fe20000000f00 */
[C---:B------:R-:W-:Y:S03]  /*e680*/  FMUL.FTZ R23, R3.reuse, R187 ;  /* 0x000000bb03177220 */ /* 0x040fe60000410000 */
[----:B------:R-:W-:Y:S02]  /*e690*/  MOV R187, R144 ;  /* 0x0000009000bb7202 */ /* 0x000fe40000000f00 */
[----:B------:R-:W-:Y:S01]  /*e6a0*/  MOV R144, R35 ;  /* 0x0000002300907202 */ /* 0x000fe20000000f00 */
[C---:B------:R-:W-:Y:S01]  /*e6b0*/  FMUL.FTZ R35, R3.reuse, R191 ;  /* 0x000000bf03237220 */ /* 0x040fe20000410000 */
[-C--:B--2---:R-:W-:Y:S01]  /*e6c0*/  HMMA.16816.F32.BF16 R20, R208, R36.reuse, R20 ;  /* 0x00000024d014723c */ /* 0x084fe20000041814 */
[----:B------:R-:W-:Y:S02]  /*e6d0*/  MUFU.EX2 R217, R176 ;  /* 0x000000b000d97308 */ /* 0x000fe40000000800 */
[----:B------:R-:W-:Y:S02]  /*e6e0*/  MOV R191, R53 ;  /* 0x0000003500bf7202 */ /* 0x000fe40000000f00 */
[----:B------:R-:W1:Y:S01]  /*e6f0*/  LDSM.16.MT88.4 R52, [R238] ;  /* 0x00000000ee34783b */ /* 0x000e620000004200 */
[----:B------:R-:W-:Y:S01]  /*e700*/  MOV R149, R34 ;  /* 0x0000002200957202 */ /* 0x000fe20000000f00 */
[C---:B------:R-:W-:Y:S01]  /*e710*/  FMUL.FTZ R34, R3.reuse, R190 ;  /* 0x000000be03227220 */ /* 0x040fe20000410000 */
[C---:B------:R-:W-:Y:S03]  /*e720*/  HMMA.16816.F32.BF16 R24, R140.reuse, R36, R24 ;  /* 0x000000248c18723c */ /* 0x040fe60000041818 */
[----:B------:R-:W-:Y:S01]  /*e730*/  MUFU.EX2 R186, R186 ;  /* 0x000000ba00ba7308 */ /* 0x000fe20000000800 */
[----:B------:R-:W-:Y:S02]  /*e740*/  MOV R180, R144 ;  /* 0x0000009000b47202 */ /* 0x000fe40000000f00 */
[----:B------:R-:W2:Y:S01]  /*e750*/  LDSM.16.MT88.4 R144, [R237] ;  /* 0x00000000ed90783b */ /* 0x000ea20000004200 */
[----:B------:R-:W-:Y:S01]  /*e760*/  MOV R178, R149 ;  /* 0x0000009500b27202 */ /* 0x000fe20000000f00 */
[-C--:B------:R-:W-:Y:S04]  /*e770*/  HMMA.16816.F32.BF16 R28, R140, R38.reuse, R28 ;  /* 0x000000268c1c723c */ /* 0x080fe8000004181c */
[C---:B------:R-:W-:Y:S01]  /*e780*/  FMUL.FTZ R36, R132.reuse, R192 ;  /* 0x000000c084247220 */ /* 0x040fe20000410000 */
[----:B------:R-:W-:Y:S01]  /*e790*/  MOV R190, R51 ;  /* 0x0000003300be7202 */ /* 0x000fe20000000f00 */
[----:B------:R-:W-:Y:S01]  /*e7a0*/  LDSM.16.MT88.4 R148, [R235+0x800] ;  /* 0x00080000eb94783b */ /* 0x000fe20000004200 */
[----:B------:R-:W-:Y:S01]  /*e7b0*/  MUFU.EX2 R192, R213 ;  /* 0x000000d500c07308 */ /* 0x000fe20000000800 */
[C---:B------:R-:W-:Y:S04]  /*e7c0*/  HMMA.16816.F32.BF16 R32, R208.reuse, R38, R32 ;  /* 0x00000026d020723c */ /* 0x040fe80000041820 */
[C---:B------:R-:W-:Y:S02]  /*e7d0*/  FMUL.FTZ R37, R132.reuse, R193 ;  /* 0x000000c184257220 */ /* 0x040fe40000410000 */
[C---:B------:R-:W-:Y:S01]  /*e7e0*/  FMUL.FTZ R51, R3.reuse, R199 ;  /* 0x000000c703337220 */ /* 0x040fe20000410000 */
[----:B------:R-:W-:Y:S01]  /*e7f0*/  MOV R199, R64 ;  /* 0x0000004000c77202 */ /* 0x000fe20000000f00 */
[C---:B------:R-:W-:Y:S01]  /*e800*/  FMUL.FTZ R38, R3.reuse, R194 ;  /* 0x000000c203267220 */ /* 0x040fe20000410000 */
[----:B------:R-:W-:Y:S03]  /*e810*/  MUFU.EX2 R193, R218 ;  /* 0x000000da00c17308 */ /* 0x000fe60000000800 */
[C---:B------:R-:W-:Y:S02]  /*e820*/  FMUL.FTZ R39, R3.reuse, R195 ;  /* 0x000000c303277220 */ /* 0x040fe40000410000 */
[C---:B------:R-:W-:Y:S02]  /*e830*/  FMUL.FTZ R64, R132.reuse, R204 ;  /* 0x000000cc84407220 */ /* 0x040fe40000410000 */
[----:B------:R-:W-:Y:S03]  /*e840*/  LDSM.16.MT88.4 R204, [R237+0x1800] ;  /* 0x00180000edcc783b */ /* 0x000fe60000004200 */
[----:B------:R-:W-:Y:S01]  /*e850*/  MUFU.EX2 R195, R212 ;  /* 0x000000d400c37308 */ /* 0x000fe20000000800 */
[-C--:B-1----:R-:W-:Y:S08]  /*e860*/  HMMA.16816.F32.BF16 R36, R208, R52.reuse, R36 ;  /* 0x00000034d024723c */ /* 0x082ff00000041824 */
[C---:B------:R-:W-:Y:S01]  /*e870*/  HMMA.16816.F32.BF16 R40, R140.reuse, R52, R40 ;  /* 0x000000348c28723c */ /* 0x040fe20000041828 */
[----:B------:R-:W-:Y:S06]  /*e880*/  MUFU.EX2 R218, R178 ;  /* 0x000000b200da7308 */ /* 0x000fec0000000800 */
[C---:B------:R-:W-:Y:S01]  /*e890*/  FMUL.FTZ R52, R132.reuse, R200 ;  /* 0x000000c884347220 */ /* 0x040fe20000410000 */
[-C--:B------:R-:W-:Y:S03]  /*e8a0*/  HMMA.16816.F32.BF16 R44, R140, R54.reuse, R44 ;  /* 0x000000368c2c723c */ /* 0x080fe6000004182c */
[----:B------:R-:W1:Y:S01]  /*e8b0*/  MUFU.EX2 R200, R221 ;  /* 0x000000dd00c87308 */ /* 0x000e620000000800 */
[----:B------:R-:W-:Y:S04]  /*e8c0*/  FMUL.FTZ R53, R132, R201 ;  /* 0x000000c984357220 */ /* 0x000fe80000410000 */
[C---:B------:R-:W-:Y:S05]  /*e8d0*/  HMMA.16816.F32.BF16 R48, R208.reuse, R54, R48 ;  /* 0x00000036d030723c */ /* 0x040fea0000041830 */
[----:B------:R-:W3:Y:S02]  /*e8e0*/  MUFU.EX2 R194, R219 ;  /* 0x000000db00c27308 */ /* 0x000ee40000000800 */
[C---:B------:R-:W-:Y:S02]  /*e8f0*/  FMUL.FTZ R54, R3.reuse, R202 ;  /* 0x000000ca03367220 */ /* 0x040fe40000410000 */
[----:B------:R-:W-:Y:S06]  /*e900*/  FMUL.FTZ R55, R3, R203 ;  /* 0x000000cb03377220 */ /* 0x000fec0000410000 */
[----:B------:R-:W5:Y:S01]  /*e910*/  MUFU.EX2 R132, R199 ;  /* 0x000000c700847308 */ /* 0x000f620000000800 */
[-C--:B--2---:R-:W-:Y:S08]  /*e920*/  HMMA.16816.F32.BF16 R52, R208, R144.reuse, R52 ;  /* 0x00000090d034723c */ /* 0x084ff00000041834 */
[C---:B------:R-:W-:Y:S01]  /*e930*/  HMMA.16816.F32.BF16 R56, R140.reuse, R144, R56 ;  /* 0x000000908c38723c */ /* 0x040fe20000041838 */
[----:B------:R-:W-:Y:S07]  /*e940*/  MUFU.EX2 R3, R198 ;  /* 0x000000c600037308 */ /* 0x000fee0000000800 */
[-C--:B------:R-:W-:Y:S03]  /*e950*/  HMMA.16816.F32.BF16 R60, R140, R146.reuse, R60 ;  /* 0x000000928c3c723c */ /* 0x080fe6000004183c */
[----:B------:R-:W2:Y:S05]  /*e960*/  MUFU.EX2 R219, R177 ;  /* 0x000000b100db7308 */ /* 0x000eaa0000000800 */
[C---:B------:R-:W-:Y:S01]  /*e970*/  HMMA.16816.F32.BF16 R64, R208.reuse, R146, R64 ;  /* 0x00000092d040723c */ /* 0x040fe20000041840 */
[----:B------:R-:W1:Y:S04]  /*e980*/  LDSM.16.MT88.4 R144, [R235+0x2000] ;  /* 0x00200000eb90783b */ /* 0x000e680000004200 */
[----:B------:R2:W-:Y:S10]  /*e990*/  MUFU.EX2 R201, R191 ;  /* 0x000000bf00c97308 */ /* 0x0005f40000000800 */
[----:B------:R-:W-:Y:S10]  /*e9a0*/  MUFU.EX2 R202, R187 ;  /* 0x000000bb00ca7308 */ /* 0x000ff40000000800 */
[----:B------:R-:W-:Y:S01]  /*e9b0*/  MUFU.EX2 R187, R230 ;  /* 0x000000e600bb7308 */ /* 0x000fe20000000800 */
[----:B--2---:R-:W-:Y:S09]  /*e9c0*/  MOV R191, R172 ;  /* 0x000000ac00bf7202 */ /* 0x004ff20000000f00 */
[----:B------:R-:W-:Y:S01]  /*e9d0*/  MUFU.EX2 R172, R229 ;  /* 0x000000e500ac7308 */ /* 0x000fe20000000800 */
[-C--:B-1----:R-:W-:Y:S09]  /*e9e0*/  HMMA.16816.F32.BF16 R68, R208, R144.reuse, R68 ;  /* 0x00000090d044723c */ /* 0x082ff20000041844 */
[----:B------:R1:W-:Y:S01]  /*e9f0*/  MUFU.EX2 R229, R191 ;  /* 0x000000bf00e57308 */ /* 0x0003e20000000800 */
[C---:B------:R-:W-:Y:S08]  /*ea00*/  HMMA.16816.F32.BF16 R72, R140.reuse, R144, R72 ;  /* 0x000000908c48723c */ /* 0x040ff00000041848 */
[-C--:B------:R-:W-:Y:S08]  /*ea10*/  HMMA.16816.F32.BF16 R76, R140, R146.reuse, R76 ;  /* 0x000000928c4c723c */ /* 0x080ff0000004184c */
[C---:B------:R-:W-:Y:S01]  /*ea20*/  HMMA.16816.F32.BF16 R80, R208.reuse, R146, R80 ;  /* 0x00000092d050723c */ /* 0x040fe20000041850 */
[----:B------:R-:W2:Y:S03]  /*ea30*/  LDSM.16.MT88.4 R144, [R236+0x2000] ;  /* 0x00200000ec90783b */ /* 0x000ea60000004200 */
[----:B-1----:R-:W-:Y:S02]  /*ea40*/  MOV R191, R182 ;  /* 0x000000b600bf7202 */ /* 0x002fe40000000f00 */
[----:B------:R-:W-:Y:S02]  /*ea50*/  MOV R182, R180 ;  /* 0x000000b400b67202 */ /* 0x000fe40000000f00 */
[----:B------:R-:W-:Y:S02]  /*ea60*/  MOV R180, R166 ;  /* 0x000000a600b47202 */ /* 0x000fe40000000f00 */
[----:B------:R-:W-:Y:S10]  /*ea70*/  MUFU.EX2 R223, R182 ;  /* 0x000000b600df7308 */ /* 0x000ff40000000800 */
[----:B------:R-:W-:Y:S01]  /*ea80*/  MUFU.EX2 R221, R180 ;  /* 0x000000b400dd7308 */ /* 0x000fe20000000800 */
[-C--:B--2---:R-:W-:Y:S08]  /*ea90*/  HMMA.16816.F32.BF16 R84, R208, R144.reuse, R84 ;  /* 0x00000090d054723c */ /* 0x084ff00000041854 */
        /* <DEDUP_REMOVED lines=9> */
[-C--:B-1----:R-:W-:Y:S08]  /*eb30*/  HMMA.16816.F32.BF16 R116, R208, R144.reuse, R116 ;  /* 0x00000090d074723c */ /* 0x082ff00000041874 */
[C---:B------:R-:W-:Y:S07]  /*eb40*/  HMMA.16816.F32.BF16 R120, R140.reuse, R144, R120 ;  /* 0x000000908c78723c */ /* 0x040fee0000041878 */
[----:B------:R-:W-:Y:S01]  /*eb50*/  F2FP.BF16.PACK_AB R144, R214, R216 ;  /* 0x000000d8d690723e */ /* 0x000fe200000010ff */
[-C--:B------:R-:W-:Y:S04]  /*eb60*/  HMMA.16816.F32.BF16 R124, R140, R146.reuse, R124 ;  /* 0x000000928c7c723c */ /* 0x080fe8000004187c */
[----:B----4-:R-:W-:Y:S03]  /*eb70*/  F2FP.BF16.PACK_AB R145, R215, R170 ;  /* 0x000000aad791723e */ /* 0x010fe600000010ff */
[----:B------:R-:W-:Y:S01]  /*eb80*/  F2FP.BF16.PACK_AB R140, R2, R137 ;  /* 0x00000089028c723e */ /* 0x000fe200000010ff */
[----:B------:R-:W-:Y:S01]  /*eb90*/  HMMA.16816.F32.BF16 R128, R208, R146, R128 ;  /* 0x00000092d080723c */ /* 0x000fe20000041880 */
[----:B------:R1:W-:Y:S03]  /*eba0*/  MUFU.EX2 R137, R196 ;  /* 0x000000c400897308 */ /* 0x0003e60000000800 */
[C---:B------:R-:W-:Y:S01]  /*ebb0*/  F2FP.BF16.PACK_AB R142, R138.reuse, R139 ;  /* 0x0000008b8a8e723e */ /* 0x040fe200000010ff */
[----:B------:R-:W-:Y:S01]  /*ebc0*/  FADD.FTZ R2, R138, R0 ;  /* 0x000000008a027221 */ /* 0x000fe20000010000 */
[----:B------:R-:W-:Y:S01]  /*ebd0*/  F2FP.BF16.PACK_AB R141, R171, R224 ;  /* 0x000000e0ab8d723e */ /* 0x000fe200000010ff */
[----:B------:R-:W-:Y:S01]  /*ebe0*/  FADD.FTZ R0, R158, R156 ;  /* 0x0000009c9e007221 */ /* 0x000fe20000010000 */
[----:B------:R-:W-:Y:S01]  /*ebf0*/  F2FP.BF16.PACK_AB R143, R200, R184 ;  /* 0x000000b8c88f723e */ /* 0x000fe200000010ff */
[----:B------:R-:W-:Y:S02]  /*ec00*/  FADD.FTZ R138, R162, R157 ;  /* 0x0000009da28a7221 */ /* 0x000fe40000010000 */
[----:B------:R-:W2:Y:S01]  /*ec10*/  LDSM.16.MT88.4 R156, [R238+0x800] ;  /* 0x00080000ee9c783b */ /* 0x000ea20000004200 */
[----:B------:R-:W4:Y:S01]  /*ec20*/  MUFU.EX2 R139, R197 ;  /* 0x000000c5008b7308 */ /* 0x000f220000000800 */
[----:B------:R-:W-:Y:S01]  /*ec30*/  FADD.FTZ R160, R160, R0 ;  /* 0x00000000a0a07221 */ /* 0x000fe20000010000 */
[----:B---3--:R-:W-:Y:S01]  /*ec40*/  F2FP.BF16.PACK_AB R146, R194, R193 ;  /* 0x000000c1c292723e */ /* 0x008fe200000010ff */
[-C--:B------:R-:W-:Y:S05]  /*ec50*/  HMMA.16816.F32.BF16 R4, R140, R148.reuse, R4 ;  /* 0x000000948c04723c */ /* 0x080fea0000041804 */
[----:B------:R-:W-:Y:S01]  /*ec60*/  F2FP.BF16.PACK_AB R147, R195, R192 ;  /* 0x000000c0c393723e */ /* 0x000fe200000010ff */
[----:B-----5:R-:W-:Y:S01]  /*ec70*/  FADD.FTZ R0, R132, R2 ;  /* 0x0000000284007221 */ /* 0x020fe20000010000 */
[----:B------:R-:W-:Y:S05]  /*ec80*/  F2FP.BF16.PACK_AB R209, R219, R218 ;  /* 0x000000dadbd1723e */ /* 0x000fea00000010ff */
[C---:B------:R-:W-:Y:S04]  /*ec90*/  HMMA.16816.F32.BF16 R8, R144.reuse, R148, R8 ;  /* 0x000000949008723c */ /* 0x040fe80000041808 */
[----:B-1----:R-:W-:Y:S01]  /*eca0*/  MOV R196, R185 ;  /* 0x000000b900c47202 */ /* 0x002fe20000000f00 */
[----:B------:R-:W-:Y:S01]  /*ecb0*/  FADD.FTZ R0, R3, R0 ;  /* 0x0000000003007221 */ /* 0x000fe20000010000 */
[----:B------:R-:W-:Y:S02]  /*ecc0*/  MUFU.EX2 R185, R231 ;  /* 0x000000e700b97308 */ /* 0x000fe40000000800 */
[-C--:B------:R-:W-:Y:S04]  /*ecd0*/  HMMA.16816.F32.BF16 R12, R144, R150.reuse, R12 ;  /* 0x00000096900c723c */ /* 0x080fe8000004180c */
[----:B----4-:R-:W-:Y:S04]  /*ece0*/  FADD.FTZ R0, R139, R0 ;  /* 0x000000008b007221 */ /* 0x010fe80000010000 */
[C---:B------:R-:W-:Y:S01]  /*ecf0*/  HMMA.16816.F32.BF16 R16, R140.reuse, R150, R16 ;  /* 0x000000968c10723c */ /* 0x040fe20000041810 */
[----:B------:R-:W1:Y:S01]  /*ed00*/  LDSM.16.MT88.4 R148, [R237+0x800] ;  /* 0x00080000ed94783b */ /* 0x000e620000004200 */
[----:B------:R3:W-:Y:S02]  /*ed10*/  MUFU.EX2 R230, R196 ;  /* 0x000000c400e67308 */ /* 0x0007e40000000800 */
[----:B------:R-:W-:Y:S02]  /*ed20*/  FADD.FTZ R2, R137, R0 ;  /* 0x0000000089027221 */ /* 0x000fe40000010000 */
[----:B------:R-:W-:Y:S02]  /*ed30*/  FADD.FTZ R0, R164, R161 ;  /* 0x000000a1a4007221 */ /* 0x000fe40000010000 */
[-C--:B------:R-:W-:Y:S04]  /*ed40*/  HMMA.16816.F32.BF16 R20, R140, R152.reuse, R20 ;  /* 0x000000988c14723c */ /* 0x080fe80000041814 */
[----:B------:R-:W-:Y:S04]  /*ed50*/  MUFU.EX2 R231, R228 ;  /* 0x000000e400e77308 */ /* 0x000fe80000000800 */
[C---:B------:R-:W-:Y:S06]  /*ed60*/  HMMA.16816.F32.BF16 R24, R144.reuse, R152, R24 ;  /* 0x000000989018723c */ /* 0x040fec0000041818 */
[----:B------:R4:W-:Y:S02]  /*ed70*/  MUFU.EX2 R228, R190 ;  /* 0x000000be00e47308 */ /* 0x0009e40000000800 */
[-C--:B------:R-:W-:Y:S01]  /*ed80*/  HMMA.16816.F32.BF16 R28, R144, R154.reuse, R28 ;  /* 0x0000009a901c723c */ /* 0x080fe2000004181c */
[----:B---3--:R-:W-:Y:S07]  /*ed90*/  LDSM.16.MT88.4 R196, [R238+0x1800] ;  /* 0x00180000eec4783b */ /* 0x008fee0000004200 */
[C---:B------:R-:W-:Y:S01]  /*eda0*/  HMMA.16816.F32.BF16 R32, R140.reuse, R154, R32 ;  /* 0x0000009a8c20723c */ /* 0x040fe20000041820 */
[----:B------:R-:W3:Y:S07]  /*edb0*/  LDSM.16.MT88.4 R152, [R235+0x2800] ;  /* 0x00280000eb98783b */ /* 0x000eee0000004200 */
[-C--:B--2---:R-:W-:Y:S04]  /*edc0*/  HMMA.16816.F32.BF16 R36, R140, R156.reuse, R36 ;  /* 0x0000009c8c24723c */ /* 0x084fe80000041824 */
[----:B----4-:R-:W-:Y:S04]  /*edd0*/  MOV R190, R183 ;  /* 0x000000b700be7202 */ /* 0x010fe80000000f00 */
[C---:B------:R-:W-:Y:S01]  /*ede0*/  HMMA.16816.F32.BF16 R40, R144.reuse, R156, R40 ;  /* 0x0000009c9028723c */ /* 0x040fe20000041828 */
[----:B------:R-:W-:Y:S03]  /*edf0*/  MUFU.EX2 R227, R190 ;  /* 0x000000be00e37308 */ /* 0x000fe60000000800 */
[----:B------:R-:W-:Y:S02]  /*ee00*/  MOV R183, R181 ;  /* 0x000000b500b77202 */ /* 0x000fe40000000f00 */
[----:B------:R-:W-:Y:S02]  /*ee10*/  MOV R181, R179 ;  /* 0x000000b300b57202 */ /* 0x000fe40000000f00 */
[-C--:B------:R-:W-:Y:S04]  /*ee20*/  HMMA.16816.F32.BF16 R44, R144, R158.reuse, R44 ;  /* 0x0000009e902c723c */ /* 0x080fe8000004182c */
[----:B------:R-:W-:Y:S01]  /*ee30*/  MOV R179, R165 ;  /* 0x000000a500b37202 */ /* 0x000fe20000000f00 */
[----:B------:R-:W2:Y:S03]  /*ee40*/  MUFU.EX2 R222, R181 ;  /* 0x000000b500de7308 */ /* 0x000ea60000000800 */
[C---:B------:R-:W-:Y:S01]  /*ee50*/  HMMA.16816.F32.BF16 R48, R140.reuse, R158, R48 ;  /* 0x0000009e8c30723c */ /* 0x040fe20000041830 */
[----:B------:R-:W4:Y:S06]  /*ee60*/  LDSM.16.MT88.4 R156, [R236+0x2800] ;  /* 0x00280000ec9c783b */ /* 0x000f2c0000004200 */
[----:B------:R-:W5:Y:S01]  /*ee70*/  MUFU.EX2 R220, R179 ;  /* 0x000000b300dc7308 */ /* 0x000f620000000800 */
[-C--:B-1----:R-:W-:Y:S08]  /*ee80*/  HMMA.16816.F32.BF16 R52, R140, R148.reuse, R52 ;  /* 0x000000948c34723c */ /* 0x082ff00000041834 */
[C---:B------:R-:W-:Y:S04]  /*ee90*/  HMMA.16816.F32.BF16 R56, R144.reuse, R148, R56 ;  /* 0x000000949038723c */ /* 0x040fe80000041838 */
[----:B--2---:R-:W-:Y:S04]  /*eea0*/  F2FP.BF16.PACK_AB R208, R222, R223 ;  /* 0x000000dfded0723e */ /* 0x004fe800000010ff */
[-C--:B------:R-:W-:Y:S04]  /*eeb0*/  HMMA.16816.F32.BF16 R60, R144, R150.reuse, R60 ;  /* 0x00000096903c723c */ /* 0x080fe8000004183c */
[----:B-----5:R-:W-:Y:S04]  /*eec0*/  F2FP.BF16.PACK_AB R210, R220, R221 ;  /* 0x000000dddcd2723e */ /* 0x020fe800000010ff */
[C---:B------:R-:W-:Y:S01]  /*eed0*/  HMMA.16816.F32.BF16 R64, R140.reuse, R150, R64 ;  /* 0x000000968c40723c */ /* 0x040fe20000041840 */
[----:B------:R-:W1:Y:S07]  /*eee0*/  LDSM.16.MT88.4 R148, [R238+0x2800] ;  /* 0x00280000ee94783b */ /* 0x000e6e0000004200 */
[-C--:B---3--:R-:W-:Y:S08]  /*eef0*/  HMMA.16816.F32.BF16 R68, R140, R152.reuse, R68 ;  /* 0x000000988c44723c */ /* 0x088ff00000041844 */
[C---:B------:R-:W-:Y:S08]  /*ef00*/  HMMA.16816.F32.BF16 R72, R144.reuse, R152, R72 ;  /* 0x000000989048723c */ /* 0x040ff00000041848 */
[-C--:B------:R-:W-:Y:S08]  /*ef10*/  HMMA.16816.F32.BF16 R76, R144, R154.reuse, R76 ;  /* 0x0000009a904c723c */ /* 0x080ff0000004184c */
[C---:B------:R-:W-:Y:S01]  /*ef20*/  HMMA.16816.F32.BF16 R80, R140.reuse, R154, R80 ;  /* 0x0000009a8c50723c */ /* 0x040fe20000041850 */
[----:B------:R-:W2:Y:S07]  /*ef30*/  LDSM.16.MT88.4 R152, [R237+0x2800] ;  /* 0x00280000ed98783b */ /* 0x000eae0000004200 */
[-C--:B----4-:R-:W-:Y:S08]  /*ef40*/  HMMA.16816.F32.BF16 R84, R140, R156.reuse, R84 ;  /* 0x0000009c8c54723c */ /* 0x090ff00000041854 */
[C---:B------:R-:W-:Y:S08]  /*ef50*/  HMMA.16816.F32.BF16 R88, R144.reuse, R156, R88 ;  /* 0x0000009c9058723c */ /* 0x040ff00000041858 */
[-C--:B------:R-:W-:Y:S08]  /*ef60*/  HMMA.16816.F32.BF16 R92, R144, R158.reuse, R92 ;  /* 0x0000009e905c723c */ /* 0x080ff0000004185c */
[C---:B------:R-:W-:Y:S01]  /*ef70*/  HMMA.16816.F32.BF16 R96, R140.reuse, R158, R96 ;  /* 0x0000009e8c60723c */ /* 0x040fe20000041860 */
[----:B------:R-:W3:Y:S07]  /*ef80*/  LDSM.16.MT88.4 R156, [R235+0x1000] ;  /* 0x00100000eb9c783b */ /* 0x000eee0000004200 */
[-C--:B-1----:R-:W-:Y:S08]  /*ef90*/  HMMA.16816.F32.BF16 R100, R140, R148.reuse, R100 ;  /* 0x000000948c64723c */ /* 0x082ff00000041864 */
[C---:B------:R-:W-:Y:S08]  /*efa0*/  HMMA.16816.F32.BF16 R104, R144.reuse, R148, R104 ;  /* 0x000000949068723c */ /* 0x040ff00000041868 */
[-C--:B------:R-:W-:Y:S08]  /*efb0*/  HMMA.16816.F32.BF16 R108, R144, R150.reuse, R108 ;  /* 0x00000096906c723c */ /* 0x080ff0000004186c */
        /* <DEDUP_REMOVED lines=8> */
[----:B------:R-:W-:Y:S01]  /*f040*/  F2FP.BF16.PACK_AB R146, R137, R139 ;  /* 0x0000008b8992723e */ /* 0x000fe200000010ff */
[----:B------:R-:W-:Y:S01]  /*f050*/  FADD.FTZ R137, R163, R160 ;  /* 0x000000a0a3897221 */ /* 0x000fe20000010000 */
[----:B------:R-:W-:Y:S01]  /*f060*/  F2FP.BF16.PACK_AB R145, R186, R201 ;  /* 0x000000c9ba91723e */ /* 0x000fe200000010ff */
[----:B------:R4:W5:Y:S01]  /*f070*/  MUFU.EX2 R139, R167 ;  /* 0x000000a7008b7308 */ /* 0x0009620000000800 */
[----:B------:R-:W-:Y:S01]  /*f080*/  F2FP.BF16.PACK_AB R147, R173, R202 ;  /* 0x000000caad93723e */ /* 0x000fe200000010ff */
[----:B------:R-:W-:Y:S03]  /*f090*/  LDSM.16.MT88.4 R160, [R235+0x3000] ;  /* 0x00300000eba0783b */ /* 0x000fe60000004200 */
[----:B------:R-:W-:Y:S01]  /*f0a0*/  F2FP.BF16.PACK_AB R140, R187, R185 ;  /* 0x000000b9bb8c723e */ /* 0x000fe200000010ff */
[----:B------:R-:W-:Y:S01]  /*f0b0*/  FADD.FTZ R3, R224, R138 ;  /* 0x0000008ae0037221 */ /* 0x000fe20000010000 */
[-C--:B------:R-:W-:Y:S01]  /*f0c0*/  F2FP.BF16.PACK_AB R142, R174, R172.reuse ;  /* 0x000000acae8e723e */ /* 0x080fe200000010ff */
[-C--:B---3--:R-:W-:Y:S02]  /*f0d0*/  HMMA.16816.F32.BF16 R4, R144, R156.reuse, R4 ;  /* 0x0000009c9004723c */ /* 0x088fe40000041804 */
[----:B------:R3:W-:Y:S03]  /*f0e0*/  MUFU.EX2 R224, R183 ;  /* 0x000000b700e07308 */ /* 0x0007e60000000800 */
[----:B------:R-:W-:Y:S01]  /*f0f0*/  F2FP.BF16.PACK_AB R141, R230, R231 ;  /* 0x000000e7e68d723e */ /* 0x000fe200000010ff */
[----:B------:R-:W-:Y:S01]  /*f100*/  FADD.FTZ R132, R216, R0 ;  /* 0x00000000d8847221 */ /* 0x000fe20000010000 */
[----:B------:R-:W-:Y:S01]  /*f110*/  F2FP.BF16.PACK_AB R143, R228, R229 ;  /* 0x000000e5e48f723e */ /* 0x000fe200000010ff */
[----:B------:R-:W-:Y:S04]  /*f120*/  FADD.FTZ R0, R169, R2 ;  /* 0x00000002a9007221 */ /* 0x000fe80000010000 */
[----:B------:R-:W1:Y:S01]  /*f130*/  MUFU.EX2 R138, R191 ;  /* 0x000000bf008a7308 */ /* 0x000e620000000800 */
[----:B------:R-:W-:Y:S01]  /*f140*/  FADD.FTZ R132, R214, R132 ;  /* 0x00000084d6847221 */ /* 0x000fe20000010000 */
[C---:B------:R-:W-:Y:S01]  /*f150*/  HMMA.16816.F32.BF16 R8, R140.reuse, R156, R8 ;  /* 0x0000009c8c08723c */ /* 0x040fe20000041808 */
[----:B----4-:R-:W-:Y:S03]  /*f160*/  LDSM.16.MT88.4 R164, [R236+0x3000] ;  /* 0x00300000eca4783b */ /* 0x010fe60000004200 */
[----:B------:R-:W-:Y:S02]  /*f170*/  FADD.FTZ R0, R168, R0 ;  /* 0x00000000a8007221 */ /* 0x000fe40000010000 */
[----:B------:R-:W-:Y:S02]  /*f180*/  FADD.FTZ R3, R171, R3 ;  /* 0x00000003ab037221 */ /* 0x000fe40000010000 */
[-C--:B------:R-:W-:Y:S01]  /*f190*/  HMMA.16816.F32.BF16 R12, R140, R158.reuse, R12 ;  /* 0x0000009e8c0c723c */ /* 0x080fe2000004180c */
[----:B------:R-:W4:Y:S01]  /*f1a0*/  MUFU.EX2 R216, R175 ;  /* 0x000000af00d87308 */ /* 0x000f220000000800 */
[----:B---3--:R-:W-:Y:S02]  /*f1b0*/  LDSM.16.MT88.4 R180, [R235+0x1800] ;  /* 0x00180000ebb4783b */ /* 0x008fe40000004200 */
[----:B-----5:R-:W-:Y:S04]  /*f1c0*/  FADD.FTZ R0, R139, R0 ;  /* 0x000000008b007221 */ /* 0x020fe80000010000 */
[C---:B------:R-:W-:Y:S02]  /*f1d0*/  HMMA.16816.F32.BF16 R16, R144.reuse, R158, R16 ;  /* 0x0000009e9010723c */ /* 0x040fe40000041810 */
[----:B------:R-:W3:Y:S02]  /*f1e0*/  LDSM.16.MT88.4 R156, [R237+0x1000] ;  /* 0x00100000ed9c783b */ /* 0x000ee40000004200 */
[----:B-1----:R-:W-:Y:S04]  /*f1f0*/  FADD.FTZ R0, R138, R0 ;  /* 0x000000008a007221 */ /* 0x002fe80000010000 */
[-C--:B------:R-:W-:Y:S02]  /*f200*/  HMMA.16816.F32.BF16 R20, R144, R148.reuse, R20 ;  /* 0x000000949014723c */ /* 0x080fe40000041814 */
[----:B------:R-:W-:Y:S06]  /*f210*/  LDSM.16.MT88.4 R188, [R236+0x1800] ;  /* 0x00180000ecbc783b */ /* 0x000fec0000004200 */
[C---:B------:R-:W-:Y:S02]  /*f220*/  HMMA.16816.F32.BF16 R24, R140.reuse, R148, R24 ;  /* 0x000000948c18723c */ /* 0x040fe40000041818 */
[----:B------:R1:W-:Y:S02]  /*f230*/  STL [R1+0x18], R0 ;  /* 0x0000180001007387 */ /* 0x0003e40000100800 */
[----:B----4-:R-:W-:Y:S04]  /*f240*/  F2FP.BF16.PACK_AB R211, R216, R217 ;  /* 0x000000d9d8d3723e */ /* 0x010fe800000010ff */
[-C--:B------:R-:W-:Y:S08]  /*f250*/  HMMA.16816.F32.BF16 R28, R140, R150.reuse, R28 ;  /* 0x000000968c1c723c */ /* 0x080ff0000004181c */
[C---:B------:R-:W-:Y:S01]  /*f260*/  HMMA.16816.F32.BF16 R32, R144.reuse, R150, R32 ;  /* 0x000000969020723c */ /* 0x040fe20000041820 */
[----:B------:R-:W4:Y:S07]  /*f270*/  LDSM.16.MT88.4 R148, [R238+0x3000] ;  /* 0x00300000ee94783b */ /* 0x000f2e0000004200 */
[-C--:B--2---:R-:W-:Y:S04]  /*f280*/  HMMA.16816.F32.BF16 R36, R144, R152.reuse, R36 ;  /* 0x000000989024723c */ /* 0x084fe80000041824 */
[----:B-1----:R-:W-:Y:S01]  /*f290*/  FADD.FTZ R0, R170, R137 ;  /* 0x00000089aa007221 */ /* 0x002fe20000010000 */
[----:B------:R-:W-:Y:S03]  /*f2a0*/  MOV R137, R172 ;  /* 0x000000ac00897202 */ /* 0x000fe60000000f00 */
[C---:B------:R-:W-:Y:S04]  /*f2b0*/  HMMA.16816.F32.BF16 R40, R140.reuse, R152, R40 ;  /* 0x000000988c28723c */ /* 0x040fe80000041828 */
[----:B------:R-:W-:Y:S01]  /*f2c0*/  FADD.FTZ R2, R215, R0 ;  /* 0x00000000d7027221 */ /* 0x000fe20000010000 */
[----:B------:R-:W-:Y:S01]  /*f2d0*/  MOV R0, R184 ;  /* 0x000000b800007202 */ /* 0x000fe20000000f00 */
[----:B------:R-:W-:Y:S02]  /*f2e0*/  LDSM.16.MT88.4 R212, [R235+0x3800] ;  /* 0x00380000ebd4783b */ /* 0x000fe40000004200 */
[-C--:B------:R-:W-:Y:S04]  /*f2f0*/  HMMA.16816.F32.BF16 R44, R140, R154.reuse, R44 ;  /* 0x0000009a8c2c723c */ /* 0x080fe8000004182c */
[----:B------:R-:W-:Y:S04]  /*f300*/  FADD.FTZ R0, R0, R3 ;  /* 0x0000000300007221 */ /* 0x000fe80000010000 */
[C---:B------:R-:W-:Y:S01]  /*f310*/  HMMA.16816.F32.BF16 R48, R144.reuse, R154, R48 ;  /* 0x0000009a9030723c */ /* 0x040fe20000041830 */
[----:B------:R-:W1:Y:S07]  /*f320*/  LDSM.16.MT88.4 R152, [R237+0x3000] ;  /* 0x00300000ed98783b */ /* 0x000e6e0000004200 */
        /* <DEDUP_REMOVED lines=16> */
[-C--:B-1----:R-:W-:Y:S08]  /*f430*/  HMMA.16816.F32.BF16 R116, R144, R152.reuse, R116 ;  /* 0x000000989074723c */ /* 0x082ff00000041874 */
        /* <DEDUP_REMOVED lines=26> */
[----:B------:R-:W-:Y:S02]  /*f5e0*/  MOV R20, R200 ;  /* 0x000000c800147202 */ /* 0x000fe40000000f00 */
        /* <DEDUP_REMOVED lines=17> */
[----:B------:R-:W-:Y:S01]  /*f700*/  FADD.FTZ R3, R137, R3 ;  /* 0x0000000389037221 */ /* 0x000fe20000010000 */
[----:B------:R-:W-:Y:S01]  /*f710*/  MOV R137, R136 ;  /* 0x0000008800897202 */ /* 0x000fe20000000f00 */
[-C--:B------:R-:W-:Y:S04]  /*f720*/  HMMA.16816.F32.BF16 R200, R140, R204.reuse, R52 ;  /* 0x000000cc8cc8723c */ /* 0x080fe80000041834 */
[----:B------:R-:W-:Y:S02]  /*f730*/  FADD.FTZ R0, R227, R0 ;  /* 0x00000000e3007221 */ /* 0x000fe40000010000 */
[----:B------:R-:W-:Y:S01]  /*f740*/  FADD.FTZ R3, R138, R3 ;  /* 0x000000038a037221 */ /* 0x000fe20000010000 */
[----:B------:R-:W-:Y:S01]  /*f750*/  MOV R138, R135 ;  /* 0x00000087008a7202 */ /* 0x000fe20000000f00 */
        /* <DEDUP_REMOVED lines=25> */
[----:B------:R1:W-:Y:S03]  /*f8f0*/  STL [R1+0x14], R4 ;  /* 0x0000140401007387 */ /* 0x0003e60000100800 */
        /* <DEDUP_REMOVED lines=8> */
[C---:B------:R-:W-:Y:S01]  /*f980*/  HMMA.16816.F32.BF16 R112, R140.reuse, R10, R112 ;  /* 0x0000000a8c70723c */ /* 0x040fe20000041870 */
[----:B------:R1:W-:Y:S07]  /*f990*/  STL [R1+0x20], R3 ;  /* 0x0000200301007387 */ /* 0x0003ee0000100800 */
[-C--:B---3--:R-:W-:Y:S08]  /*f9a0*/  HMMA.16816.F32.BF16 R116, R140, R12.reuse, R116 ;  /* 0x0000000c8c74723c */ /* 0x088ff00000041874 */
[C---:B------:R-:W-:Y:S08]  /*f9b0*/  HMMA.16816.F32.BF16 R120, R208.reuse, R12, R120 ;  /* 0x0000000cd078723c */ /* 0x040ff00000041878 */
[-C--:B------:R-:W-:Y:S08]  /*f9c0*/  HMMA.16816.F32.BF16 R124, R208, R14.reuse, R124 ;  /* 0x0000000ed07c723c */ /* 0x080ff0000004187c */
[----:B------:R-:W-:Y:S07]  /*f9d0*/  HMMA.16816.F32.BF16 R128, R140, R14, R128 ;  /* 0x0000000e8c80723c */ /* 0x000fee0000041880 */
[----:B------:R-:W-:Y:S02]  /*f9e0*/  MOV R140, R133 ;  /* 0x00000085008c7202 */ /* 0x000fe40000000f00 */
[C---:B-----5:R-:W-:Y:S02]  /*f9f0*/  IADD3 R0, R6.reuse, -0x1, RZ ;  /* 0xffffffff06007810 */ /* 0x060fe40007ffe0ff */
[----:B----4-:R-:W-:Y:S03]  /*fa00*/  ISETP.GT.AND P0, PT, R6, R7, PT ;  /* 0x000000070600720c */ /* 0x010fe60003f04270 */
[----:B------:R1:W-:Y:S04]  /*fa10*/  STL [R1+0x4], R0 ;  /* 0x0000040001007387 */ /* 0x0003e80000100800 */
[----:B------:R1:W-:Y:S06]  /*fa20*/  STL [R1+0x24], R2 ;  /* 0x0000240201007387 */ /* 0x0003ec0000100800 */
[----:B-1----:R-:W-:-:S05]  /*fa30*/  @P0 BRA `(.L_x_1255) ;  /* 0xffffbe0000000947 */ /* 0x002fca000383ffff */
.L_x_1248:
[----:B------:R-:W-:Y:S05]  /*fa40*/  BRA.DIV ~URZ, `(.L_x_1256) ;  /* 0x00006a027f007947 */ /* 0x000fea000b800000 */
[----:B------:R-:W2:Y:S04]  /*fa50*/  LDL R0, [R1+0x18] ;  /* 0x0000180001007983 */ /* 0x000ea80000100800 */
[----:B--2---:R1:W2:Y:S02]  /*fa60*/  SHFL.BFLY PT, R7, R0, 0x2, 0x1f ;  /* 0x0c401f0000077f89 */ /* 0x0042a400000e0000 */
.L_x_1300:
[----:B-1----:R-:W3:Y:S02]  /*fa70*/  LDL.LU R0, [R1+0x18] ;  /* 0x0000180001007983 */ /* 0x002ee40000300800 */
[----:B--23--:R-:W-:Y:S01]  /*fa80*/  FADD.FTZ R7, R7, R0 ;  /* 0x0000000007077221 */ /* 0x00cfe20000010000 */
[----:B------:R-:W-:Y:S05]  /*fa90*/  BRA.DIV ~URZ, `(.L_x_1257) ;  /* 0x00006a127f007947 */ /* 0x000fea000b800000 */
[----:B------:R-:W2:Y:S04]  /*faa0*/  LDL.LU R2, [R1+0x14] ;  /* 0x0000140001027983 */ /* 0x000ea80000300800 */
[----:B------:R-:W3:Y:S04]  /*fab0*/  LDL.LU R0, [R1+0x20] ;  /* 0x0000200001007983 */ /* 0x000ee80000300800 */
[----:B------:R-:W4:Y:S04]  /*fac0*/  LDL.LU R9, [R1+0x24] ;  /* 0x0000240001097983 */ /* 0x000f280000300800 */
[----:B--2---:R-:W1:Y:S04]  /*fad0*/  SHFL.BFLY PT, R6, R2, 0x2, 0x1f ;  /* 0x0c401f0002067f89 */ /* 0x004e6800000e0000 */
[----:B---3--:R-:W2:Y:S04]  /*fae0*/  SHFL.BFLY PT, R5, R0, 0x2, 0x1f ;  /* 0x0c401f0000057f89 */ /* 0x008ea800000e0000 */
[----:B----4-:R-:W3:Y:S01]  /*faf0*/  SHFL.BFLY PT, R4, R9, 0x2, 0x1f ;  /* 0x0c401f0009047f89 */ /* 0x010ee200000e0000 */
[----:B-1----:R-:W-:-:S02]  /*fb00*/  FADD.FTZ R6, R6, R2 ;  /* 0x0000000206067221 */ /* 0x002fc40000010000 */
[----:B--2---:R-:W-:-:S03]  /*fb10*/  FADD.FTZ R5, R5, R0 ;  /* 0x0000000005057221 */ /* 0x004fc60000010000 */
[----:B------:R-:W1:Y:S01]  /*fb20*/  SHFL.BFLY PT, R2, R6, 0x1, 0x1f ;  /* 0x0c201f0006027f89 */ /* 0x000e6200000e0000 */
[----:B---3--:R-:W-:-:S03]  /*fb30*/  FADD.FTZ R4, R4, R9 ;  /* 0x0000000904047221 */ /* 0x008fc60000010000 */
[----:B------:R-:W2:Y:S04]  /*fb40*/  SHFL.BFLY PT, R0, R7, 0x1, 0x1f ;  /* 0x0c201f0007007f89 */ /* 0x000ea800000e0000 */
[----:B------:R-:W3:Y:S04]  /*fb50*/  SHFL.BFLY PT, R3, R5, 0x1, 0x1f ;  /* 0x0c201f0005037f89 */ /* 0x000ee800000e0000 */
[----:B------:R4:W4:Y:S01]  /*fb60*/  SHFL.BFLY PT, R8, R4, 0x1, 0x1f ;  /* 0x0c201f0004087f89 */ /* 0x00092200000e0000 */
[----:B-1----:R-:W-:Y:S02]  /*fb70*/  FADD.FTZ R6, R6, R2 ;  /* 0x0000000206067221 */ /* 0x002fe40000010000 */
[----:B--2---:R-:W-:-:S02]  /*fb80*/  FADD.FTZ R7, R7, R0 ;  /* 0x0000000007077221 */ /* 0x004fc40000010000 */
[----:B---3--:R-:W-:-:S03]  /*fb90*/  FADD.FTZ R5, R5, R3 ;  /* 0x0000000305057221 */ /* 0x008fc60000010000 */
.L_x_1301:
[----:B------:R-:W-:Y:S01]  /*fba0*/  FSETP.NE.FTZ.AND P3, PT, R7, RZ, PT ;  /* 0x000000ff0700720b */ /* 0x000fe20003f75000 */
[----:B------:R-:W-:Y:S01]  /*fbb0*/  CS2R R2, SRZ ;  /* 0x0000000000027805 */ /* 0x000fe2000001ff00 */
[----:B------:R-:W-:Y:S01]  /*fbc0*/  MOV R0, RZ ;  /* 0x000000ff00007202 */ /* 0x000fe20000000f00 */
[----:B----4-:R-:W-:Y:S01]  /*fbd0*/  FADD.FTZ R4, R8, R4 ;  /* 0x0000000408047221 */ /* 0x010fe20000010000 */
[----:B------:R-:W-:Y:S02]  /*fbe0*/  FSETP.NE.FTZ.AND P2, PT, R6, RZ, PT ;  /* 0x000000ff0600720b */ /* 0x000fe40003f55000 */
[----:B------:R-:W-:Y:S02]  /*fbf0*/  FSETP.NE.FTZ.AND P1, PT, R5, RZ, PT ;  /* 0x000000ff0500720b */ /* 0x000fe40003f35000 */
[----:B------:R-:W-:Y:S02]  /*fc00*/  FSETP.NE.FTZ.AND P0, PT, R4, RZ, PT ;  /* 0x000000ff0400720b */ /* 0x000fe40003f15000 */
[----:B------:R-:W-:-:S02]  /*fc10*/  MOV R23, 0xff800000 ;  /* 0xff80000000177802 */ /* 0x000fc40000000f00 */
[----:B------:R-:W-:Y:S01]  /*fc20*/  MOV R21, 0xff800000 ;  /* 0xff80000000157802 */ /* 0x000fe20000000f00 */
[----:B------:R-:W1:Y:S01]  /*fc30*/  @P3 MUFU.RCP R0, R7 ;  /* 0x0000000700003308 */ /* 0x000e620000001000 */
[----:B------:R-:W-:Y:S02]  /*fc40*/  MOV R22, 0xff800000 ;  /* 0xff80000000167802 */ /* 0x000fe40000000f00 */
[----:B------:R-:W-:-:S03]  /*fc50*/  MOV R20, 0xff800000 ;  /* 0xff80000000147802 */ /* 0x000fc60000000f00 */
[----:B------:R-:W-:Y:S02]  /*fc60*/  @P1 MOV R10, 0x3f317218 ;  /* 0x3f317218000a1802 */ /* 0x000fe40000000f00 */
[----:B------:R-:W2:Y:S08]  /*fc70*/  @P3 MUFU.LG2 R7, R7 ;  /* 0x0000000700073308 */ /* 0x000eb00000000c00 */
[----:B------:R-:W3:Y:S01]  /*fc80*/  @P2 MUFU.RCP R3, R6 ;  /* 0x0000000600032308 */ /* 0x000ee20000001000 */
[----:B-1----:R-:W-:-:S02]  /*fc90*/  FMUL.FTZ R176, R0, R176 ;  /* 0x000000b000b07220 */ /* 0x002fc40000410000 */
[C---:B------:R-:W-:Y:S02]  /*fca0*/  FMUL.FTZ R177, R0.reuse, R177 ;  /* 0x000000b100b17220 */ /* 0x040fe40000410000 */
[C---:B------:R-:W-:Y:S02]  /*fcb0*/  FMUL.FTZ R180, R0.reuse, R180 ;  /* 0x000000b400b47220 */ /* 0x040fe40000410000 */
[C---:B------:R-:W-:Y:S01]  /*fcc0*/  FMUL.FTZ R181, R0.reuse, R181 ;  /* 0x000000b500b57220 */ /* 0x040fe20000410000 */
[----:B------:R-:W1:Y:S01]  /*fcd0*/  @P1 MUFU.RCP R2, R5 ;  /* 0x0000000500021308 */ /* 0x000e620000001000 */
[C---:B------:R-:W-:Y:S02]  /*fce0*/  FMUL.FTZ R184, R0.reuse, R184 ;  /* 0x000000b800b87220 */ /* 0x040fe40000410000 */
[C---:B------:R-:W-:Y:S02]  /*fcf0*/  FMUL.FTZ R185, R0.reuse, R185 ;  /* 0x000000b900b97220 */ /* 0x040fe40000410000 */
[----:B------:R-:W-:-:S02]  /*fd00*/  FMUL.FTZ R188, R0, R188 ;  /* 0x000000bc00bc7220 */ /* 0x000fc40000410000 */
[C---:B------:R-:W-:Y:S01]  /*fd10*/  FMUL.FTZ R189, R0.reuse, R189 ;  /* 0x000000bd00bd7220 */ /* 0x040fe20000410000 */
[----:B------:R-:W4:Y:S01]  /*fd20*/  @P2 MUFU.LG2 R6, R6 ;  /* 0x0000000600062308 */ /* 0x000f220000000c00 */
[C---:B------:R-:W-:Y:S02]  /*fd30*/  FMUL.FTZ R192, R0.reuse, R192 ;  /* 0x000000c000c07220 */ /* 0x040fe40000410000 */
[C---:B------:R-:W-:Y:S02]  /*fd40*/  FMUL.FTZ R193, R0.reuse, R193 ;  /* 0x000000c100c17220 */ /* 0x040fe40000410000 */
[C---:B------:R-:W-:Y:S02]  /*fd50*/  FMUL.FTZ R196, R0.reuse, R196 ;  /* 0x000000c400c47220 */ /* 0x040fe40000410000 */
[C---:B------:R-:W-:Y:S01]  /*fd60*/  FMUL.FTZ R197, R0.reuse, R197 ;  /* 0x000000c500c57220 */ /* 0x040fe20000410000 */
[----:B------:R-:W5:Y:S01]  /*fd70*/  @P1 MUFU.LG2 R5, R5 ;  /* 0x0000000500051308 */ /* 0x000f620000000c00 */
        /* <DEDUP_REMOVED lines=21> */
[----:B--2---:R-:W-:Y:S02]  /*fed0*/  @P3 FMUL.FTZ R9, R7, 0.69314718246459960938 ;  /* 0x3f31721807093820 */ /* 0x004fe40000410000 */
[C---:B---3--:R-:W-:Y:S02]  /*fee0*/  FMUL.FTZ R178, R3.reuse, R178 ;  /* 0x000000b203b27220 */ /* 0x048fe40000410000 */
[----:B------:R-:W-:Y:S01]  /*fef0*/  @P3 FMUL.FTZ R7, R0, c[0x0][0x2d0] ;  /* 0x0000b40000073a20 */ /* 0x000fe20000410000 */
[----:B------:R-:W-:Y:S01]  /*ff00*/  MOV R0, RZ ;  /* 0x000000ff00007202 */ /* 0x000fe20000000f00 */
[C---:B------:R-:W-:Y:S02]  /*ff10*/  FMUL.FTZ R179, R3.reuse, R179 ;  /* 0x000000b303b37220 */ /* 0x040fe40000410000 */
[----:B------:R-:W-:-:S02]  /*ff20*/  FMUL.FTZ R182, R3, R182 ;  /* 0x000000b603b67220 */ /* 0x000fc40000410000 */
[C---:B------:R-:W-:Y:S01]  /*ff30*/  FMUL.FTZ R183, R3.reuse, R183 ;  /* 0x000000b703b77220 */ /* 0x040fe20000410000 */
[----:B------:R-:W2:Y:S01]  /*ff40*/  @P0 MUFU.RCP R0, R4 ;  /* 0x0000000400000308 */ /* 0x000ea20000001000 */
        /* <DEDUP_REMOVED lines=28> */
[----:B------:R-:W-:Y:S01]  /*10110*/  @P2 MOV R3, 0x3f317218 ;  /* 0x3f31721800032802 */ /* 0x000fe20000000f00 */
[----:B-1----:R-:W-:-:S02]  /*10120*/  FMUL.FTZ R172, R2, R172 ;  /* 0x000000ac02ac7220 */ /* 0x002fc40000410000 */
        /* <DEDUP_REMOVED lines=31> */
[----:B------:R1:W3:Y:S01]  /*10320*/  @P0 MUFU.LG2 R2, R4 ;  /* 0x0000000400020308 */ /* 0x0002e20000000c00 */
[----:B----4-:R-:W-:Y:S02]  /*10330*/  @P2 FMUL.FTZ R8, R6, 0.69314718246459960938 ;  /* 0x3f31721806082820 */ /* 0x010fe40000410000 */
[----:B------:R-:W-:Y:S02]  /*10340*/  @P2 FMUL.FTZ R6, R3, c[0x0][0x2d0] ;  /* 0x0000b40003062a20 */ /* 0x000fe40000410000 */
[----:B-----5:R-:W-:Y:S02]  /*10350*/  @P1 FMUL.FTZ R5, R5, 0.69314718246459960938 ;  /* 0x3f31721805051820 */ /* 0x020fe40000410000 */
[----:B------:R-:W-:Y:S02]  /*10360*/  @P1 FMUL.FTZ R3, R10, c[0x0][0x2d0] ;  /* 0x0000b4000a031a20 */ /* 0x000fe40000410000 */
[----:B--2---:R-:W-:-:S02]  /*10370*/  FMUL.FTZ R174, R0, R174 ;  /* 0x000000ae00ae7220 */ /* 0x004fc40000410000 */
[----:B------:R-:W-:Y:S01]  /*10380*/  @P1 FFMA.FTZ R23, R3, R134, R5 ;  /* 0x0000008603171223 */ /* 0x000fe20000010005 */
[----:B------:R-:W-:Y:S01]  /*10390*/  @P0 MOV R3, 0x3f317218 ;  /* 0x3f31721800030802 */ /* 0x000fe20000000f00 */
[C---:B------:R-:W-:Y:S02]  /*103a0*/  FMUL.FTZ R175, R0.reuse, R175 ;  /* 0x000000af00af7220 */ /* 0x040fe40000410000 */
[----:B------:R-:W-:Y:S01]  /*103b0*/  FMUL.FTZ R170, R0, R170 ;  /* 0x000000aa00aa7220 */ /* 0x000fe20000410000 */
[----:B-1----:R-:W-:Y:S01]  /*103c0*/  MOV R4, 0x1 ;  /* 0x0000000100047802 */ /* 0x002fe20000000f00 */
[----:B---3--:R-:W-:Y:S02]  /*103d0*/  @P0 FMUL.FTZ R2, R2, 0.69314718246459960938 ;  /* 0x3f31721802020820 */ /* 0x008fe40000410000 */
        /* <DEDUP_REMOVED lines=30> */
[----:B------:R-:W-:Y:S01]  /*105c0*/  PRMT R0, R4, 0x7610, R0 ;  /* 0x0000761004007816 */ /* 0x000fe20000000000 */
[----:B------:R-:W-:Y:S02]  /*105d0*/  @P3 FFMA.FTZ R21, R7, R136, R9 ;  /* 0x0000008807153223 */ /* 0x000fe40000010009 */
[----:B------:R-:W-:-:S02]  /*105e0*/  @P2 FFMA.FTZ R22, R6, R135, R8 ;  /* 0x0000008706162223 */ /* 0x000fc40000010008 */
[----:B------:R-:W-:Y:S02]  /*105f0*/  @P0 FFMA.FTZ R20, R3, R133, R2 ;  /* 0x0000008503140223 */ /* 0x000fe40000010002 */
.L_x_1203:
[----:B--2---:R2:W5:Y:S01]  /*10600*/  LDL R7, [R1+0xb0] ;  /* 0x0000b00001077983 */ /* 0x0045620000100800 */
[----:B------:R-:W-:Y:S03]  /*10610*/  BSSY B0, `(.L_x_1258) ;  /* 0x0000012000007945 */ /* 0x000fe60003800000 */
[----:B-1----:R-:W1:Y:S02]  /*10620*/  S2R R6, SR_TID.X ;  /* 0x0000000000067919 */ /* 0x002e640000002100 */
[----:B-1----:R-:W-:-:S13]  /*10630*/  LOP3.LUT P0, RZ, R6, 0x7f, RZ, 0xc0, !PT ;  /* 0x0000007f06ff7812 */ /* 0x002fda000780c0ff */
[----:B------:R-:W-:Y:S05]  /*10640*/  @P0 BRA `(.L_x_1259) ;  /* 0x000000e000000947 */ /* 0x000fea0003800000 */
[----:B--2---:R-:W1:Y:S01]  /*10650*/  S2R R4, SR_LANEID ;  /* 0x0000000000047919 */ /* 0x004e620000000000 */
[----:B------:R-:W-:Y:S01]  /*10660*/  VOTEU.ANY UR4, UPT, PT ;  /* 0x0000000000047886 */ /* 0x000fe200038e0100 */
[----:B------:R-:W-:Y:S01]  /*10670*/  IMAD.MOV.U32 R5, RZ, RZ, c[0x0][0x584] ;  /* 0x00016100ff057624 */ /* 0x000fe200078e00ff */
[----:B------:R-:W1:Y:S08]  /*10680*/  FLO.U32 R3, UR4 ;  /* 0x0000000400037d00 */ /* 0x000e7000080e0000 */
[----:B------:R-:W2:Y:S01]  /*10690*/  POPC R2, UR4 ;  /* 0x0000000400027d09 */ /* 0x000ea20008000000 */
[----:B-1----:R-:W-:Y:S01]  /*106a0*/  ISETP.EQ.U32.AND P0, PT, R3, R4, PT ;  /* 0x000000040300720c */ /* 0x002fe20003f02070 */
[----:B------:R-:W-:-:S12]  /*106b0*/  IMAD.MOV.U32 R4, RZ, RZ, c[0x0][0x580] ;  /* 0x00016000ff047624 */ /* 0x000fd800078e00ff */
[----:B--2---:R1:W2:Y:S04]  /*106c0*/  @P0 ATOMG.E.ADD.STRONG.GPU PT, R2, [R4.64], R2 ;  /* 0x00000002040209a8 */ /* 0x0042a800081ee1c8 */
[----:B-1----:R-:W1:Y:S04]  /*106d0*/  S2R R4, SR_LTMASK ;  /* 0x0000000000047919 */ /* 0x002e680000003900 */
[----:B--2---:R1:W2:Y:S02]  /*106e0*/  SHFL.IDX PT, R3, R2, R3, 0x1f ;  /* 0x00001f0302037589 */ /* 0x0042a400000e0000 */
[----:B-1----:R-:W-:-:S06]  /*106f0*/  LOP3.LUT R2, R4, UR4, RZ, 0xc0, !PT ;  /* 0x0000000404027c12 */ /* 0x002fcc000f8ec0ff */
[----:B------:R-:W2:Y:S02]  /*10700*/  POPC R2, R2 ;  /* 0x0000000200027309 */ /* 0x000ea40000000000 */
[----:B--2--5:R-:W-:-:S05]  /*10710*/  IADD3 R7, R3, c[0x0][0xc], R2 ;  /* 0x0000030003077a10 */ /* 0x024fca0007ffe002 */
[----:B------:R1:W-:Y:S02]  /*10720*/  STL [R1+0xb0], R7 ;  /* 0x0000b00701007387 */ /* 0x0003e40000100800 */
.L_x_1259:
[----:B--2---:R-:W-:Y:S05]  /*10730*/  BSYNC B0 ;  /* 0x0000000000007941 */ /* 0x004fea0003800000 */
.L_x_1258:
        /* <DEDUP_REMOVED lines=8> */
[----:B------:R2:W-:Y:S01]  /*107c0*/  STL [R1+0x10], RZ ;  /* 0x000010ff01007387 */ /* 0x0005e20000100800 */
[----:B------:R-:W-:Y:S01]  /*107d0*/  SHF.R.S32.HI R2, RZ, 0x1f, R6 ;  /* 0x0000001fff027819 */ /* 0x000fe20000011406 */
[----:B------:R-:W-:-:S03]  /*107e0*/  IMAD.MOV.U32 R3, RZ, RZ, 0x1f ;  /* 0x0000001fff037424 */ /* 0x000fc600078e00ff */
[----:B------:R-:W-:-:S04]  /*107f0*/  LEA.HI R2, R2, R6, RZ, 0x7 ;  /* 0x0000000602027211 */ /* 0x000fc800078f38ff */
[----:B------:R-:W-:-:S05]  /*10800*/  SHF.R.S32.HI R2, RZ, 0x7, R2 ;  /* 0x00000007ff027819 */ /* 0x000fca0000011402 */
[----:B------:R-:W-:Y:S01]  /*10810*/  IMAD.MOV.U32 R143, RZ, RZ, R2 ;  /* 0x000000ffff8f7224 */ /* 0x000fe200078e0002 */
[----:B------:R-:W-:Y:S02]  /*10820*/  MOV R2, 0x10840 ;  /* 0x0001084000027802 */ /* 0x000fe40000000f00 */
[----:B-12---:R-:W-:Y:S05]  /*10830*/  CALL.REL.NOINC `($__internal_19_$__cuda_sm70_shflsync_idx_p) ;  /* 0x00005fb000007944 */ /* 0x006fea0003c00000 */
.L_x_1262:
[----:B------:R-:W2:Y:S04]  /*10840*/  LDL.LU R3, [R1+0x68] ;  /* 0x0000680001037983 */ /* 0x000ea80000300800 */
[----:B------:R-:W3:Y:S04]  /*10850*/  LDL R8, [R1+0xfc] ;  /* 0x0000fc0001087983 */ /* 0x000ee80000100800 */
[----:B------:R-:W4:Y:S04]  /*10860*/  LDL.LU R13, [R1+0x64] ;  /* 0x00006400010d7983 */ /* 0x000f280000300800 */
[----:B------:R-:W3:Y:S04]  /*10870*/  LDL.LU R16, [R1+0x6c] ;  /* 0x00006c0001107983 */ /* 0x000ee80000300800 */
[----:B------:R-:W3:Y:S01]  /*10880*/  LDL.LU R15, [R1+0xac] ;  /* 0x0000ac00010f7983 */ /* 0x000ee20000300800 */
[----:B-1----:R-:W-:-:S03]  /*10890*/  IMAD.MOV.U32 R7, RZ, RZ, 0x1 ;  /* 0x00000001ff077424 */ /* 0x002fc600078e00ff */
[----:B------:R-:W4:Y:S02]  /*108a0*/  LDL R14, [R1+0x100] ;  /* 0x00010000010e7983 */ /* 0x000f240000100800 */
[----:B------:R-:W-:Y:S02]  /*108b0*/  ISETP.NE.AND P0, PT, R7, c[0x0][0x4e8], PT ;  /* 0x00013a0007007a0c */ /* 0x000fe40003f05270 */
        /* <DEDUP_REMOVED lines=32> */
[----:B------:R-:W-:-:S02]  /*10ac0*/  ULDC UR5, c[0x0][0x4e8] ;  /* 0x00013a0000057ab9 */ /* 0x000fc40000000800 */
[----:B------:R-:W-:Y:S02]  /*10ad0*/  ULDC UR4, c[0x0][0x388] ;  /* 0x0000e20000047ab9 */ /* 0x000fe40000000800 */
[----:B------:R-:W-:Y:S01]  /*10ae0*/  UIMAD UR4, UR5, UR4, URZ ;  /* 0x00000004050472a4 */ /* 0x000fe2000f8e023f */
[----:B------:R-:W-:Y:S01]  /*10af0*/  BSSY B0, `(.L_x_1263) ;  /* 0x000009e000007945 */ /* 0x000fe20003800000 */
[----:B--2--5:R-:W-:Y:S01]  /*10b00*/  SHF.R.S32.HI R0, RZ, 0x1f, R3 ;  /* 0x0000001fff007819 */ /* 0x024fe20000011403 */
[----:B------:R-:W-:-:S04]  /*10b10*/  IMAD.WIDE.U32 R4, R3, c[0x0][0x4d0], RZ ;  /* 0x0001340003047a25 */ /* 0x000fc800078e00ff */
[C---:B------:R-:W-:Y:S02]  /*10b20*/  IMAD R2, R0.reuse, c[0x0][0x4d0], RZ ;  /* 0x0001340000027a24 */ /* 0x040fe400078e02ff */
[----:B------:R-:W-:Y:S02]  /*10b30*/  IMAD R0, R0, c[0x0][0x438], RZ ;  /* 0x00010e0000007a24 */ /* 0x000fe400078e02ff */
[C---:B------:R-:W-:Y:S02]  /*10b40*/  IMAD R6, R3.reuse, c[0x0][0x4d4], R2 ;  /* 0x0001350003067a24 */ /* 0x040fe400078e0202 */
[C---:B------:R-:W-:Y:S02]  /*10b50*/  IMAD R0, R3.reuse, c[0x0][0x43c], R0 ;  /* 0x00010f0003007a24 */ /* 0x040fe400078e0200 */
[----:B------:R-:W-:-:S04]  /*10b60*/  IMAD.WIDE.U32 R2, R3, c[0x0][0x438], RZ ;  /* 0x00010e0003027a25 */ /* 0x000fc800078e00ff */
[----:B---3--:R-:W-:Y:S01]  /*10b70*/  IMAD.IADD R8, R8, 0x1, R15 ;  /* 0x0000000108087824 */ /* 0x008fe200078e020f */
[----:B------:R-:W-:Y:S01]  /*10b80*/  IADD3 R3, R3, R0, RZ ;  /* 0x0000000003037210 */ /* 0x000fe20007ffe0ff */
[----:B------:R-:W-:Y:S01]  /*10b90*/  IMAD.IADD R5, R5, 0x1, R6 ;  /* 0x0000000105057824 */ /* 0x000fe200078e0206 */
[----:B----4-:R-:W-:Y:S01]  /*10ba0*/  SHF.R.S32.HI R0, RZ, 0x1f, R13 ;  /* 0x0000001fff007819 */ /* 0x010fe2000001140d */
[----:B------:R-:W-:-:S04]  /*10bb0*/  @P0 IMAD.HI.U32 R10, R8, c[0x0][0x4ec], RZ ;  /* 0x00013b00080a0a27 */ /* 0x000fc800078e00ff */
[C---:B------:R-:W-:Y:S02]  /*10bc0*/  IMAD R7, R0.reuse, c[0x0][0x4d8], RZ ;  /* 0x0001360000077a24 */ /* 0x040fe400078e02ff */
[----:B------:R-:W-:Y:S01]  /*10bd0*/  IMAD R6, R0, c[0x0][0x440], RZ ;  /* 0x0001100000067a24 */ /* 0x000fe200078e02ff */
[----:B------:R-:W-:Y:S01]  /*10be0*/  MOV R0, R8 ;  /* 0x0000000800007202 */ /* 0x000fe20000000f00 */
[C---:B------:R-:W-:Y:S01]  /*10bf0*/  IMAD R11, R13.reuse, c[0x0][0x4dc], R7 ;  /* 0x000137000d0b7a24 */ /* 0x040fe200078e0207 */
[----:B------:R-:W-:Y:S01]  /*10c00*/  @P0 SHF.R.U32.HI R0, RZ, c[0x0][0x4f0], R10 ;  /* 0x00013c00ff000a19 */ /* 0x000fe2000001160a */
[----:B------:R-:W-:-:S04]  /*10c10*/  IMAD.WIDE.U32 R4, R13, c[0x0][0x4d8], R4 ;  /* 0x000136000d047a25 */ /* 0x000fc800078e0004 */
[----:B------:R-:W-:Y:S01]  /*10c20*/  IMAD R12, R13, c[0x0][0x444], R6 ;  /* 0x000111000d0c7a24 */ /* 0x000fe200078e0206 */
[----:B------:R-:W-:Y:S01]  /*10c30*/  SHF.R.S32.HI R6, RZ, 0x1f, R16 ;  /* 0x0000001fff067819 */ /* 0x000fe20000011410 */
[----:B------:R-:W-:Y:S01]  /*10c40*/  @P0 IMAD.HI.U32 R7, R8, c[0x0][0x4ec], RZ ;  /* 0x00013b0008070a27 */ /* 0x000fe200078e00ff */
[----:B------:R-:W-:Y:S02]  /*10c50*/  IADD3 R5, R5, R11, RZ ;  /* 0x0000000b05057210 */ /* 0x000fe40007ffe0ff */
[----:B------:R-:W-:Y:S01]  /*10c60*/  IADD3 R10, -R0, RZ, RZ ;  /* 0x000000ff000a7210 */ /* 0x000fe20007ffe1ff */
[----:B------:R-:W-:Y:S01]  /*10c70*/  IMAD.MOV.U32 R9, RZ, RZ, R8 ;  /* 0x000000ffff097224 */ /* 0x000fe200078e0008 */
[----:B------:R-:W-:Y:S01]  /*10c80*/  @P0 SHF.R.U32.HI R9, RZ, c[0x0][0x4f0], R7 ;  /* 0x00013c00ff090a19 */ /* 0x000fe20000011607 */
[----:B------:R-:W-:-:S04]  /*10c90*/  IMAD.WIDE.U32 R2, R13, c[0x0][0x440], R2 ;  /* 0x000110000d027a25 */ /* 0x000fc800078e0002 */
[C---:B------:R-:W-:Y:S02]  /*10ca0*/  IMAD R7, R6.reuse, c[0x0][0x4e0], RZ ;  /* 0x0001380006077a24 */ /* 0x040fe400078e02ff */
[----:B------:R-:W-:Y:S02]  /*10cb0*/  IMAD R6, R6, c[0x0][0x448], RZ ;  /* 0x0001120006067a24 */ /* 0x000fe400078e02ff */
[----:B------:R-:W-:Y:S02]  /*10cc0*/  IMAD R10, R10, c[0x0][0x4e8], R8 ;  /* 0x00013a000a0a7a24 */ /* 0x000fe400078e0208 */
[----:B------:R-:W-:Y:S01]  /*10cd0*/  IMAD.WIDE.U32 R4, R16, c[0x0][0x4e0], R4 ;  /* 0x0001380010047a25 */ /* 0x000fe200078e0004 */
[----:B------:R-:W-:-:S03]  /*10ce0*/  SHF.R.S32.HI R11, RZ, 0x1f, R0 ;  /* 0x0000001fff0b7819 */ /* 0x000fc60000011400 */
[----:B------:R-:W-:Y:S02]  /*10cf0*/  IMAD.IADD R3, R3, 0x1, R12 ;  /* 0x0000000103037824 */ /* 0x000fe400078e020c */
[C---:B------:R-:W-:Y:S01]  /*10d00*/  IMAD R12, R16.reuse, c[0x0][0x44c], R6 ;  /* 0x00011300100c7a24 */ /* 0x040fe200078e0206 */
[----:B------:R-:W-:Y:S01]  /*10d10*/  SHF.R.S32.HI R6, RZ, 0x1f, R9 ;  /* 0x0000001fff067819 */ /* 0x000fe20000011409 */
[----:B------:R-:W-:Y:S01]  /*10d20*/  IMAD R13, R16, c[0x0][0x4e4], R7 ;  /* 0x00013900100d7a24 */ /* 0x000fe200078e0207 */
[----:B------:R-:W-:Y:S02]  /*10d30*/  SHF.R.S32.HI R7, RZ, 0x1f, R10 ;  /* 0x0000001fff077819 */ /* 0x000fe4000001140a */
[----:B------:R-:W-:Y:S01]  /*10d40*/  IADD3 R4, P0, R0, R4, RZ ;  /* 0x0000000400047210 */ /* 0x000fe20007f1e0ff */
[----:B------:R-:W-:-:S03]  /*10d50*/  IMAD.WIDE.U32 R2, R16, c[0x0][0x448], R2 ;  /* 0x0001120010027a25 */ /* 0x000fc600078e0002 */
[----:B------:R-:W-:Y:S01]  /*10d60*/  IADD3.X R5, R11, R5, R13, P0, !PT ;  /* 0x000000050b057210 */ /* 0x000fe200007fe40d */
[----:B------:R-:W-:Y:S02]  /*10d70*/  IMAD R0, R6, c[0x0][0x430], RZ ;  /* 0x00010c0006007a24 */ /* 0x000fe400078e02ff */
[----:B------:R-:W-:Y:S02]  /*10d80*/  IMAD R6, R7, c[0x0][0x4c8], RZ ;  /* 0x0001320007067a24 */ /* 0x000fe400078e02ff */
[----:B------:R-:W-:Y:S02]  /*10d90*/  IMAD.IADD R3, R3, 0x1, R12 ;  /* 0x0000000103037824 */ /* 0x000fe400078e020c */
[C---:B------:R-:W-:Y:S02]  /*10da0*/  IMAD R12, R10.reuse, c[0x0][0x4cc], R6 ;  /* 0x000133000a0c7a24 */ /* 0x040fe400078e0206 */
[----:B------:R-:W-:-:S04]  /*10db0*/  IMAD.WIDE.U32 R4, R10, c[0x0][0x4c8], R4 ;  /* 0x000132000a047a25 */ /* 0x000fc800078e0004 */
[C---:B------:R-:W-:Y:S01]  /*10dc0*/  IMAD R11, R9.reuse, c[0x0][0x434], R0 ;  /* 0x00010d00090b7a24 */ /* 0x040fe200078e0200 */
[C---:B------:R-:W-:Y:S01]  /*10dd0*/  IADD3 R0, -R9.reuse, RZ, RZ ;  /* 0x000000ff09007210 */ /* 0x040fe20007ffe1ff */
[----:B------:R-:W-:Y:S01]  /*10de0*/  IMAD.WIDE.U32 R6, R9, c[0x0][0x430], R2 ;  /* 0x00010c0009067a25 */ /* 0x000fe200078e0002 */
[----:B------:R-:W-:Y:S02]  /*10df0*/  IADD3 R3, R5, R12, RZ ;  /* 0x0000000c05037210 */ /* 0x000fe40007ffe0ff */
[----:B------:R-:W-:Y:S01]  /*10e00*/  LEA R2, P0, R4, c[0x0][0x4a8], 0x2 ;  /* 0x00012a0004027a11 */ /* 0x000fe200078010ff */
[----:B------:R-:W-:-:S03]  /*10e10*/  IMAD R5, R0, c[0x0][0x4e8], R8 ;  /* 0x00013a0000057a24 */ /* 0x000fc600078e0208 */
[----:B------:R-:W-:Y:S01]  /*10e20*/  LEA.HI.X R0, R4, c[0x0][0x4ac], R3, 0x2, P0 ;  /* 0x00012b0004007a11 */ /* 0x000fe200000f1403 */
[----:B------:R-:W-:Y:S02]  /*10e30*/  IMAD.IADD R3, R14, 0x1, R15 ;  /* 0x000000010e037824 */ /* 0x000fe400078e020f */
[----:B------:R-:W2:Y:S01]  /*10e40*/  S2R R14, SR_TID.X ;  /* 0x00000000000e7919 */ /* 0x000ea20000002100 */
[----:B------:R-:W-:-:S03]  /*10e50*/  IMAD.IADD R7, R7, 0x1, R11 ;  /* 0x0000000107077824 */ /* 0x000fc600078e020b */
[----:B------:R-:W-:Y:S04]  /*10e60*/  SHFL.IDX PT, R12, R2, RZ, 0x1c1f ;  /* 0x001c1fff020c7589 */ /* 0x000fe800000e0000 */
[----:B------:R-:W3:Y:S04]  /*10e70*/  SHFL.IDX PT, R13, R0, RZ, 0x1c1f ;  /* 0x001c1fff000d7589 */ /* 0x000ee800000e0000 */
[----:B------:R-:W-:Y:S01]  /*10e80*/  SHFL.IDX PT, R10, R2, 0x1, 0x1c1f ;  /* 0x003c1f00020a7f89 */ /* 0x000fe200000e0000 */
[----:B--2---:R-:W-:-:S04]  /*10e90*/  SHF.R.S32.HI R16, RZ, 0x1f, R14 ;  /* 0x0000001fff107819 */ /* 0x004fc8000001140e */
[----:B------:R-:W-:Y:S01]  /*10ea0*/  LEA.HI R16, R16, R14, RZ, 0x5 ;  /* 0x0000000e10107211 */ /* 0x000fe200078f28ff */
[----:B------:R-:W2:Y:S03]  /*10eb0*/  SHFL.IDX PT, R11, R0, 0x1, 0x1c1f ;  /* 0x003c1f00000b7f89 */ /* 0x000ea600000e0000 */
[----:B------:R-:W-:-:S04]  /*10ec0*/  LOP3.LUT R16, R16, 0xffffffe0, RZ, 0xc0, !PT ;  /* 0xffffffe010107812 */ /* 0x000fc800078ec0ff */
[----:B------:R-:W-:Y:S02]  /*10ed0*/  IADD3 R16, -R16, R14, RZ ;  /* 0x0000000e10107210 */ /* 0x000fe40007ffe1ff */
[C---:B------:R-:W-:Y:S02]  /*10ee0*/  IADD3 R17, R3.reuse, 0x8, RZ ;  /* 0x0000000803117810 */ /* 0x040fe40007ffe0ff */
[----:B------:R-:W-:Y:S02]  /*10ef0*/  LOP3.LUT P1, RZ, R16, 0x3, RZ, 0xc0, !PT ;  /* 0x0000000310ff7812 */ /* 0x000fe4000782c0ff */
[----:B------:R-:W-:Y:S01]  /*10f00*/  SHF.R.S32.HI R4, RZ, 0x1f, R5 ;  /* 0x0000001fff047819 */ /* 0x000fe20000011405 */
[----:B------:R-:W-:Y:S01]  /*10f10*/  SHFL.IDX PT, R8, R2, 0x2, 0x1c1f ;  /* 0x005c1f0002087f89 */ /* 0x000fe200000e0000 */
[----:B------:R-:W-:Y:S02]  /*10f20*/  ISETP.GE.OR P4, PT, R3, UR4, P1 ;  /* 0x0000000403007c0c */ /* 0x000fe40008f86670 */
[----:B------:R-:W-:Y:S01]  /*10f30*/  ISETP.GE.OR P3, PT, R17, UR4, P1 ;  /* 0x0000000411007c0c */ /* 0x000fe20008f66670 */
[----:B------:R-:W4:Y:S04]  /*10f40*/  SHFL.IDX PT, R9, R0, 0x2, 0x1c1f ;  /* 0x005c1f0000097f89 */ /* 0x000f2800000e0000 */
[----:B------:R-:W-:Y:S04]  /*10f50*/  SHFL.IDX PT, R14, R2, 0x3, 0x1c1f ;  /* 0x007c1f00020e7f89 */ /* 0x000fe800000e0000 */
[----:B------:R1:W4:Y:S01]  /*10f60*/  SHFL.IDX PT, R15, R0, 0x3, 0x1c1f ;  /* 0x007c1f00000f7f89 */ /* 0x00032200000e0000 */
[----:B------:R-:W-:-:S03]  /*10f70*/  IADD3 R16, R3, 0x40, RZ ;  /* 0x0000004003107810 */ /* 0x000fc60007ffe0ff */
[----:B---3--:R3:W-:Y:S01]  /*10f80*/  @!P4 ST.E [R12.64], R21 ;  /* 0x000000150c00c985 */ /* 0x0087e2000c101908 */
[----:B------:R-:W-:-:S03]  /*10f90*/  ISETP.GE.OR P2, PT, R16, UR4, P1 ;  /* 0x0000000410007c0c */ /* 0x000fc60008f46670 */
[----:B--2---:R3:W-:Y:S01]  /*10fa0*/  @!P3 ST.E [R10.64], R22 ;  /* 0x000000160a00b985 */ /* 0x0047e2000c101908 */
[----:B------:R-:W-:Y:S01]  /*10fb0*/  ISETP.GE.AND P3, PT, R3, UR4, PT ;  /* 0x0000000403007c0c */ /* 0x000fe2000bf66270 */
[----:B-1----:R-:W-:-:S04]  /*10fc0*/  IMAD R0, R4, c[0x0][0x428], RZ ;  /* 0x00010a0004007a24 */ /* 0x002fc800078e02ff */
[C---:B------:R-:W-:Y:S02]  /*10fd0*/  IMAD R0, R5.reuse, c[0x0][0x42c], R0 ;  /* 0x00010b0005007a24 */ /* 0x040fe400078e0200 */
[----:B------:R-:W-:Y:S01]  /*10fe0*/  IMAD.WIDE.U32 R4, R5, c[0x0][0x428], R6 ;  /* 0x00010a0005047a25 */ /* 0x000fe200078e0006 */
[----:B------:R-:W-:-:S04]  /*10ff0*/  IADD3 R6, R3, 0x48, RZ ;  /* 0x0000004803067810 */ /* 0x000fc80007ffe0ff */
[----:B------:R-:W-:Y:S02]  /*11000*/  ISETP.GE.OR P1, PT, R6, UR4, P1 ;  /* 0x0000000406007c0c */ /* 0x000fe40008f26670 */
[----:B------:R-:W-:Y:S02]  /*11010*/  IADD3 R0, R5, R0, RZ ;  /* 0x0000000005007210 */ /* 0x000fe40007ffe0ff */
[C---:B------:R-:W-:Y:S01]  /*11020*/  LEA R19, P0, R4.reuse, c[0x0][0x400], 0x2 ;  /* 0x0001000004137a11 */ /* 0x040fe200078010ff */
[----:B----4-:R3:W-:Y:S03]  /*11030*/  @!P2 ST.E [R8.64], R23 ;  /* 0x000000170800a985 */ /* 0x0107e6000c101908 */
[----:B------:R-:W-:Y:S02]  /*11040*/  LEA.HI.X R18, R4, c[0x0][0x404], R0, 0x2, P0 ;  /* 0x0001010004127a11 */ /* 0x000fe400000f1400 */
[----:B------:R3:W1:Y:S01]  /*11050*/  SHFL.IDX PT, R0, R19, RZ, 0x1c1f ;  /* 0x001c1fff13007589 */ /* 0x00066200000e0000 */
[----:B------:R-:W-:-:S02]  /*11060*/  ISETP.GE.AND P2, PT, R17, UR4, PT ;  /* 0x0000000411007c0c */ /* 0x000fc4000bf46270 */
[----:B------:R-:W-:Y:S01]  /*11070*/  ISETP.GE.AND P0, PT, R6, UR4, PT ;  /* 0x0000000406007c0c */ /* 0x000fe2000bf06270 */
[----:B------:R3:W-:Y:S01]  /*11080*/  @!P1 ST.E [R14.64], R20 ;  /* 0x000000140e009985 */ /* 0x0007e2000c101908 */
[----:B------:R-:W-:-:S03]  /*11090*/  ISETP.GE.AND P1, PT, R16, UR4, PT ;  /* 0x0000000410007c0c */ /* 0x000fc6000bf26270 */
[----:B------:R3:W2:Y:S01]  /*110a0*/  SHFL.IDX PT, R2, R18, RZ, 0x1c1f ;  /* 0x001c1fff12027589 */ /* 0x0006a200000e0000 */
[----:B------:R-:W-:Y:S05]  /*110b0*/  @P3 BRA `(.L_x_1264) ;  /* 0x0000041000003947 */ /* 0x000fea0003800000 */
[----:B------:R-:W-:Y:S02]  /*110c0*/  ISETP.GE.AND P5, PT, R55, c[0x0][0x3c8], PT ;  /* 0x0000f20037007a0c */ /* 0x000fe40003fa6270 */
[----:B------:R-:W-:Y:S02]  /*110d0*/  ISETP.GE.AND P4, PT, R53, c[0x0][0x3c8], PT ;  /* 0x0000f20035007a0c */ /* 0x000fe40003f86270 */
[----:B------:R-:W-:-:S09]  /*110e0*/  ISETP.GE.AND P6, PT, R29, c[0x0][0x3c8], PT ;  /* 0x0000f2001d007a0c */ /* 0x000fd20003fc6270 */
[----:B-1----:R-:W-:-:S04]  /*110f0*/  @!P5 LEA R4, P3, R55, R0, 0x2 ;  /* 0x000000003704d211 */ /* 0x002fc800078610ff */
[----:B--2---:R-:W-:Y:S02]  /*11100*/  @!P5 LEA.HI.X R5, R55, R2, R56, 0x2, P3 ;  /* 0x000000023705d211 */ /* 0x004fe400018f1438 */
[----:B------:R-:W-:-:S03]  /*11110*/  ISETP.GE.AND P3, PT, R51, c[0x0][0x3c8], PT ;  /* 0x0000f20033007a0c */ /* 0x000fc60003f66270 */
[----:B------:R1:W-:Y:S02]  /*11120*/  @!P5 ST.E.64 [R4.64], R176 ;  /* 0x000000b00400d985 */ /* 0x0003e4000c101b08 */
[----:B-1----:R-:W-:-:S04]  /*11130*/  @!P4 LEA R4, P5, R53, R0, 0x2 ;  /* 0x000000003504c211 */ /* 0x002fc800078a10ff */
[----:B------:R-:W-:Y:S02]  /*11140*/  @!P4 LEA.HI.X R5, R53, R2, R54, 0x2, P5 ;  /* 0x000000023505c211 */ /* 0x000fe400028f1436 */
        /* <DEDUP_REMOVED lines=41> */
[----:B------:R1:W-:Y:S01]  /*113e0*/  @!P3 ST.E.64 [R4.64], R96 ;  /* 0x000000600400b985 */ /* 0x0003e2000c101b08 */
[----:B---3--:R-:W-:-:S04]  /*113f0*/  @!P5 LEA R10, P3, R31, R0, 0x2 ;  /* 0x000000001f0ad211 */ /* 0x008fc800078610ff */
[----:B------:R-:W-:Y:S02]  /*11400*/  @!P5 LEA.HI.X R11, R31, R2, R32, 0x2, P3 ;  /* 0x000000021f0bd211 */ /* 0x000fe400018f1420 */
[----:B------:R-:W-:Y:S02]  /*11410*/  ISETP.GE.AND P5, PT, R27, c[0x0][0x3c8], PT ;  /* 0x0000f2001b007a0c */ /* 0x000fe40003fa6270 */
[----:B------:R-:W-:-:S04]  /*11420*/  @!P6 LEA R8, P3, R29, R0, 0x2 ;  /* 0x000000001d08e211 */ /* 0x000fc800078610ff */
[----:B------:R-:W-:-:S07]  /*11430*/  @!P6 LEA.HI.X R9, R29, R2, R30, 0x2, P3 ;  /* 0x000000021d09e211 */ /* 0x000fce00018f141e */
[----:B------:R-:W-:-:S04]  /*11440*/  @!P5 LEA R6, P3, R27, R0, 0x2 ;  /* 0x000000001b06d211 */ /* 0x000fc800078610ff */
[----:B------:R-:W-:Y:S02]  /*11450*/  @!P5 LEA.HI.X R7, R27, R2, R28, 0x2, P3 ;  /* 0x000000021b07d211 */ /* 0x000fe400018f141c */
[----:B-1----:R-:W-:-:S04]  /*11460*/  @!P4 LEA R4, P3, R25, R0, 0x2 ;  /* 0x000000001904c211 */ /* 0x002fc800078610ff */
[----:B------:R-:W-:Y:S02]  /*11470*/  @!P4 LEA.HI.X R5, R25, R2, R26, 0x2, P3 ;  /* 0x000000021905c211 */ /* 0x000fe400018f141a */
[----:B------:R-:W-:-:S13]  /*11480*/  ISETP.GE.AND P3, PT, R31, c[0x0][0x3c8], PT ;  /* 0x0000f2001f007a0c */ /* 0x000fda0003f66270 */
[----:B------:R1:W-:Y:S04]  /*11490*/  @!P3 ST.E.64 [R10.64], R100 ;  /* 0x000000640a00b985 */ /* 0x0003e8000c101b08 */
[----:B------:R1:W-:Y:S04]  /*114a0*/  @!P6 ST.E.64 [R8.64], R112 ;  /* 0x000000700800e985 */ /* 0x0003e8000c101b08 */
[----:B------:R1:W-:Y:S04]  /*114b0*/  @!P5 ST.E.64 [R6.64], R116 ;  /* 0x000000740600d985 */ /* 0x0003e8000c101b08 */
[----:B------:R1:W-:Y:S02]  /*114c0*/  @!P4 ST.E.64 [R4.64], R128 ;  /* 0x000000800400c985 */ /* 0x0003e4000c101b08 */
.L_x_1264:
[----:B------:R-:W-:Y:S05]  /*114d0*/  BSYNC B0 ;  /* 0x0000000000007941 */ /* 0x000fea0003800000 */
.L_x_1263:
[----:B--2---:R2:W4:Y:S01]  /*114e0*/  SHFL.IDX PT, R2, R18, 0x1, 0x1c1f ;  /* 0x003c1f0012027f89 */ /* 0x00452200000e0000 */
[----:B------:R-:W-:Y:S03]  /*114f0*/  BSSY B0, `(.L_x_1265) ;  /* 0x0000043000007945 */ /* 0x000fe60003800000 */
[----:B-1----:R2:W1:Y:S01]  /*11500*/  SHFL.IDX PT, R0, R19, 0x1, 0x1c1f ;  /* 0x003c1f0013007f89 */ /* 0x00246200000e0000 */
[----:B------:R-:W-:Y:S05]  /*11510*/  @P2 BRA `(.L_x_1266) ;  /* 0x0000040000002947 */ /* 0x000fea0003800000 */
[----:B------:R-:W-:Y:S02]  /*11520*/  ISETP.GE.AND P5, PT, R55, c[0x0][0x3c8], PT ;  /* 0x0000f20037007a0c */ /* 0x000fe40003fa6270 */
[----:B------:R-:W-:-:S02]  /*11530*/  ISETP.GE.AND P2, PT, R53, c[0x0][0x3c8], PT ;  /* 0x0000f20035007a0c */ /* 0x000fc40003f46270 */
[----:B------:R-:W-:-:S09]  /*11540*/  ISETP.GE.AND P3, PT, R51, c[0x0][0x3c8], PT ;  /* 0x0000f20033007a0c */ /* 0x000fd20003f66270 */
[----:B-1----:R-:W-:-:S04]  /*11550*/  @!P5 LEA R4, P4, R55, R0, 0x2 ;  /* 0x000000003704d211 */ /* 0x002fc800078810ff */
[----:B----4-:R-:W-:Y:S02]  /*11560*/  @!P5 LEA.HI.X R5, R55, R2, R56, 0x2, P4 ;  /* 0x000000023705d211 */ /* 0x010fe400020f1438 */
[----:B------:R-:W-:-:S03]  /*11570*/  @!P2 LEA R6, P4, R53, R0, 0x2 ;  /* 0x000000003506a211 */ /* 0x000fc600078810ff */
[----:B------:R1:W-:Y:S01]  /*11580*/  @!P5 ST.E.64 [R4.64], R178 ;  /* 0x000000b20400d985 */ /* 0x0003e2000c101b08 */
[----:B------:R-:W-:Y:S02]  /*11590*/  ISETP.GE.AND P5, PT, R49, c[0x0][0x3c8], PT ;  /* 0x0000f20031007a0c */ /* 0x000fe40003fa6270 */
[----:B------:R-:W-:-:S05]  /*115a0*/  @!P2 LEA.HI.X R7, R53, R2, R54, 0x2, P4 ;  /* 0x000000023507a211 */ /* 0x000fca00020f1436 */
[----:B------:R4:W-:Y:S01]  /*115b0*/  @!P2 ST.E.64 [R6.64], R182 ;  /* 0x000000b60600a985 */ /* 0x0009e2000c101b08 */
[----:B------:R-:W-:Y:S02]  /*115c0*/  ISETP.GE.AND P2, PT, R47, c[0x0][0x3c8], PT ;  /* 0x0000f2002f007a0c */ /* 0x000fe40003f46270 */
[----:B-1----:R-:W-:-:S04]  /*115d0*/  @!P3 LEA R4, P4, R51, R0, 0x2 ;  /* 0x000000003304b211 */ /* 0x002fc800078810ff */
[----:B------:R-:W-:Y:S02]  /*115e0*/  @!P3 LEA.HI.X R5, R51, R2, R52, 0x2, P4 ;  /* 0x000000023305b211 */ /* 0x000fe400020f1434 */
[----:B----4-:R-:W-:-:S03]  /*115f0*/  @!P5 LEA R6, P4, R49, R0, 0x2 ;  /* 0x000000003106d211 */ /* 0x010fc600078810ff */
        /* <DEDUP_REMOVED lines=33> */
[----:B------:R-:W-:Y:S02]  /*11810*/  @!P3 LEA.HI.X R7, R33, R2, R34, 0x2, P4 ;  /* 0x000000022107b211 */ /* 0x000fe400020f1422 */
[----:B------:R-:W-:-:S03]  /*11820*/  ISETP.GE.AND P4, PT, R29, c[0x0][0x3c8], PT ;  /* 0x0000f2001d007a0c */ /* 0x000fc60003f86270 */
[----:B------:R4:W-:Y:S01]  /*11830*/  @!P3 ST.E.64 [R6.64], R98 ;  /* 0x000000620600b985 */ /* 0x0009e2000c101b08 */
[----:B------:R-:W-:Y:S02]  /*11840*/  ISETP.GE.AND P3, PT, R27, c[0x0][0x3c8], PT ;  /* 0x0000f2001b007a0c */ /* 0x000fe40003f66270 */
[----:B-1----:R-:W-:-:S04]  /*11850*/  @!P5 LEA R4, P2, R31, R0, 0x2 ;  /* 0x000000001f04d211 */ /* 0x002fc800078410ff */
[----:B------:R-:W-:Y:S02]  /*11860*/  @!P5 LEA.HI.X R5, R31, R2, R32, 0x2, P2 ;  /* 0x000000021f05d211 */ /* 0x000fe400010f1420 */
[----:B------:R-:W-:-:S03]  /*11870*/  ISETP.GE.AND P2, PT, R25, c[0x0][0x3c8], PT ;  /* 0x0000f20019007a0c */ /* 0x000fc60003f46270 */
[----:B------:R1:W-:Y:S01]  /*11880*/  @!P5 ST.E.64 [R4.64], R102 ;  /* 0x000000660400d985 */ /* 0x0003e2000c101b08 */
[----:B---3--:R-:W-:-:S04]  /*11890*/  @!P4 LEA R8, P5, R29, R0, 0x2 ;  /* 0x000000001d08c211 */ /* 0x008fc800078a10ff */
[----:B------:R-:W-:Y:S02]  /*118a0*/  @!P4 LEA.HI.X R9, R29, R2, R30, 0x2, P5 ;  /* 0x000000021d09c211 */ /* 0x000fe400028f141e */
[----:B----4-:R-:W-:-:S03]  /*118b0*/  @!P3 LEA R6, P5, R27, R0, 0x2 ;  /* 0x000000001b06b211 */ /* 0x010fc600078a10ff */
[----:B------:R3:W-:Y:S01]  /*118c0*/  @!P4 ST.E.64 [R8.64], R114 ;  /* 0x000000720800c985 */ /* 0x0007e2000c101b08 */
[----:B------:R-:W-:-:S05]  /*118d0*/  @!P3 LEA.HI.X R7, R27, R2, R28, 0x2, P5 ;  /* 0x000000021b07b211 */ /* 0x000fca00028f141c */
[----:B------:R3:W-:Y:S01]  /*118e0*/  @!P3 ST.E.64 [R6.64], R118 ;  /* 0x000000760600b985 */ /* 0x0007e2000c101b08 */
[----:B-1----:R-:W-:-:S04]  /*118f0*/  @!P2 LEA R4, P5, R25, R0, 0x2 ;  /* 0x000000001904a211 */ /* 0x002fc800078a10ff */
[----:B------:R-:W-:-:S05]  /*11900*/  @!P2 LEA.HI.X R5, R25, R2, R26, 0x2, P5 ;  /* 0x000000021905a211 */ /* 0x000fca00028f141a */
[----:B------:R3:W-:Y:S04]  /*11910*/  @!P2 ST.E.64 [R4.64], R130 ;  /* 0x000000820400a985 */ /* 0x0007e8000c101b08 */
.L_x_1266:
[----:B------:R-:W-:Y:S05]  /*11920*/  BSYNC B0 ;  /* 0x0000000000007941 */ /* 0x000fea0003800000 */
.L_x_1265:
[----:B----4-:R4:W2:Y:S01]  /*11930*/  SHFL.IDX PT, R2, R18, 0x2, 0x1c1f ;  /* 0x005c1f0012027f89 */ /* 0x0108a200000e0000 */
[----:B------:R-:W-:Y:S03]  /*11940*/  BSSY B0, `(.L_x_1267) ;  /* 0x0000043000007945 */ /* 0x000fe60003800000 */
[----:B-1----:R4:W1:Y:S01]  /*11950*/  SHFL.IDX PT, R0, R19, 0x2, 0x1c1f ;  /* 0x005c1f0013007f89 */ /* 0x00286200000e0000 */
[----:B------:R-:W-:Y:S05]  /*11960*/  @P1 BRA `(.L_x_1268) ;  /* 0x0000040000001947 */ /* 0x000fea0003800000 */
[----:B------:R-:W-:Y:S02]  /*11970*/  ISETP.GE.AND P3, PT, R55, c[0x0][0x3c8], PT ;  /* 0x0000f20037007a0c */ /* 0x000fe40003f66270 */
[----:B------:R-:W-:Y:S02]  /*11980*/  ISETP.GE.AND P5, PT, R53, c[0x0][0x3c8], PT ;  /* 0x0000f20035007a0c */ /* 0x000fe40003fa6270 */
[----:B------:R-:W-:Y:S02]  /*11990*/  ISETP.GE.AND P2, PT, R51, c[0x0][0x3c8], PT ;  /* 0x0000f20033007a0c */ /* 0x000fe40003f46270 */
[----:B------:R-:W-:-:S07]  /*119a0*/  ISETP.GE.AND P1, PT, R49, c[0x0][0x3c8], PT ;  /* 0x0000f20031007a0c */ /* 0x000fce0003f26270 */
[----:B-1-3--:R-:W-:-:S04]  /*119b0*/  @!P3 LEA R4, P4, R55, R0, 0x2 ;  /* 0x000000003704b211 */ /* 0x00afc800078810ff */
[----:B--2---:R-:W-:Y:S02]  /*119c0*/  @!P3 LEA.HI.X R5, R55, R2, R56, 0x2, P4 ;  /* 0x000000023705b211 */ /* 0x004fe400020f1438 */
        /* <DEDUP_REMOVED lines=32> */
[----:B------:R-:W-:-:S03]  /*11bd0*/  @!P5 LEA R8, P4, R37, R0, 0x2 ;  /* 0x000000002508d211 */ /* 0x000fc600078810ff */
[----:B------:R1:W-:Y:S01]  /*11be0*/  @!P3 ST.E.64 [R4.64], R72 ;  /* 0x000000480400b985 */ /* 0x0003e2000c101b08 */
[----:B------:R-:W-:Y:S02]  /*11bf0*/  @!P5 LEA.HI.X R9, R37, R2, R38, 0x2, P4 ;  /* 0x000000022509d211 */ /* 0x000fe400020f1426 */
[----:B------:R-:W-:Y:S02]  /*11c00*/  ISETP.GE.AND P4, PT, R31, c[0x0][0x3c8], PT ;  /* 0x0000f2001f007a0c */ /* 0x000fe40003f86270 */
[C---:B--2---:R-:W-:Y:S01]  /*11c10*/  @!P2 LEA R6, P3, R35.reuse, R0, 0x2 ;  /* 0x000000002306a211 */ /* 0x044fe200078610ff */
[----:B------:R2:W-:Y:S03]  /*11c20*/  @!P5 ST.E.64 [R8.64], R76 ;  /* 0x0000004c0800d985 */ /* 0x0005e6000c101b08 */
        /* <DEDUP_REMOVED lines=8> */
[----:B------:R-:W-:Y:S02]  /*11cb0*/  ISETP.GE.AND P1, PT, R25, c[0x0][0x3c8], PT ;  /* 0x0000f20019007a0c */ /* 0x000fe40003f26270 */
[----:B------:R-:W-:Y:S02]  /*11cc0*/  @!P4 LEA.HI.X R11, R31, R2, R32, 0x2, P5 ;  /* 0x000000021f0bc211 */ /* 0x000fe400028f1420 */
[----:B--2---:R-:W-:-:S03]  /*11cd0*/  @!P3 LEA R8, P5, R29, R0, 0x2 ;  /* 0x000000001d08b211 */ /* 0x004fc600078a10ff */
[----:B------:R2:W-:Y:S01]  /*11ce0*/  @!P4 ST.E.64 [R10.64], R104 ;  /* 0x000000680a00c985 */ /* 0x0005e2000c101b08 */
[----:B------:R-:W-:Y:S02]  /*11cf0*/  @!P3 LEA.HI.X R9, R29, R2, R30, 0x2, P5 ;  /* 0x000000021d09b211 */ /* 0x000fe400028f141e */
[----:B---3--:R-:W-:-:S03]  /*11d00*/  @!P2 LEA R6, P5, R27, R0, 0x2 ;  /* 0x000000001b06a211 */ /* 0x008fc600078a10ff */
[----:B------:R2:W-:Y:S01]  /*11d10*/  @!P3 ST.E.64 [R8.64], R108 ;  /* 0x0000006c0800b985 */ /* 0x0005e2000c101b08 */
[----:B------:R-:W-:-:S05]  /*11d20*/  @!P2 LEA.HI.X R7, R27, R2, R28, 0x2, P5 ;  /* 0x000000021b07a211 */ /* 0x000fca00028f141c */
[----:B------:R2:W-:Y:S01]  /*11d30*/  @!P2 ST.E.64 [R6.64], R120 ;  /* 0x000000780600a985 */ /* 0x0005e2000c101b08 */
[----:B-1----:R-:W-:-:S04]  /*11d40*/  @!P1 LEA R4, P5, R25, R0, 0x2 ;  /* 0x0000000019049211 */ /* 0x002fc800078a10ff */
[----:B------:R-:W-:-:S05]  /*11d50*/  @!P1 LEA.HI.X R5, R25, R2, R26, 0x2, P5 ;  /* 0x0000000219059211 */ /* 0x000fca00028f141a */
[----:B------:R2:W-:Y:S04]  /*11d60*/  @!P1 ST.E.64 [R4.64], R124 ;  /* 0x0000007c04009985 */ /* 0x0005e8000c101b08 */
.L_x_1268:
[----:B------:R-:W-:Y:S05]  /*11d70*/  BSYNC B0 ;  /* 0x0000000000007941 */ /* 0x000fea0003800000 */
.L_x_1267:
[----:B--2---:R2:W3:Y:S04]  /*11d80*/  SHFL.IDX PT, R2, R18, 0x3, 0x1c1f ;  /* 0x007c1f0012027f89 */ /* 0x0044e800000e0000 */
[----:B-1----:R2:W1:Y:S01]  /*11d90*/  SHFL.IDX PT, R0, R19, 0x3, 0x1c1f ;  /* 0x007c1f0013007f89 */ /* 0x00246200000e0000 */
[----:B------:R-:W-:Y:S05]  /*11da0*/  @P0 BRA `(.L_x_1269) ;  /* 0x000006e000000947 */ /* 0x000fea0003800000 */
[----:B------:R-:W-:Y:S02]  /*11db0*/  ISETP.GE.AND P1, PT, R55, c[0x0][0x3c8], PT ;  /* 0x0000f20037007a0c */ /* 0x000fe40003f26270 */
[----:B------:R-:W-:Y:S02]  /*11dc0*/  ISETP.GE.AND P2, PT, R53, c[0x0][0x3c8], PT ;  /* 0x0000f20035007a0c */ /* 0x000fe40003f46270 */
[----:B------:R-:W-:-:S09]  /*11dd0*/  ISETP.GE.AND P3, PT, R51, c[0x0][0x3c8], PT ;  /* 0x0000f20033007a0c */ /* 0x000fd20003f66270 */
[-C--:B-1-3--:R-:W-:Y:S02]  /*11de0*/  @!P1 LEA R4, P0, R55, R0.reuse, 0x2 ;  /* 0x0000000037049211 */ /* 0x08afe400078010ff */
[----:B------:R-:W-:Y:S02]  /*11df0*/  @!P2 LEA R6, P5, R53, R0, 0x2 ;  /* 0x000000003506a211 */ /* 0x000fe400078a10ff */
[-C--:B------:R-:W-:Y:S02]  /*11e00*/  @!P1 LEA.HI.X R5, R55, R2.reuse, R56, 0x2, P0 ;  /* 0x0000000237059211 */ /* 0x080fe400000f1438 */
[----:B------:R-:W-:Y:S02]  /*11e10*/  ISETP.GE.AND P0, PT, R49, c[0x0][0x3c8], PT ;  /* 0x0000f20031007a0c */ /* 0x000fe40003f06270 */
[----:B------:R-:W-:Y:S01]  /*11e20*/  @!P2 LEA.HI.X R7, R53, R2, R54, 0x2, P5 ;  /* 0x000000023507a211 */ /* 0x000fe200028f1436 */
[----:B------:R1:W-:Y:S01]  /*11e30*/  @!P1 ST.E.64 [R4.64], R174 ;  /* 0x000000ae04009985 */ /* 0x0003e2000c101b08 */
[----:B------:R-:W-:-:S03]  /*11e40*/  ISETP.GE.AND P1, PT, R47, c[0x0][0x3c8], PT ;  /* 0x0000f2002f007a0c */ /* 0x000fc60003f26270 */
[----:B------:R3:W-:Y:S01]  /*11e50*/  @!P2 ST.E.64 [R6.64], R170 ;  /* 0x000000aa0600a985 */ /* 0x0007e2000c101b08 */
[----:B------:R-:W-:Y:S02]  /*11e60*/  ISETP.GE.AND P2, PT, R45, c[0x0][0x3c8], PT ;  /* 0x0000f2002d007a0c */ /* 0x000fe40003f46270 */
[----:B-1----:R-:W-:-:S04]  /*11e70*/  @!P3 LEA R4, P4, R51, R0, 0x2 ;  /* 0x000000003304b211 */ /* 0x002fc800078810ff */
[----:B------:R-:W-:Y:S02]  /*11e80*/  @!P3 LEA.HI.X R5, R51, R2, R52, 0x2, P4 ;  /* 0x000000023305b211 */ /* 0x000fe400020f1434 */
[----:B---3--:R-:W-:Y:S02]  /*11e90*/  @!P0 LEA R6, P5, R49, R0, 0x2 ;  /* 0x0000000031068211 */ /* 0x008fe400078a10ff */
[----:B------:R-:W-:Y:S01]  /*11ea0*/  ISETP.GE.AND P4, PT, R43, c[0x0][0x3c8], PT ;  /* 0x0000f2002b007a0c */ /* 0x000fe20003f86270 */
[----:B------:R1:W-:Y:S01]  /*11eb0*/  @!P3 ST.E.64 [R4.64], R166 ;  /* 0x000000a60400b985 */ /* 0x0003e2000c101b08 */
[----:B------:R-:W-:-:S05]  /*11ec0*/  @!P0 LEA.HI.X R7, R49, R2, R50, 0x2, P5 ;  /* 0x0000000231078211 */ /* 0x000fca00028f1432 */
[----:B------:R3:W-:Y:S01]  /*11ed0*/  @!P0 ST.E.64 [R6.64], R162 ;  /* 0x000000a206008985 */ /* 0x0007e2000c101b08 */
[----:B-1----:R-:W-:-:S04]  /*11ee0*/  @!P1 LEA R4, P3, R47, R0, 0x2 ;  /* 0x000000002f049211 */ /* 0x002fc800078610ff */
[----:B------:R-:W-:Y:S02]  /*11ef0*/  @!P1 LEA.HI.X R5, R47, R2, R48, 0x2, P3 ;  /* 0x000000022f059211 */ /* 0x000fe400018f1430 */
[----:B------:R-:W-:Y:S02]  /*11f00*/  ISETP.GE.AND P3, PT, R41, c[0x0][0x3c8], PT ;  /* 0x0000f20029007a0c */ /* 0x000fe40003f66270 */
[----:B---3--:R-:W-:Y:S01]  /*11f10*/  @!P2 LEA R6, P0, R45, R0, 0x2 ;  /* 0x000000002d06a211 */ /* 0x008fe200078010ff */
[----:B------:R1:W-:Y:S01]  /*11f20*/  @!P1 ST.E.64 [R4.64], R158 ;  /* 0x0000009e04009985 */ /* 0x0003e2000c101b08 */
[----:B------:R-:W-:Y:S02]  /*11f30*/  ISETP.GE.AND P1, PT, R39, c[0x0][0x3c8], PT ;  /* 0x0000f20027007a0c */ /* 0x000fe40003f26270 */
[----:B------:R-:W-:Y:S02]  /*11f40*/  @!P2 LEA.HI.X R7, R45, R2, R46, 0x2, P0 ;  /* 0x000000022d07a211 */ /* 0x000fe400000f142e */
[----:B------:R-:W-:-:S03]  /*11f50*/  ISETP.GE.AND P0, PT, R37, c[0x0][0x3c8], PT ;  /* 0x0000f20025007a0c */ /* 0x000fc60003f06270 */
[----:B------:R3:W-:Y:S02]  /*11f60*/  @!P2 ST.E.64 [R6.64], R154 ;  /* 0x0000009a0600a985 */ /* 0x0007e4000c101b08 */
[----:B------:R-:W-:-:S04]  /*11f70*/  @!P3 LEA R8, P2, R41, R0, 0x2 ;  /* 0x000000002908b211 */ /* 0x000fc800078410ff */
[----:B------:R-:W-:Y:S02]  /*11f80*/  @!P3 LEA.HI.X R9, R41, R2, R42, 0x2, P2 ;  /* 0x000000022909b211 */ /* 0x000fe400010f142a */
[----:B-1----:R-:W-:-:S04]  /*11f90*/  @!P4 LEA R4, P5, R43, R0, 0x2 ;  /* 0x000000002b04c211 */ /* 0x002fc800078a10ff */
[----:B------:R-:W-:Y:S02]  /*11fa0*/  @!P4 LEA.HI.X R5, R43, R2, R44, 0x2, P5 ;  /* 0x000000022b05c211 */ /* 0x000fe400028f142c */
[----:B---3--:R-:W-:-:S03]  /*11fb0*/  @!P0 LEA R6, P2, R37, R0, 0x2 ;  /* 0x0000000025068211 */ /* 0x008fc600078410ff */
[----:B------:R1:W-:Y:S01]  /*11fc0*/  @!P4 ST.E.64 [R4.64], R150 ;  /* 0x000000960400c985 */ /* 0x0003e2000c101b08 */
[----:B------:R-:W-:Y:S02]  /*11fd0*/  ISETP.GE.AND P4, PT, R35, c[0x0][0x3c8], PT ;  /* 0x0000f20023007a0c */ /* 0x000fe40003f86270 */
[----:B------:R-:W-:Y:S01]  /*11fe0*/  @!P0 LEA.HI.X R7, R37, R2, R38, 0x2, P2 ;  /* 0x0000000225078211 */ /* 0x000fe200010f1426 */
[----:B------:R-:W-:Y:S01]  /*11ff0*/  @!P3 ST.E.64 [R8.64], R146 ;  /* 0x000000920800b985 */ /* 0x000fe2000c101b08 */
[----:B------:R-:W-:Y:S02]  /*12000*/  ISETP.GE.AND P3, PT, R33, c[0x0][0x3c8], PT ;  /* 0x0000f20021007a0c */ /* 0x000fe40003f66270 */
[----:B------:R-:W-:Y:S02]  /*12010*/  ISETP.GE.AND P2, PT, R31, c[0x0][0x3c8], PT ;  /* 0x0000f2001f007a0c */ /* 0x000fe40003f46270 */
[----:B-1----:R-:W-:-:S04]  /*12020*/  @!P1 LEA R4, P5, R39, R0, 0x2 ;  /* 0x0000000027049211 */ /* 0x002fc800078a10ff */
[----:B------:R-:W-:-:S05]  /*12030*/  @!P1 LEA.HI.X R5, R39, R2, R40, 0x2, P5 ;  /* 0x0000000227059211 */ /* 0x000fca00028f1428 */
        /* <DEDUP_REMOVED lines=10> */
[----:B---3--:R-:W-:Y:S02]  /*120e0*/  @!P1 LEA R6, P5, R29, R0, 0x2 ;  /* 0x000000001d069211 */ /* 0x008fe400078a10ff */
        /* <DEDUP_REMOVED lines=10> */
[----:B---3--:R-:W-:-:S04]  /*12190*/  LEA R4, P0, R25, R0, 0x2 ;  /* 0x0000000019047211 */ /* 0x008fc800078010ff */
[----:B------:R-:W-:-:S05]  /*121a0*/  LEA.HI.X R5, R25, R2, R26, 0x2, P0 ;  /* 0x0000000219057211 */ /* 0x000fca00000f141a */
[----:B------:R1:W-:Y:S01]  /*121b0*/  ST.E.64 [R4.64], R126 ;  /* 0x0000007e04007985 */ /* 0x0003e2000c101b08 */
[----:B------:R-:W-:Y:S05]  /*121c0*/  BRA `(.L_x_1269) ;  /* 0x000002c000007947 */ /* 0x000fea0003800000 */
.L_x_1261:
        /* <DEDUP_REMOVED lines=13> */
[----:B-1----:R-:W-:Y:S01]  /*122a0*/  @P0 IMAD.HI.U32 R7, R6, c[0x0][0x4ec], RZ ;  /* 0x00013b0006070a27 */ /* 0x002fe200078e00ff */
        /* <DEDUP_REMOVED lines=30> */
.L_x_1269:
[----:B------:R-:W-:Y:S05]  /*12490*/  BSYNC B1 ;  /* 0x0000000000017941 */ /* 0x000fea0003800000 */
.L_x_1260:
[----:B------:R-:W-:-:S13]  /*124a0*/  ISETP.NE.AND P0, PT, RZ, UR6, PT ;  /* 0x00000006ff007c0c */ /* 0x000fda000bf05270 */
[----:B------:R-:W-:Y:S01]  /*124b0*/  @P0 WARPSYNC 0xffffffff ;  /* 0xffffffff00000948 */ /* 0x000fe20003800000 */
[----:B------:R-:W-:Y:S06]  /*124c0*/  @P0 BAR.SYNC.DEFER_BLOCKING 0x5, 0x80 ;  /* 0x0142000000000b1d */ /* 0x000fec0000010000 */
[----:B-1----:R-:W1:Y:S04]  /*124d0*/  @P0 LDS R0, [0x10100] ;  /* 0x01010000ff000984 */ /* 0x002e680000000800 */
[----:B-1----:R1:W-:Y:S04]  /*124e0*/  @P0 STL [R1+0xb0], R0 ;  /* 0x0000b00001000387 */ /* 0x0023e80000100800 */
[----:B------:R-:W-:Y:S06]  /*124f0*/  @P0 BAR.ARV 0x4, 0x80 ;  /* 0x0102000000000b1d */ /* 0x000fec0000002000 */
[----:B------:R-:W-:Y:S05]  /*12500*/  @P0 BRA `(.L_x_1270) ;  /* 0x0000009000000947 */ /* 0x000fea0003800000 */
[----:B------:R-:W-:Y:S05]  /*12510*/  BRA.DIV ~URZ, `(.L_x_1271) ;  /* 0x000042027f007947 */ /* 0x000fea000b800000 */
[----:B-1----:R1:W2:Y:S02]  /*12520*/  SHFL.IDX PT, R0, R24, RZ, 0x1f ;  /* 0x00001fff18007589 */ /* 0x0022a400000e0000 */
.L_x_1302:
[----:B---3--:R-:W3:Y:S01]  /*12530*/  S2R R2, SR_TID.X ;  /* 0x0000000000027919 */ /* 0x008ee20000002100 */
[----:B------:R-:W-:Y:S03]  /*12540*/  WARPSYNC 0xffffffff ;  /* 0xffffffff00007948 */ /* 0x000fe60003800000 */
[----:B------:R-:W-:Y:S06]  /*12550*/  BAR.SYNC.DEFER_BLOCKING 0x4, 0x80 ;  /* 0x0102000000007b1d */ /* 0x000fec0000010000 */
[----:B--2---:R2:W-:Y:S01]  /*12560*/  STL [R1+0xb0], R0 ;  /* 0x0000b00001007387 */ /* 0x0045e20000100800 */
[----:B---3--:R-:W-:-:S13]  /*12570*/  LOP3.LUT P0, RZ, R2, 0x7f, RZ, 0xc0, !PT ;  /* 0x0000007f02ff7812 */ /* 0x008fda000780c0ff */
[----:B------:R2:W-:Y:S04]  /*12580*/  @!P0 STS [0x10100], R24 ;  /* 0x01010018ff008388 */ /* 0x0005e80000000800 */
[----:B------:R-:W-:Y:S06]  /*12590*/  BAR.ARV 0x5, 0x80 ;  /* 0x0142000000007b1d */ /* 0x000fec0000002000 */
.L_x_1270:
[----:B-12---:R-:W2:Y:S02]  /*125a0*/  LDL R0, [R1+0xb0] ;  /* 0x0000b00001007983 */ /* 0x006ea40000100800 */
[----:B--2---:R-:W-:-:S13]  /*125b0*/  ISETP.GE.AND P0, PT, R0, c[0x0][0x538], PT ;  /* 0x00014e0000007a0c */ /* 0x004fda0003f06270 */
[----:B---34-:R-:W-:Y:S01]  /*125c0*/  @P0 CALL.REL.NOINC `(.L_x_1272) ;  /* 0x0000001000000944 */ /* 0x018fe20003c00000 */
[----:B------:R-:W-:Y:S05]  /*125d0*/  BRA `(.L_x_1273) ;  /* 0xfffee4d000007947 */ /* 0x000fea000383ffff */
.L_x_1272:
[----:B------:R-:W-:Y:S05]  /*125e0*/  EXIT ;  /* 0x000000000000794d */ /* 0x000fea0003800000 */
.L_x_1204:
[----:B------:R1:W-:Y:S01]  /*125f0*/  STL [R1+0x10], RZ ;  /* 0x000010ff01007387 */ /* 0x0003e20000100800 */
[----:B------:R-:W-:Y:S01]  /*12600*/  IMAD.MOV.U32 R143, RZ, RZ, R7 ;  /* 0x000000ffff8f7224 */ /* 0x000fe200078e0007 */
[----:B------:R-:W-:Y:S02]  /*12610*/  MOV R3, 0x181f ;  /* 0x0000181f00037802 */ /* 0x000fe40000000f00 */
[----:B------:R-:W-:Y:S02]  /*12620*/  MOV R2, 0x12640 ;  /* 0x0001264000027802 */ /* 0x000fe40000000f00 */
[----:B-1---5:R-:W-:Y:S05]  /*12630*/  CALL.REL.NOINC `($__internal_19_$__cuda_sm70_shflsync_idx_p) ;  /* 0x000041b000007944 */ /* 0x022fea0003c00000 */
[----:B------:R-:W-:Y:S01]  /*12640*/  MOV R9, R143 ;  /* 0x0000008f00097202 */ /* 0x000fe20000000f00 */
[----:B-1---5:R-:W-:Y:S05]  /*12650*/  BRA `(.L_x_1274) ;  /* 0xfffef2f000007947 */ /* 0x022fea000383ffff */
.L_x_1205:
[----:B------:R3:W-:Y:S01]  /*12660*/  STL [R1+0x10], RZ ;  /* 0x000010ff01007387 */ /* 0x0007e20000100800 */
[----:B------:R-:W-:Y:S01]  /*12670*/  IMAD.MOV.U32 R143, RZ, RZ, R8 ;  /* 0x000000ffff8f7224 */ /* 0x000fe200078e0008 */
[----:B------:R-:W-:Y:S02]  /*12680*/  MOV R3, 0x181f ;  /* 0x0000181f00037802 */ /* 0x000fe40000000f00 */
[----:B------:R-:W-:Y:S02]  /*12690*/  MOV R2, 0x126b0 ;  /* 0x000126b000027802 */ /* 0x000fe40000000f00 */
[----:B-123-5:R-:W-:Y:S05]  /*126a0*/  CALL.REL.NOINC `($__internal_19_$__cuda_sm70_shflsync_idx_p) ;  /* 0x0000414000007944 */ /* 0x02efea0003c00000 */
[----:B-----5:R-:W-:Y:S01]  /*126b0*/  MOV R0, R143 ;  /* 0x0000008f00007202 */ /* 0x020fe20000000f00 */
[----:B-1----:R-:W-:Y:S05]  /*126c0*/  BRA `(.L_x_1275) ;  /* 0xfffef2a000007947 */ /* 0x002fea000383ffff */
.L_x_1208:
[----:B----4-:R-:W-:Y:S01]  /*126d0*/  MOV R0, 0x1 ;  /* 0x0000000100007802 */ /* 0x010fe20000000f00 */
[----:B------:R-:W-:Y:S01]  /*126e0*/  IMAD.MOV.U32 R143, RZ, RZ, R7 ;  /* 0x000000ffff8f7224 */ /* 0x000fe200078e0007 */
[----:B-1----:R-:W-:Y:S01]  /*126f0*/  MOV R2, 0x12730 ;  /* 0x0001273000027802 */ /* 0x002fe20000000f00 */
[----:B------:R-:W-:-:S02]  /*12700*/  IMAD.MOV.U32 R3, RZ, RZ, 0x181f ;  /* 0x0000181fff037424 */ /* 0x000fc400078e00ff */
[----:B------:R1:W-:Y:S04]  /*12710*/  STL [R1+0x10], R0 ;  /* 0x0000100001007387 */ /* 0x0003e80000100800 */
[----:B-12--5:R-:W-:Y:S05]  /*12720*/  CALL.REL.NOINC `($__internal_19_$__cuda_sm70_shflsync_idx_p) ;  /* 0x000040c000007944 */ /* 0x026fea0003c00000 */
[----:B-----5:R-:W-:Y:S01]  /*12730*/  MOV R0, 0x1 ;  /* 0x0000000100007802 */ /* 0x020fe20000000f00 */
[----:B------:R-:W-:Y:S01]  /*12740*/  IMAD.MOV.U32 R9, RZ, RZ, R143 ;  /* 0x000000ffff097224 */ /* 0x000fe200078e008f */
[----:B------:R-:W-:Y:S01]  /*12750*/  MOV R3, 0x181f ;  /* 0x0000181f00037802 */ /* 0x000fe20000000f00 */
[----:B------:R-:W-:Y:S01]  /*12760*/  IMAD.MOV.U32 R143, RZ, RZ, R8 ;  /* 0x000000ffff8f7224 */ /* 0x000fe200078e0008 */
[----:B------:R-:W-:Y:S01]  /*12770*/  MOV R2, 0x127a0 ;  /* 0x000127a000027802 */ /* 0x000fe20000000f00 */
[----:B------:R2:W-:Y:S04]  /*12780*/  STL [R1+0x10], R0 ;  /* 0x0000100001007387 */ /* 0x0005e80000100800 */
[----:B-12---:R-:W-:Y:S05]  /*12790*/  CALL.REL.NOINC `($__internal_19_$__cuda_sm70_shflsync_idx_p) ;  /* 0x0000405000007944 */ /* 0x006fea0003c00000 */
[----:B-----5:R-:W-:Y:S01]  /*127a0*/  MOV R0, R143 ;  /* 0x0000008f00007202 */ /* 0x020fe20000000f00 */
[----:B-1----:R-:W-:Y:S05]  /*127b0*/  BRA `(.L_x_1276) ;  /* 0xfffef37000007947 */ /* 0x002fea000383ffff */
.L_x_1211:
[----:B----4-:R-:W-:Y:S01]  /*127c0*/  MOV R0, 0x2 ;  /* 0x0000000200007802 */ /* 0x010fe20000000f00 */
[----:B------:R-:W-:Y:S01]  /*127d0*/  IMAD.MOV.U32 R143, RZ, RZ, R7 ;  /* 0x000000ffff8f7224 */ /* 0x000fe200078e0007 */
[----:B-1----:R-:W-:Y:S01]  /*127e0*/  MOV R2, 0x12820 ;  /* 0x0001282000027802 */ /* 0x002fe20000000f00 */
[----:B------:R-:W-:Y:S02]  /*127f0*/  IMAD.MOV.U32 R3, RZ, RZ, 0x181f ;  /* 0x0000181fff037424 */ /* 0x000fe400078e00ff */
[----:B------:R1:W-:Y:S04]  /*12800*/  STL [R1+0x10], R0 ;  /* 0x0000100001007387 */ /* 0x0003e80000100800 */
[----:B-123-5:R-:W-:Y:S05]  /*12810*/  CALL.REL.NOINC `($__internal_19_$__cuda_sm70_shflsync_idx_p) ;  /* 0x00003fd000007944 */ /* 0x02efea0003c00000 */
[----:B------:R-:W-:Y:S01]  /*12820*/  MOV R9, R143 ;  /* 0x0000008f00097202 */ /* 0x000fe20000000f00 */
[----:B-1---5:R-:W-:Y:S05]  /*12830*/  BRA `(.L_x_1277) ;  /* 0xfffef43000007947 */ /* 0x022fea000383ffff */
.L_x_1212:
[----:B----4-:R-:W-:Y:S01]  /*12840*/  MOV R0, 0x2 ;  /* 0x0000000200007802 */ /* 0x010fe20000000f00 */
[----:B------:R-:W-:Y:S01]  /*12850*/  IMAD.MOV.U32 R143, RZ, RZ, R8 ;  /* 0x000000ffff8f7224 */ /* 0x000fe200078e0008 */
[----:B-1----:R-:W-:Y:S01]  /*12860*/  MOV R2, 0x128a0 ;  /* 0x000128a000027802 */ /* 0x002fe20000000f00 */
[----:B------:R-:W-:-:S02]  /*12870*/  IMAD.MOV.U32 R3, RZ, RZ, 0x181f ;  /* 0x0000181fff037424 */ /* 0x000fc400078e00ff */
[----:B------:R1:W-:Y:S04]  /*12880*/  STL [R1+0x10], R0 ;  /* 0x0000100001007387 */ /* 0x0003e80000100800 */
[----:B-123-5:R-:W-:Y:S05]  /*12890*/  CALL.REL.NOINC `($__internal_19_$__cuda_sm70_shflsync_idx_p) ;  /* 0x00003f5000007944 */ /* 0x02efea0003c00000 */
[----:B-----5:R-:W-:Y:S01]  /*128a0*/  MOV R0, R143 ;  /* 0x0000008f00007202 */ /* 0x020fe20000000f00 */
[----:B-1----:R-:W-:Y:S05]  /*128b0*/  BRA `(.L_x_1278) ;  /* 0xfffef3d000007947 */ /* 0x002fea000383ffff */
.L_x_1215:
[----:B--2---:R-:W-:Y:S01]  /*128c0*/  MOV R0, 0x3 ;  /* 0x0000000300007802 */ /* 0x004fe20000000f00 */
[----:B------:R-:W-:Y:S01]  /*128d0*/  IMAD.MOV.U32 R143, RZ, RZ, R7 ;  /* 0x000000ffff8f7224 */ /* 0x000fe200078e0007 */
[----:B-1----:R-:W-:Y:S01]  /*128e0*/  MOV R2, 0x12920 ;  /* 0x0001292000027802 */ /* 0x002fe20000000f00 */
[----:B------:R-:W-:Y:S02]  /*128f0*/  IMAD.MOV.U32 R3, RZ, RZ, 0x181f ;  /* 0x0000181fff037424 */ /* 0x000fe400078e00ff */
[----:B------:R1:W-:Y:S04]  /*12900*/  STL [R1+0x10], R0 ;  /* 0x0000100001007387 */ /* 0x0003e80000100800 */
[----:B-1-345:R-:W-:Y:S05]  /*12910*/  CALL.REL.NOINC `($__internal_19_$__cuda_sm70_shflsync_idx_p) ;  /* 0x00003ed000007944 */ /* 0x03afea0003c00000 */
        /* <DEDUP_REMOVED lines=9> */
.L_x_1218:
[----:B--2---:R-:W-:Y:S01]  /*129b0*/  MOV R0, 0x4 ;  /* 0x0000000400007802 */ /* 0x004fe20000000f00 */
[----:B------:R-:W-:Y:S01]  /*129c0*/  IMAD.MOV.U32 R143, RZ, RZ, R7 ;  /* 0x000000ffff8f7224 */ /* 0x000fe200078e0007 */
[----:B-1----:R-:W-:Y:S01]  /*129d0*/  MOV R2, 0x12a10 ;  /* 0x00012a1000027802 */ /* 0x002fe20000000f00 */
[----:B------:R-:W-:-:S02]  /*129e0*/  IMAD.MOV.U32 R3, RZ, RZ, 0x181f ;  /* 0x0000181fff037424 */ /* 0x000fc400078e00ff */
[----:B------:R1:W-:Y:S04]  /*129f0*/  STL [R1+0x10], R0 ;  /* 0x0000100001007387 */ /* 0x0003e80000100800 */
[----:B-1-345:R-:W-:Y:S05]  /*12a00*/  CALL.REL.NOINC `($__internal_19_$__cuda_sm70_shflsync_idx_p) ;  /* 0x00003de000007944 */ /* 0x03afea0003c00000 */
[----:B------:R-:W-:Y:S01]  /*12a10*/  MOV R9, R143 ;  /* 0x0000008f00097202 */ /* 0x000fe20000000f00 */
[----:B-1---5:R-:W-:Y:S05]  /*12a20*/  BRA `(.L_x_1280) ;  /* 0xfffef4f000007947 */ /* 0x022fea000383ffff */
.L_x_1219:
[----:B--2---:R-:W-:Y:S01]  /*12a30*/  MOV R0, 0x4 ;  /* 0x0000000400007802 */ /* 0x004fe20000000f00 */
[----:B------:R-:W-:Y:S01]  /*12a40*/  IMAD.MOV.U32 R143, RZ, RZ, R8 ;  /* 0x000000ffff8f7224 */ /* 0x000fe200078e0008 */
[----:B-1----:R-:W-:Y:S01]  /*12a50*/  MOV R2, 0x12a90 ;  /* 0x00012a9000027802 */ /* 0x002fe20000000f00 */
[----:B------:R-:W-:Y:S02]  /*12a60*/  IMAD.MOV.U32 R3, RZ, RZ, 0x181f ;  /* 0x0000181fff037424 */ /* 0x000fe400078e00ff */
[----:B------:R1:W-:Y:S04]  /*12a70*/  STL [R1+0x10], R0 ;  /* 0x0000100001007387 */ /* 0x0003e80000100800 */
[----:B-1-345:R-:W-:Y:S05]  /*12a80*/  CALL.REL.NOINC `($__internal_19_$__cuda_sm70_shflsync_idx_p) ;  /* 0x00003d6000007944 */ /* 0x03afea0003c00000 */
[----:B-----5:R-:W-:Y:S01]  /*12a90*/  MOV R0, R143 ;  /* 0x0000008f00007202 */ /* 0x020fe20000000f00 */
[----:B-1----:R-:W-:Y:S05]  /*12aa0*/  BRA `(.L_x_1281) ;  /* 0xfffef49000007947 */ /* 0x002fea000383ffff */
.L_x_1222:
[----:B---3--:R-:W-:Y:S01]  /*12ab0*/  MOV R0, 0x5 ;  /* 0x0000000500007802 */ /* 0x008fe20000000f00 */
[----:B------:R-:W-:Y:S01]  /*12ac0*/  IMAD.MOV.U32 R143, RZ, RZ, R7 ;  /* 0x000000ffff8f7224 */ /* 0x000fe200078e0007 */
[----:B-1----:R-:W-:Y:S01]  /*12ad0*/  MOV R2, 0x12b10 ;  /* 0x00012b1000027802 */ /* 0x002fe20000000f00 */
[----:B------:R-:W-:-:S02]  /*12ae0*/  IMAD.MOV.U32 R3, RZ, RZ, 0x181f ;  /* 0x0000181fff037424 */ /* 0x000fc400078e00ff */
        /* <DEDUP_REMOVED lines=11> */
.L_x_1225:
[----:B---3--:R-:W-:Y:S01]  /*12ba0*/  MOV R0, 0x6 ;  /* 0x0000000600007802 */ /* 0x008fe20000000f00 */
[----:B------:R-:W-:Y:S01]  /*12bb0*/  IMAD.MOV.U32 R143, RZ, RZ, R7 ;  /* 0x000000ffff8f7224 */ /* 0x000fe200078e0007 */
[----:B-1----:R-:W-:Y:S01]  /*12bc0*/  MOV R2, 0x12c00 ;  /* 0x00012c0000027802 */ /* 0x002fe20000000f00 */
[----:B------:R-:W-:Y:S02]  /*12bd0*/  IMAD.MOV.U32 R3, RZ, RZ, 0x181f ;  /* 0x0000181fff037424 */ /* 0x000fe400078e00ff */
[----:B------:R1:W-:Y:S04]  /*12be0*/  STL [R1+0x10], R0 ;  /* 0x0000100001007387 */ /* 0x0003e80000100800 */
[----:B-12-45:R-:W-:Y:S05]  /*12bf0*/  CALL.REL.NOINC `($__internal_19_$__cuda_sm70_shflsync_idx_p) ;  /* 0x00003bf000007944 */ /* 0x036fea0003c00000 */
[----:B------:R-:W-:Y:S01]  /*12c00*/  MOV R9, R143 ;  /* 0x0000008f00097202 */ /* 0x000fe20000000f00 */
[----:B-1---5:R-:W-:Y:S05]  /*12c10*/  BRA `(.L_x_1283) ;  /* 0xfffef5b000007947 */ /* 0x022fea000383ffff */
.L_x_1226:
[----:B---3--:R-:W-:Y:S01]  /*12c20*/  MOV R0, 0x6 ;  /* 0x0000000600007802 */ /* 0x008fe20000000f00 */
[----:B------:R-:W-:Y:S01]  /*12c30*/  IMAD.MOV.U32 R143, RZ, RZ, R8 ;  /* 0x000000ffff8f7224 */ /* 0x000fe200078e0008 */
[----:B-1----:R-:W-:Y:S01]  /*12c40*/  MOV R2, 0x12c80 ;  /* 0x00012c8000027802 */ /* 0x002fe20000000f00 */
[----:B------:R-:W-:-:S02]  /*12c50*/  IMAD.MOV.U32 R3, RZ, RZ, 0x181f ;  /* 0x0000181fff037424 */ /* 0x000fc400078e00ff */
[----:B------:R1:W-:Y:S04]  /*12c60*/  STL [R1+0x10], R0 ;  /* 0x0000100001007387 */ /* 0x0003e80000100800 */
[----:B-12-45:R-:W-:Y:S05]  /*12c70*/  CALL.REL.NOINC `($__internal_19_$__cuda_sm70_shflsync_idx_p) ;  /* 0x00003b7000007944 */ /* 0x036fea0003c00000 */
[----:B-----5:R-:W-:Y:S01]  /*12c80*/  MOV R0, R143 ;  /* 0x0000008f00007202 */ /* 0x020fe20000000f00 */
[----:B-1----:R-:W-:Y:S05]  /*12c90*/  BRA `(.L_x_1284) ;  /* 0xfffef55000007947 */ /* 0x002fea000383ffff */
.L_x_1229:
        /* <DEDUP_REMOVED lines=15> */
.L_x_1232:
[----:B------:R2:W-:Y:S01]  /*12d90*/  STL [R1+0x10], RZ ;  /* 0x000010ff01007387 */ /* 0x0005e20000100800 */
[----:B------:R-:W-:Y:S01]  /*12da0*/  IMAD.MOV.U32 R143, RZ, RZ, R0 ;  /* 0x000000ffff8f7224 */ /* 0x000fe200078e0000 */
[----:B------:R-:W-:-:S02]  /*12db0*/  MOV R3, 0x181f ;  /* 0x0000181f00037802 */ /* 0x000fc40000000f00 */
[----:B------:R-:W-:Y:S02]  /*12dc0*/  MOV R2, 0x12de0 ;  /* 0x00012de000027802 */ /* 0x000fe40000000f00 */
[----:B-12---:R-:W-:Y:S05]  /*12dd0*/  CALL.REL.NOINC `($__internal_19_$__cuda_sm70_shflsync_idx_p) ;  /* 0x00003a1000007944 */ /* 0x006fea0003c00000 */
[----:B------:R-:W-:Y:S01]  /*12de0*/  MOV R8, R143 ;  /* 0x0000008f00087202 */ /* 0x000fe20000000f00 */
[----:B-1---5:R-:W-:Y:S05]  /*12df0*/  BRA `(.L_x_1286) ;  /* 0xffff0f7000007947 */ /* 0x022fea000383ffff */
.L_x_1233:
[----:B------:R4:W-:Y:S01]  /*12e00*/  STL [R1+0x10], RZ ;  /* 0x000010ff01007387 */ /* 0x0009e20000100800 */
[----:B------:R-:W-:Y:S01]  /*12e10*/  IMAD.MOV.U32 R143, RZ, RZ, R4 ;  /* 0x000000ffff8f7224 */ /* 0x000fe200078e0004 */
[----:B------:R-:W-:Y:S02]  /*12e20*/  MOV R3, 0x181f ;  /* 0x0000181f00037802 */ /* 0x000fe40000000f00 */
[----:B------:R-:W-:Y:S02]  /*12e30*/  MOV R2, 0x12e50 ;  /* 0x00012e5000027802 */ /* 0x000fe40000000f00 */
[----:B-1234-:R-:W-:Y:S05]  /*12e40*/  CALL.REL.NOINC `($__internal_19_$__cuda_sm70_shflsync_idx_p) ;  /* 0x000039a000007944 */ /* 0x01efea0003c00000 */
[----:B------:R-:W2:Y:S04]  /*12e50*/  LDL R3, [R1+0xc] ;  /* 0x00000c0001037983 */ /* 0x000ea80000100800 */
[----:B------:R-:W3:Y:S01]  /*12e60*/  LDL R2, [R1+0x1c] ;  /* 0x00001c0001027983 */ /* 0x000ee20000100800 */
[----:B------:R-:W-:-:S05]  /*12e70*/  IADD3 R6, P6, R143, R149, RZ ;  /* 0x000000958f067210 */ /* 0x000fca0007fde0ff */
[----:B------:R-:W-:Y:S01]  /*12e80*/  IMAD.X R7, R8, 0x1, R57, P6 ;  /* 0x0000000108077824 */ /* 0x000fe200030e0639 */
[----:B--2---:R-:W-:Y:S02]  /*12e90*/  ISETP.GE.AND P2, PT, R3, c[0x0][0x1d4], PT ;  /* 0x0000750003007a0c */ /* 0x004fe40003f46270 */
[----:B---3--:R-:W-:Y:S02]  /*12ea0*/  ISETP.GE.AND P0, PT, R2, c[0x0][0x1d4], PT ;  /* 0x0000750002007a0c */ /* 0x008fe40003f06270 */
[----:B------:R-:W-:Y:S01]  /*12eb0*/  IADD3 R2, P5, R143, R150, RZ ;  /* 0x000000968f027210 */ /* 0x000fe20007fbe0ff */
[----:B-----5:R-:W-:Y:S01]  /*12ec0*/  IMAD.MOV.U32 R143, RZ, RZ, R0 ;  /* 0x000000ffff8f7224 */ /* 0x020fe200078e0000 */
[----:B------:R-:W-:-:S03]  /*12ed0*/  SEL R5, RZ, 0x10, P0 ;  /* 0x00000010ff057807 */ /* 0x000fc60000000000 */
[----:B------:R-:W-:-:S04]  /*12ee0*/  IMAD.X R3, R8, 0x1, R56, P5 ;  /* 0x0000000108037824 */ /* 0x000fc800028e0638 */
[----:B------:R-:W-:Y:S01]  /*12ef0*/  @!PT LDS RZ, [RZ] ;  /* 0x00000000fffff984 */ /* 0x000fe20000000800 */
[----:B------:R-:W-:Y:S01]  /*12f00*/  @!PT LDS RZ, [RZ] ;  /* 0x00000000fffff984 */ /* 0x000fe20000000800 */
[----:B------:R-:W-:Y:S01]  /*12f10*/  @!PT LDS RZ, [RZ] ;  /* 0x00000000fffff984 */ /* 0x000fe20000000800 */
[----:B------:R2:W-:Y:S04]  /*12f20*/  LDGSTS.E.BYPASS.LTC128B.128 [R252+0x4100], [R6.64], !P2 ;  /* 0x0410000006fc7fae */ /* 0x0005e8000d101d48 */
[----:B------:R3:W-:Y:S01]  /*12f30*/  LDGSTS.E.BYPASS.LTC128B.128 [R252+0x6100], [R2.64], !P0 ;  /* 0x0610000002fc7fae */ /* 0x0007e2000c101d48 */
[----:B--2---:R-:W-:Y:S01]  /*12f40*/  SEL R6, RZ, 0x10, P2 ;  /* 0x00000010ff067807 */ /* 0x004fe20001000000 */
[----:B---3--:R-:W-:Y:S02]  /*12f50*/  IMAD.MOV.U32 R2, RZ, RZ, 0x1 ;  /* 0x00000001ff027424 */ /* 0x008fe400078e00ff */
[----:B------:R-:W-:-:S03]  /*12f60*/  IMAD.MOV.U32 R3, RZ, RZ, 0x181f ;  /* 0x0000181fff037424 */ /* 0x000fc600078e00ff */
[----:B------:R2:W-:Y:S02]  /*12f70*/  STL [R1+0x10], R2 ;  /* 0x0000100201007387 */ /* 0x0005e40000100800 */
[----:B--2---:R-:W-:Y:S02]  /*12f80*/  MOV R2, 0x12fa0 ;  /* 0x00012fa000027802 */ /* 0x004fe40000000f00 */
[----:B-1----:R-:W-:Y:S05]  /*12f90*/  CALL.REL.NOINC `($__internal_19_$__cuda_sm70_shflsync_idx_p) ;  /* 0x0000385000007944 */ /* 0x002fea0003c00000 */
[----:B------:R-:W-:Y:S01]  /*12fa0*/  MOV R2, 0x1 ;  /* 0x0000000100027802 */ /* 0x000fe20000000f00 */
[----:B------:R-:W-:Y:S01]  /*12fb0*/  IMAD.MOV.U32 R7, RZ, RZ, R143 ;  /* 0x000000ffff077224 */ /* 0x000fe200078e008f */
[----:B------:R-:W-:Y:S01]  /*12fc0*/  MOV R3, 0x181f ;  /* 0x0000181f00037802 */ /* 0x000fe20000000f00 */
[----:B-----5:R-:W-:Y:S02]  /*12fd0*/  IMAD.MOV.U32 R143, RZ, RZ, R4 ;  /* 0x000000ffff8f7224 */ /* 0x020fe400078e0004 */
[----:B------:R2:W-:Y:S02]  /*12fe0*/  STL [R1+0x10], R2 ;  /* 0x0000100201007387 */ /* 0x0005e40000100800 */
[----:B--2---:R-:W-:Y:S02]  /*12ff0*/  MOV R2, 0x13010 ;  /* 0x0001301000027802 */ /* 0x004fe40000000f00 */
[----:B-1----:R-:W-:Y:S05]  /*13000*/  CALL.REL.NOINC `($__internal_19_$__cuda_sm70_shflsync_idx_p) ;  /* 0x000037e000007944 */ /* 0x002fea0003c00000 */
[----:B------:R-:W-:Y:S02]  /*13010*/  IADD3 R8, -R6, 0x10, RZ ;  /* 0x0000001006087810 */ /* 0x000fe40007ffe1ff */
[----:B------:R-:W-:-:S02]  /*13020*/  IADD3 R2, -R5, 0x10, RZ ;  /* 0x0000001005027810 */ /* 0x000fc40007ffe1ff */
[----:B------:R-:W-:Y:S02]  /*13030*/  LOP3.LUT R8, R8, 0xf, RZ, 0xc0, !PT ;  /* 0x0000000f08087812 */ /* 0x000fe400078ec0ff */
[----:B------:R-:W-:Y:S02]  /*13040*/  ISETP.NE.U32.AND P6, PT, R6, RZ, PT ;  /* 0x000000ff0600720c */ /* 0x000fe40003fc5070 */
[----:B------:R-:W-:Y:S02]  /*13050*/  IADD3 R8, P2, P0, R8, R143, R149 ;  /* 0x0000008f08087210 */ /* 0x000fe4000785e095 */
[----:B------:R-:W-:Y:S02]  /*13060*/  LOP3.LUT R2, R2, 0xf, RZ, 0xc0, !PT ;  /* 0x0000000f02027812 */ /* 0x000fe400078ec0ff */
[----:B------:R-:W-:Y:S02]  /*13070*/  ISETP.NE.U32.AND P5, PT, R5, RZ, PT ;  /* 0x000000ff0500720c */ /* 0x000fe40003fa5070 */
[----:B------:R-:W-:-:S02]  /*13080*/  IADD3.X R9, RZ, R7, R57, P2, P0 ;  /* 0x00000007ff097210 */ /* 0x000fc400017e0439 */
[----:B------:R-:W-:Y:S01]  /*13090*/  IADD3 R2, P2, P0, R2, R143, R150 ;  /* 0x0000008f02027210 */ /* 0x000fe2000785e096 */
[----:B-----5:R-:W-:Y:S02]  /*130a0*/  IMAD.MOV.U32 R143, RZ, RZ, R0 ;  /* 0x000000ffff8f7224 */ /* 0x020fe400078e0000 */
[----:B------:R-:W-:Y:S01]  /*130b0*/  @!PT LDS RZ, [RZ] ;  /* 0x00000000fffff984 */ /* 0x000fe20000000800 */
[----:B------:R-:W-:Y:S01]  /*130c0*/  @!PT LDS RZ, [RZ] ;  /* 0x00000000fffff984 */ /* 0x000fe20000000800 */
[----:B------:R-:W-:Y:S01]  /*130d0*/  @!PT LDS RZ, [RZ] ;  /* 0x00000000fffff984 */ /* 0x000fe20000000800 */
[----:B------:R2:W-:Y:S01]  /*130e0*/  LDGSTS.E.BYPASS.LTC128B.128.ZFILL [R252+0x4900], [R8.64], P6 ;  /* 0x0490000008fc7fae */ /* 0x0005e2000b141d48 */
[----:B------:R-:W-:-:S05]  /*130f0*/  IADD3.X R3, RZ, R7, R56, P2, P0 ;  /* 0x00000007ff037210 */ /* 0x000fca00017e0438 */
[----:B------:R3:W-:Y:S02]  /*13100*/  LDGSTS.E.BYPASS.LTC128B.128.ZFILL [R252+0x6900], [R2.64], P5 ;  /* 0x0690000002fc7fae */ /* 0x0007e4000a941d48 */
[----:B---3--:R-:W-:Y:S02]  /*13110*/  IMAD.MOV.U32 R2, RZ, RZ, 0x2 ;  /* 0x00000002ff027424 */ /* 0x008fe400078e00ff */
[----:B------:R-:W-:-:S03]  /*13120*/  IMAD.MOV.U32 R3, RZ, RZ, 0x181f ;  /* 0x0000181fff037424 */ /* 0x000fc600078e00ff */
[----:B------:R3:W-:Y:S02]  /*13130*/  STL [R1+0x10], R2 ;  /* 0x0000100201007387 */ /* 0x0007e40000100800 */
[----:B---3--:R-:W-:Y:S02]  /*13140*/  MOV R2, 0x13160 ;  /* 0x0001316000027802 */ /* 0x008fe40000000f00 */
[----:B-12---:R-:W-:Y:S05]  /*13150*/  CALL.REL.NOINC `($__internal_19_$__cuda_sm70_shflsync_idx_p) ;  /* 0x0000369000007944 */ /* 0x006fea0003c00000 */
        /* <DEDUP_REMOVED lines=10> */
[----:B------:R-:W-:Y:S02]  /*13200*/  LOP3.LUT R2, R2, 0xf, RZ, 0xc0, !PT ;  /* 0x0000000f02027812 */ /* 0x000fe400078ec0ff */
[----:B------:R-:W-:Y:S02]  /*13210*/  IADD3 R8, P2, P0, R8, R143, R149 ;  /* 0x0000008f08087210 */ /* 0x000fe4000785e095 */
[----:B------:R-:W-:Y:S02]  /*13220*/  ISETP.NE.U32.AND P6, PT, R6, RZ, PT ;  /* 0x000000ff0600720c */ /* 0x000fe40003fc5070 */
[----:B------:R-:W-:Y:S02]  /*13230*/  IADD3.X R9, RZ, R7, R57, P2, P0 ;  /* 0x00000007ff097210 */ /* 0x000fe400017e0439 */
[----:B------:R-:W-:Y:S01]  /*13240*/  IADD3 R2, P2, P0, R2, R143, R150 ;  /* 0x0000008f02027210 */ /* 0x000fe2000785e096 */
[----:B-----5:R-:W-:Y:S01]  /*13250*/  IMAD.MOV.U32 R143, RZ, RZ, R0 ;  /* 0x000000ffff8f7224 */ /* 0x020fe200078e0000 */
[----:B------:R-:W-:Y:S01]  /*13260*/  ISETP.NE.U32.AND P5, PT, R5, RZ, PT ;  /* 0x000000ff0500720c */ /* 0x000fe20003fa5070 */
[----:B------:R-:W-:Y:S01]  /*13270*/  IMAD.MOV.U32 R0, RZ, RZ, 0x3 ;  /* 0x00000003ff007424 */ /* 0x000fe200078e00ff */
[----:B------:R-:W-:-:S04]  /*13280*/  IADD3.X R3, RZ, R7, R56, P2, P0 ;  /* 0x00000007ff037210 */ /* 0x000fc800017e0438 */
[----:B------:R2:W-:Y:S04]  /*13290*/  STL [R1+0x10], R0 ;  /* 0x0000100001007387 */ /* 0x0005e80000100800 */
[----:B------:R-:W-:Y:S01]  /*132a0*/  @!PT LDS RZ, [RZ] ;  /* 0x00000000fffff984 */ /* 0x000fe20000000800 */
[----:B------:R-:W-:Y:S01]  /*132b0*/  @!PT LDS RZ, [RZ] ;  /* 0x00000000fffff984 */ /* 0x000fe20000000800 */
[----:B------:R-:W-:Y:S01]  /*132c0*/  @!PT LDS RZ, [RZ] ;  /* 0x00000000fffff984 */ /* 0x000fe20000000800 */
[----:B------:R2:W-:Y:S04]  /*132d0*/  LDGSTS.E.BYPASS.LTC128B.128.ZFILL [R252+0x5100], [R8.64], P6 ;  /* 0x0510000008fc7fae */ /* 0x0005e8000b141d48 */
[----:B------:R3:W-:Y:S02]  /*132e0*/  LDGSTS.E.BYPASS.LTC128B.128.ZFILL [R252+0x7100], [R2.64], P5 ;  /* 0x0710000002fc7fae */ /* 0x0007e4000a941d48 */
[----:B---3--:R-:W-:Y:S01]  /*132f0*/  IMAD.MOV.U32 R3, RZ, RZ, 0x181f ;  /* 0x0000181fff037424 */ /* 0x008fe200078e00ff */
[----:B------:R-:W-:-:S02]  /*13300*/  MOV R2, 0x13320 ;  /* 0x0001332000027802 */ /* 0x000fc40000000f00 */
[----:B-12---:R-:W-:Y:S05]  /*13310*/  CALL.REL.NOINC `($__internal_19_$__cuda_sm70_shflsync_idx_p) ;  /* 0x000034d000007944 */ /* 0x006fea0003c00000 */
        /* <DEDUP_REMOVED lines=9> */
.L_x_1234:
[----:B------:R1:W-:Y:S01]  /*133b0*/  STL [R1+0x10], RZ ;  /* 0x000010ff01007387 */ /* 0x0003e20000100800 */
[----:B------:R-:W-:Y:S01]  /*133c0*/  IMAD.MOV.U32 R143, RZ, RZ, R0 ;  /* 0x000000ffff8f7224 */ /* 0x000fe200078e0000 */
[----:B------:R-:W-:-:S02]  /*133d0*/  MOV R3, 0x1c1f ;  /* 0x00001c1f00037802 */ /* 0x000fc40000000f00 */
[----:B------:R-:W-:Y:S02]  /*133e0*/  MOV R2, 0x13400 ;  /* 0x0001340000027802 */ /* 0x000fe40000000f00 */
[----:B-1----:R-:W-:Y:S05]  /*133f0*/  CALL.REL.NOINC `($__internal_19_$__cuda_sm70_shflsync_idx_p) ;  /* 0x000033f000007944 */ /* 0x002fea0003c00000 */
[----:B------:R-:W-:Y:S01]  /*13400*/  MOV R2, R143 ;  /* 0x0000008f00027202 */ /* 0x000fe20000000f00 */
[----:B-1---5:R-:W-:Y:S05]  /*13410*/  BRA `(.L_x_1288) ;  /* 0xffff0d5000007947 */ /* 0x022fea000383ffff */
.L_x_1235:
[----:B------:R-:W-:Y:S01]  /*13420*/  MOV R2, 0x1 ;  /* 0x0000000100027802 */ /* 0x000fe20000000f00 */
[----:B------:R-:W-:Y:S02]  /*13430*/  IMAD.MOV.U32 R143, RZ, RZ, R0 ;  /* 0x000000ffff8f7224 */ /* 0x000fe400078e0000 */
[----:B------:R-:W-:Y:S02]  /*13440*/  IMAD.MOV.U32 R3, RZ, RZ, 0x1c1f ;  /* 0x00001c1fff037424 */ /* 0x000fe400078e00ff */
[----:B------:R2:W-:Y:S02]  /*13450*/  STL [R1+0x10], R2 ;  /* 0x0000100201007387 */ /* 0x0005e40000100800 */
[----:B--2---:R-:W-:Y:S02]  /*13460*/  MOV R2, 0x13480 ;  /* 0x0001348000027802 */ /* 0x004fe40000000f00 */
[----:B-1----:R-:W-:Y:S05]  /*13470*/  CALL.REL.NOINC `($__internal_19_$__cuda_sm70_shflsync_idx_p) ;  /* 0x0000337000007944 */ /* 0x002fea0003c00000 */
[----:B-----5:R-:W-:Y:S02]  /*13480*/  IMAD.IADD R2, R4, 0x1, R143 ;  /* 0x0000000104027824 */ /* 0x020fe400078e028f */
[----:B------:R-:W-:-:S02]  /*13490*/  IMAD.MOV.U32 R143, RZ, RZ, R0 ;  /* 0x000000ffff8f7224 */ /* 0x000fc400078e0000 */
[----:B------:R-:W-:Y:S01]  /*134a0*/  IMAD.MOV.U32 R3, RZ, RZ, 0x1c1f ;  /* 0x00001c1fff037424 */ /* 0x000fe200078e00ff */
        /* <DEDUP_REMOVED lines=28> */
[----:B------:R-:W-:Y:S01]  /*13670*/  ISETP.GT.AND P0, PT, R2, 0x39, PT ;  /* 0x000000390200780c */ /* 0x000fe20003f04270 */
[----:B------:R-:W-:Y:S01]  /*13680*/  IMAD.MOV.U32 R2, RZ, RZ, 0x2 ;  /* 0x00000002ff027424 */ /* 0x000fe200078e00ff */
[----:B------:R-:W-:Y:S02]  /*13690*/  FSEL R58, R30, -INF , P6 ;  /* 0xff8000001e3a7808 */ /* 0x000fe40003000000 */
[----:B------:R-:W-:-:S02]  /*136a0*/  FSEL R51, R31, -INF , P5 ;  /* 0xff8000001f337808 */ /* 0x000fc40002800000 */
[----:B------:R2:W-:Y:S01]  /*136b0*/  STL [R1+0x10], R2 ;  /* 0x0000100201007387 */ /* 0x0005e20000100800 */
[----:B------:R-:W-:Y:S02]  /*136c0*/  FSEL R50, R26, -INF , P2 ;  /* 0xff8000001a327808 */ /* 0x000fe40001000000 */
[----:B------:R-:W-:Y:S02]  /*136d0*/  FSEL R49, R27, -INF , P0 ;  /* 0xff8000001b317808 */ /* 0x000fe40000000000 */
[----:B--2---:R-:W-:Y:S02]  /*136e0*/  MOV R2, 0x13700 ;  /* 0x0001370000027802 */ /* 0x004fe40000000f00 */
[----:B-1----:R-:W-:Y:S05]  /*136f0*/  CALL.REL.NOINC `($__internal_19_$__cuda_sm70_shflsync_idx_p) ;  /* 0x000030f000007944 */ /* 0x002fea0003c00000 */
[----:B-----5:R-:W-:Y:S02]  /*13700*/  IMAD.IADD R2, R4, 0x1, R143 ;  /* 0x0000000104027824 */ /* 0x020fe400078e028f */
[----:B------:R-:W-:Y:S02]  /*13710*/  IMAD.MOV.U32 R143, RZ, RZ, R0 ;  /* 0x000000ffff8f7224 */ /* 0x000fe400078e0000 */
[----:B------:R-:W-:Y:S01]  /*13720*/  IMAD.MOV.U32 R0, RZ, RZ, 0x3 ;  /* 0x00000003ff007424 */ /* 0x000fe200078e00ff */
[----:B------:R-:W-:Y:S01]  /*13730*/  IMNMX R2, R5, R2, PT ;  /* 0x0000000205027217 */ /* 0x000fe20003800200 */
[----:B------:R-:W-:-:S03]  /*13740*/  IMAD.MOV.U32 R3, RZ, RZ, 0x1c1f ;  /* 0x00001c1fff037424 */ /* 0x000fc600078e00ff */
[----:B------:R2:W-:Y:S01]  /*13750*/  STL [R1+0x10], R0 ;  /* 0x0000100001007387 */ /* 0x0005e20000100800 */
        /* <DEDUP_REMOVED lines=32> */
[----:B------:R-:W-:Y:S02]  /*13960*/  MOV R2, 0x13980 ;  /* 0x0001398000027802 */ /* 0x000fe40000000f00 */
[----:B-12---:R-:W-:Y:S05]  /*13970*/  CALL.REL.NOINC `($__internal_19_$__cuda_sm70_shflsync_idx_p) ;  /* 0x00002e7000007944 */ /* 0x006fea0003c00000 */
[----:B-----5:R-:W-:Y:S01]  /*13980*/  IMAD.IADD R4, R4, 0x1, R143 ;  /* 0x0000000104047824 */ /* 0x020fe200078e028f */
[----:B------:R-:W-:Y:S01]  /*13990*/  FMNMX.FTZ R136, R7, R8, !PT ;  /* 0x0000000807887209 */ /* 0x000fe20007810000 */
[----:B------:R-:W-:Y:S01]  /*139a0*/  IMAD.MOV.U32 R0, RZ, RZ, 0x2 ;  /* 0x00000002ff007424 */ /* 0x000fe200078e00ff */
[----:B------:R-:W-:Y:S02]  /*139b0*/  FMNMX.FTZ R135, R9, R10, !PT ;  /* 0x0000000a09877209 */ /* 0x000fe40007810000 */
[----:B------:R-:W-:Y:S02]  /*139c0*/  IMNMX R5, R5, R4, PT ;  /* 0x0000000405057217 */ /* 0x000fe40003800200 */
[----:B------:R-:W-:-:S02]  /*139d0*/  FMNMX.FTZ R136, R11, R136, !PT ;  /* 0x000000880b887209 */ /* 0x000fc40007810000 */
[C---:B------:R-:W-:Y:S02]  /*139e0*/  ISETP.GT.AND P6, PT, R5.reuse, RZ, PT ;  /* 0x000000ff0500720c */ /* 0x040fe40003fc4270 */
[C---:B------:R-:W-:Y:S02]  /*139f0*/  ISETP.GT.AND P5, PT, R5.reuse, 0x1, PT ;  /* 0x000000010500780c */ /* 0x040fe40003fa4270 */
[----:B------:R-:W-:Y:S02]  /*13a00*/  ISETP.GT.AND P2, PT, R5, 0x8, PT ;  /* 0x000000080500780c */ /* 0x000fe40003f44270 */
[----:B------:R-:W-:Y:S02]  /*13a10*/  FSEL R24, R106, -INF , P6 ;  /* 0xff8000006a187808 */ /* 0x000fe40003000000 */
[----:B------:R-:W-:Y:S02]  /*13a20*/  FSEL R26, R107, -INF , P5 ;  /* 0xff8000006b1a7808 */ /* 0x000fe40002800000 */
[----:B------:R-:W-:-:S02]  /*13a30*/  ISETP.GT.AND P0, PT, R5, 0x9, PT ;  /* 0x000000090500780c */ /* 0x000fc40003f04270 */
[----:B------:R-:W-:Y:S02]  /*13a40*/  FSEL R30, R102, -INF , P2 ;  /* 0xff800000661e7808 */ /* 0x000fe40001000000 */
[----:B------:R-:W-:Y:S02]  /*13a50*/  FMNMX.FTZ R134, R20, R22, !PT ;  /* 0x0000001614867209 */ /* 0x000fe40007810000 */
[----:B------:R-:W-:Y:S02]  /*13a60*/  FMNMX.FTZ R6, R24, R26, !PT ;  /* 0x0000001a18067209 */ /* 0x000fe40007810000 */
[----:B------:R-:W-:Y:S02]  /*13a70*/  FMNMX.FTZ R136, R12, R136, !PT ;  /* 0x000000880c887209 */ /* 0x000fe40007810000 */
[----:B------:R-:W-:Y:S02]  /*13a80*/  FSEL R32, R103, -INF , P0 ;  /* 0xff80000067207808 */ /* 0x000fe40000000000 */
[----:B------:R-:W-:-:S02]  /*13a90*/  ISETP.GT.AND P6, PT, R5, 0x10, PT ;  /* 0x000000100500780c */ /* 0x000fc40003fc4270 */
[----:B------:R-:W-:Y:S02]  /*13aa0*/  FMNMX.FTZ R135, R14, R135, !PT ;  /* 0x000000870e877209 */ /* 0x000fe40007810000 */
[----:B------:R-:W-:Y:S02]  /*13ab0*/  FMNMX.FTZ R134, R27, R134, !PT ;  /* 0x000000861b867209 */ /* 0x000fe40007810000 */
[----:B------:R-:W-:Y:S02]  /*13ac0*/  FMNMX.FTZ R6, R30, R6, !PT ;  /* 0x000000061e067209 */ /* 0x000fe40007810000 */
[----:B------:R-:W-:Y:S02]  /*13ad0*/  FMNMX.FTZ R136, R13, R136, !PT ;  /* 0x000000880d887209 */ /* 0x000fe40007810000 */
[----:B------:R-:W-:Y:S02]  /*13ae0*/  ISETP.GT.AND P5, PT, R5, 0x11, PT ;  /* 0x000000110500780c */ /* 0x000fe40003fa4270 */
[----:B------:R-:W-:-:S02]  /*13af0*/  FSEL R35, R98, -INF , P6 ;  /* 0xff80000062237808 */ /* 0x000fc40003000000 */
        /* <DEDUP_REMOVED lines=65> */
[----:B------:R-:W-:Y:S01]  /*13f10*/  FMNMX.FTZ R135, R50, R135, !PT ;  /* 0x0000008732877209 */ /* 0x000fe20007810000 */
[----:B------:R-:W-:Y:S01]  /*13f20*/  IMAD.MOV.U32 R132, RZ, RZ, R136 ;  /* 0x000000ffff847224 */ /* 0x000fe200078e0088 */
[----:B------:R-:W-:-:S02]  /*13f30*/  FMNMX.FTZ R134, R90, R134, !PT ;  /* 0x000000865a867209 */ /* 0x000fc40007810000 */
[----:B------:R-:W-:Y:S02]  /*13f40*/  FMNMX.FTZ R6, R57, R6, !PT ;  /* 0x0000000639067209 */ /* 0x000fe40007810000 */
[----:B------:R-:W-:Y:S02]  /*13f50*/  FMNMX.FTZ R135, R49, R135, !PT ;  /* 0x0000008731877209 */ /* 0x000fe40007810000 */
[----:B------:R-:W-:Y:S02]  /*13f60*/  FMNMX.FTZ R134, R48, R134, !PT ;  /* 0x0000008630867209 */ /* 0x000fe40007810000 */
[----:B------:R-:W-:Y:S02]  /*13f70*/  FMNMX.FTZ R6, R56, R6, !PT ;  /* 0x0000000638067209 */ /* 0x000fe40007810000 */
[----:B------:R-:W-:Y:S02]  /*13f80*/  MOV R2, 0x13fa0 ;  /* 0x00013fa000027802 */ /* 0x000fe40000000f00 */
[----:B-1----:R-:W-:Y:S05]  /*13f90*/  CALL.REL.NOINC `($__internal_18_$__cuda_sm70_shflsync_bfly_p) ;  /* 0x000027f000007944 */ /* 0x002fea0003c00000 */
[----:B------:R-:W-:Y:S01]  /*13fa0*/  FMNMX.FTZ R136, R136, R0, !PT ;  /* 0x0000000088887209 */ /* 0x000fe20007810000 */
[----:B------:R-:W-:Y:S01]  /*13fb0*/  IMAD.MOV.U32 R0, RZ, RZ, 0x1 ;  /* 0x00000001ff007424 */ /* 0x000fe200078e00ff */
[----:B------:R-:W-:-:S03]  /*13fc0*/  MOV R2, 0x13ff0 ;  /* 0x00013ff000027802 */ /* 0x000fc60000000f00 */
[----:B------:R-:W-:Y:S02]  /*13fd0*/  IMAD.MOV.U32 R132, RZ, RZ, R136 ;  /* 0x000000ffff847224 */ /* 0x000fe400078e0088 */
[----:B------:R-:W-:Y:S05]  /*13fe0*/  CALL.REL.NOINC `($__internal_18_$__cuda_sm70_shflsync_bfly_p) ;  /* 0x000027a000007944 */ /* 0x000fea0003c00000 */
[----:B------:R-:W-:Y:S01]  /*13ff0*/  FMNMX.FTZ R136, R136, R0, !PT ;  /* 0x0000000088887209 */ /* 0x000fe20007810000 */
[----:B------:R-:W-:Y:S01]  /*14000*/  IMAD.MOV.U32 R132, RZ, RZ, R135 ;  /* 0x000000ffff847224 */ /* 0x000fe200078e0087 */
[----:B------:R-:W-:Y:S01]  /*14010*/  MOV R2, 0x14040 ;  /* 0x0001404000027802 */ /* 0x000fe20000000f00 */
[----:B------:R-:W-:Y:S02]  /*14020*/  IMAD.MOV.U32 R0, RZ, RZ, 0x2 ;  /* 0x00000002ff007424 */ /* 0x000fe400078e00ff */
[----:B------:R-:W-:Y:S05]  /*14030*/  CALL.REL.NOINC `($__internal_18_$__cuda_sm70_shflsync_bfly_p) ;  /* 0x0000275000007944 */ /* 0x000fea0003c00000 */
        /* <DEDUP_REMOVED lines=25> */
[----:B------:R-:W-:Y:S01]  /*141d0*/  MOV R133, R0 ;  /* 0x0000000000857202 */ /* 0x000fe20000000f00 */
[----:B------:R-:W-:Y:S05]  /*141e0*/  BRA `(.L_x_1289) ;  /* 0xffff0cf000007947 */ /* 0x000fea000383ffff */
.L_x_1239:
[----:B------:R-:W-:Y:S01]  /*141f0*/  MOV R3, 0x181f ;  /* 0x0000181f00037802 */ /* 0x000fe20000000f00 */
[----:B------:R1:W-:Y:S01]  /*14200*/  STL [R1+0x10], RZ ;  /* 0x000010ff01007387 */ /* 0x0003e20000100800 */
[----:B------:R-:W-:Y:S01]  /*14210*/  MOV R2, 0x14240 ;  /* 0x0001424000027802 */ /* 0x000fe20000000f00 */
[----:B------:R-:W-:Y:S02]  /*14220*/  IMAD.MOV.U32 R143, RZ, RZ, R0 ;  /* 0x000000ffff8f7224 */ /* 0x000fe400078e0000 */
[----:B-1----:R-:W-:Y:S05]  /*14230*/  CALL.REL.NOINC `($__internal_19_$__cuda_sm70_shflsync_idx_p) ;  /* 0x000025b000007944 */ /* 0x002fea0003c00000 */
[----:B------:R-:W-:Y:S01]  /*14240*/  MOV R7, R143 ;  /* 0x0000008f00077202 */ /* 0x000fe20000000f00 */
[----:B-1---5:R-:W-:-:S05]  /*14250*/  BRA `(.L_x_1290) ;  /* 0xffff2a9000007947 */ /* 0x022fca000383ffff */
.L_x_1240:
[----:B------:R-:W-:Y:S01]  /*14260*/  MOV R3, 0x181f ;  /* 0x0000181f00037802 */ /* 0x000fe20000000f00 */
[----:B------:R3:W-:Y:S01]  /*14270*/  STL [R1+0x10], RZ ;  /* 0x000010ff01007387 */ /* 0x0007e20000100800 */
[----:B------:R-:W-:Y:S01]  /*14280*/  MOV R2, 0x142b0 ;  /* 0x000142b000027802 */ /* 0x000fe20000000f00 */
[----:B------:R-:W-:Y:S02]  /*14290*/  IMAD.MOV.U32 R143, RZ, RZ, R4 ;  /* 0x000000ffff8f7224 */ /* 0x000fe400078e0004 */
[----:B-123--:R-:W-:Y:S05]  /*142a0*/  CALL.REL.NOINC `($__internal_19_$__cuda_sm70_shflsync_idx_p) ;  /* 0x0000254000007944 */ /* 0x00efea0003c00000 */
[----:B------:R-:W2:Y:S01]  /*142b0*/  LDL R3, [R1+0xc] ;  /* 0x00000c0001037983 */ /* 0x000ea20000100800 */
[----:B------:R-:W-:Y:S03]  /*142c0*/  IADD3 R8, P2, R143, R12, RZ ;  /* 0x0000000c8f087210 */ /* 0x000fe60007f5e0ff */
[----:B------:R-:W3:Y:S02]  /*142d0*/  LDL R2, [R1+0x1c] ;  /* 0x00001c0001027983 */ /* 0x000ee40000100800 */
[----:B------:R-:W-:Y:S01]  /*142e0*/  IMAD.X R9, R7, 0x1, R5, P2 ;  /* 0x0000000107097824 */ /* 0x000fe200010e0605 */
[----:B---3--:R-:W-:Y:S02]  /*142f0*/  ISETP.GE.AND P0, PT, R2, c[0x0][0x1d4], PT ;  /* 0x0000750002007a0c */ /* 0x008fe40003f06270 */
[----:B--2---:R-:W-:Y:S02]  /*14300*/  ISETP.GE.AND P5, PT, R3, c[0x0][0x1d4], PT ;  /* 0x0000750003007a0c */ /* 0x004fe40003fa6270 */
[----:B------:R-:W-:Y:S01]  /*14310*/  IADD3 R2, P2, R143, R13, RZ ;  /* 0x0000000d8f027210 */ /* 0x000fe20007f5e0ff */
[----:B-----5:R-:W-:Y:S04]  /*14320*/  IMAD.MOV.U32 R143, RZ, RZ, R0 ;  /* 0x000000ffff8f7224 */ /* 0x020fe800078e0000 */
[----:B------:R-:W-:Y:S01]  /*14330*/  IMAD.X R3, R7, 0x1, R6, P2 ;  /* 0x0000000107037824 */ /* 0x000fe200010e0606 */
[----:B------:R-:W-:Y:S05]  /*14340*/  SEL R7, RZ, 0x10, P5 ;  /* 0x00000010ff077807 */ /* 0x000fea0002800000 */
[----:B------:R-:W-:Y:S01]  /*14350*/  @!PT LDS RZ, [RZ] ;  /* 0x00000000fffff984 */ /* 0x000fe20000000800 */
[----:B------:R-:W-:Y:S01]  /*14360*/  @!PT LDS RZ, [RZ] ;  /* 0x00000000fffff984 */ /* 0x000fe20000000800 */
[----:B------:R-:W-:Y:S01]  /*14370*/  @!PT LDS RZ, [RZ] ;  /* 0x00000000fffff984 */ /* 0x000fe20000000800 */
[----:B------:R2:W-:Y:S04]  /*14380*/  LDGSTS.E.BYPASS.LTC128B.128 [R252+0x100], [R8.64], !P5 ;  /* 0x0010000008fc7fae */ /* 0x0005e8000e901d48 */
[----:B------:R3:W-:Y:S01]  /*14390*/  LDGSTS.E.BYPASS.LTC128B.128 [R252+0x2100], [R2.64], !P0 ;  /* 0x0210000002fc7fae */ /* 0x0007e2000c101d48 */
[----:B--2---:R-:W-:Y:S01]  /*143a0*/  SEL R8, RZ, 0x10, P0 ;  /* 0x00000010ff087807 */ /* 0x004fe20000000000 */
[----:B---3--:R-:W-:Y:S02]  /*143b0*/  IMAD.MOV.U32 R2, RZ, RZ, 0x1 ;  /* 0x00000001ff027424 */ /* 0x008fe400078e00ff */
[----:B------:R-:W-:Y:S03]  /*143c0*/  IMAD.MOV.U32 R3, RZ, RZ, 0x181f ;  /* 0x0000181fff037424 */ /* 0x000fe600078e00ff */
        /* <DEDUP_REMOVED lines=10> */
[C---:B------:R-:W-:Y:S02]  /*14470*/  IADD3 R2, -R7.reuse, 0x10, RZ ;  /* 0x0000001007027810 */ /* 0x040fe40007ffe1ff */
        /* <DEDUP_REMOVED lines=9> */
[----:B--2---:R-:W-:Y:S04]  /*14510*/  IADD3 R2, -R8, 0x10, RZ ;  /* 0x0000001008027810 */ /* 0x004fe80007ffe1ff */
[----:B------:R-:W-:Y:S04]  /*14520*/  LOP3.LUT R2, R2, 0xf, RZ, 0xc0, !PT ;  /* 0x0000000f02027812 */ /* 0x000fe800078ec0ff */
[----:B------:R-:W-:Y:S01]  /*14530*/  IADD3 R2, P2, P0, R2, R143, R13 ;  /* 0x0000008f02027210 */ /* 0x000fe2000785e00d */
[----:B-----5:R-:W-:Y:S03]  /*14540*/  IMAD.MOV.U32 R143, RZ, RZ, R0 ;  /* 0x000000ffff8f7224 */ /* 0x020fe600078e0000 */
[----:B------:R-:W-:Y:S05]  /*14550*/  IADD3.X R3, RZ, R9, R6, P2, P0 ;  /* 0x00000009ff037210 */ /* 0x000fea00017e0406 */
[----:B------:R2:W-:Y:S02]  /*14560*/  LDGSTS.E.BYPASS.LTC128B.128.ZFILL [R252+0x2900], [R2.64], P5 ;  /* 0x0290000002fc7fae */ /* 0x0005e4000a941d48 */
[----:B--2---:R-:W-:Y:S02]  /*14570*/  IMAD.MOV.U32 R2, RZ, RZ, 0x2 ;  /* 0x00000002ff027424 */ /* 0x004fe400078e00ff */
        /* <DEDUP_REMOVED lines=24> */
[----:B-----5:R-:W-:Y:S02]  /*14700*/  IMAD.MOV.U32 R143, RZ, RZ, R0 ;  /* 0x000000ffff8f7224 */ /* 0x020fe400078e0000 */
[----:B------:R-:W-:Y:S01]  /*14710*/  IMAD.MOV.U32 R0, RZ, RZ, 0x3 ;  /* 0x00000003ff007424 */ /* 0x000fe200078e00ff */
[----:B------:R-:W-:Y:S04]  /*14720*/  IADD3.X R3, RZ, R9, R6, P2, P0 ;  /* 0x00000009ff037210 */ /* 0x000fe800017e0406 */
[----:B------:R2:W-:Y:S04]  /*14730*/  STL [R1+0x10], R0 ;  /* 0x0000100001007387 */ /* 0x0005e80000100800 */
[----:B------:R3:W-:Y:S02]  /*14740*/  LDGSTS.E.BYPASS.LTC128B.128.ZFILL [R252+0x3100], [R2.64], P5 ;  /* 0x0310000002fc7fae */ /* 0x0007e4000a941d48 */
[----:B---3--:R-:W-:Y:S01]  /*14750*/  MOV R2, 0x14780 ;  /* 0x0001478000027802 */ /* 0x008fe20000000f00 */
[----:B------:R-:W-:Y:S02]  /*14760*/  IMAD.MOV.U32 R3, RZ, RZ, 0x181f ;  /* 0x0000181fff037424 */ /* 0x000fe400078e00ff */
[----:B-12---:R-:W-:Y:S05]  /*14770*/  CALL.REL.NOINC `($__internal_19_$__cuda_sm70_shflsync_idx_p) ;  /* 0x0000207000007944 */ /* 0x006fea0003c00000 */
[----:B------:R-:W-:Y:S01]  /*14780*/  MOV R2, 0x3 ;  /* 0x0000000300027802 */ /* 0x000fe20000000f00 */
[----:B-----5:R-:W-:Y:S01]  /*14790*/  IMAD.MOV.U32 R0, RZ, RZ, R143 ;  /* 0x000000ffff007224 */ /* 0x020fe200078e008f */
[----:B------:R-:W-:Y:S01]  /*147a0*/  MOV R3, 0x181f ;  /* 0x0000181f00037802 */ /* 0x000fe20000000f00 */
[----:B------:R-:W-:Y:S02]  /*147b0*/  IMAD.MOV.U32 R143, RZ, RZ, R4 ;  /* 0x000000ffff8f7224 */ /* 0x000fe400078e0004 */
[----:B------:R2:W-:Y:S02]  /*147c0*/  STL [R1+0x10], R2 ;  /* 0x0000100201007387 */ /* 0x0005e40000100800 */
[----:B--2---:R-:W-:Y:S02]  /*147d0*/  MOV R2, 0x147f0 ;  /* 0x000147f000027802 */ /* 0x004fe40000000f00 */
[----:B-1----:R-:W-:Y:S05]  /*147e0*/  CALL.REL.NOINC `($__internal_19_$__cuda_sm70_shflsync_idx_p) ;  /* 0x0000200000007944 */ /* 0x002fea0003c00000 */
[----:B-----5:R-:W-:Y:S01]  /*147f0*/  MOV R4, R143 ;  /* 0x0000008f00047202 */ /* 0x020fe20000000f00 */
[----:B-1----:R-:W-:-:S05]  /*14800*/  BRA `(.L_x_1291) ;  /* 0xffff26f000007947 */ /* 0x002fca000383ffff */
.L_x_1243:
[----:B------:R-:W-:Y:S01]  /*14810*/  MOV R3, 0x181f ;  /* 0x0000181f00037802 */ /* 0x000fe20000000f00 */
[----:B------:R2:W-:Y:S01]  /*14820*/  STL [R1+0x10], RZ ;  /* 0x000010ff01007387 */ /* 0x0005e20000100800 */
[----:B------:R-:W-:Y:S01]  /*14830*/  MOV R2, 0x14860 ;  /* 0x0001486000027802 */ /* 0x000fe20000000f00 */
[----:B-1----:R-:W-:Y:S02]  /*14840*/  IMAD.MOV.U32 R143, RZ, RZ, R0 ;  /* 0x000000ffff8f7224 */ /* 0x002fe400078e0000 */
[----:B--2---:R-:W-:Y:S05]  /*14850*/  CALL.REL.NOINC `($__internal_19_$__cuda_sm70_shflsync_idx_p) ;  /* 0x00001f9000007944 */ /* 0x004fea0003c00000 */
[----:B------:R-:W-:Y:S01]  /*14860*/  MOV R135, R143 ;  /* 0x0000008f00877202 */ /* 0x000fe20000000f00 */
[----:B-1---5:R-:W-:-:S05]  /*14870*/  BRA `(.L_x_1292) ;  /* 0xffff35a000007947 */ /* 0x022fca000383ffff */
.L_x_1244:
[----:B------:R-:W-:Y:S01]  /*14880*/  MOV R3, 0x181f ;  /* 0x0000181f00037802 */ /* 0x000fe20000000f00 */
[----:B------:R4:W-:Y:S01]  /*14890*/  STL [R1+0x10], RZ ;  /* 0x000010ff01007387 */ /* 0x0009e20000100800 */
[----:B------:R-:W-:Y:S01]  /*148a0*/  MOV R2, 0x148d0 ;  /* 0x000148d000027802 */ /* 0x000fe20000000f00 */
[----:B-1----:R-:W-:Y:S02]  /*148b0*/  IMAD.MOV.U32 R143, RZ, RZ, R132 ;  /* 0x000000ffff8f7224 */ /* 0x002fe400078e0084 */
[----:B--234-:R-:W-:Y:S05]  /*148c0*/  CALL.REL.NOINC `($__internal_19_$__cuda_sm70_shflsync_idx_p) ;  /* 0x00001f2000007944 */ /* 0x01cfea0003c00000 */
[----:B------:R-:W2:Y:S01]  /*148d0*/  LDL R3, [R1+0xc] ;  /* 0x00000c0001037983 */ /* 0x000ea20000100800 */
[----:B------:R-:W-:Y:S03]  /*148e0*/  IADD3 R208, P2, R143, R141, RZ ;  /* 0x0000008d8fd07210 */ /* 0x000fe60007f5e0ff */
[----:B------:R-:W3:Y:S02]  /*148f0*/  LDL R2, [R1+0x1c] ;  /* 0x00001c0001027983 */ /* 0x000ee40000100800 */
[----:B------:R-:W-:Y:S01]  /*14900*/  IMAD.X R209, R135, 0x1, R133, P2 ;  /* 0x0000000187d17824 */ /* 0x000fe200010e0685 */
[----:B---3--:R-:W-:Y:S02]  /*14910*/  ISETP.GE.AND P0, PT, R2, c[0x0][0x1d4], PT ;  /* 0x0000750002007a0c */ /* 0x008fe40003f06270 */
[----:B--2---:R-:W-:Y:S02]  /*14920*/  ISETP.GE.AND P5, PT, R3, c[0x0][0x1d4], PT ;  /* 0x0000750003007a0c */ /* 0x004fe40003fa6270 */
[----:B------:R-:W-:Y:S01]  /*14930*/  IADD3 R2, P2, R143, R210, RZ ;  /* 0x000000d28f027210 */ /* 0x000fe20007f5e0ff */
[----:B-----5:R-:W-:Y:S01]  /*14940*/  IMAD.MOV.U32 R143, RZ, RZ, R0 ;  /* 0x000000ffff8f7224 */ /* 0x020fe200078e0000 */
[----:B------:R-:W-:Y:S03]  /*14950*/  SEL R136, RZ, 0x10, P0 ;  /* 0x00000010ff887807 */ /* 0x000fe60000000000 */
[----:B------:R-:W-:Y:S01]  /*14960*/  IMAD.X R3, R135, 0x1, R134, P2 ;  /* 0x0000000187037824 */ /* 0x000fe200010e0686 */
[----:B------:R-:W-:Y:S05]  /*14970*/  SEL R135, RZ, 0x10, P5 ;  /* 0x00000010ff877807 */ /* 0x000fea0002800000 */
[----:B------:R-:W-:Y:S01]  /*14980*/  @!PT LDS RZ, [RZ] ;  /* 0x00000000fffff984 */ /* 0x000fe20000000800 */
[----:B------:R-:W-:Y:S01]  /*14990*/  @!PT LDS RZ, [RZ] ;  /* 0x00000000fffff984 */ /* 0x000fe20000000800 */
[----:B------:R-:W-:Y:S01]  /*149a0*/  @!PT LDS RZ, [RZ] ;  /* 0x00000000fffff984 */ /* 0x000fe20000000800 */
[----:B------:R2:W-:Y:S04]  /*149b0*/  LDGSTS.E.BYPASS.LTC128B.128 [R252+0x4100], [R208.64], !P5 ;  /* 0x04100000d0fc7fae */ /* 0x0005e8000e901d48 */
[----:B------:R3:W-:Y:S02]  /*149c0*/  LDGSTS.E.BYPASS.LTC128B.128 [R252+0x6100], [R2.64], !P0 ;  /* 0x0610000002fc7fae */ /* 0x0007e4000c101d48 */
[----:B---3--:R-:W-:Y:S02]  /*149d0*/  IMAD.MOV.U32 R2, RZ, RZ, 0x1 ;  /* 0x00000001ff027424 */ /* 0x008fe400078e00ff */
[----:B------:R-:W-:Y:S03]  /*149e0*/  IMAD.MOV.U32 R3, RZ, RZ, 0x181f ;  /* 0x0000181fff037424 */ /* 0x000fe600078e00ff */
[----:B------:R3:W-:Y:S02]  /*149f0*/  STL [R1+0x10], R2 ;  /* 0x0000100201007387 */ /* 0x0007e40000100800 */
[----:B---3--:R-:W-:Y:S02]  /*14a00*/  MOV R2, 0x14a20 ;  /* 0x00014a2000027802 */ /* 0x008fe40000000f00 */
[----:B-12---:R-:W-:Y:S05]  /*14a10*/  CALL.REL.NOINC `($__internal_19_$__cuda_sm70_shflsync_idx_p) ;  /* 0x00001dd000007944 */ /* 0x006fea0003c00000 */
[----:B------:R-:W-:Y:S01]  /*14a20*/  MOV R2, 0x1 ;  /* 0x0000000100027802 */ /* 0x000fe20000000f00 */
[----:B------:R-:W-:Y:S01]  /*14a30*/  IMAD.MOV.U32 R142, RZ, RZ, R143 ;  /* 0x000000ffff8e7224 */ /* 0x000fe200078e008f */
[----:B------:R-:W-:Y:S01]  /*14a40*/  MOV R3, 0x181f ;  /* 0x0000181f00037802 */ /* 0x000fe20000000f00 */
[----:B------:R-:W-:Y:S02]  /*14a50*/  IMAD.MOV.U32 R143, RZ, RZ, R132 ;  /* 0x000000ffff8f7224 */ /* 0x000fe400078e0084 */
[----:B------:R2:W-:Y:S02]  /*14a60*/  STL [R1+0x10], R2 ;  /* 0x0000100201007387 */ /* 0x0005e40000100800 */
[----:B--2---:R-:W-:Y:S02]  /*14a70*/  MOV R2, 0x14a90 ;  /* 0x00014a9000027802 */ /* 0x004fe40000000f00 */
[----:B-1---5:R-:W-:Y:S05]  /*14a80*/  CALL.REL.NOINC `($__internal_19_$__cuda_sm70_shflsync_idx_p) ;  /* 0x00001d6000007944 */ /* 0x022fea0003c00000 */
[C---:B------:R-:W-:Y:S02]  /*14a90*/  IADD3 R2, -R135.reuse, 0x10, RZ ;  /* 0x0000001087027810 */ /* 0x040fe40007ffe1ff */
        /* <DEDUP_REMOVED lines=55> */
[----:B------:R-:W-:Y:S01]  /*14e10*/  MOV R132, R143 ;  /* 0x0000008f00847202 */ /* 0x000fe20000000f00 */
[----:B-1---5:R-:W-:-:S05]  /*14e20*/  BRA `(.L_x_1293) ;  /* 0xffff31f000007947 */ /* 0x022fca000383ffff */
.L_x_1245:
[----:B------:R-:W-:Y:S01]  /*14e30*/  MOV R3, 0x1c1f ;  /* 0x00001c1f00037802 */ /* 0x000fe20000000f00 */
[----:B------:R1:W-:Y:S01]  /*14e40*/  STL [R1+0x10], RZ ;  /* 0x000010ff01007387 */ /* 0x0003e20000100800 */
[----:B------:R-:W-:Y:S01]  /*14e50*/  MOV R2, 0x14e80 ;  /* 0x00014e8000027802 */ /* 0x000fe20000000f00 */
[----:B------:R-:W-:Y:S02]  /*14e60*/  IMAD.MOV.U32 R143, RZ, RZ, R132 ;  /* 0x000000ffff8f7224 */ /* 0x000fe400078e0084 */
[----:B-1----:R-:W-:Y:S05]  /*14e70*/  CALL.REL.NOINC `($__internal_19_$__cuda_sm70_shflsync_idx_p) ;  /* 0x0000197000007944 */ /* 0x002fea0003c00000 */
[----:B-----5:R-:W-:Y:S01]  /*14e80*/  MOV R0, R143 ;  /* 0x0000008f00007202 */ /* 0x020fe20000000f00 */
[----:B-1----:R-:W-:-:S05]  /*14e90*/  BRA `(.L_x_1294) ;  /* 0xffff336000007947 */ /* 0x002fca000383ffff */
.L_x_1246:
[----:B------:R-:W-:Y:S01]  /*14ea0*/  MOV R0, 0x1 ;  /* 0x0000000100007802 */ /* 0x000fe20000000f00 */
[----:B------:R-:W-:Y:S01]  /*14eb0*/  IMAD.MOV.U32 R143, RZ, RZ, R132 ;  /* 0x000000ffff8f7224 */ /* 0x000fe200078e0084 */
[----:B------:R-:W-:Y:S01]  /*14ec0*/  MOV R2, 0x14f00 ;  /* 0x00014f0000027802 */ /* 0x000fe20000000f00 */
[----:B------:R-:W-:Y:S02]  /*14ed0*/  IMAD.MOV.U32 R3, RZ, RZ, 0x1c1f ;  /* 0x00001c1fff037424 */ /* 0x000fe400078e00ff */
[----:B------:R2:W-:Y:S04]  /*14ee0*/  STL [R1+0x10], R0 ;  /* 0x0000100001007387 */ /* 0x0005e80000100800 */
[----:B-12---:R-:W-:Y:S05]  /*14ef0*/  CALL.REL.NOINC `($__internal_19_$__cuda_sm70_shflsync_idx_p) ;  /* 0x000018f000007944 */ /* 0x006fea0003c00000 */
[----:B------:R-:W-:Y:S01]  /*14f00*/  MOV R2, 0x15170 ;  /* 0x0001517000027802 */ /* 0x000fe20000000f00 */
[----:B-----5:R-:W-:Y:S02]  /*14f10*/  IMAD.MOV.U32 R0, RZ, RZ, 0x2 ;  /* 0x00000002ff007424 */ /* 0x020fe400078e00ff */
[----:B------:R-:W-:Y:S02]  /*14f20*/  IMAD.IADD R143, R133, 0x1, R143 ;  /* 0x00000001858f7824 */ /* 0x000fe400078e028f */
[----:B------:R-:W-:Y:S01]  /*14f30*/  IMAD.MOV.U32 R3, RZ, RZ, 0x1c1f ;  /* 0x00001c1fff037424 */ /* 0x000fe200078e00ff */
[----:B------:R2:W-:Y:S02]  /*14f40*/  STL [R1+0x10], R0 ;  /* 0x0000100001007387 */ /* 0x0005e40000100800 */
        /* <DEDUP_REMOVED lines=27> */
[----:B------:R-:W-:Y:S01]  /*15100*/  ISETP.GT.AND P0, PT, R143, 0x39, PT ;  /* 0x000000398f00780c */ /* 0x000fe20003f04270 */
[----:B------:R-:W-:Y:S01]  /*15110*/  IMAD.MOV.U32 R143, RZ, RZ, R132 ;  /* 0x000000ffff8f7224 */ /* 0x000fe200078e0084 */
[----:B------:R-:W-:Y:S02]  /*15120*/  FSEL R54, R54, -INF , P6 ;  /* 0xff80000036367808 */ /* 0x000fe40003000000 */
[----:B------:R-:W-:Y:S02]  /*15130*/  FSEL R55, R55, -INF , P5 ;  /* 0xff80000037377808 */ /* 0x000fe40002800000 */
[----:B------:R-:W-:Y:S02]  /*15140*/  FSEL R66, R66, -INF , P2 ;  /* 0xff80000042427808 */ /* 0x000fe40001000000 */
[----:B------:R-:W-:Y:S02]  /*15150*/  FSEL R67, R67, -INF , P0 ;  /* 0xff80000043437808 */ /* 0x000fe40000000000 */
        /* <DEDUP_REMOVED lines=33> */
[----:B------:R-:W-:Y:S01]  /*15370*/  ISETP.GT.AND P0, PT, R143, 0x39, PT ;  /* 0x000000398f00780c */ /* 0x000fe20003f04270 */
[----:B------:R-:W-:Y:S01]  /*15380*/  IMAD.MOV.U32 R143, RZ, RZ, R132 ;  /* 0x000000ffff8f7224 */ /* 0x000fe200078e0084 */
[----:B------:R-:W-:Y:S02]  /*15390*/  FSEL R56, R56, -INF , P6 ;  /* 0xff80000038387808 */ /* 0x000fe40003000000 */
[----:B------:R-:W-:Y:S02]  /*153a0*/  FSEL R57, R57, -INF , P5 ;  /* 0xff80000039397808 */ /* 0x000fe40002800000 */
[----:B------:R-:W-:Y:S02]  /*153b0*/  FSEL R60, R60, -INF , P2 ;  /* 0xff8000003c3c7808 */ /* 0x000fe40001000000 */
[----:B------:R-:W-:Y:S02]  /*153c0*/  FSEL R61, R61, -INF , P0 ;  /* 0xff8000003d3d7808 */ /* 0x000fe40000000000 */
[----:B-12---:R-:W-:Y:S05]  /*153d0*/  CALL.REL.NOINC `($__internal_19_$__cuda_sm70_shflsync_idx_p) ;  /* 0x0000141000007944 */ /* 0x006fea0003c00000 */
[----:B-----5:R-:W-:Y:S01]  /*153e0*/  FMNMX.FTZ R132, R4, R137, !PT ;  /* 0x0000008904847209 */ /* 0x020fe20007810000 */
[----:B------:R-:W-:Y:S01]  /*153f0*/  IMAD.IADD R133, R133, 0x1, R143 ;  /* 0x0000000185857824 */ /* 0x000fe200078e028f */
[----:B------:R-:W-:Y:S01]  /*15400*/  FMNMX.FTZ R7, R6, R138, !PT ;  /* 0x0000008a06077209 */ /* 0x000fe20007810000 */
[----:B------:R-:W-:Y:S01]  /*15410*/  IMAD.MOV.U32 R0, RZ, RZ, 0x2 ;  /* 0x00000002ff007424 */ /* 0x000fe200078e00ff */
[----:B------:R-:W-:Y:S02]  /*15420*/  FMNMX.FTZ R8, R16, R139, !PT ;  /* 0x0000008b10087209 */ /* 0x000fe40007810000 */
        /* <DEDUP_REMOVED lines=97> */
[----:B------:R-:W-:Y:S02]  /*15a40*/  MOV R2, 0x15a60 ;  /* 0x00015a6000027802 */ /* 0x000fe40000000f00 */
        /* <DEDUP_REMOVED lines=28> */
[----:B------:R-:W-:-:S05]  /*15c10*/  BRA `(.L_x_1295) ;  /* 0xffff335000007947 */ /* 0x000fca000383ffff */
.L_x_1249:
[----:B-1----:R-:W-:Y:S01]  /*15c20*/  MOV R3, 0x181f ;  /* 0x0000181f00037802 */ /* 0x002fe20000000f00 */
[----:B------:R1:W-:Y:S01]  /*15c30*/  STL [R1+0x10], RZ ;  /* 0x000010ff01007387 */ /* 0x0003e20000100800 */
[----:B------:R-:W-:Y:S01]  /*15c40*/  MOV R2, 0x15c70 ;  /* 0x00015c7000027802 */ /* 0x000fe20000000f00 */
[----:B------:R-:W-:Y:S02]  /*15c50*/  IMAD.MOV.U32 R143, RZ, RZ, R36 ;  /* 0x000000ffff8f7224 */ /* 0x000fe400078e0024 */
[----:B-1----:R-:W-:Y:S05]  /*15c60*/  CALL.REL.NOINC `($__internal_19_$__cuda_sm70_shflsync_idx_p) ;  /* 0x00000b8000007944 */ /* 0x002fea0003c00000 */
[----:B------:R-:W-:Y:S01]  /*15c70*/  MOV R28, R143 ;  /* 0x0000008f001c7202 */ /* 0x000fe20000000f00 */
[----:B-1---5:R-:W-:-:S05]  /*15c80*/  BRA `(.L_x_1296) ;  /* 0xffff5e5000007947 */ /* 0x022fca000383ffff */
.L_x_1252:
[----:B------:R-:W-:Y:S01]  /*15c90*/  MOV R3, 0x181f ;  /* 0x0000181f00037802 */ /* 0x000fe20000000f00 */
[----:B------:R2:W-:Y:S01]  /*15ca0*/  STL [R1+0x10], RZ ;  /* 0x000010ff01007387 */ /* 0x0005e20000100800 */
[----:B------:R-:W-:Y:S01]  /*15cb0*/  MOV R2, 0x15ce0 ;  /* 0x00015ce000027802 */ /* 0x000fe20000000f00 */
[----:B------:R-:W-:Y:S02]  /*15cc0*/  IMAD.MOV.U32 R143, RZ, RZ, R0 ;  /* 0x000000ffff8f7224 */ /* 0x000fe400078e0000 */
[----:B-12---:R-:W-:Y:S05]  /*15cd0*/  CALL.REL.NOINC `($__internal_19_$__cuda_sm70_shflsync_idx_p) ;  /* 0x00000b1000007944 */ /* 0x006fea0003c00000 */
[----:B------:R-:W-:Y:S01]  /*15ce0*/  MOV R135, R143 ;  /* 0x0000008f00877202 */ /* 0x000fe20000000f00 */
[----:B-1---5:R-:W-:-:S05]  /*15cf0*/  BRA `(.L_x_1297) ;  /* 0xffff6e8000007947 */ /* 0x022fca000383ffff */
.L_x_1253:
[----:B------:R-:W-:Y:S01]  /*15d00*/  MOV R3, 0x181f ;  /* 0x0000181f00037802 */ /* 0x000fe20000000f00 */
[----:B------:R4:W-:Y:S01]  /*15d10*/  STL [R1+0x10], RZ ;  /* 0x000010ff01007387 */ /* 0x0009e20000100800 */
[----:B------:R-:W-:Y:S01]  /*15d20*/  MOV R2, 0x15d50 ;  /* 0x00015d5000027802 */ /* 0x000fe20000000f00 */
[----:B------:R-:W-:Y:S02]  /*15d30*/  IMAD.MOV.U32 R143, RZ, RZ, R132 ;  /* 0x000000ffff8f7224 */ /* 0x000fe400078e0084 */
[----:B-1234-:R-:W-:Y:S05]  /*15d40*/  CALL.REL.NOINC `($__internal_19_$__cuda_sm70_shflsync_idx_p) ;  /* 0x00000aa000007944 */ /* 0x01efea0003c00000 */
[C---:B------:R-:W-:Y:S02]  /*15d50*/  IADD3 R208, -R141.reuse, 0x10, RZ ;  /* 0x000000108dd07810 */ /* 0x040fe40007ffe1ff */
[----:B------:R-:W-:Y:S02]  /*15d60*/  ISETP.NE.U32.AND P2, PT, R141, RZ, PT ;  /* 0x000000ff8d00720c */ /* 0x000fe40003f45070 */
[----:B------:R-:W-:Y:S04]  /*15d70*/  LOP3.LUT R208, R208, 0xf, RZ, 0xc0, !PT ;  /* 0x0000000fd0d07812 */ /* 0x000fe800078ec0ff */
[----:B------:R-:W-:Y:S04]  /*15d80*/  IADD3 R208, P5, P4, R208, R143, R210 ;  /* 0x0000008fd0d07210 */ /* 0x000fe80007cbe0d2 */
[----:B------:R-:W-:Y:S02]  /*15d90*/  IADD3.X R209, RZ, R135, R133, P5, P4 ;  /* 0x00000087ffd17210 */ /* 0x000fe40002fe8485 */
[----:B------:R-:W-:Y:S01]  /*15da0*/  IADD3 R2, P4, R143, R211, RZ ;  /* 0x000000d38f027210 */ /* 0x000fe20007f9e0ff */
[----:B-----5:R-:W-:Y:S02]  /*15db0*/  IMAD.MOV.U32 R143, RZ, RZ, R0 ;  /* 0x000000ffff8f7224 */ /* 0x020fe400078e0000 */
[----:B------:R-:W-:Y:S01]  /*15dc0*/  @!PT LDS RZ, [RZ] ;  /* 0x00000000fffff984 */ /* 0x000fe20000000800 */
[----:B------:R-:W-:Y:S01]  /*15dd0*/  @!PT LDS RZ, [RZ] ;  /* 0x00000000fffff984 */ /* 0x000fe20000000800 */
[----:B------:R-:W-:Y:S01]  /*15de0*/  @!PT LDS RZ, [RZ] ;  /* 0x00000000fffff984 */ /* 0x000fe20000000800 */
[----:B------:R2:W-:Y:S02]  /*15df0*/  LDGSTS.E.BYPASS.LTC128B.128.ZFILL [R252+0x4100], [R208.64], P2 ;  /* 0x04100000d0fc7fae */ /* 0x0005e40009141d48 */
[----:B------:R-:W-:Y:S05]  /*15e00*/  IMAD.X R3, R135, 0x1, R134, P4 ;  /* 0x0000000187037824 */ /* 0x000fea00020e0686 */
        /* <DEDUP_REMOVED lines=48> */
[----:B------:R2:W-:Y:S01]  /*16110*/  LDGSTS.E.BYPASS.LTC128B.128.ZFILL [R252+0x5100], [R208.64], P5 ;  /* 0x05100000d0fc7fae */ /* 0x0005e2000a941d48 */
[----:B------:R-:W-:Y:S02]  /*16120*/  IMAD.MOV.U32 R0, RZ, RZ, 0x3 ;  /* 0x00000003ff007424 */ /* 0x000fe400078e00ff */
[----:B------:R-:W-:Y:S03]  /*16130*/  IMAD.X R3, R135, 0x1, R134, P2 ;  /* 0x0000000187037824 */ /* 0x000fe600010e0686 */
[----:B------:R2:W-:Y:S04]  /*16140*/  STL [R1+0x10], R0 ;  /* 0x0000100001007387 */ /* 0x0005e80000100800 */
[----:B------:R3:W-:Y:S02]  /*16150*/  LDGSTS.E.BYPASS.LTC128B.128 [R252+0x7100], [R2.64], !P0 ;  /* 0x0710000002fc7fae */ /* 0x0007e4000c101d48 */
        /* <DEDUP_REMOVED lines=12> */
.L_x_1254:
[----:B------:R-:W-:Y:S02]  /*16220*/  MOV R0, 0x2 ;  /* 0x0000000200007802 */ /* 0x000fe40000000f00 */
[----:B------:R-:W-:Y:S02]  /*16230*/  MOV R2, 0x16250 ;  /* 0x0001625000027802 */ /* 0x000fe40000000f00 */
        /* <DEDUP_REMOVED lines=33> */
.L_x_1256:
[----:B------:R1:W5:Y:S01]  /*16450*/  LDL R132, [R1+0x18] ;  /* 0x0000180001847983 */ /* 0x0003620000100800 */
[----:B------:R-:W-:-:S02]  /*16460*/  MOV R0, 0x2 ;  /* 0x0000000200007802 */ /* 0x000fc40000000f00 */
[----:B------:R-:W-:Y:S02]  /*16470*/  MOV R2, 0x16490 ;  /* 0x0001649000027802 */ /* 0x000fe40000000f00 */
[----:B-1---5:R-:W-:Y:S05]  /*16480*/  CALL.REL.NOINC `($__internal_18_$__cuda_sm70_shflsync_bfly_p) ;  /* 0x0000030000007944 */ /* 0x022fea0003c00000 */
[----:B------:R-:W-:Y:S01]  /*16490*/  MOV R7, R0 ;  /* 0x0000000000077202 */ /* 0x000fe20000000f00 */
[----:B------:R-:W-:Y:S05]  /*164a0*/  BRA `(.L_x_1300) ;  /* 0xffff95c000007947 */ /* 0x000fea000383ffff */
.L_x_1257:
[----:B------:R-:W-:Y:S01]  /*164b0*/  IMAD.MOV.U32 R132, RZ, RZ, R7 ;  /* 0x000000ffff847224 */ /* 0x000fe200078e0007 */
[----:B------:R-:W-:Y:S02]  /*164c0*/  MOV R0, 0x1 ;  /* 0x0000000100007802 */ /* 0x000fe40000000f00 */
[----:B------:R-:W-:Y:S02]  /*164d0*/  MOV R2, 0x164f0 ;  /* 0x000164f000027802 */ /* 0x000fe40000000f00 */
[----:B------:R-:W-:Y:S05]  /*164e0*/  CALL.REL.NOINC `($__internal_18_$__cuda_sm70_shflsync_bfly_p) ;  /* 0x000002a000007944 */ /* 0x000fea0003c00000 */
[----:B------:R1:W5:Y:S01]  /*164f0*/  LDL R132, [R1+0x14] ;  /* 0x0000140001847983 */ /* 0x0003620000100800 */
[----:B------:R-:W-:Y:S01]  /*16500*/  FADD.FTZ R7, R7, R0 ;  /* 0x0000000007077221 */ /* 0x000fe20000010000 */
[----:B------:R-:W-:Y:S02]  /*16510*/  MOV R0, 0x2 ;  /* 0x0000000200007802 */ /* 0x000fe40000000f00 */
[----:B------:R-:W-:Y:S02]  /*16520*/  MOV R2, 0x16540 ;  /* 0x0001654000027802 */ /* 0x000fe40000000f00 */
[----:B-1---5:R-:W-:Y:S05]  /*16530*/  CALL.REL.NOINC `($__internal_18_$__cuda_sm70_shflsync_bfly_p) ;  /* 0x0000025000007944 */ /* 0x022fea0003c00000 */
[----:B------:R-:W2:Y:S02]  /*16540*/  LDL.LU R2, [R1+0x14] ;  /* 0x0000140001027983 */ /* 0x000ea40000300800 */
[----:B--2---:R-:W-:Y:S01]  /*16550*/  FADD.FTZ R6, R2, R0 ;  /* 0x0000000002067221 */ /* 0x004fe20000010000 */
[----:B------:R-:W-:-:S02]  /*16560*/  MOV R0, 0x1 ;  /* 0x0000000100007802 */ /* 0x000fc40000000f00 */
[----:B------:R-:W-:Y:S02]  /*16570*/  MOV R2, 0x165a0 ;  /* 0x000165a000027802 */ /* 0x000fe40000000f00 */
[----:B------:R-:W-:Y:S02]  /*16580*/  MOV R132, R6 ;  /* 0x0000000600847202 */ /* 0x000fe40000000f00 */
        /* <DEDUP_REMOVED lines=8> */
[----:B------:R-:W-:Y:S02]  /*16610*/  MOV R0, 0x1 ;  /* 0x0000000100007802 */ /* 0x000fe40000000f00 */
[----:B------:R-:W-:-:S02]  /*16620*/  MOV R2, 0x16650 ;  /* 0x0001665000027802 */ /* 0x000fc40000000f00 */
        /* <DEDUP_REMOVED lines=10> */
[----:B------:R-:W-:Y:S02]  /*166d0*/  MOV R2, 0x16700 ;  /* 0x0001670000027802 */ /* 0x000fe40000000f00 */
[----:B------:R-:W-:-:S02]  /*166e0*/  MOV R132, R4 ;  /* 0x0000000400847202 */ /* 0x000fc40000000f00 */
[----:B------:R-:W-:Y:S05]  /*166f0*/  CALL.REL.NOINC `($__internal_18_$__cuda_sm70_shflsync_bfly_p) ;  /* 0x0000009000007944 */ /* 0x000fea0003c00000 */
[----:B------:R-:W-:Y:S01]  /*16700*/  MOV R8, R0 ;  /* 0x0000000000087202 */ /* 0x000fe20000000f00 */
[----:B------:R-:W-:Y:S05]  /*16710*/  BRA `(.L_x_1301) ;  /* 0xffff948000007947 */ /* 0x000fea000383ffff */
.L_x_1271:
[----:B------:R1:W-:Y:S01]  /*16720*/  STL [R1+0x10], RZ ;  /* 0x000010ff01007387 */ /* 0x0003e20000100800 */
[----:B------:R-:W-:Y:S01]  /*16730*/  IMAD.MOV.U32 R143, RZ, RZ, R24 ;  /* 0x000000ffff8f7224 */ /* 0x000fe200078e0018 */
[----:B------:R-:W-:-:S02]  /*16740*/  MOV R3, 0x1f ;  /* 0x0000001f00037802 */ /* 0x000fc40000000f00 */
[----:B---3--:R-:W-:Y:S02]  /*16750*/  MOV R2, 0x16770 ;  /* 0x0001677000027802 */ /* 0x008fe40000000f00 */
[----:B-12-4-:R-:W-:Y:S05]  /*16760*/  CALL.REL.NOINC `($__internal_19_$__cuda_sm70_shflsync_idx_p) ;  /* 0x0000008000007944 */ /* 0x016fea0003c00000 */
[----:B-----5:R-:W-:Y:S01]  /*16770*/  MOV R0, R143 ;  /* 0x0000008f00007202 */ /* 0x020fe20000000f00 */
[----:B-1----:R-:W-:Y:S05]  /*16780*/  BRA `(.L_x_1302) ;  /* 0xffffbda000007947 */ /* 0x002fea000383ffff */
        .weak           $__internal_18_$__cuda_sm70_shflsync_bfly_p
        .type           $__internal_18_$__cuda_sm70_shflsync_bfly_p,@function
        .size           $__internal_18_$__cuda_sm70_shflsync_bfly_p,($__internal_19_$__cuda_sm70_shflsync_idx_p - $__internal_18_$__cuda_sm70_shflsync_bfly_p)
$__internal_18_$__cuda_sm70_shflsync_bfly_p:
[----:B------:R-:W-:Y:S02]  /*16790*/  MOV R143, 0xffffffff ;  /* 0xffffffff008f7802 */ /* 0x000fe40000000f00 */
[----:B------:R-:W-:Y:S02]  /*167a0*/  MOV R3, 0x1f ;  /* 0x0000001f00037802 */ /* 0x000fe40000000f00 */
[----:B------:R-:W-:Y:S04]  /*167b0*/  WARPSYNC R143 ;  /* 0x0000008f00007348 */ /* 0x000fe80003800000 */
[----:B------:R1:W2:Y:S02]  /*167c0*/  SHFL.BFLY PT, R0, R132, R0, R3 ;  /* 0x0c00000084007389 */ /* 0x0002a400000e0003 */
[----:B-1----:R-:W-:-:S04]  /*167d0*/  MOV R3, 0x0 ;  /* 0x0000000000037802 */ /* 0x002fc80000000f00 */
[----:B--2---:R-:W-:Y:S05]  /*167e0*/  RET.REL.NODEC R2 `(_ZN7cutlass13device_kernelIN5flash19enable_sm80_to_sm89INS1_16FlashAttnFwdSm80INS1_25CollectiveMainloopFwdSm80ILi4ELi1ELb0EN4cute5tupleIJNS5_1CILi128EEENS7_ILi64EEES8_EEELi128ENS_10bfloat16_tEfNS_4arch4Sm80ELb1ELb0ELb0ELb0ELb1ELb0ELb1ELb1EEENS1_21CollectiveEpilogueFwdINS6_IJS8_S8_S9_EEENS6_IJNS7_ILi1EEESH_SH_EEESB_SD_Li128ELb0ELb1ELb1ELb0EEENS1_30DynamicPersistentTileSchedulerILi128ELi128ELb1ELb1ELb0EEEEEEEEEvNT_6ParamsE) ;  /* 0xfffe981002007950 */ /* 0x004fea0003c3ffff */
        .weak           $__internal_19_$__cuda_sm70_shflsync_idx_p
        .type           $__internal_19_$__cuda_sm70_shflsync_idx_p,@function
        .size           $__internal_19_$__cuda_sm70_shflsync_idx_p,(.L_x_1811 - $__internal_19_$__cuda_sm70_shflsync_idx_p)
$__internal_19_$__cuda_sm70_shflsync_idx_p:
[----:B------:R1:W-:Y:S04]  /*167f0*/  STL [R1+0x108], R4 ;  /* 0x0001080401007387 */ /* 0x0003e80000100800 */
[----:B------:R2:W-:Y:S01]  /*16800*/  STL [R1+0x104], R0 ;  /* 0x0001040001007387 */ /* 0x0005e20000100800 */
[----:B-1----:R-:W-:-:S03]  /*16810*/  MOV R4, 0xffffffff ;  /* 0xffffffff00047802 */ /* 0x002fc60000000f00 */
[----:B--2---:R-:W2:Y:S01]  /*16820*/  LDL.LU R0, [R1+0x10] ;  /* 0x0000100001007983 */ /* 0x004ea20000300800 */
[----:B------:R-:W-:Y:S04]  /*16830*/  WARPSYNC R4 ;  /* 0x0000000400007348 */ /* 0x000fe80003800000 */
[----:B--2---:R1:W2:Y:S04]  /*16840*/  SHFL.IDX PT, R143, R143, R0, R3 ;  /* 0x000000008f8f7389 */ /* 0x0042a800000e0003 */
[----:B-1----:R1:W5:Y:S04]  /*16850*/  LDL.LU R4, [R1+0x108] ;  /* 0x0001080001047983 */ /* 0x0023680000300800 */
[----:B------:R1:W5:Y:S01]  /*16860*/  LDL.LU R0, [R1+0x104] ;  /* 0x0001040001007983 */ /* 0x0003620000300800 */
[----:B------:R-:W-:-:S04]  /*16870*/  MOV R3, 0x0 ;  /* 0x0000000000037802 */ /* 0x000fc80000000f00 */
[----:B--2---:R-:W-:Y:S05]  /*16880*/  RET.REL.NODEC R2 `(_ZN7cutlass13device_kernelIN5flash19enable_sm80_to_sm89INS1_16FlashAttnFwdSm80INS1_25CollectiveMainloopFwdSm80ILi4ELi1ELb0EN4cute5tupleIJNS5_1CILi128EEENS7_ILi64EEES8_EEELi128ENS_10bfloat16_tEfNS_4arch4Sm80ELb1ELb0ELb0ELb0ELb1ELb0ELb1ELb1EEENS1_21CollectiveEpilogueFwdINS6_IJS8_S8_S9_EEENS6_IJNS7_ILi1EEESH_SH_EEESB_SD_Li128ELb0ELb1ELb1ELb0EEENS1_30DynamicPersistentTileSchedulerILi128ELi128ELb1ELb1ELb0EEEEEEEEEvNT_6ParamsE) ;  /* 0xfffe977002007950 */ /* 0x004fea0003c3ffff */
.L_x_1303:
        /* <DEDUP_REMOVED lines=15> */
.L_x_1811:


//--------------------- .text._ZN7cutlass13device_kernelIN5flash19enable_sm80_to_sm89INS1_16FlashAttnFwdSm80INS1_25CollectiveMainloopFwdSm80ILi8ELi1ELb1EN4cute5tupleIJNS5_1CILi128EEENS7_ILi112EEES8_EEELi128ENS_10bfloat16_tEfNS_4arch4Sm80ELb1ELb0ELb0ELb1ELb1ELb0ELb1ELb1EEENS1_21CollectiveEpilogueFwdINS6_IJS8_S8_S9_EEENS6_IJNS7_ILi1EEESH_SH_EEESB_SD_Li256ELb1ELb1ELb1ELb0EEENS1_36VarlenDynamicPersistentTileSchedulerILi128ELi112ELi256ELi256ELb1ELb1ELb0ELb1ELb1ELb1EEEEEEEEEvNT_6ParamsE --------------------------
	.section	.text._ZN7cutlass13device_kernelIN5flash19enable_sm80_to_sm89INS1_16FlashAttnFwdSm80INS1_25CollectiveMainloopFwdSm80ILi8ELi1ELb1EN4cute5tupleIJNS5_1CILi128EEENS7_ILi112EEES8_EEELi128ENS_10bfloat16_tEfNS_4arch4Sm80ELb1ELb0ELb0ELb1ELb1ELb0ELb1ELb1EEENS1_21CollectiveEpilogueFwdINS6_IJS8_S8_S9_EEENS6_IJNS7_ILi1EEESH_SH_EEESB_SD_Li256ELb1ELb1ELb1ELb0EEENS1_36VarlenDynamicPersistentTileSchedulerILi128ELi112ELi256ELi256ELb1ELb1ELb0ELb1ELb1ELb1EEEEEEEEEvNT_6ParamsE,"ax",@progbits
	.sectioninfo	@"SHI_REGISTERS=255"
	.align	128
.text._ZN7cutlass13device_kernelIN5flash19enable_sm80_to_sm89INS1_16FlashAttnFwdSm80INS1_25CollectiveMainloopFwdSm80ILi8ELi1ELb1EN4cute5tupleIJNS5_1CILi128EEENS7_ILi112EEES8_EEELi128ENS_10bfloat16_tEfNS_4arch4Sm80ELb1ELb0ELb0ELb1ELb1ELb0ELb1ELb1EEENS1_21CollectiveEpilogueFwdINS6_IJS8_S8_S9_EEENS6_IJNS7_ILi1EEESH_SH_EEESB_SD_Li256ELb1ELb1ELb1ELb0EEENS1_36VarlenDynamicPersistentTileSchedulerILi128ELi112ELi256ELi256ELb1ELb1ELb0ELb1ELb1ELb1EEEEEEEEEvNT_6ParamsE:
        .type           _ZN7cutlass13device_kernelIN5flash19enable_sm80_to_sm89INS1_16FlashAttnFwdSm80INS1_25CollectiveMainloopFwdSm80ILi8ELi1ELb1EN4cute5tupleIJNS5_1CILi128EEENS7_ILi112EEES8_EEELi128ENS_10bfloat16_tEfNS_4arch4Sm80ELb1ELb0ELb0ELb1ELb1ELb0ELb1ELb1EEENS1_21CollectiveEpilogueFwdINS6_IJS8_S8_S9_EEENS6_IJNS7_ILi1EEESH_SH_EEESB_SD_Li256ELb1ELb1ELb1ELb0EEENS1_36VarlenDynamicPersistentTileSchedulerILi128ELi112ELi256ELi256ELb1ELb1ELb0ELb1ELb1ELb1EEEEEEEEEvNT_6ParamsE,@function
        .size           _ZN7cutlass13device_kernelIN5flash19enable_sm80_to_sm89INS1_16FlashAttnFwdSm80INS1_25CollectiveMainloopFwdSm80ILi8ELi1ELb1EN4cute5tupleIJNS5_1CILi128EEENS7_ILi112EEES8_EEELi128ENS_10bfloat16_tEfNS_4arch4Sm80ELb1ELb0ELb0ELb1ELb1ELb0ELb1ELb1EEENS1_21CollectiveEpilogueFwdINS6_IJS8_S8_S9_EEENS6_IJNS7_ILi1EEESH_SH_EEESB_SD_Li256ELb1ELb1ELb1ELb0EEENS1_36VarlenDynamicPersistentTileSchedulerILi128ELi112ELi256ELi256ELb1ELb1ELb0ELb1ELb1ELb1EEEEEEEEEvNT_6ParamsE,(.L_x_1814 - _ZN7cutlass13device_kernelIN5flash19enable_sm80_to_sm89INS1_16FlashAttnFwdSm80INS1_25CollectiveMainloopFwdSm80ILi8ELi1ELb1EN4cute5tupleIJNS5_1CILi128EEENS7_ILi112EEES8_EEELi128ENS_10bfloat16_tEfNS_4arch4Sm80ELb1ELb0ELb0ELb1ELb1ELb0ELb1ELb1EEENS1_21CollectiveEpilogueFwdINS6_IJS8_S8_S9_EEENS6_IJNS7_ILi1EEESH_SH_EEESB_SD_Li256ELb1ELb1ELb1ELb0EEENS1_36VarlenDynamicPersistentTileSchedulerILi128ELi112ELi256ELi256ELb1ELb1ELb0ELb1ELb1ELb1EEEEEEEEEvNT_6ParamsE)
        .other          _ZN7cutlass13device_kernelIN5flash19enable_sm80_to_sm89INS1_16FlashAttnFwdSm80INS1_25CollectiveMainloopFwdSm80ILi8ELi1ELb1EN4cute5tupleIJNS5_1CILi128EEENS7_ILi112EEES8_EEELi128ENS_10bfloat16_tEfNS_4arch4Sm80ELb1ELb0ELb0ELb1ELb1ELb0ELb1ELb1EEENS1_21CollectiveEpilogueFwdINS6_IJS8_S8_S9_EEENS6_IJNS7_ILi1EEESH_SH_EEESB_SD_Li256ELb1ELb1ELb1ELb0EEENS1_36VarlenDynamicPersistentTileSchedulerILi128ELi112ELi256ELi256ELb1ELb1ELb0ELb1ELb1ELb1EEEEEEEEEvNT_6ParamsE,@"STO_CUDA_ENTRY STV_DEFAULT"
_ZN7cutlass13device_kernelIN5flash19enable_sm80_to_sm89INS1_16FlashAttnFwdSm80INS1_25CollectiveMainloopFwdSm80ILi8ELi1ELb1EN4cute5tupleIJNS5_1CILi128EEENS7_ILi112EEES8_EEELi128ENS_10bfloat16_tEfNS_4arch4Sm80ELb1ELb0ELb0ELb1ELb1ELb0ELb1ELb1EEENS1_21CollectiveEpilogueFwdINS6_IJS8_S8_S9_EEENS6_IJNS7_ILi1EEESH_SH_EEESB_SD_Li256ELb1ELb1ELb1ELb0EEENS1_36VarlenDynamicPersistentTileSchedulerILi128ELi112ELi256ELi256ELb1ELb1ELb0ELb1ELb1ELb1EEEEEEEEEvNT_6ParamsE:
        /* <DEDUP_REMOVED lines=54> */
.L_x_1309:
        /* <DEDUP_REMOVED lines=16> */
.L_x_1440:
        /* <DEDUP_REMOVED lines=16> */
.L_x_1441:
[----:B--2---:R-:W-:-:S05]  /*0560*/  IMAD R0, R0, c[0x0][0x538], RZ ;  /* 0x00014e0000007a24 */ /* 0x004fca00078e02ff */
[----:B------:R-:W-:-:S04]  /*0570*/  IADD3 R6, R0, R6, RZ ;  /* 0x0000000600067210 */ /* 0x000fc80007ffe0ff */
[----:B------:R-:W-:-:S13]  /*0580*/  ISETP.GT.AND P0, PT, R6, UR4, PT ;  /* 0x0000000406007c0c */ /* 0x000fda000bf04270 */
[----:B-1----:R-:W-:Y:S05]  /*0590*/  @!P0 BRA `(.L_x_1309) ;  /* 0xfffffdc000008947 */ /* 0x002fea000383ffff */
.L_x_1305:
[----:B------:R-:W-:-:S05]  /*05a0*/  IADD3 R10, -R0, R6, RZ ;  /* 0x00000006000a7210 */ /* 0x000fca0007ffe1ff */
[----:B------:R-:W-:-:S05]  /*05b0*/  IMAD R0, R4, c[0x0][0x538], R10 ;  /* 0x00014e0004007a24 */ /* 0x000fca00078e020a */
[----:B------:R-:W-:Y:S01]  /*05c0*/  ISETP.GT.AND P0, PT, R0, UR4, PT ;  /* 0x0000000400007c0c */ /* 0x000fe2000bf04270 */
[----:B------:R-:W-:-:S12]  /*05d0*/  BRA.DIV ~URZ, `(.L_x_1310) ;  /* 0x00012ad27f007947 */ /* 0x000fd8000b800000 */
[----:B------:R-:W-:-:S04]  /*05e0*/  VOTE.ANY R6, PT, !P0 ;  /* 0x0000000000067806 */ /* 0x000fc800040e0100 */
.L_x_1442:
[----:B------:R-:W1:Y:S02]  /*05f0*/  POPC R0, R6 ;  /* 0x0000000600007309 */ /* 0x000e640000000000 */
[----:B-1----:R-:W-:-:S05]  /*0600*/  IADD3 R2, R0, R7, RZ ;  /* 0x0000000700027210 */ /* 0x002fca0007ffe0ff */
[----:B------:R1:W-:Y:S01]  /*0610*/  STL [R1+0x54], R2 ;  /* 0x0000540201007387 */ /* 0x0003e20000100800 */
[----:B------:R-:W-:Y:S05]  /*0620*/  BRA.DIV ~URZ, `(.L_x_1311) ;  /* 0x00012ad27f007947 */ /* 0x000fea000b800000 */
[----:B------:R2:W3:Y:S01]  /*0630*/  SHFL.IDX PT, R12, R9, R0, 0x1f ;  /* 0x00001f00090c7589 */ /* 0x0004e200000e0000 */
[----:B------:R-:W-:-:S03]  /*0640*/  MOV R5, RZ ;  /* 0x000000ff00057202 */ /* 0x000fc60000000f00 */
[----:B------:R2:W4:Y:S04]  /*0650*/  SHFL.IDX PT, R9, R8, R0, 0x1f ;  /* 0x00001f0008097589 */ /* 0x00052800000e0000 */
.L_x_1443:
[----:B------:R-:W-:Y:S01]  /*0660*/  ISETP.NE.AND P0, PT, R6, RZ, PT ;  /* 0x000000ff0600720c */ /* 0x000fe20003f05270 */
[----:B------:R-:W-:-:S12]  /*0670*/  BSSY B0, `(.L_x_1312) ;  /* 0x0000005000007945 */ /* 0x000fd80003800000 */
[----:B------:R-:W-:Y:S05]  /*0680*/  @!P0 BRA `(.L_x_1313) ;  /* 0x0000003000008947 */ /* 0x000fea0003800000 */
[----:B--2---:R-:W-:Y:S01]  /*0690*/  IADD3 R0, R0, -0x1, RZ ;  /* 0xffffffff00007810 */ /* 0x004fe20007ffe0ff */
[----:B------:R-:W-:Y:S05]  /*06a0*/  BRA.DIV ~URZ, `(.L_x_1314) ;  /* 0x00012b327f007947 */ /* 0x000fea000b800000 */
[----:B------:R2:W1:Y:S02]  /*06b0*/  SHFL.IDX PT, R5, R4, R0, 0x1f ;  /* 0x00001f0004057589 */ /* 0x00046400000e0000 */
.L_x_1313:
[----:B------:R-:W-:Y:S05]  /*06c0*/  BSYNC B0 ;  /* 0x0000000000007941 */ /* 0x000fea0003800000 */
.L_x_1312:
        /* <DEDUP_REMOVED lines=69> */
.L_x_1316:
        /* <DEDUP_REMOVED lines=70> */
.L_x_1317:
[----:B------:R-:W-:Y:S05]  /*0f80*/  BSYNC B0 ;  /* 0x0000000000007941 */ /* 0x000fea0003800000 */
.L_x_1315:
[----:B------:R-:W-:-:S04]  /*0f90*/  LOP3.LUT R0, RZ, R0, RZ, 0x33, !PT ;  /* 0x00000000ff007212 */ /* 0x000fc800078e33ff */
[----:B------:R-:W-:-:S05]  /*0fa0*/  IADD3 R0, R0, R12, RZ ;  /* 0x0000000c00007210 */ /* 0x000fca0007ffe0ff */
[----:B------:R2:W-:Y:S01]  /*0fb0*/  STL [R1+0x4c], R0 ;  /* 0x00004c0001007387 */ /* 0x0005e20000100800 */
[----:B------:R-:W-:Y:S05]  /*0fc0*/  BRA `(.L_x_1318) ;  /* 0x0000006000007947 */ /* 0x000fea0003800000 */
.L_x_1306:
[----:B------:R-:W-:Y:S01]  /*0fd0*/  MOV R0, UR4 ;  /* 0x0000000400007c02 */ /* 0x000fe20008000f00 */
[----:B------:R-:W-:Y:S04]  /*0fe0*/  STL [R1+0x4c], RZ ;  /* 0x00004cff01007387 */ /* 0x000fe80000100800 */
[----:B------:R-:W-:Y:S04]  /*0ff0*/  STL [R1+0x50], RZ ;  /* 0x000050ff01007387 */ /* 0x000fe80000100800 */
[----:B------:R1:W-:Y:S02]  /*1000*/  STL [R1+0x48], R0 ;  /* 0x0000480001007387 */ /* 0x0003e40000100800 */
[----:B-1----:R-:W-:-:S05]  /*1010*/  MOV R0, c[0x0][0x53c] ;  /* 0x00014f0000007a02 */ /* 0x002fca0000000f00 */
[----:B------:R1:W-:Y:S02]  /*1020*/  STL [R1+0x54], R0 ;  /* 0x0000540001007387 */ /* 0x0003e40000100800 */
.L_x_1318:
        /* <DEDUP_REMOVED lines=8> */
.L_x_1304:
[----:B-12---:R-:W2:Y:S02]  /*10b0*/  LDL R0, [R1+0x54] ;  /* 0x0000540001007983 */ /* 0x006ea40000100800 */
[----:B--2---:R-:W-:-:S13]  /*10c0*/  ISETP.GE.AND P0, PT, R0, c[0x0][0x53c], PT ;  /* 0x00014f0000007a0c */ /* 0x004fda0003f06270 */
[----:B------:R-:W-:Y:S05]  /*10d0*/  @P0 EXIT ;  /* 0x000000000000094d */ /* 0x000fea0003800000 */
[----:B------:R-:W1:Y:S01]  /*10e0*/  S2R R16, SR_TID.X ;  /* 0x0000000000107919 */ /* 0x000e620000002100 */
[----:B------:R-:W-:Y:S02]  /*10f0*/  ULDC UR5, c[0x0][0x2ac] ;  /* 0x0000ab0000057ab9 */ /* 0x000fe40000000800 */
[----:B------:R-:W-:Y:S02]  /*1100*/  ULDC UR4, c[0x0][0x1d0] ;  /* 0x0000740000047ab9 */ /* 0x000fe40000000800 */
[----:B------:R-:W-:Y:S01]  /*1110*/  UIMAD UR5, UR5, UR4, URZ ;  /* 0x00000004050572a4 */ /* 0x000fe2000f8e023f */
[----:B-1-3--:R-:W-:-:S04]  /*1120*/  SHF.R.S32.HI R7, RZ, 0x1f, R16 ;  /* 0x0000001fff077819 */ /* 0x00afc80000011410 */
        /* <DEDUP_REMOVED lines=30> */
[----:B------:R-:W-:Y:S02]  /*1310*/  LOP3.LUT R3, R10, 0xffffffe0, RZ, 0xc0, !PT ;  /* 0xffffffe00a037812 */ /* 0x000fe400078ec0ff */
[----:B------:R-:W-:Y:S01]  /*1320*/  LOP3.LUT R0, R6, 0x1c0, RZ, 0xc0, !PT ;  /* 0x000001c006007812 */ /* 0x000fe200078ec0ff */
[----:B------:R-:W-:Y:S01]  /*1330*/  IMAD.IADD R6, R2, 0x1, -R4 ;  /* 0x0000000102067824 */ /* 0x000fe200078e0a04 */
        /* <DEDUP_REMOVED lines=17> */
[----:B------:R-:W-:Y:S02]  /*1450*/  LEA.HI R0, R3, R3, RZ, 0x1 ;  /* 0x0000000303007211 */ /* 0x000fe400078f08ff */
[----:B------:R-:W-:Y:S01]  /*1460*/  ISETP.NE.U32.AND P0, PT, R5, 0x1, PT ;  /* 0x000000010500780c */ /* 0x000fe20003f05070 */
[----:B------:R-:W-:Y:S01]  /*1470*/  IMAD R17, R4, 0x10, R2 ;  /* 0x0000001004117824 */ /* 0x000fe200078e0202 */
[----:B------:R-:W-:Y:S01]  /*1480*/  LOP3.LUT R4, R0, 0x1ffffffe, RZ, 0xc0, !PT ;  /* 0x1ffffffe00047812 */ /* 0x000fe200078ec0ff */
[----:B------:R-:W-:Y:S01]  /*1490*/  IMAD.SHL.U32 R2, R6, 0x40, RZ ;  /* 0x0000004006027824 */ /* 0x000fe200078e00ff */
[C---:B------:R-:W-:Y:S01]  /*14a0*/  R2P PR, R8.reuse, 0x6 ;  /* 0x0000000608007804 */ /* 0x040fe20000000000 */
[----:B------:R-:W-:Y:S01]  /*14b0*/  IMAD.SHL.U32 R5, R8, 0x40, RZ ;  /* 0x0000004008057824 */ /* 0x000fe200078e00ff */
[C---:B------:R-:W-:Y:S01]  /*14c0*/  LOP3.LUT P4, RZ, R6.reuse, 0x2, RZ, 0xc0, !PT ;  /* 0x0000000206ff7812 */ /* 0x040fe2000788c0ff */
[----:B------:R-:W-:Y:S01]  /*14d0*/  IMAD.IADD R8, R3, 0x1, -R4 ;  /* 0x0000000103087824 */ /* 0x000fe200078e0a04 */
[----:B------:R-:W-:Y:S01]  /*14e0*/  LOP3.LUT P3, RZ, R6, 0x4, RZ, 0xc0, !PT ;  /* 0x0000000406ff7812 */ /* 0x000fe2000786c0ff */
[----:B------:R-:W-:Y:S01]  /*14f0*/  IMAD.SHL.U32 R6, R13, 0x8, RZ ;  /* 0x000000080d067824 */ /* 0x000fe200078e00ff */
[----:B------:R-:W-:Y:S01]  /*1500*/  LOP3.LUT R2, R2, 0x1c0, RZ, 0xc0, !PT ;  /* 0x000001c002027812 */ /* 0x000fe200078ec0ff */
[----:B------:R-:W-:Y:S01]  /*1510*/  IMAD R8, R8, 0x8, R17 ;  /* 0x0000000808087824 */ /* 0x000fe200078e0211 */
[----:B------:R-:W-:Y:S01]  /*1520*/  LOP3.LUT R4, R5, 0x1c0, RZ, 0xc0, !PT ;  /* 0x000001c005047812 */ /* 0x000fe200078ec0ff */
[----:B------:R1:W-:Y:S01]  /*1530*/  STL [R1+0x110], R17 ;  /* 0x0001101101007387 */ /* 0x0003e20000100800 */
[----:B------:R-:W-:Y:S01]  /*1540*/  LOP3.LUT R12, R12, 0x7ffffe00, R7, 0xf8, !PT ;  /* 0x7ffffe000c0c7812 */ /* 0x000fe200078ef807 */
[----:B------:R-:W-:Y:S01]  /*1550*/  IMAD R7, R9, 0x200, R3 ;  /* 0x0000020009077824 */ /* 0x000fe200078e0203 */
[----:B------:R-:W-:Y:S01]  /*1560*/  LOP3.LUT R6, R2, 0x8, R6, 0xf8, !PT ;  /* 0x0000000802067812 */ /* 0x000fe200078ef806 */
[----:B------:R-:W-:Y:S01]  /*1570*/  IMAD R0, R13, 0x200, R10 ;  /* 0x000002000d007824 */ /* 0x000fe200078e020a */
[----:B------:R-:W-:Y:S01]  /*1580*/  SHF.R.U32.HI R3, RZ, 0x3, R2 ;  /* 0x00000003ff037819 */ /* 0x000fe20000011602 */
[----:B------:R-:W-:Y:S01]  /*1590*/  IMAD.MOV.U32 R10, RZ, RZ, 0x40 ;  /* 0x00000040ff0a7424 */ /* 0x000fe200078e00ff */
[----:B------:R-:W-:Y:S01]  /*15a0*/  LEA.HI R2, R4, R4, RZ, 0x1d ;  /* 0x0000000404027211 */ /* 0x000fe200078fe8ff */
[----:B------:R-:W-:Y:S01]  /*15b0*/  IMAD.SHL.U32 R219, R12, 0x2, RZ ;  /* 0x000000020cdb7824 */ /* 0x000fe200078e00ff */
[----:B------:R-:W-:-:S02]  /*15c0*/  IADD3 R222, -R20, 0x70, RZ ;  /* 0x0000007014de7810 */ /* 0x000fc40007ffe1ff */
[----:B------:R-:W-:Y:S01]  /*15d0*/  SEL R5, R16, 0xfffffff0, !P4 ;  /* 0xfffffff010057807 */ /* 0x000fe20006000000 */
[----:B------:R-:W-:Y:S01]  /*15e0*/  IMAD.U32 R7, R7, 0x2, R2 ;  /* 0x0000000207077824 */ /* 0x000fe200078e0002 */
[----:B------:R-:W-:Y:S01]  /*15f0*/  LOP3.LUT R2, R11, 0x7ffffffc, RZ, 0xc0, !PT ;  /* 0x7ffffffc0b027812 */ /* 0x000fe200078ec0ff */
[----:B------:R-:W-:Y:S01]  /*1600*/  IMAD R11, R19, 0x20, R20 ;  /* 0x00000020130b7824 */ /* 0x000fe200078e0214 */
[----:B------:R-:W-:Y:S02]  /*1610*/  SEL R4, R15, 0xffffffe0, !P3 ;  /* 0xffffffe00f047807 */ /* 0x000fe40005800000 */
[----:B------:R-:W-:Y:S01]  /*1620*/  IADD3 R251, R241, 0x40, RZ ;  /* 0x00000040f1fb7810 */ /* 0x000fe20007ffe0ff */
[----:B------:R-:W-:Y:S01]  /*1630*/  IMAD.IADD R2, R18, 0x1, -R2 ;  /* 0x0000000112027824 */ /* 0x000fe200078e0a02 */
[----:B------:R2:W-:Y:S01]  /*1640*/  STL [R1+0x4], R11 ;  /* 0x0000040b01007387 */ /* 0x0005e20000100800 */
[----:B------:R-:W-:Y:S01]  /*1650*/  LOP3.LUT R3, R6, R3, RZ, 0x3c, !PT ;  /* 0x0000000306037212 */ /* 0x000fe200078e3cff */
[----:B------:R-:W-:Y:S01]  /*1660*/  IMAD.SHL.U32 R6, R14, 0x40, RZ ;  /* 0x000000400e067824 */ /* 0x000fe200078e00ff */
[----:B------:R-:W-:Y:S01]  /*1670*/  LEA R192, R0, 0x8100, 0x1 ;  /* 0x0000810000c07811 */ /* 0x000fe200078e08ff */
[----:B------:R-:W-:Y:S01]  /*1680*/  IMAD.SHL.U32 R26, R2, 0x2, RZ ;  /* 0x00000002021a7824 */ /* 0x000fe200078e00ff */
[----:B------:R3:W-:Y:S01]  /*1690*/  STL [R1+0x58], R8 ;  /* 0x0000580801007387 */ /* 0x0007e20000100800 */
[----:B------:R-:W-:Y:S01]  /*16a0*/  IMAD.IADD R4, R5, 0x1, R4 ;  /* 0x0000000105047824 */ /* 0x000fe200078e0204 */
[----:B------:R-:W-:-:S02]  /*16b0*/  SHF.R.S32.HI R5, RZ, 0x1f, R251 ;  /* 0x0000001fff057819 */ /* 0x000fc400000114fb */
        /* <DEDUP_REMOVED lines=9> */
[C---:B------:R-:W-:Y:S01]  /*1750*/  IADD3 R19, R26.reuse, 0x38, RZ ;  /* 0x000000381a137810 */ /* 0x040fe20007ffe0ff */
[----:B------:R-:W-:Y:S01]  /*1760*/  STL [R1+0xa4], R23 ;  /* 0x0000a41701007387 */ /* 0x000fe20000100800 */
[C---:B------:R-:W-:Y:S02]  /*1770*/  IADD3 R18, R26.reuse, 0x40, RZ ;  /* 0x000000401a127810 */ /* 0x040fe40007ffe0ff */
[C---:B-1----:R-:W-:Y:S01]  /*1780*/  IADD3 R17, R26.reuse, 0x48, RZ ;  /* 0x000000481a117810 */ /* 0x042fe20007ffe0ff */
[----:B------:R-:W-:Y:S01]  /*1790*/  STL [R1+0xa0], R22 ;  /* 0x0000a01601007387 */ /* 0x000fe20000100800 */
[C---:B------:R-:W-:Y:S02]  /*17a0*/  IADD3 R16, R26.reuse, 0x50, RZ ;  /* 0x000000501a107810 */ /* 0x040fe40007ffe0ff */
[C---:B------:R-:W-:Y:S01]  /*17b0*/  IADD3 R14, R26.reuse, 0x58, RZ ;  /* 0x000000581a0e7810 */ /* 0x040fe20007ffe0ff */
[----:B------:R-:W-:Y:S01]  /*17c0*/  STL [R1+0x9c], R21 ;  /* 0x00009c1501007387 */ /* 0x000fe20000100800 */
[----:B------:R-:W-:-:S02]  /*17d0*/  IADD3 R13, R26, 0x60, RZ ;  /* 0x000000601a0d7810 */ /* 0x000fc40007ffe0ff */
[C---:B------:R-:W-:Y:S01]  /*17e0*/  SEL R5, R10.reuse, 0xffffffc0, !P2 ;  /* 0xffffffc00a057807 */ /* 0x040fe20005000000 */
[----:B------:R1:W-:Y:S01]  /*17f0*/  STL [R1+0x98], R20 ;  /* 0x0000981401007387 */ /* 0x0003e20000100800 */
[----:B------:R-:W-:Y:S02]  /*1800*/  SEL R0, R10, 0xffffffc0, !P3 ;  /* 0xffffffc00a007807 */ /* 0x000fe40005800000 */
[C---:B------:R-:W-:Y:S01]  /*1810*/  IADD3 R12, R26.reuse, 0x68, RZ ;  /* 0x000000681a0c7810 */ /* 0x040fe20007ffe0ff */
[----:B------:R-:W-:Y:S01]  /*1820*/  STL [R1+0x94], R19 ;  /* 0x0000941301007387 */ /* 0x000fe20000100800 */
[----:B--2---:R-:W-:Y:S02]  /*1830*/  IADD3 R11, R26, 0x70, RZ ;  /* 0x000000701a0b7810 */ /* 0x004fe40007ffe0ff */
[----:B------:R-:W-:Y:S01]  /*1840*/  LEA R10, R7, 0x80, 0x1 ;  /* 0x00000080070a7811 */ /* 0x000fe200078e08ff */
[----:B------:R-:W-:Y:S01]  /*1850*/  STL [R1+0x90], R18 ;  /* 0x0000901201007387 */ /* 0x000fe20000100800 */
[----:B------:R-:W-:-:S02]  /*1860*/  SHF.R.S32.HI R7, RZ, 0x1f, R25 ;  /* 0x0000001fff077819 */ /* 0x000fc40000011419 */
[----:B------:R-:W-:Y:S01]  /*1870*/  LOP3.LUT R3, R3, 0x7ffffe00, R6, 0xf8, !PT ;  /* 0x7ffffe0003037812 */ /* 0x000fe200078ef806 */
[----:B------:R2:W-:Y:S01]  /*1880*/  STL [R1+0x8c], R17 ;  /* 0x00008c1101007387 */ /* 0x0005e20000100800 */
[----:B------:R-:W-:Y:S02]  /*1890*/  SHF.R.S32.HI R6, RZ, 0x1f, R241 ;  /* 0x0000001fff067819 */ /* 0x000fe400000114f1 */
[C---:B------:R-:W-:Y:S01]  /*18a0*/  SEL R6, R15.reuse, 0xffffffe0, !P1 ;  /* 0xffffffe00f067807 */ /* 0x040fe20004800000 */
[----:B------:R-:W-:Y:S01]  /*18b0*/  STL [R1+0x88], R16 ;  /* 0x0000881001007387 */ /* 0x000fe20000100800 */
[----:B------:R-:W-:Y:S02]  /*18c0*/  SEL R2, R15, 0xffffffe0, !P4 ;  /* 0xffffffe00f027807 */ /* 0x000fe40006000000 */
[----:B---3--:R-:W-:Y:S01]  /*18d0*/  IADD3 R8, R26, 0x78, RZ ;  /* 0x000000781a087810 */ /* 0x008fe20007ffe0ff */
[----:B------:R-:W-:Y:S01]  /*18e0*/  STL [R1+0x84], R14 ;  /* 0x0000840e01007387 */ /* 0x000fe20000100800 */
[----:B------:R-:W-:-:S02]  /*18f0*/  SHF.R.S32.HI R15, RZ, 0x1f, R24 ;  /* 0x0000001fff0f7819 */ /* 0x000fc40000011418 */
[----:B------:R-:W-:Y:S01]  /*1900*/  LEA R195, R3, 0x100, 0x1 ;  /* 0x0000010003c37811 */ /* 0x000fe200078e08ff */
[----:B------:R-:W-:Y:S01]  /*1910*/  STL [R1+0x80], R13 ;  /* 0x0000800d01007387 */ /* 0x000fe20000100800 */
[----:B-1----:R-:W-:Y:S02]  /*1920*/  SHF.R.S32.HI R20, RZ, 0x1f, R20 ;  /* 0x0000001fff147819 */ /* 0x002fe40000011414 */
[--C-:B------:R-:W-:Y:S01]  /*1930*/  IADD3 R198, R0, R195, R2.reuse ;  /* 0x000000c300c67210 */ /* 0x100fe20007ffe002 */
[----:B------:R-:W-:Y:S01]  /*1940*/  STL [R1+0x7c], R12 ;  /* 0x00007c0c01007387 */ /* 0x000fe20000100800 */
[----:B------:R-:W-:Y:S02]  /*1950*/  IMAD R214, R9, 0x800, R195 ;  /* 0x0000080009d67824 */ /* 0x000fe400078e02c3 */
[----:B------:R-:W-:Y:S01]  /*1960*/  IMAD.IADD R197, R195, 0x1, R2 ;  /* 0x00000001c3c57824 */ /* 0x000fe200078e0202 */
[----:B------:R-:W-:Y:S01]  /*1970*/  STL [R1+0x78], R11 ;  /* 0x0000780b01007387 */ /* 0x000fe20000100800 */
[----:B------:R-:W-:-:S02]  /*1980*/  IMAD.IADD R215, R2, 0x1, R214 ;  /* 0x0000000102d77824 */ /* 0x000fc400078e02d6 */
[----:B------:R-:W-:Y:S01]  /*1990*/  IMAD R200, R4, 0x2, R195 ;  /* 0x0000000204c87824 */ /* 0x000fe200078e02c3 */
[----:B------:R1:W-:Y:S01]  /*19a0*/  STL [R1+0x108], R7 ;  /* 0x0001080701007387 */ /* 0x0003e20000100800 */
[----:B--2---:R-:W-:Y:S01]  /*19b0*/  SHF.R.S32.HI R17, RZ, 0x1f, R17 ;  /* 0x0000001fff117819 */ /* 0x004fe20000011411 */
[----:B------:R-:W-:Y:S02]  /*19c0*/  IMAD.IADD R196, R195, 0x1, R0 ;  /* 0x00000001c3c47824 */ /* 0x000fe400078e0200 */
[----:B------:R-:W-:Y:S01]  /*19d0*/  STL [R1+0x74], R8 ;  /* 0x0000740801007387 */ /* 0x000fe20000100800 */
[C---:B------:R-:W-:Y:S02]  /*19e0*/  IMAD.IADD R217, R0.reuse, 0x1, R214 ;  /* 0x0000000100d97824 */ /* 0x040fe400078e02d6 */
[----:B------:R-:W-:Y:S01]  /*19f0*/  IMAD.IADD R216, R0, 0x1, R215 ;  /* 0x0000000100d87824 */ /* 0x000fe200078e02d7 */
[----:B------:R2:W-:Y:S04]  /*1a00*/  STL [R1+0x104], R15 ;  /* 0x0001040f01007387 */ /* 0x0005e80000100800 */
[----:B------:R-:W-:Y:S01]  /*1a10*/  STL [R1+0xb0], R10 ;  /* 0x0000b00a01007387 */ /* 0x000fe20000100800 */
        /* <DEDUP_REMOVED lines=39> */
.L_x_1439:
[----:B------:R-:W2:Y:S01]  /*1c90*/  LDL R0, [R1+0x54] ;  /* 0x0000540001007983 */ /* 0x000ea20000100800 */
[----:B-1----:R-:W-:Y:S01]  /*1ca0*/  IMAD.MOV.U32 R8, RZ, RZ, 0x4 ;  /* 0x00000004ff087424 */ /* 0x002fe200078e00ff */
[----:B------:R-:W-:-:S02]  /*1cb0*/  ISETP.NE.U32.AND P4, PT, RZ, c[0x0][0x370], PT ;  /* 0x0000dc00ff007a0c */ /* 0x000fc40003f85070 */
[----:B------:R-:W-:Y:S01]  /*1cc0*/  ISETP.NE.U32.AND P3, PT, RZ, c[0x0][0x360], PT ;  /* 0x0000d800ff007a0c */ /* 0x000fe20003f65070 */
[----:B--2---:R-:W-:-:S05]  /*1cd0*/  IMAD.WIDE R2, R0, R8, c[0x0][0x588] ;  /* 0x0001620000027625 */ /* 0x004fca00078e0208 */
[----:B------:R-:W2:Y:S01]  /*1ce0*/  LDG.E R14, [R2.64] ;  /* 0x00000006020e7981 */ /* 0x000ea2000c1e1900 */
[----:B------:R-:W-:Y:S01]  /*1cf0*/  ISETP.NE.AND.EX P4, PT, RZ, c[0x0][0x374], PT, P4 ;  /* 0x0000dd00ff007a0c */ /* 0x000fe20003f85340 */
[----:B------:R-:W-:Y:S01]  /*1d00*/  IMAD.MOV.U32 R13, RZ, RZ, RZ ;  /* 0x000000ffff0d7224 */ /* 0x000fe200078e00ff */
[----:B------:R-:W-:Y:S01]  /*1d10*/  ISETP.NE.AND.EX P3, PT, RZ, c[0x0][0x364], PT, P3 ;  /* 0x0000d900ff007a0c */ /* 0x000fe20003f65330 */
[----:B------:R-:W-:Y:S01]  /*1d20*/  IMAD.MOV.U32 R11, RZ, RZ, RZ ;  /* 0x000000ffff0b7224 */ /* 0x000fe200078e00ff */
[----:B------:R-:W-:-:S04]  /*1d30*/  ISETP.NE.U32.AND P0, PT, RZ, c[0x0][0x348], PT ;  /* 0x0000d200ff007a0c */ /* 0x000fc80003f05070 */
[----:B------:R-:W-:Y:S01]  /*1d40*/  ISETP.NE.AND.EX P0, PT, RZ, c[0x0][0x34c], PT, P0 ;  /* 0x0000d300ff007a0c */ /* 0x000fe20003f05300 */
[C---:B--2---:R-:W-:Y:S01]  /*1d50*/  IMAD.SHL.U32 R19, R14.reuse, 0x4, RZ ;  /* 0x000000040e137824 */ /* 0x044fe200078e00ff */
[----:B------:R-:W-:Y:S01]  /*1d60*/  SHF.R.S32.HI R16, RZ, 0x1f, R14 ;  /* 0x0000001fff107819 */ /* 0x000fe2000001140e */
[----:B------:R1:W-:Y:S02]  /*1d70*/  STL [R1+0x5c], R14 ;  /* 0x00005c0e01007387 */ /* 0x0003e40000100800 */
[C---:B------:R-:W-:Y:S02]  /*1d80*/  @P4 LEA R6, P2, R14.reuse, c[0x0][0x370], 0x2 ;  /* 0x0000dc000e064a11 */ /* 0x040fe400078410ff */
[C-C-:B------:R-:W-:Y:S01]  /*1d90*/  SHF.L.U64.HI R18, R14.reuse, 0x2, R16.reuse ;  /* 0x000000020e127819 */ /* 0x140fe20000010210 */
[----:B------:R1:W-:Y:S01]  /*1da0*/  STL [R1+0x70], R16 ;  /* 0x0000701001007387 */ /* 0x0003e20000100800 */
[----:B------:R-:W-:Y:S02]  /*1db0*/  @P3 IADD3 R4, P1, R19, c[0x0][0x360], RZ ;  /* 0x0000d80013043a10 */ /* 0x000fe40007f3e0ff */
[----:B------:R-:W-:Y:S01]  /*1dc0*/  @P4 LEA.HI.X R7, R14, c[0x0][0x374], R16, 0x2, P2 ;  /* 0x0000dd000e074a11 */ /* 0x000fe200010f1410 */
[----:B------:R1:W-:Y:S01]  /*1dd0*/  STL [R1+0x60], R19 ;  /* 0x0000601301007387 */ /* 0x0003e20000100800 */
[----:B------:R-:W-:-:S02]  /*1de0*/  @P3 IADD3.X R5, R18, c[0x0][0x364], RZ, P1, !PT ;  /* 0x0000d90012053a10 */ /* 0x000fc40000ffe4ff */
[----:B------:R-:W-:Y:S01]  /*1df0*/  IADD3 R2, P2, R19, c[0x0][0x348], RZ ;  /* 0x0000d20013027a10 */ /* 0x000fe20007f5e0ff */
[----:B------:R-:W2:Y:S03]  /*1e00*/  @P4 LDG.E R13, [R6.64] ;  /* 0x00000006060d4981 */ /* 0x000ea6000c1e1900 */
[----:B------:R-:W-:Y:S01]  /*1e10*/  IADD3.X R3, R18, c[0x0][0x34c], RZ, P2, !PT ;  /* 0x0000d30012037a10 */ /* 0x000fe200017fe4ff */
[----:B------:R-:W3:Y:S04]  /*1e20*/  @P3 LDG.E R0, [R4.64] ;  /* 0x0000000604003981 */ /* 0x000ee8000c1e1900 */
[----:B------:R1:W5:Y:S04]  /*1e30*/  @P0 LDG.E R11, [R2.64] ;  /* 0x00000006020b0981 */ /* 0x000368000c1e1900 */
[----:B------:R1:W-:Y:S01]  /*1e40*/  STL [R1+0x64], R18 ;  /* 0x0000641201007387 */ /* 0x0003e20000100800 */
[----:B------:R-:W-:Y:S03]  /*1e50*/  YIELD ;  /* 0x0000000000007946 */ /* 0x000fe60003800000 */
[----:B--2---:R1:W-:Y:S04]  /*1e60*/  STL [R1+0xc], R13 ;  /* 0x00000c0d01007387 */ /* 0x0043e80000100800 */
[----:B---3--:R1:W-:Y:S01]  /*1e70*/  @P3 STL [R1+0x38], R0 ;  /* 0x0000380001003387 */ /* 0x0083e20000100800 */
[----:B------:R-:W-:Y:S05]  /*1e80*/  @P3 BRA `(.L_x_1319) ;  /* 0x0000007000003947 */ /* 0x000fea0003800000 */
[----:B-1----:R-:W-:-:S05]  /*1e90*/  MOV R0, c[0x0][0x168] ;  /* 0x00005a0000007a02 */ /* 0x002fca0000000f00 */
[----:B------:R1:W-:Y:S01]  /*1ea0*/  STL [R1+0x38], R0 ;  /* 0x0000380001007387 */ /* 0x0003e20000100800 */
[----:B------:R-:W-:Y:S05]  /*1eb0*/  @!P0 BRA `(.L_x_1319) ;  /* 0x0000004000008947 */ /* 0x000fea0003800000 */
[----:B-1----:R1:W2:Y:S04]  /*1ec0*/  LDG.E R0, [R2.64] ;  /* 0x0000000602007981 */ /* 0x0022a8000c1e1900 */
[----:B-1----:R-:W2:Y:S02]  /*1ed0*/  LDG.E R2, [R2.64+0x4] ;  /* 0x0000040602027981 */ /* 0x002ea4000c1e1900 */
[----:B--2---:R-:W-:-:S05]  /*1ee0*/  IADD3 R0, -R0, R2, RZ ;  /* 0x0000000200007210 */ /* 0x004fca0007ffe1ff */
[----:B------:R1:W-:Y:S02]  /*1ef0*/  STL [R1+0x38], R0 ;  /* 0x0000380001007387 */ /* 0x0003e40000100800 */
.L_x_1319:
[----:B------:R-:W-:-:S04]  /*1f00*/  ISETP.NE.U32.AND P1, PT, RZ, c[0x0][0x368], PT ;  /* 0x0000da00ff007a0c */ /* 0x000fc80003f25070 */
[----:B------:R-:W-:-:S13]  /*1f10*/  ISETP.NE.AND.EX P1, PT, RZ, c[0x0][0x36c], PT, P1 ;  /* 0x0000db00ff007a0c */ /* 0x000fda0003f25310 */
[----:B------:R-:W-:Y:S05]  /*1f20*/  @!P1 BRA `(.L_x_1320) ;  /* 0x0000004000009947 */ /* 0x000fea0003800000 */
[----:B-1----:R-:W-:-:S04]  /*1f30*/  IADD3 R2, P1, R19, c[0x0][0x368], RZ ;  /* 0x0000da0013027a10 */ /* 0x002fc80007f3e0ff */
[----:B------:R-:W-:-:S05]  /*1f40*/  IADD3.X R3, R18, c[0x0][0x36c], RZ, P1, !PT ;  /* 0x0000db0012037a10 */ /* 0x000fca0000ffe4ff */
[----:B------:R1:W5:Y:S01]  /*1f50*/  LDG.E R0, [R2.64] ;  /* 0x0000000602007981 */ /* 0x000362000c1e1900 */
[----:B------:R-:W-:Y:S05]  /*1f60*/  BRA `(.L_x_1321) ;  /* 0x0000008000007947 */ /* 0x000fea0003800000 */
.L_x_1320:
[----:B------:R-:W-:Y:S01]  /*1f70*/  ISETP.NE.U32.AND P1, PT, RZ, c[0x0][0x350], PT ;  /* 0x0000d400ff007a0c */ /* 0x000fe20003f25070 */
[----:B-1----:R-:W-:-:S03]  /*1f80*/  IMAD.U32 R0, RZ, RZ, UR5 ;  /* 0x00000005ff007e24 */ /* 0x002fc6000f8e00ff */
[----:B------:R-:W-:-:S13]  /*1f90*/  ISETP.NE.AND.EX P1, PT, RZ, c[0x0][0x354], PT, P1 ;  /* 0x0000d500ff007a0c */ /* 0x000fda0003f25310 */
[----:B------:R-:W-:Y:S05]  /*1fa0*/  @!P1 BRA `(.L_x_1321) ;  /* 0x0000004000009947 */ /* 0x000fea0003800000 */
[----:B------:R-:W-:-:S05]  /*1fb0*/  IMAD.WIDE R2, R14, R8, c[0x0][0x350] ;  /* 0x0000d4000e027625 */ /* 0x000fca00078e0208 */
[----:B------:R-:W2:Y:S04]  /*1fc0*/  LDG.E R4, [R2.64] ;  /* 0x0000000602047981 */ /* 0x000ea8000c1e1900 */
[----:B------:R-:W2:Y:S02]  /*1fd0*/  LDG.E R0, [R2.64+0x4] ;  /* 0x0000040602007981 */ /* 0x000ea4000c1e1900 */
[----:B--2---:R-:W-:Y:S02]  /*1fe0*/  IADD3 R0, -R4, R0, RZ ;  /* 0x0000000004007210 */ /* 0x004fe40007ffe1ff */
.L_x_1321:
[----:B-1----:R-:W2:Y:S04]  /*1ff0*/  LDL R2, [R1+0x38] ;  /* 0x0000380001027983 */ /* 0x002ea80000100800 */
[----:B------:R-:W3:Y:S04]  /*2000*/  LDL.LU R3, [R1+0x4c] ;  /* 0x00004c0001037983 */ /* 0x000ee80000300800 */
[----:B------:R-:W4:Y:S01]  /*2010*/  LDL R17, [R1+0x50] ;  /* 0x0000500001117983 */ /* 0x000f220000100800 */
[----:B-----5:R-:W-:Y:S01]  /*2020*/  IMAD.IADD R62, R0, 0x1, -R13 ;  /* 0x00000001003e7824 */ /* 0x020fe200078e0a0d */
[----:B------:R-:W-:Y:S01]  /*2030*/  BSSY B0, `(.L_x_1322) ;  /* 0x000003f000007945 */ /* 0x000fe20003800000 */
[----:B------:R-:W-:-:S03]  /*2040*/  IMAD.MOV.U32 R4, RZ, RZ, RZ ;  /* 0x000000ffff047224 */ /* 0x000fc600078e00ff */
[C---:B------:R-:W-:Y:S01]  /*2050*/  IADD3 R5, R62.reuse, 0x6f, RZ ;  /* 0x0000006f3e057810 */ /* 0x040fe20007ffe0ff */
[----:B--2---:R-:W-:Y:S02]  /*2060*/  IMAD.MOV.U32 R15, RZ, RZ, R2 ;  /* 0x000000ffff0f7224 */ /* 0x004fe400078e0002 */
[----:B------:R-:W-:Y:S02]  /*2070*/  IMAD.MOV.U32 R2, RZ, RZ, c[0x0][0x2c4] ;  /* 0x0000b100ff027624 */ /* 0x000fe400078e00ff */
[----:B---3--:R-:W-:Y:S01]  /*2080*/  IMAD.SHL.U32 R12, R3, 0x80, RZ ;  /* 0x00000080030c7824 */ /* 0x008fe200078e00ff */
[----:B------:R-:W-:Y:S02]  /*2090*/  IADD3 R3, R62, 0x70, -R15 ;  /* 0x000000703e037810 */ /* 0x000fe40007ffe80f */
[----:B------:R-:W-:Y:S02]  /*20a0*/  ISETP.NE.AND P3, PT, R2, 0x1, PT ;  /* 0x000000010200780c */ /* 0x000fe40003f65270 */
[----:B------:R-:W-:Y:S01]  /*20b0*/  IADD3 R2, R12, 0x7f, RZ ;  /* 0x0000007f0c027810 */ /* 0x000fe20007ffe0ff */
[----:B------:R1:W-:Y:S04]  /*20c0*/  STL [R1+0x40], R12 ;  /* 0x0000400c01007387 */ /* 0x0003e80000100800 */
[----:B------:R1:W-:Y:S06]  /*20d0*/  STL [R1+0x3c], R62 ;  /* 0x00003c3e01007387 */ /* 0x0003ec0000100800 */
[----:B------:R-:W-:-:S05]  /*20e0*/  @P3 IMAD.HI.U32 R0, R2, c[0x0][0x2c8], RZ ;  /* 0x0000b20002003a27 */ /* 0x000fca00078e00ff */
[----:B------:R-:W-:Y:S01]  /*20f0*/  @P3 SHF.R.U32.HI R2, RZ, c[0x0][0x2cc], R0 ;  /* 0x0000b300ff023a19 */ /* 0x000fe20000011600 */
[----:B------:R-:W-:-:S04]  /*2100*/  IMAD.HI R0, R5, -0x6db6db6d, R4 ;  /* 0x9249249305007827 */ /* 0x000fc800078e0204 */
[----:B------:R-:W-:Y:S01]  /*2110*/  IMAD.IADD R3, R3, 0x1, R2 ;  /* 0x0000000103037824 */ /* 0x000fe200078e0202 */
[----:B------:R-:W-:Y:S01]  /*2120*/  SHF.R.U32.HI R4, RZ, 0x1f, R0 ;  /* 0x0000001fff047819 */ /* 0x000fe20000011600 */
[----:B------:R-:W-:-:S03]  /*2130*/  IMAD.MOV.U32 R2, RZ, RZ, RZ ;  /* 0x000000ffff027224 */ /* 0x000fc600078e00ff */
[----:B------:R-:W-:Y:S01]  /*2140*/  LEA.HI.SX32 R4, R0, R4, 0x1a ;  /* 0x0000000400047211 */ /* 0x000fe200078fd2ff */
[----:B------:R-:W-:Y:S01]  /*2150*/  IMAD.HI R2, R3, -0x6db6db6d, R2 ;  /* 0x9249249303027827 */ /* 0x000fe200078e0202 */
[----:B----4-:R-:W-:-:S04]  /*2160*/  LOP3.LUT R0, R17, 0xff000000, RZ, 0xc0, !PT ;  /* 0xff00000011007812 */ /* 0x010fc800078ec0ff */
[----:B------:R-:W-:Y:S02]  /*2170*/  SHF.R.U32.HI R3, RZ, 0x1f, R2 ;  /* 0x0000001fff037819 */ /* 0x000fe40000011602 */
[----:B------:R-:W-:Y:S02]  /*2180*/  SHF.R.U32.HI R0, RZ, 0x8, R0 ;  /* 0x00000008ff007819 */ /* 0x000fe40000011600 */
[----:B------:R-:W-:Y:S02]  /*2190*/  LEA.HI.SX32 R2, R2, R3, 0x1a ;  /* 0x0000000302027211 */ /* 0x000fe400078fd2ff */
[----:B------:R-:W-:Y:S02]  /*21a0*/  LOP3.LUT R3, R17, 0xff0000, RZ, 0xc0, !PT ;  /* 0x00ff000011037812 */ /* 0x000fe400078ec0ff */
[----:B------:R-:W-:Y:S01]  /*21b0*/  IMNMX R7, R4, R2, PT ;  /* 0x0000000204077217 */ /* 0x000fe20003800200 */
[----:B------:R-:W-:Y:S01]  /*21c0*/  IMAD.MOV.U32 R2, RZ, RZ, RZ ;  /* 0x000000ffff027224 */ /* 0x000fe200078e00ff */
[----:B------:R-:W-:-:S02]  /*21d0*/  LEA.HI R0, R3, R0, RZ, 0x10 ;  /* 0x0000000003007211 */ /* 0x000fc400078f80ff */
[----:B------:R-:W-:Y:S02]  /*21e0*/  ISETP.GE.AND P1, PT, R7, 0x1, PT ;  /* 0x000000010700780c */ /* 0x000fe40003f26270 */
[----:B------:R-:W-:Y:S02]  /*21f0*/  LOP3.LUT R20, R0, 0xff, RZ, 0xc0, !PT ;  /* 0x000000ff00147812 */ /* 0x000fe400078ec0ff */
[----:B------:R-:W-:-:S03]  /*2200*/  SHF.R.U32.HI R6, RZ, 0x10, R0 ;  /* 0x00000010ff067819 */ /* 0x000fc60000011600 */
[----:B------:R1:W-:Y:S04]  /*2210*/  STL [R1+0x6c], R20 ;  /* 0x00006c1401007387 */ /* 0x0003e80000100800 */
[----:B------:R1:W-:Y:S02]  /*2220*/  STL [R1+0x68], R6 ;  /* 0x0000680601007387 */ /* 0x0003e40000100800 */
[----:B------:R-:W-:Y:S05]  /*2230*/  @!P1 BRA `(.L_x_1323) ;  /* 0x000001e000009947 */ /* 0x000fea0003800000 */
[----:B------:R-:W-:-:S04]  /*2240*/  ISETP.NE.AND P1, PT, R6, RZ, PT ;  /* 0x000000ff0600720c */ /* 0x000fc80003f25270 */
[----:B------:R-:W-:-:S04]  /*2250*/  SEL R0, R6, c[0x0][0x338], P1 ;  /* 0x0000ce0006007a07 */ /* 0x000fc80000800000 */
[----:B------:R-:W-:Y:S02]  /*2260*/  IABS R3, R0 ;  /* 0x0000000000037213 */ /* 0x000fe40000000000 */
[----:B-1----:R-:W-:Y:S02]  /*2270*/  IADD3 R6, R0, -0x1, R7 ;  /* 0xffffffff00067810 */ /* 0x002fe40007ffe007 */
[----:B------:R-:W1:Y:S02]  /*2280*/  I2F.RP R2, R3 ;  /* 0x0000000300027306 */ /* 0x000e640000209400 */
[----:B------:R-:W-:-:S06]  /*2290*/  IABS R10, R6 ;  /* 0x00000006000a7213 */ /* 0x000fcc0000000000 */
        /* <DEDUP_REMOVED lines=24> */
.L_x_1323:
[----:B------:R-:W-:Y:S05]  /*2420*/  BSYNC B0 ;  /* 0x0000000000007941 */ /* 0x000fea0003800000 */
.L_x_1322:
[----:B------:R-:W-:Y:S01]  /*2430*/  IMAD R3, R20, R2, RZ ;  /* 0x0000000214037224 */ /* 0x000fe200078e02ff */
[----:B------:R-:W-:Y:S01]  /*2440*/  PRMT R0, RZ, 0x7610, R0 ;  /* 0x00007610ff007816 */ /* 0x000fe20000000000 */
[----:B------:R-:W-:Y:S01]  /*2450*/  CS2R R22, SRZ ;  /* 0x0000000000167805 */ /* 0x000fe2000001ff00 */
[----:B------:R-:W-:Y:S01]  /*2460*/  CS2R R26, SRZ ;  /* 0x00000000001a7805 */ /* 0x000fe2000001ff00 */
[----:B------:R-:W-:Y:S01]  /*2470*/  IMAD.IADD R2, R3, 0x1, R2 ;  /* 0x0000000103027824 */ /* 0x000fe200078e0202 */
[----:B------:R2:W-:Y:S01]  /*2480*/  STL [R1], R3 ;  /* 0x0000000301007387 */ /* 0x0005e20000100800 */
        /* <DEDUP_REMOVED lines=36> */
[----:B------:R-:W-:-:S04]  /*26d0*/  @P2 IADD3 R2, P1, R19, c[0x0][0x340], RZ ;  /* 0x0000d00013022a10 */ /* 0x000fc80007f3e0ff */
[----:B------:R-:W-:-:S05]  /*26e0*/  @P2 IADD3.X R3, R18, c[0x0][0x344], RZ, P1, !PT ;  /* 0x0000d10012032a10 */ /* 0x000fca0000ffe4ff */
[----:B------:R2:W5:Y:S01]  /*26f0*/  @P2 LDG.E R0, [R2.64] ;  /* 0x0000000602002981 */ /* 0x000562000c1e1900 */
[----:B------:R-:W-:Y:S01]  /*2700*/  IMAD.WIDE.U32 R4, R11, c[0x0][0x178], RZ ;  /* 0x00005e000b047a25 */ /* 0x000fe200078e00ff */
[----:B------:R-:W-:Y:S01]  /*2710*/  WARPSYNC 0xffffffff ;  /* 0xffffffff00007948 */ /* 0x000fe20003800000 */
[----:B------:R-:W-:Y:S02]  /*2720*/  LOP3.LUT R17, R17, 0xffff, RZ, 0xc0, !PT ;  /* 0x0000ffff11117812 */ /* 0x000fe400078ec0ff */
[----:B------:R-:W-:Y:S02]  /*2730*/  SEL R7, R14, RZ, !P0 ;  /* 0x000000ff0e077207 */ /* 0x000fe40004000000 */
[----:B------:R-:W-:Y:S02]  /*2740*/  SEL R8, R16, RZ, !P0 ;  /* 0x000000ff10087207 */ /* 0x000fe40004000000 */
[----:B------:R-:W-:Y:S02]  /*2750*/  IADD3 R146, R166, -0x1, RZ ;  /* 0xffffffffa6927810 */ /* 0x000fe40007ffe0ff */
[----:B--2---:R-:W-:-:S05]  /*2760*/  SHF.R.S32.HI R2, RZ, 0x1f, R11 ;  /* 0x0000001fff027819 */ /* 0x004fca000001140b */
[----:B------:R-:W-:-:S04]  /*2770*/  IMAD R2, R2, c[0x0][0x178], RZ ;  /* 0x00005e0002027a24 */ /* 0x000fc800078e02ff */
[----:B------:R-:W-:-:S04]  /*2780*/  IMAD R2, R11, c[0x0][0x17c], R2 ;  /* 0x00005f000b027a24 */ /* 0x000fc800078e0202 */
[----:B-1----:R-:W-:Y:S02]  /*2790*/  IMAD.IADD R6, R5, 0x1, R2 ;  /* 0x0000000105067824 */ /* 0x002fe400078e0202 */
[----:B------:R-:W-:-:S03]  /*27a0*/  @!P2 IMAD.MOV.U32 R0, RZ, RZ, R14 ;  /* 0x000000ffff00a224 */ /* 0x000fc600078e000e */
[----:B------:R-:W2:Y:S01]  /*27b0*/  LDL R20, [R1+0x4] ;  /* 0x0000040001147983 */ /* 0x000ea20000100800 */
[----:B------:R-:W-:Y:S01]  /*27c0*/  IMAD.MOV.U32 R145, RZ, RZ, 0x70 ;  /* 0x00000070ff917424 */ /* 0x000fe200078e00ff */
[----:B-----5:R-:W-:Y:S01]  /*27d0*/  SHF.R.S32.HI R3, RZ, 0x1f, R0 ;  /* 0x0000001fff037819 */ /* 0x020fe20000011400 */
[----:B------:R-:W-:Y:S02]  /*27e0*/  IMAD.MOV.U32 R2, RZ, RZ, c[0x0][0x2b8] ;  /* 0x0000ae00ff027624 */ /* 0x000fe400078e00ff */
[----:B------:R-:W-:Y:S02]  /*27f0*/  IMAD R145, R166, R145, -0x70 ;  /* 0xffffff90a6917424 */ /* 0x000fe400078e0291 */
[----:B------:R-:W-:Y:S01]  /*2800*/  IMAD.WIDE.U32 R10, R0, c[0x0][0x2b0], RZ ;  /* 0x0000ac00000a7a25 */ /* 0x000fe200078e00ff */
[----:B------:R-:W-:-:S03]  /*2810*/  ISETP.NE.AND P2, PT, R2, 0x1, PT ;  /* 0x000000010200780c */ /* 0x000fc60003f45270 */
[----:B------:R-:W-:Y:S01]  /*2820*/  IMAD.MOV.U32 R218, RZ, RZ, RZ ;  /* 0x000000ffffda7224 */ /* 0x000fe200078e00ff */
[----:B------:R1:W-:Y:S04]  /*2830*/  STL.64 [R1+0x20], R10 ;  /* 0x0000200a01007387 */ /* 0x0003e80000100a00 */
[----:B------:R-:W-:Y:S01]  /*2840*/  BAR.SYNC.DEFER_BLOCKING 0x0 ;  /* 0x0000000000007b1d */ /* 0x000fe20000010000 */
[----:B------:R-:W-:Y:S02]  /*2850*/  IMAD R15, R15, c[0x0][0x2c4], RZ ;  /* 0x0000b1000f0f7a24 */ /* 0x000fe400078e02ff */
[----:B--2---:R-:W-:-:S04]  /*2860*/  IMAD.IADD R2, R20, 0x1, R145 ;  /* 0x0000000114027824 */ /* 0x004fc800078e0291 */
[C---:B------:R-:W-:Y:S01]  /*2870*/  IMAD.IADD R14, R2.reuse, 0x1, R13 ;  /* 0x00000001020e7824 */ /* 0x040fe200078e020d */
        /* <DEDUP_REMOVED lines=8> */
[C---:B------:R-:W-:Y:S01]  /*2900*/  @!P1 IADD3 R0, P0, R13.reuse, R10, RZ ;  /* 0x0000000a0d009210 */ /* 0x040fe20007f1e0ff */
[----:B------:R2:W-:Y:S03]  /*2910*/  STL [R1+0x30], R5 ;  /* 0x0000300501007387 */ /* 0x0005e60000100800 */
[----:B------:R-:W-:Y:S02]  /*2920*/  @!P1 LEA.HI.X.SX32 R3, R13, R5, 0x1, P0 ;  /* 0x000000050d039211 */ /* 0x000fe400000f0eff */
[----:B------:R-:W-:-:S04]  /*2930*/  @!P1 LEA R2, P0, R0, c[0x0][0x2a0], 0x2 ;  /* 0x0000a80000029a11 */ /* 0x000fc800078010ff */
[----:B------:R-:W-:-:S05]  /*2940*/  @!P1 LEA.HI.X R3, R0, c[0x0][0x2a4], R3, 0x2, P0 ;  /* 0x0000a90000039a11 */ /* 0x000fca00000f1403 */
[----:B------:R3:W4:Y:S01]  /*2950*/  @!P1 LDG.E R218, [R2.64] ;  /* 0x0000000602da9981 */ /* 0x000722000c1e1900 */
[----:B------:R-:W-:Y:S01]  /*2960*/  SHF.R.S32.HI R21, RZ, 0x1f, R241 ;  /* 0x0000001fff157819 */ /* 0x000fe200000114f1 */
[----:B------:R-:W-:Y:S01]  /*2970*/  IMAD.WIDE.U32 R24, R17, c[0x0][0x1e8], RZ ;  /* 0x00007a0011187a25 */ /* 0x000fe200078e00ff */
[----:B------:R-:W-:Y:S01]  /*2980*/  SHF.R.S32.HI R19, RZ, 0x1f, R251 ;  /* 0x0000001fff137819 */ /* 0x000fe200000114fb */
[----:B-1----:R-:W1:Y:S01]  /*2990*/  S2R R10, SR_TID.X ;  /* 0x00000000000a7919 */ /* 0x002e620000002100 */
[----:B------:R-:W-:Y:S01]  /*29a0*/  ISETP.GE.AND P5, PT, R241, c[0x0][0x198], PT ;  /* 0x00006600f1007a0c */ /* 0x000fe20003fa6270 */
[----:B------:R-:W-:Y:S01]  /*29b0*/  IMAD R22, R17, c[0x0][0x1ec], R25 ;  /* 0x00007b0011167a24 */ /* 0x000fe200078e0219 */
[----:B------:R-:W-:Y:S01]  /*29c0*/  IADD3 R199, R192, 0x20, RZ ;  /* 0x00000020c0c77810 */ /* 0x000fe20007ffe0ff */
[----:B------:R-:W-:Y:S01]  /*29d0*/  IMAD R144, R146, -0x70, R62 ;  /* 0xffffff9092907824 */ /* 0x000fe200078e023e */
[----:B------:R-:W-:Y:S01]  /*29e0*/  STL.64 [R1+0x18], R24 ;  /* 0x0000181801007387 */ /* 0x000fe20000100a00 */
[----:B------:R-:W-:Y:S01]  /*29f0*/  SHF.L.U64.HI R220, R241, 0x1, R21 ;  /* 0x00000001f1dc7819 */ /* 0x000fe20000010215 */
[----:B--2---:R-:W-:Y:S01]  /*2a00*/  IMAD.IADD R5, R20, 0x1, R12 ;  /* 0x0000000114057824 */ /* 0x004fe200078e020c */
[----:B------:R-:W-:Y:S01]  /*2a10*/  SHF.L.U64.HI R221, R251, 0x1, R19 ;  /* 0x00000001fbdd7819 */ /* 0x000fe20000010213 */
[----:B------:R-:W-:Y:S01]  /*2a20*/  STL [R1+0x10], R22 ;  /* 0x0000101601007387 */ /* 0x000fe20000100800 */
[----:B------:R-:W-:Y:S01]  /*2a30*/  BSSY B0, `(.L_x_1325) ;  /* 0x00000f6000007945 */ /* 0x000fe20003800000 */
[----:B------:R-:W-:-:S02]  /*2a40*/  IMAD.MOV.U32 R0, RZ, RZ, R5 ;  /* 0x000000ffff007224 */ /* 0x000fc400078e0005 */
[----:B------:R-:W2:Y:S01]  /*2a50*/  S2R R23, SR_TID.X ;  /* 0x0000000000177919 */ /* 0x000ea20000002100 */
[----:B---3--:R-:W-:Y:S02]  /*2a60*/  IMAD.MOV.U32 R2, RZ, RZ, R4 ;  /* 0x000000ffff027224 */ /* 0x008fe400078e0004 */
[----:B------:R-:W-:Y:S01]  /*2a70*/  IMAD.MOV.U32 R3, RZ, RZ, R6 ;  /* 0x000000ffff037224 */ /* 0x000fe200078e0006 */
[----:B-1----:R-:W-:Y:S01]  /*2a80*/  SHF.R.S32.HI R18, RZ, 0x1f, R10 ;  /* 0x0000001fff127819 */ /* 0x002fe2000001140a */
[----:B------:R-:W-:-:S03]  /*2a90*/  @P3 IMAD.HI.U32 R4, R5, c[0x0][0x2c8], RZ ;  /* 0x0000b20005043a27 */ /* 0x000fc600078e00ff */
[----:B------:R-:W-:Y:S01]  /*2aa0*/  LEA.HI R18, R18, R10, RZ, 0x3 ;  /* 0x0000000a12127211 */ /* 0x000fe200078f18ff */
[C---:B------:R-:W-:Y:S01]  /*2ab0*/  IMAD.WIDE.U32 R2, R17.reuse, c[0x0][0x1b8], R2 ;  /* 0x00006e0011027a25 */ /* 0x040fe200078e0002 */
[----:B------:R-:W-:Y:S02]  /*2ac0*/  @P3 SHF.R.U32.HI R0, RZ, c[0x0][0x2cc], R4 ;  /* 0x0000b300ff003a19 */ /* 0x000fe40000011604 */
[----:B------:R-:W-:Y:S01]  /*2ad0*/  SHF.R.S32.HI R18, RZ, 0x3, R18 ;  /* 0x00000003ff127819 */ /* 0x000fe20000011412 */
[----:B------:R-:W-:Y:S02]  /*2ae0*/  IMAD R3, R17, c[0x0][0x1bc], R3 ;  /* 0x00006f0011037a24 */ /* 0x000fe400078e0203 */
[----:B------:R-:W-:Y:S02]  /*2af0*/  IMAD R6, R8, c[0x0][0x1c0], RZ ;  /* 0x0000700008067a24 */ /* 0x000fe400078e02ff */
[----:B------:R-:W-:-:S04]  /*2b00*/  IMAD.WIDE.U32 R2, R7, c[0x0][0x1c0], R2 ;  /* 0x0000700007027a25 */ /* 0x000fc800078e0002 */
[----:B------:R-:W-:Y:S01]  /*2b10*/  IMAD R6, R7, c[0x0][0x1c4], R6 ;  /* 0x0000710007067a24 */ /* 0x000fe200078e0206 */
[--C-:B------:R-:W-:Y:S01]  /*2b20*/  SHF.R.S32.HI R7, RZ, 0x1f, R0.reuse ;  /* 0x0000001fff077819 */ /* 0x100fe20000011400 */
[----:B------:R-:W-:Y:S02]  /*2b30*/  IMAD.MOV R4, RZ, RZ, -R0 ;  /* 0x000000ffff047224 */ /* 0x000fe400078e0a00 */
[----:B------:R-:W-:Y:S02]  /*2b40*/  IMAD.IADD R3, R3, 0x1, R6 ;  /* 0x0000000103037824 */ /* 0x000fe400078e0206 */
[----:B------:R-:W-:Y:S02]  /*2b50*/  IMAD R4, R4, c[0x0][0x2c4], R5 ;  /* 0x0000b10004047a24 */ /* 0x000fe400078e0205 */
[----:B------:R-:W-:Y:S02]  /*2b60*/  IMAD R5, R7, c[0x0][0x1b0], RZ ;  /* 0x00006c0007057a24 */ /* 0x000fe400078e02ff */
[----:B------:R-:W-:-:S04]  /*2b70*/  IMAD.WIDE.U32 R2, R0, c[0x0][0x1b0], R2 ;  /* 0x00006c0000027a25 */ /* 0x000fc800078e0002 */
[----:B------:R-:W-:Y:S01]  /*2b80*/  IMAD R6, R0, c[0x0][0x1b4], R5 ;  /* 0x00006d0000067a24 */ /* 0x000fe200078e0205 */
[----:B------:R-:W-:Y:S01]  /*2b90*/  SHF.R.S32.HI R5, RZ, 0x1f, R4 ;  /* 0x0000001fff057819 */ /* 0x000fe20000011404 */
[----:B------:R-:W-:Y:S02]  /*2ba0*/  IMAD.IADD R10, R18, 0x1, R12 ;  /* 0x00000001120a7824 */ /* 0x000fe400078e020c */
[----:B------:R-:W-:Y:S02]  /*2bb0*/  IMAD.IADD R3, R3, 0x1, R6 ;  /* 0x0000000103037824 */ /* 0x000fe400078e0206 */
[----:B------:R-:W-:Y:S01]  /*2bc0*/  IMAD R0, R5, c[0x0][0x1a8], RZ ;  /* 0x00006a0005007a24 */ /* 0x000fe200078e02ff */
[----:B------:R-:W-:Y:S01]  /*2bd0*/  ISETP.GE.AND P1, PT, R10, R15, PT ;  /* 0x0000000f0a00720c */ /* 0x000fe20003f26270 */
[----:B------:R-:W-:Y:S01]  /*2be0*/  IMAD.WIDE.U32 R2, R4, c[0x0][0x1a8], R2 ;  /* 0x00006a0004027a25 */ /* 0x000fe200078e0002 */
[----:B------:R-:W-:-:S03]  /*2bf0*/  IADD3 R7, R10, 0x20, RZ ;  /* 0x000000200a077810 */ /* 0x000fc60007ffe0ff */
[----:B------:R-:W-:Y:S01]  /*2c00*/  IMAD R0, R4, c[0x0][0x1ac], R0 ;  /* 0x00006b0004007a24 */ /* 0x000fe200078e0200 */
[----:B------:R-:W-:Y:S01]  /*2c10*/  LEA R8, P0, R2, c[0x0][0x160], 0x1 ;  /* 0x0000580002087a11 */ /* 0x000fe200078008ff */
[----:B------:R-:W-:Y:S02]  /*2c20*/  IMAD.MOV R6, RZ, RZ, -R13 ;  /* 0x000000ffff067224 */ /* 0x000fe400078e0a0d */
[----:B------:R-:W-:Y:S02]  /*2c30*/  IMAD.IADD R0, R3, 0x1, R0 ;  /* 0x0000000103007824 */ /* 0x000fe400078e0200 */
[----:B------:R-:W-:Y:S01]  /*2c40*/  SHFL.IDX PT, R11, R8, 0x1, 0x181f ;  /* 0x00381f00080b7f89 */ /* 0x000fe200000e0000 */
[----:B------:R-:W-:Y:S02]  /*2c50*/  IMAD R223, R6, c[0x0][0x2b8], R14 ;  /* 0x0000ae0006df7a24 */ /* 0x000fe400078e020e */
[----:B------:R-:W-:Y:S02]  /*2c60*/  LEA.HI.X R9, R2, c[0x0][0x164], R0, 0x1, P0 ;  /* 0x0000590002097a11 */ /* 0x000fe400000f0c00 */
[----:B------:R-:W1:Y:S01]  /*2c70*/  SHFL.IDX PT, R0, R8, RZ, 0x181f ;  /* 0x00181fff08007589 */ /* 0x000e6200000e0000 */
[----:B------:R-:W-:-:S03]  /*2c80*/  SHF.R.S32.HI R14, RZ, 0x1f, R223 ;  /* 0x0000001fff0e7819 */ /* 0x000fc600000114df */
[----:B------:R-:W3:Y:S04]  /*2c90*/  SHFL.IDX PT, R3, R9, RZ, 0x181f ;  /* 0x00181fff09037589 */ /* 0x000ee800000e0000 */
[----:B------:R-:W2:Y:S04]  /*2ca0*/  SHFL.IDX PT, R12, R9, 0x1, 0x181f ;  /* 0x00381f00090c7f89 */ /* 0x000ea800000e0000 */
[----:B------:R-:W-:Y:S04]  /*2cb0*/  SHFL.IDX PT, R13, R9, 0x2, 0x181f ;  /* 0x00581f00090d7f89 */ /* 0x000fe800000e0000 */
[----:B------:R-:W-:Y:S01]  /*2cc0*/  SHFL.IDX PT, R9, R9, 0x3, 0x181f ;  /* 0x00781f0009097f89 */ /* 0x000fe200000e0000 */
[----:B-1----:R-:W-:-:S02]  /*2cd0*/  @!P1 LEA R4, P4, R241, R0, 0x1 ;  /* 0x00000000f1049211 */ /* 0x002fc400078808ff */
[----:B------:R-:W-:Y:S02]  /*2ce0*/  @!P1 LEA R2, P0, R251, R0, 0x1 ;  /* 0x00000000fb029211 */ /* 0x000fe400078008ff */
[-C--:B---3--:R-:W-:Y:S01]  /*2cf0*/  @!P1 LEA.HI.X R5, R241, R3.reuse, R21, 0x1, P4 ;  /* 0x00000003f1059211 */ /* 0x088fe200020f0c15 */
[----:B------:R-:W1:Y:S01]  /*2d00*/  SHFL.IDX PT, R0, R8, 0x2, 0x181f ;  /* 0x00581f0008007f89 */ /* 0x000e6200000e0000 */
[C---:B------:R-:W-:Y:S02]  /*2d10*/  ISETP.GE.AND P4, PT, R251.reuse, c[0x0][0x198], PT ;  /* 0x00006600fb007a0c */ /* 0x040fe40003f86270 */
[----:B------:R-:W-:Y:S01]  /*2d20*/  @!P1 LEA.HI.X R3, R251, R3, R19, 0x1, P0 ;  /* 0x00000003fb039211 */ /* 0x000fe200000f0c13 */
[----:B------:R3:W-:Y:S01]  /*2d30*/  @!P1 LDGSTS.E.BYPASS.LTC128B.128 [R219+0x100], [R4.64], !P5 ;  /* 0x0010000004db9fae */ /* 0x0007e2000e901d46 */
[----:B------:R-:W-:-:S09]  /*2d40*/  ISETP.GE.AND P0, PT, R7, R15, PT ;  /* 0x0000000f0700720c */ /* 0x000fd20003f06270 */
[----:B------:R1:W-:Y:S04]  /*2d50*/  @!P1 LDGSTS.E.BYPASS.LTC128B.128 [R219+0x4100], [R2.64], !P4 ;  /* 0x0410000002db9fae */ /* 0x0003e8000e101d46 */
[----:B------:R-:W-:-:S04]  /*2d60*/  @!P0 LEA R6, P1, R241, R11, 0x1 ;  /* 0x0000000bf1068211 */ /* 0x000fc800078208ff */
[----:B--2---:R-:W-:-:S05]  /*2d70*/  @!P0 LEA.HI.X R7, R241, R12, R21, 0x1, P1 ;  /* 0x0000000cf1078211 */ /* 0x004fca00008f0c15 */
[----:B------:R2:W-:Y:S01]  /*2d80*/  @!P0 LDGSTS.E.BYPASS.LTC128B.128 [R219+0x1100], [R6.64], !P5 ;  /* 0x0110000006db8fae */ /* 0x0005e2000e901d46 */
[----:B---3--:R-:W-:-:S04]  /*2d90*/  IMAD R4, R14, c[0x0][0x1e0], RZ ;  /* 0x000078000e047a24 */ /* 0x008fc800078e02ff */
[----:B------:R-:W-:Y:S01]  /*2da0*/  IMAD R5, R223, c[0x0][0x1e4], R4 ;  /* 0x00007900df057a24 */ /* 0x000fe200078e0204 */
[----:B------:R-:W-:Y:S02]  /*2db0*/  @!P0 LEA R4, P1, R251, R11, 0x1 ;  /* 0x0000000bfb048211 */ /* 0x000fe400078208ff */
[C---:B------:R-:W-:Y:S02]  /*2dc0*/  IADD3 R11, R10.reuse, 0x40, RZ ;  /* 0x000000400a0b7810 */ /* 0x040fe40007ffe0ff */
[----:B------:R-:W-:Y:S01]  /*2dd0*/  IADD3 R10, R10, 0x60, RZ ;  /* 0x000000600a0a7810 */ /* 0x000fe20007ffe0ff */
[----:B-1----:R-:W-:Y:S01]  /*2de0*/  IMAD.WIDE.U32 R2, R223, c[0x0][0x1e0], RZ ;  /* 0x00007800df027a25 */ /* 0x002fe200078e00ff */
[----:B------:R-:W-:-:S03]  /*2df0*/  ISETP.GE.AND P6, PT, R11, R15, PT ;  /* 0x0000000f0b00720c */ /* 0x000fc60003fc6270 */
[----:B------:R-:W-:Y:S01]  /*2e00*/  IMAD.IADD R3, R3, 0x1, R5 ;  /* 0x0000000103037824 */ /* 0x000fe200078e0205 */
[C---:B------:R-:W-:Y:S02]  /*2e10*/  @!P0 LEA.HI.X R5, R251.reuse, R12, R19, 0x1, P1 ;  /* 0x0000000cfb058211 */ /* 0x040fe400008f0c13 */
[----:B------:R1:W3:Y:S04]  /*2e20*/  SHFL.IDX PT, R12, R8, 0x3, 0x181f ;  /* 0x00781f00080c7f89 */ /* 0x0002e800000e0000 */
[----:B------:R1:W-:Y:S03]  /*2e30*/  @!P0 LDGSTS.E.BYPASS.LTC128B.128 [R219+0x5100], [R4.64], !P4 ;  /* 0x0510000004db8fae */ /* 0x0003e6000e101d46 */
[----:B--2---:R-:W-:-:S04]  /*2e40*/  @!P6 LEA R6, P1, R251, R0, 0x1 ;  /* 0x00000000fb06e211 */ /* 0x004fc800078208ff */
[----:B------:R-:W-:Y:S02]  /*2e50*/  @!P6 LEA.HI.X R7, R251, R13, R19, 0x1, P1 ;  /* 0x0000000dfb07e211 */ /* 0x000fe400008f0c13 */
[----:B------:R-:W-:Y:S02]  /*2e60*/  ISETP.GE.AND P1, PT, R10, R15, PT ;  /* 0x0000000f0a00720c */ /* 0x000fe40003f26270 */
[----:B-1----:R-:W-:Y:S02]  /*2e70*/  @!P6 LEA R4, P0, R241, R0, 0x1 ;  /* 0x00000000f104e211 */ /* 0x002fe400078008ff */
[----:B----4-:R-:W-:Y:S01]  /*2e80*/  SHF.R.S32.HI R16, RZ, 0x1f, R218 ;  /* 0x0000001fff107819 */ /* 0x010fe200000114da */
[----:B------:R-:W-:-:S04]  /*2e90*/  IMAD.WIDE.U32 R2, R218, c[0x0][0x1f0], R2 ;  /* 0x00007c00da027a25 */ /* 0x000fc800078e0002 */
[----:B------:R-:W-:-:S04]  /*2ea0*/  IMAD R5, R16, c[0x0][0x1f0], RZ ;  /* 0x00007c0010057a24 */ /* 0x000fc800078e02ff */
[----:B------:R-:W-:Y:S01]  /*2eb0*/  IMAD R0, R218, c[0x0][0x1f4], R5 ;  /* 0x00007d00da007a24 */ /* 0x000fe200078e0205 */
[----:B------:R-:W-:Y:S02]  /*2ec0*/  @!P6 LEA.HI.X R5, R241, R13, R21, 0x1, P0 ;  /* 0x0000000df105e211 */ /* 0x000fe400000f0c15 */
[----:B------:R-:W-:Y:S01]  /*2ed0*/  IADD3 R2, P0, R2, R24, RZ ;  /* 0x0000001802027210 */ /* 0x000fe20007f1e0ff */
[C---:B------:R-:W-:Y:S02]  /*2ee0*/  IMAD.WIDE.U32 R24, R17.reuse, c[0x0][0x210], RZ ;  /* 0x0000840011187a25 */ /* 0x040fe400078e00ff */
[----:B------:R3:W-:Y:S01]  /*2ef0*/  @!P6 LDGSTS.E.BYPASS.LTC128B.128 [R219+0x2100], [R4.64], !P5 ;  /* 0x0210000004dbefae */ /* 0x0007e2000e901d46 */
[----:B------:R-:W-:Y:S01]  /*2f00*/  IADD3.X R3, R22, R3, R0, P0, !PT ;  /* 0x0000000316037210 */ /* 0x000fe200007fe400 */
[----:B------:R-:W-:Y:S01]  /*2f10*/  IMAD R22, R17, c[0x0][0x214], R25 ;  /* 0x0000850011167a24 */ /* 0x000fe200078e0219 */
[C---:B------:R-:W-:Y:S01]  /*2f20*/  LEA R0, P0, R2.reuse, c[0x0][0x1c8], 0x1 ;  /* 0x0000720002007a11 */ /* 0x040fe200078008ff */
[----:B------:R1:W-:Y:S03]  /*2f30*/  @!P6 LDGSTS.E.BYPASS.LTC128B.128 [R219+0x6100], [R6.64], !P4 ;  /* 0x0610000006dbefae */ /* 0x0003e6000e101d46 */
[----:B------:R-:W-:Y:S01]  /*2f40*/  LEA.HI.X R15, R2, c[0x0][0x1cc], R3, 0x1, P0 ;  /* 0x00007300020f7a11 */ /* 0x000fe200000f0c03 */
[----:B------:R-:W2:Y:S01]  /*2f50*/  SHFL.IDX PT, R10, R0, RZ, 0x181f ;  /* 0x00181fff000a7589 */ /* 0x000ea200000e0000 */
[----:B------:R-:W-:-:S03]  /*2f60*/  IMNMX R2, R144, 0x70, PT ;  /* 0x0000007090027817 */ /* 0x000fc60003800200 */
[----:B------:R-:W4:Y:S02]  /*2f70*/  SHFL.IDX PT, R11, R15, RZ, 0x181f ;  /* 0x00181fff0f0b7589 */ /* 0x000f2400000e0000 */
[----:B------:R-:W-:Y:S02]  /*2f80*/  IMAD.IADD R8, R2, 0x1, -R18 ;  /* 0x0000000102087824 */ /* 0x000fe400078e0a12 */
[----:B------:R-:W-:Y:S03]  /*2f90*/  SHFL.IDX PT, R13, R15, 0x2, 0x181f ;  /* 0x00581f000f0d7f89 */ /* 0x000fe600000e0000 */
[----:B------:R-:W-:Y:S01]  /*2fa0*/  ISETP.GE.AND P6, PT, R8, 0x1, PT ;  /* 0x000000010800780c */ /* 0x000fe20003fc6270 */
[----:B------:R-:W-:Y:S04]  /*2fb0*/  STL.64 [R1+0x28], R24 ;  /* 0x0000281801007387 */ /* 0x000fe80000100a00 */
[----:B------:R-:W-:Y:S01]  /*2fc0*/  STL [R1+0x34], R22 ;  /* 0x0000341601007387 */ /* 0x000fe20000100800 */
[----:B---3--:R-:W-:-:S04]  /*2fd0*/  @!P1 LEA R4, P0, R241, R12, 0x1 ;  /* 0x0000000cf1049211 */ /* 0x008fc800078008ff */
[-C--:B------:R-:W-:Y:S02]  /*2fe0*/  @!P1 LEA.HI.X R5, R241, R9.reuse, R21, 0x1, P0 ;  /* 0x00000009f1059211 */ /* 0x080fe400000f0c15 */
[C---:B------:R-:W-:Y:S02]  /*2ff0*/  @!P1 LEA R2, P0, R251.reuse, R12, 0x1 ;  /* 0x0000000cfb029211 */ /* 0x040fe400078008ff */
[----:B------:R-:W-:Y:S02]  /*3000*/  SHFL.IDX PT, R12, R15, 0x1, 0x181f ;  /* 0x00381f000f0c7f89 */ /* 0x000fe400000e0000 */
[----:B------:R-:W-:Y:S02]  /*3010*/  @!P1 LEA.HI.X R3, R251, R9, R19, 0x1, P0 ;  /* 0x00000009fb039211 */ /* 0x000fe400000f0c13 */
[----:B------:R-:W1:Y:S04]  /*3020*/  SHFL.IDX PT, R9, R0, 0x1, 0x181f ;  /* 0x00381f0000097f89 */ /* 0x000e6800000e0000 */
[----:B------:R2:W-:Y:S01]  /*3030*/  @!P1 LDGSTS.E.BYPASS.LTC128B.128 [R219+0x3100], [R4.64], !P5 ;  /* 0x0310000004db9fae */ /* 0x0005e2000e901d46 */
[----:B------:R-:W-:-:S03]  /*3040*/  @P6 ISETP.GE.AND P5, PT, R241, c[0x0][0x1d4], PT ;  /* 0x00007500f1006a0c */ /* 0x000fc60003fa6270 */
[----:B------:R3:W-:Y:S01]  /*3050*/  @!P1 LDGSTS.E.BYPASS.LTC128B.128 [R219+0x7100], [R2.64], !P4 ;  /* 0x0710000002db9fae */ /* 0x0007e2000e101d46 */
[----:B------:R-:W-:Y:S02]  /*3060*/  @P6 ISETP.GE.AND P1, PT, R251, c[0x0][0x1d4], PT ;  /* 0x00007500fb006a0c */ /* 0x000fe40003f26270 */
[----:B------:R-:W-:Y:S01]  /*3070*/  ISETP.GE.AND P4, PT, R8, 0x21, PT ;  /* 0x000000210800780c */ /* 0x000fe20003f86270 */
[----:B------:R-:W0:Y:S01]  /*3080*/  LDGDEPBAR ;  /* 0x00000000000079af */ /* 0x000e220000000000 */
[----:B--2---:R-:W-:-:S04]  /*3090*/  @P6 LEA R4, P0, R241, R10, 0x1 ;  /* 0x0000000af1046211 */ /* 0x004fc800078008ff */
[-C--:B----4-:R-:W-:Y:S02]  /*30a0*/  @P6 LEA.HI.X R5, R241, R11.reuse, R21, 0x1, P0 ;  /* 0x0000000bf1056211 */ /* 0x090fe400000f0c15 */
[C---:B---3--:R-:W-:Y:S02]  /*30b0*/  @P6 LEA R2, P0, R251.reuse, R10, 0x1 ;  /* 0x0000000afb026211 */ /* 0x048fe400078008ff */
[----:B------:R-:W2:Y:S02]  /*30c0*/  SHFL.IDX PT, R10, R0, 0x2, 0x181f ;  /* 0x00581f00000a7f89 */ /* 0x000ea400000e0000 */
[----:B------:R-:W-:Y:S02]  /*30d0*/  @P6 LEA.HI.X R3, R251, R11, R19, 0x1, P0 ;  /* 0x0000000bfb036211 */ /* 0x000fe400000f0c13 */
[----:B------:R3:W-:Y:S01]  /*30e0*/  @P6 LDGSTS.E.BYPASS.LTC128B.128 [R219+0x8100], [R4.64], !P5 ;  /* 0x0810000004db6fae */ /* 0x0007e2000e901d46 */
[C---:B------:R-:W-:Y:S02]  /*30f0*/  @P4 ISETP.GE.AND P0, PT, R241.reuse, c[0x0][0x1d4], PT ;  /* 0x00007500f1004a0c */ /* 0x040fe40003f06270 */
[----:B-1----:R-:W-:Y:S01]  /*3100*/  @P4 LEA R6, P5, R241, R9, 0x1 ;  /* 0x00000009f1064211 */ /* 0x002fe200078a08ff */
[----:B------:R1:W-:Y:S01]  /*3110*/  @P6 LDGSTS.E.BYPASS.LTC128B.128 [R219+0xb900], [R2.64], !P1 ;  /* 0x0b90000002db6fae */ /* 0x0003e2000c901d46 */
[----:B------:R-:W-:-:S02]  /*3120*/  ISETP.GE.AND P6, PT, R8, 0x41, PT ;  /* 0x000000410800780c */ /* 0x000fc40003fc6270 */
[----:B------:R-:W-:Y:S01]  /*3130*/  @P4 ISETP.GE.AND P1, PT, R251, c[0x0][0x1d4], PT ;  /* 0x00007500fb004a0c */ /* 0x000fe20003f26270 */
[----:B------:R4:W1:Y:S01]  /*3140*/  SHFL.IDX PT, R11, R0, 0x3, 0x181f ;  /* 0x00781f00000b7f89 */ /* 0x00086200000e0000 */
[----:B------:R-:W-:-:S05]  /*3150*/  @P4 LEA.HI.X R7, R241, R12, R21, 0x1, P5 ;  /* 0x0000000cf1074211 */ /* 0x000fca00028f0c15 */
[----:B------:R2:W-:Y:S04]  /*3160*/  @P4 LDGSTS.E.BYPASS.LTC128B.128 [R219+0x9100], [R6.64], !P0 ;  /* 0x0910000006db4fae */ /* 0x0005e8000c101d46 */
[C---:B------:R-:W-:Y:S01]  /*3170*/  @P6 ISETP.GE.AND P0, PT, R241.reuse, c[0x0][0x1d4], PT ;  /* 0x00007500f1006a0c */ /* 0x040fe20003f06270 */
[----:B---3--:R-:W-:Y:S02]  /*3180*/  IMAD R4, R14, c[0x0][0x208], RZ ;  /* 0x000082000e047a24 */ /* 0x008fe400078e02ff */
[----:B------:R-:W-:Y:S02]  /*3190*/  IMAD.SHL.U32 R14, R241, 0x2, RZ ;  /* 0x00000002f10e7824 */ /* 0x000fe400078e00ff */
[----:B------:R-:W-:Y:S01]  /*31a0*/  IMAD R5, R223, c[0x0][0x20c], R4 ;  /* 0x00008300df057a24 */ /* 0x000fe200078e0204 */
[----:B------:R-:W-:Y:S01]  /*31b0*/  @P4 LEA R4, P5, R251, R9, 0x1 ;  /* 0x00000009fb044211 */ /* 0x000fe200078a08ff */
[----:B-1----:R-:W-:Y:S01]  /*31c0*/  IMAD.WIDE.U32 R2, R223, c[0x0][0x208], RZ ;  /* 0x00008200df027a25 */ /* 0x002fe200078e00ff */
[----:B------:R-:W1:Y:S03]  /*31d0*/  SHFL.IDX PT, R9, R15, 0x3, 0x181f ;  /* 0x00781f000f097f89 */ /* 0x000e6600000e0000 */
[----:B------:R-:W-:Y:S01]  /*31e0*/  IMAD.IADD R3, R3, 0x1, R5 ;  /* 0x0000000103037824 */ /* 0x000fe200078e0205 */
[----:B------:R-:W-:Y:S01]  /*31f0*/  @P4 LEA.HI.X R5, R251, R12, R19, 0x1, P5 ;  /* 0x0000000cfb054211 */ /* 0x000fe200028f0c13 */
[----:B----4-:R-:W-:Y:S01]  /*3200*/  IMAD R0, R16, c[0x0][0x218], RZ ;  /* 0x0000860010007a24 */ /* 0x010fe200078e02ff */
[----:B------:R-:W-:Y:S01]  /*3210*/  ISETP.GE.AND P5, PT, R8, 0x61, PT ;  /* 0x000000610800780c */ /* 0x000fe20003fa6270 */
[----:B------:R-:W-:-:S02]  /*3220*/  IMAD.WIDE.U32 R2, R218, c[0x0][0x218], R2 ;  /* 0x00008600da027a25 */ /* 0x000fc400078e0002 */
[----:B------:R3:W-:Y:S01]  /*3230*/  @P4 LDGSTS.E.BYPASS.LTC128B.128 [R219+0xc900], [R4.64], !P1 ;  /* 0x0c90000004db4fae */ /* 0x0007e2000c901d46 */
[-C--:B--2---:R-:W-:Y:S01]  /*3240*/  @P6 LEA R6, P4, R251, R10.reuse, 0x1 ;  /* 0x0000000afb066211 */ /* 0x084fe200078808ff */
[----:B------:R-:W-:Y:S01]  /*3250*/  IMAD R7, R218, c[0x0][0x21c], R0 ;  /* 0x00008700da077a24 */ /* 0x000fe200078e0200 */
[----:B---3--:R-:W-:-:S04]  /*3260*/  @P6 LEA R4, P1, R241, R10, 0x1 ;  /* 0x0000000af1046211 */ /* 0x008fc800078208ff */
[----:B------:R-:W-:Y:S02]  /*3270*/  @P6 LEA.HI.X R5, R241, R13, R21, 0x1, P1 ;  /* 0x0000000df1056211 */ /* 0x000fe400008f0c15 */
[----:B------:R-:W-:-:S03]  /*3280*/  IADD3 R0, P1, R2, R24, RZ ;  /* 0x0000001802007210 */ /* 0x000fc60007f3e0ff */
[----:B------:R2:W-:Y:S01]  /*3290*/  @P6 LDGSTS.E.BYPASS.LTC128B.128 [R219+0xa100], [R4.64], !P0 ;  /* 0x0a10000004db6fae */ /* 0x0005e2000c101d46 */
[----:B------:R-:W-:Y:S02]  /*32a0*/  IADD3.X R3, R22, R3, R7, P1, !PT ;  /* 0x0000000316037210 */ /* 0x000fe40000ffe407 */
[C---:B------:R-:W-:Y:S01]  /*32b0*/  @P6 LEA.HI.X R7, R251.reuse, R13, R19, 0x1, P4 ;  /* 0x0000000dfb076211 */ /* 0x040fe200020f0c13 */
[C---:B------:R-:W-:Y:S01]  /*32c0*/  IMAD.SHL.U32 R13, R251.reuse, 0x2, RZ ;  /* 0x00000002fb0d7824 */ /* 0x040fe200078e00ff */
[C---:B------:R-:W-:Y:S02]  /*32d0*/  LEA R12, P4, R0.reuse, c[0x0][0x1f8], 0x1 ;  /* 0x00007e00000c7a11 */ /* 0x040fe400078808ff */
[----:B------:R-:W-:Y:S02]  /*32e0*/  @P6 ISETP.GE.AND P1, PT, R251, c[0x0][0x1d4], PT ;  /* 0x00007500fb006a0c */ /* 0x000fe40003f26270 */
[----:B------:R-:W-:Y:S01]  /*32f0*/  LEA.HI.X R10, R0, c[0x0][0x1fc], R3, 0x1, P4 ;  /* 0x00007f00000a7a11 */ /* 0x000fe200020f0c03 */
[----:B------:R-:W3:Y:S01]  /*3300*/  SHFL.IDX PT, R8, R12, RZ, 0x181f ;  /* 0x00181fff0c087589 */ /* 0x000ee200000e0000 */
[----:B------:R-:W-:Y:S01]  /*3310*/  @P5 ISETP.GE.AND P4, PT, R241, c[0x0][0x1d4], PT ;  /* 0x00007500f1005a0c */ /* 0x000fe20003f86270 */
[----:B------:R-:W-:Y:S01]  /*3320*/  IMAD.IADD R0, R144, 0x1, -R18 ;  /* 0x0000000190007824 */ /* 0x000fe200078e0a12 */
[----:B------:R-:W-:-:S04]  /*3330*/  SHF.R.S32.HI R22, RZ, 0x1f, R23 ;  /* 0x0000001fff167819 */ /* 0x000fc80000011417 */
[----:B------:R-:W-:-:S03]  /*3340*/  LEA.HI R22, R22, R23, RZ, 0x3 ;  /* 0x0000001716167211 */ /* 0x000fc600078f18ff */
[----:B------:R4:W-:Y:S01]  /*3350*/  @P6 LDGSTS.E.BYPASS.LTC128B.128 [R219+0xd900], [R6.64], !P1 ;  /* 0x0d90000006db6fae */ /* 0x0009e2000c901d46 */
[----:B------:R-:W-:-:S05]  /*3360*/  LOP3.LUT R22, R22, 0xfffffff8, RZ, 0xc0, !PT ;  /* 0xfffffff816167812 */ /* 0x000fca00078ec0ff */
[----:B------:R-:W-:Y:S01]  /*3370*/  IMAD.IADD R22, R23, 0x1, -R22 ;  /* 0x0000000117167824 */ /* 0x000fe200078e0a16 */
[----:B--2---:R-:W-:-:S04]  /*3380*/  @P5 LEA R4, P0, R241, R11, 0x1 ;  /* 0x0000000bf1045211 */ /* 0x004fc800078008ff */
[----:B-1----:R-:W-:Y:S02]  /*3390*/  @P5 LEA.HI.X R5, R241, R9, R21, 0x1, P0 ;  /* 0x00000009f1055211 */ /* 0x002fe400000f0c15 */
[C---:B------:R-:W-:Y:S02]  /*33a0*/  @P5 LEA R2, P0, R251.reuse, R11, 0x1 ;  /* 0x0000000bfb025211 */ /* 0x040fe400078008ff */
[----:B------:R-:W-:Y:S01]  /*33b0*/  LOP3.LUT P1, RZ, R22, 0x2, RZ, 0xc0, !PT ;  /* 0x0000000216ff7812 */ /* 0x000fe2000782c0ff */
[----:B------:R1:W-:Y:S01]  /*33c0*/  @P5 LDGSTS.E.BYPASS.LTC128B.128 [R219+0xb100], [R4.64], !P4 ;  /* 0x0b10000004db5fae */ /* 0x0003e2000e101d46 */
[C---:B------:R-:W-:Y:S02]  /*33d0*/  @P5 LEA.HI.X R3, R251.reuse, R9, R19, 0x1, P0 ;  /* 0x00000009fb035211 */ /* 0x040fe400000f0c13 */
[----:B------:R-:W-:Y:S01]  /*33e0*/  @P5 ISETP.GE.AND P0, PT, R251, c[0x0][0x1d4], PT ;  /* 0x00007500fb005a0c */ /* 0x000fe20003f06270 */
[----:B------:R-:W2:Y:S01]  /*33f0*/  SHFL.IDX PT, R9, R10, RZ, 0x181f ;  /* 0x00181fff0a097589 */ /* 0x000ea200000e0000 */
[----:B------:R-:W-:-:S03]  /*3400*/  ISETP.GE.AND P4, PT, R241, c[0x0][0x1d4], PT ;  /* 0x00007500f1007a0c */ /* 0x000fc60003f86270 */
[----:B------:R-:W-:Y:S01]  /*3410*/  SHFL.IDX PT, R11, R10, 0x2, 0x181f ;  /* 0x00581f000a0b7f89 */ /* 0x000fe200000e0000 */
[----:B------:R-:W-:-:S03]  /*3420*/  ISETP.LT.OR P6, PT, R0, 0x1, P4 ;  /* 0x000000010000780c */ /* 0x000fc600027c1670 */
[----:B----4-:R-:W4:Y:S01]  /*3430*/  SHFL.IDX PT, R6, R12, 0x1, 0x181f ;  /* 0x00381f000c067f89 */ /* 0x010f2200000e0000 */
[----:B------:R-:W-:-:S03]  /*3440*/  @P1 IADD3 R199, R192, -0x20, RZ ;  /* 0xffffffe0c0c71810 */ /* 0x000fc60007ffe0ff */
[----:B------:R3:W-:Y:S01]  /*3450*/  @P5 LDGSTS.E.BYPASS.LTC128B.128 [R219+0xe900], [R2.64], !P0 ;  /* 0x0e90000002db5fae */ /* 0x0007e2000c101d46 */
[----:B------:R-:W-:Y:S02]  /*3460*/  ISETP.GE.AND P0, PT, R251, c[0x0][0x1d4], PT ;  /* 0x00007500fb007a0c */ /* 0x000fe40003f06270 */
[C---:B------:R-:W-:Y:S01]  /*3470*/  IADD3 R213, R199.reuse, 0x3000, RZ ;  /* 0x00003000c7d57810 */ /* 0x040fe20007ffe0ff */
[----:B------:R-:W0:Y:S01]  /*3480*/  LDGDEPBAR ;  /* 0x00000000000079af */ /* 0x000e220000000000 */
[----:B------:R-:W-:Y:S02]  /*3490*/  ISETP.LT.OR P5, PT, R0, 0x1, P0 ;  /* 0x000000010000780c */ /* 0x000fe400007a1670 */
[C---:B------:R-:W-:Y:S01]  /*34a0*/  IADD3 R212, R199.reuse, 0x2800, RZ ;  /* 0x00002800c7d47810 */ /* 0x040fe20007ffe0ff */
[----:B------:R-:W1:Y:S01]  /*34b0*/  SHFL.IDX PT, R7, R10, 0x1, 0x181f ;  /* 0x00381f000a077f89 */ /* 0x000e6200000e0000 */
[C---:B------:R-:W-:Y:S02]  /*34c0*/  IADD3 R211, R199.reuse, 0x2000, RZ ;  /* 0x00002000c7d37810 */ /* 0x040fe40007ffe0ff */
[----:B------:R-:W-:-:S02]  /*34d0*/  IADD3 R210, R199, 0x1800, RZ ;  /* 0x00001800c7d27810 */ /* 0x000fc40007ffe0ff */
[C---:B------:R-:W-:Y:S02]  /*34e0*/  IADD3 R209, R199.reuse, 0x1000, RZ ;  /* 0x00001000c7d17810 */ /* 0x040fe40007ffe0ff */
[----:B------:R-:W-:Y:S02]  /*34f0*/  IADD3 R208, R199, 0x800, RZ ;  /* 0x00000800c7d07810 */ /* 0x000fe40007ffe0ff */
[----:B---3--:R-:W-:Y:S01]  /*3500*/  IADD3 R2, P1, R8, R14, RZ ;  /* 0x0000000e08027210 */ /* 0x008fe20007f3e0ff */
[----:B------:R-:W-:-:S04]  /*3510*/  DEPBAR.LE SB0, 0x1 ;  /* 0x000080400000791a */ /* 0x000fc80000000000 */
[----:B------:R-:W-:Y:S01]  /*3520*/  BAR.SYNC.DEFER_BLOCKING 0x0 ;  /* 0x0000000000007b1d */ /* 0x000fe20000010000 */
[----:B--2---:R-:W-:Y:S01]  /*3530*/  IMAD.X R3, R9, 0x1, R220, P1 ;  /* 0x0000000109037824 */ /* 0x004fe200008e06dc */
[----:B-1----:R-:W-:-:S04]  /*3540*/  IADD3 R4, P1, R8, R13, RZ ;  /* 0x0000000d08047210 */ /* 0x002fc80007f3e0ff */
[----:B------:R-:W1:Y:S01]  /*3550*/  SHFL.IDX PT, R8, R12, 0x2, 0x181f ;  /* 0x00581f000c087f89 */ /* 0x000e6200000e0000 */
[----:B------:R-:W-:-:S03]  /*3560*/  IMAD.X R5, R9, 0x1, R221, P1 ;  /* 0x0000000109057824 */ /* 0x000fc600008e06dd */
        /* <DEDUP_REMOVED lines=43> */
[----:B----4-:R-:W-:-:S03]  /*3820*/  IADD3 R2, P1, R8, R13, RZ ;  /* 0x0000000d08027210 */ /* 0x010fc60007f3e0ff */
[----:B------:R-:W1:Y:S02]  /*3830*/  S2R R13, SR_TID.X ;  /* 0x00000000000d7919 */ /* 0x000e640000002100 */
[----:B------:R-:W-:Y:S01]  /*3840*/  IMAD.X R3, R11, 0x1, R221, P1 ;  /* 0x000000010b037824 */ /* 0x000fe200008e06dd */
[----:B------:R-:W-:-:S04]  /*3850*/  ISETP.GT.AND P1, PT, R20, 0x6f, PT ;  /* 0x0000006f1400780c */ /* 0x000fc80003f24270 */
[----:B------:R2:W-:Y:S01]  /*3860*/  LDGSTS.E.BYPASS.LTC128B.128 [R219+0x5900], [R2.64], !P5 ;  /* 0x0590000002db7fae */ /* 0x0005e2000e901d46 */
[----:B-1----:R-:W-:-:S13]  /*3870*/  ISETP.GT.AND P5, PT, R13, 0x7f, PT ;  /* 0x0000007f0d00780c */ /* 0x002fda0003fa4270 */
[----:B------:R-:W-:Y:S05]  /*3880*/  @P5 BRA `(.L_x_1326) ;  /* 0x0000010000005947 */ /* 0x000fea0003800000 */
[----:B--23--:R-:W-:Y:S05]  /*3890*/  BRA.DIV ~URZ, `(.L_x_1327) ;  /* 0x0000f9b27f007947 */ /* 0x00cfea000b800000 */
[----:B------:R1:W2:Y:S04]  /*38a0*/  SHFL.IDX PT, R6, R10, 0x3, 0x181f ;  /* 0x00781f000a067f89 */ /* 0x0002a800000e0000 */
[----:B------:R1:W3:Y:S02]  /*38b0*/  SHFL.IDX PT, R2, R12, 0x3, 0x181f ;  /* 0x00781f000c027f89 */ /* 0x0002e400000e0000 */
.L_x_1444:
[----:B------:R-:W-:Y:S01]  /*38c0*/  IMAD.SHL.U32 R4, R241, 0x2, RZ ;  /* 0x00000002f1047824 */ /* 0x000fe200078e00ff */
[C---:B------:R-:W-:Y:S01]  /*38d0*/  ISETP.LT.OR P4, PT, R0.reuse, 0x61, P4 ;  /* 0x000000610000780c */ /* 0x040fe20002781670 */
        /* <DEDUP_REMOVED lines=11> */
.L_x_1326:
[----:B--23--:R-:W-:Y:S05]  /*3990*/  BSYNC B0 ;  /* 0x0000000000007941 */ /* 0x00cfea0003800000 */
.L_x_1325:
[----:B------:R-:W2:Y:S04]  /*39a0*/  S2R R2, SR_TID.X ;  /* 0x0000000000027919 */ /* 0x000ea80000002100 */
[----:B------:R-:W0:Y:S01]  /*39b0*/  LDGDEPBAR ;  /* 0x00000000000079af */ /* 0x000e220000000000 */
[----:B------:R-:W-:Y:S01]  /*39c0*/  WARPSYNC 0xffffffff ;  /* 0xffffffff00007948 */ /* 0x000fe20003800000 */
[C---:B------:R-:W-:Y:S08]  /*39d0*/  HMMA.16816.F32.BF16 R4, R132.reuse, R36, RZ ;  /* 0x000000248404723c */ /* 0x040ff000000418ff */
[C---:B------:R-:W-:Y:S08]  /*39e0*/  HMMA.16816.F32.BF16 R20, R132.reuse, R16, RZ ;  /* 0x000000108414723c */ /* 0x040ff000000418ff */
[----:B------:R-:W-:Y:S01]  /*39f0*/  HMMA.16816.F32.BF16 R28, R132, R24, RZ ;  /* 0x00000018841c723c */ /* 0x000fe200000418ff */
[----:B--2---:R-:W-:-:S04]  /*3a00*/  SHF.R.S32.HI R0, RZ, 0x1f, R2 ;  /* 0x0000001fff007819 */ /* 0x004fc80000011402 */
[----:B------:R-:W-:-:S03]  /*3a10*/  LEA.HI R0, R0, R2, RZ, 0x3 ;  /* 0x0000000200007211 */ /* 0x000fc600078f18ff */
[----:B------:R-:W-:Y:S01]  /*3a20*/  HMMA.16816.F32.BF16 R92, R136, R68, R4 ;  /* 0x00000044885c723c */ /* 0x000fe20000041804 */
[----:B------:R-:W-:-:S05]  /*3a30*/  LOP3.LUT R0, R0, 0xfffffff8, RZ, 0xc0, !PT ;  /* 0xfffffff800007812 */ /* 0x000fca00078ec0ff */
[----:B------:R-:W-:Y:S02]  /*3a40*/  IMAD.IADD R0, R2, 0x1, -R0 ;  /* 0x0000000102007824 */ /* 0x000fe400078e0a00 */
[----:B------:R-:W-:Y:S01]  /*3a50*/  HMMA.16816.F32.BF16 R24, R132, R26, RZ ;  /* 0x0000001a8418723c */ /* 0x000fe200000418ff */
[----:B------:R-:W2:Y:S02]  /*3a60*/  LDL R2, [R1] ;  /* 0x0000000001027983 */ /* 0x000ea40000100800 */
[----:B------:R-:W-:-:S05]  /*3a70*/  LOP3.LUT P0, RZ, R0, 0x4, RZ, 0xc0, !PT ;  /* 0x0000000400ff7812 */ /* 0x000fca000780c0ff */
[----:B-1----:R-:W-:Y:S08]  /*3a80*/  HMMA.16816.F32.BF16 R8, R132, R34, RZ ;  /* 0x000000228408723c */ /* 0x002ff000000418ff */
[----:B------:R-:W-:Y:S08]  /*3a90*/  HMMA.16816.F32.BF16 R52, R136, R48, R20 ;  /* 0x000000308834723c */ /* 0x000ff00000041814 */
[C---:B------:R-:W-:Y:S08]  /*3aa0*/  HMMA.16816.F32.BF16 R4, R132.reuse, R66, RZ ;  /* 0x000000428404723c */ /* 0x040ff000000418ff */
[C---:B------:R-:W-:Y:S08]  /*3ab0*/  HMMA.16816.F32.BF16 R16, R132.reuse, R18, RZ ;  /* 0x000000128410723c */ /* 0x040ff000000418ff */
[C---:B------:R-:W-:Y:S08]  /*3ac0*/  HMMA.16816.F32.BF16 R12, R132.reuse, R32, RZ ;  /* 0x00000020840c723c */ /* 0x040ff000000418ff */
[C---:B------:R-:W-:Y:S08]  /*3ad0*/  HMMA.16816.F32.BF16 R20, R132.reuse, R38, RZ ;  /* 0x000000268414723c */ /* 0x040ff000000418ff */
[----:B------:R-:W-:Y:S01]  /*3ae0*/  HMMA.16816.F32.BF16 R32, R132, R72, RZ ;  /* 0x000000488420723c */ /* 0x000fe200000418ff */
[----:B------:R-:W-:-:S05]  /*3af0*/  IMAD.MOV.U32 R0, RZ, RZ, 0x40 ;  /* 0x00000040ff007424 */ /* 0x000fca00078e00ff */
[----:B------:R-:W-:Y:S02]  /*3b00*/  SEL R0, R0, 0xffffffc0, !P0 ;  /* 0xffffffc000007807 */ /* 0x000fe40004000000 */
[----:B------:R-:W-:Y:S03]  /*3b10*/  HMMA.16816.F32.BF16 R56, R136, R40, R28 ;  /* 0x000000288838723c */ /* 0x000fe6000004181c */
[----:B------:R-:W-:-:S05]  /*3b20*/  IMAD.IADD R194, R192, 0x1, R0 ;  /* 0x00000001c0c27824 */ /* 0x000fca00078e0200 */
[----:B------:R-:W-:Y:S01]  /*3b30*/  HMMA.16816.F32.BF16 R28, R132, R74, RZ ;  /* 0x0000004a841c723c */ /* 0x000fe200000418ff */
[----:B------:R-:W-:Y:S07]  /*3b40*/  LDSM.16.M88.4 R36, [R194+0x2800] ;  /* 0x00280000c224783b */ /* 0x000fee0000000200 */
[C---:B------:R-:W-:Y:S01]  /*3b50*/  HMMA.16816.F32.BF16 R40, R136.reuse, R42, R24 ;  /* 0x0000002a8828723c */ /* 0x040fe20000041818 */
[----:B------:R-:W1:Y:S07]  /*3b60*/  LDSM.16.M88.4 R24, [R194] ;  /* 0x00000000c218783b */ /* 0x000e6e0000000200 */
[C---:B------:R-:W-:Y:S08]  /*3b70*/  HMMA.16816.F32.BF16 R100, R136.reuse, R46, R8 ;  /* 0x0000002e8864723c */ /* 0x040ff00000041808 */
[C---:B------:R-:W-:Y:S01]  /*3b80*/  HMMA.16816.F32.BF16 R72, R136.reuse, R106, R4 ;  /* 0x0000006a8848723c */ /* 0x040fe20000041804 */
[----:B------:R-:W3:Y:S07]  /*3b90*/  LDSM.16.M88.4 R4, [R194+0x1000] ;  /* 0x00100000c204783b */ /* 0x000eee0000000200 */
[----:B------:R-:W-:Y:S01]  /*3ba0*/  HMMA.16816.F32.BF16 R88, R136, R50, R16 ;  /* 0x000000328858723c */ /* 0x000fe20000041810 */
[----:B------:R-:W-:Y:S07]  /*3bb0*/  LDSM.16.M88.4 R48, [R194+0x1800] ;  /* 0x00180000c230783b */ /* 0x000fee0000000200 */
[----:B------:R-:W-:Y:S08]  /*3bc0*/  HMMA.16816.F32.BF16 R8, R132, R64, RZ ;  /* 0x000000408408723c */ /* 0x000ff000000418ff */
[C---:B------:R-:W-:Y:S01]  /*3bd0*/  HMMA.16816.F32.BF16 R84, R136.reuse, R70, R20 ;  /* 0x000000468854723c */ /* 0x040fe20000041814 */
[----:B------:R-:W4:Y:S07]  /*3be0*/  LDSM.16.M88.4 R20, [R194+0x800] ;  /* 0x00080000c214783b */ /* 0x000f2e0000000200 */
[C---:B------:R-:W-:Y:S01]  /*3bf0*/  HMMA.16816.F32.BF16 R64, R136.reuse, R108, R32 ;  /* 0x0000006c8840723c */ /* 0x040fe20000041820 */
[----:B------:R-:W5:Y:S07]  /*3c00*/  LDSM.16.M88.4 R32, [R194+0x3000] ;  /* 0x00300000c220783b */ /* 0x000f6e0000000200 */
[----:B------:R-:W-:Y:S01]  /*3c10*/  HMMA.16816.F32.BF16 R96, R136, R44, R12 ;  /* 0x0000002c8860723c */ /* 0x000fe2000004180c */
[----:B------:R-:W1:Y:S07]  /*3c20*/  LDSM.16.M88.4 R44, [R194+0x2000] ;  /* 0x00200000c22c783b */ /* 0x000e6e0000000200 */
[C---:B------:R-:W-:Y:S08]  /*3c30*/  HMMA.16816.F32.BF16 R16, R132.reuse, R60, RZ ;  /* 0x0000003c8410723c */ /* 0x040ff000000418ff */
[----:B------:R-:W-:Y:S08]  /*3c40*/  HMMA.16816.F32.BF16 R12, R132, R62, RZ ;  /* 0x0000003e840c723c */ /* 0x000ff000000418ff */
[----:B------:R-:W-:Y:S01]  /*3c50*/  HMMA.16816.F32.BF16 R60, R136, R110, R28 ;  /* 0x0000006e883c723c */ /* 0x000fe2000004181c */
[----:B------:R-:W-:-:S05]  /*3c60*/  IMAD.IADD R193, R199, 0x1, R0 ;  /* 0x00000001c7c17824 */ /* 0x000fca00078e0200 */
[----:B------:R-:W2:Y:S02]  /*3c70*/  LDSM.16.M88.4 R28, [R193] ;  /* 0x00000000c11c783b */ /* 0x000ea40000000200 */
[C---:B------:R-:W-:Y:S08]  /*3c80*/  HMMA.16816.F32.BF16 R68, R136.reuse, R80, R16 ;  /* 0x000000508844723c */ /* 0x040ff00000041810 */
[C---:B------:R-:W-:Y:S01]  /*3c90*/  HMMA.16816.F32.BF16 R80, R136.reuse, R82, R12 ;  /* 0x000000528850723c */ /* 0x040fe2000004180c */
[----:B------:R-:W-:Y:S07]  /*3ca0*/  LDSM.16.M88.4 R12, [R193+0x1000] ;  /* 0x00100000c10c783b */ /* 0x000fee0000000200 */
[----:B------:R-:W-:Y:S08]  /*3cb0*/  HMMA.16816.F32.BF16 R76, R136, R104, R8 ;  /* 0x00000068884c723c */ /* 0x000ff00000041808 */
[C---:B-1----:R-:W-:Y:S08]  /*3cc0*/  HMMA.16816.F32.BF16 R56, R168.reuse, R24, R56 ;  /* 0x00000018a838723c */ /* 0x042ff00000041838 */
[C---:B------:R-:W-:Y:S08]  /*3cd0*/  HMMA.16816.F32.BF16 R40, R168.reuse, R26, R40 ;  /* 0x0000001aa828723c */ /* 0x040ff00000041828 */
[C---:B---3--:R-:W-:Y:S08]  /*3ce0*/  HMMA.16816.F32.BF16 R16, R168.reuse, R4, R96 ;  /* 0x00000004a810723c */ /* 0x048ff00000041860 */
[C---:B------:R-:W-:Y:S08]  /*3cf0*/  HMMA.16816.F32.BF16 R8, R168.reuse, R6, R100 ;  /* 0x00000006a808723c */ /* 0x040ff00000041864 */
[C---:B----4-:R-:W-:Y:S08]  /*3d00*/  HMMA.16816.F32.BF16 R52, R168.reuse, R20, R52 ;  /* 0x00000014a834723c */ /* 0x050ff00000041834 */
[C---:B------:R-:W-:Y:S01]  /*3d10*/  HMMA.16816.F32.BF16 R24, R168.reuse, R22, R88 ;  /* 0x00000016a818723c */ /* 0x040fe20000041858 */
[----:B------:R-:W1:Y:S07]  /*3d20*/  LDSM.16.M88.4 R20, [R193+0x800] ;  /* 0x00080000c114783b */ /* 0x000e6e0000000200 */
[C---:B------:R-:W-:Y:S08]  /*3d30*/  HMMA.16816.F32.BF16 R4, R168.reuse, R48, R92 ;  /* 0x00000030a804723c */ /* 0x040ff0000004185c */
[C---:B-----5:R-:W-:Y:S01]  /*3d40*/  HMMA.16816.F32.BF16 R92, R168.reuse, R32, R64 ;  /* 0x00000020a85c723c */ /* 0x060fe20000041840 */
[----:B------:R-:W-:Y:S07]  /*3d50*/  LDSM.16.M88.4 R64, [R193+0x2800] ;  /* 0x00280000c140783b */ /* 0x000fee0000000200 */
[C---:B------:R-:W-:Y:S01]  /*3d60*/  HMMA.16816.F32.BF16 R100, R168.reuse, R34, R60 ;  /* 0x00000022a864723c */ /* 0x040fe2000004183c */
[----:B------:R-:W3:Y:S04]  /*3d70*/  LDSM.16.M88.4 R32, [R193+0x2000] ;  /* 0x00200000c120783b */ /* 0x000ee80000000200 */
[----:B------:R-:W-:Y:S03]  /*3d80*/  LDSM.16.M88.4 R60, [R192+0x3800] ;  /* 0x00380000c03c783b */ /* 0x000fe60000000200 */
[C---:B------:R-:W-:Y:S01]  /*3d90*/  HMMA.16816.F32.BF16 R112, R168.reuse, R44, R68 ;  /* 0x0000002ca870723c */ /* 0x040fe20000041844 */
[----:B------:R-:W4:Y:S07]  /*3da0*/  LDSM.16.M88.4 R68, [R193+0x1800] ;  /* 0x00180000c144783b */ /* 0x000f2e0000000200 */
[C---:B------:R-:W-:Y:S01]  /*3db0*/  HMMA.16816.F32.BF16 R104, R168.reuse, R46, R80 ;  /* 0x0000002ea868723c */ /* 0x040fe20000041850 */
[----:B------:R-:W-:Y:S07]  /*3dc0*/  LDSM.16.M88.4 R44, [R192+0x4800] ;  /* 0x00480000c02c783b */ /* 0x000fee0000000200 */
[C---:B------:R-:W-:Y:S01]  /*3dd0*/  HMMA.16816.F32.BF16 R108, R168.reuse, R50, R84 ;  /* 0x00000032a86c723c */ /* 0x040fe20000041854 */
[----:B------:R-:W5:Y:S04]  /*3de0*/  LDSM.16.M88.4 R84, [R193+0x3000] ;  /* 0x00300000c154783b */ /* 0x000f680000000200 */
[----:B------:R-:W3:Y:S03]  /*3df0*/  LDSM.16.M88.4 R48, [R192+0x4000] ;  /* 0x00400000c030783b */ /* 0x000ee60000000200 */
[C---:B------:R-:W-:Y:S08]  /*3e00*/  HMMA.16816.F32.BF16 R96, R168.reuse, R36, R76 ;  /* 0x00000024a860723c */ /* 0x040ff0000004184c */
[----:B------:R-:W-:Y:S01]  /*3e10*/  HMMA.16816.F32.BF16 R76, R168, R38, R72 ;  /* 0x00000026a84c723c */ /* 0x000fe20000041848 */
[----:B------:R-:W-:Y:S07]  /*3e20*/  LDSM.16.M88.4 R36, [R192+0x5800] ;  /* 0x00580000c024783b */ /* 0x000fee0000000200 */
[C---:B--2---:R-:W-:Y:S08]  /*3e30*/  HMMA.16816.F32.BF16 R88, R172.reuse, R28, R56 ;  /* 0x0000001cac58723c */ /* 0x044ff00000041838 */
[C---:B-1----:R-:W-:Y:S08]  /*3e40*/  HMMA.16816.F32.BF16 R80, R172.reuse, R20, R52 ;  /* 0x00000014ac50723c */ /* 0x042ff00000041834 */
[C---:B------:R-:W-:Y:S08]  /*3e50*/  HMMA.16816.F32.BF16 R72, R172.reuse, R22, R24 ;  /* 0x00000016ac48723c */ /* 0x040ff00000041818 */
[C---:B------:R-:W-:Y:S08]  /*3e60*/  HMMA.16816.F32.BF16 R56, R172.reuse, R12, R16 ;  /* 0x0000000cac38723c */ /* 0x040ff00000041810 */
[C---:B---3--:R-:W-:Y:S08]  /*3e70*/  HMMA.16816.F32.BF16 R20, R172.reuse, R32, R112 ;  /* 0x00000020ac14723c */ /* 0x048ff00000041870 */
[C---:B------:R-:W-:Y:S01]  /*3e80*/  HMMA.16816.F32.BF16 R16, R172.reuse, R34, R104 ;  /* 0x00000022ac10723c */ /* 0x040fe20000041868 */
[----:B------:R-:W1:Y:S07]  /*3e90*/  LDSM.16.M88.4 R32, [R192+0x6000] ;  /* 0x00600000c020783b */ /* 0x000e6e0000000200 */
[C---:B------:R-:W-:Y:S01]  /*3ea0*/  HMMA.16816.F32.BF16 R116, R172.reuse, R30, R40 ;  /* 0x0000001eac74723c */ /* 0x040fe20000041828 */
[----:B------:R-:W2:Y:S07]  /*3eb0*/  LDSM.16.M88.4 R40, [R192+0x5000] ;  /* 0x00500000c028783b */ /* 0x000eae0000000200 */
[C---:B------:R-:W-:Y:S08]  /*3ec0*/  HMMA.16816.F32.BF16 R52, R172.reuse, R14, R8 ;  /* 0x0000000eac34723c */ /* 0x040ff00000041808 */
[C---:B------:R-:W-:Y:S01]  /*3ed0*/  HMMA.16816.F32.BF16 R8, R172.reuse, R66, R76 ;  /* 0x00000042ac08723c */ /* 0x040fe2000004184c */
[----:B------:R-:W3:Y:S07]  /*3ee0*/  LDSM.16.M88.4 R76, [R192+0x6800] ;  /* 0x00680000c04c783b */ /* 0x000eee0000000200 */
[C---:B----4-:R-:W-:Y:S08]  /*3ef0*/  HMMA.16816.F32.BF16 R28, R172.reuse, R68, R4 ;  /* 0x00000044ac1c723c */ /* 0x050ff00000041804 */
[C---:B-----5:R-:W-:Y:S08]  /*3f00*/  HMMA.16816.F32.BF16 R4, R172.reuse, R84, R92 ;  /* 0x00000054ac04723c */ /* 0x060ff0000004185c */
[C---:B------:R-:W-:Y:S01]  /*3f10*/  HMMA.16816.F32.BF16 R84, R172.reuse, R86, R100 ;  /* 0x00000056ac54723c */ /* 0x040fe20000041864 */
[----:B------:R-:W4:Y:S07]  /*3f20*/  LDSM.16.M88.4 R100, [R199+0x3800] ;  /* 0x00380000c764783b */ /* 0x000f2e0000000200 */
[C---:B------:R-:W-:Y:S01]  /*3f30*/  HMMA.16816.F32.BF16 R12, R172.reuse, R64, R96 ;  /* 0x00000040ac0c723c */ /* 0x040fe20000041860 */
[----:B------:R-:W5:Y:S07]  /*3f40*/  LDSM.16.M88.4 R64, [R199+0x4000] ;  /* 0x00400000c740783b */ /* 0x000f6e0000000200 */
[----:B------:R-:W-:Y:S01]  /*3f50*/  HMMA.16816.F32.BF16 R24, R172, R70, R108 ;  /* 0x00000046ac18723c */ /* 0x000fe2000004186c */
[----:B------:R-:W-:Y:S07]  /*3f60*/  LDSM.16.M88.4 R68, [R199+0x5000] ;  /* 0x00500000c744783b */ /* 0x000fee0000000200 */
[C---:B------:R-:W-:Y:S01]  /*3f70*/  HMMA.16816.F32.BF16 R124, R176.reuse, R44, R56 ;  /* 0x0000002cb07c723c */ /* 0x040fe20000041838 */
[----:B------:R-:W1:Y:S07]  /*3f80*/  LDSM.16.M88.4 R56, [R199+0x6000] ;  /* 0x00600000c738783b */ /* 0x000e6e0000000200 */
[C---:B------:R-:W-:Y:S01]  /*3f90*/  HMMA.16816.F32.BF16 R128, R176.reuse, R48, R80 ;  /* 0x00000030b080723c */ /* 0x040fe20000041850 */
[----:B------:R-:W2:Y:S07]  /*3fa0*/  LDSM.16.M88.4 R80, [R199+0x4800] ;  /* 0x00480000c750783b */ /* 0x000eae0000000200 */
[C---:B------:R-:W-:Y:S08]  /*3fb0*/  HMMA.16816.F32.BF16 R88, R176.reuse, R60, R88 ;  /* 0x0000003cb058723c */ /* 0x040ff00000041858 */
[C---:B------:R-:W-:Y:S01]  /*3fc0*/  HMMA.16816.F32.BF16 R116, R176.reuse, R62, R116 ;  /* 0x0000003eb074723c */ /* 0x040fe20000041874 */
[----:B------:R-:W3:Y:S07]  /*3fd0*/  LDSM.16.M88.4 R60, [R199+0x5800] ;  /* 0x00580000c73c783b */ /* 0x000eee0000000200 */
[C---:B------:R-:W-:Y:S08]  /*3fe0*/  HMMA.16816.F32.BF16 R112, R176.reuse, R50, R72 ;  /* 0x00000032b070723c */ /* 0x040ff00000041848 */
[C---:B------:R-:W-:Y:S01]  /*3ff0*/  HMMA.16816.F32.BF16 R140, R176.reuse, R46, R52 ;  /* 0x0000002eb08c723c */ /* 0x040fe20000041834 */
[----:B------:R-:W3:Y:S07]  /*4000*/  LDSM.16.M88.4 R52, [R199+0x6800] ;  /* 0x00680000c734783b */ /* 0x000eee0000000200 */
[C---:B-1----:R-:W-:Y:S08]  /*4010*/  HMMA.16816.F32.BF16 R72, R176.reuse, R34, R8 ;  /* 0x00000022b048723c */ /* 0x042ff00000041808 */
[C---:B--2---:R-:W-:Y:S08]  /*4020*/  HMMA.16816.F32.BF16 R120, R176.reuse, R40, R28 ;  /* 0x00000028b078723c */ /* 0x044ff0000004181c */
[C---:B------:R-:W-:Y:S01]  /*4030*/  HMMA.16816.F32.BF16 R108, R176.reuse, R42, R24 ;  /* 0x0000002ab06c723c */ /* 0x040fe20000041818 */
[----:B------:R-:W1:Y:S07]  /*4040*/  LDSM.16.M88.4 R40, [R194+0x3800] ;  /* 0x00380000c228783b */ /* 0x000e6e0000000200 */
[C---:B------:R-:W-:Y:S08]  /*4050*/  HMMA.16816.F32.BF16 R104, R176.reuse, R36, R20 ;  /* 0x00000024b068723c */ /* 0x040ff00000041814 */
[C---:B------:R-:W-:Y:S01]  /*4060*/  HMMA.16816.F32.BF16 R96, R176.reuse, R38, R16 ;  /* 0x00000026b060723c */ /* 0x040fe20000041810 */
[----:B------:R-:W2:Y:S07]  /*4070*/  LDSM.16.M88.4 R36, [R194+0x4000] ;  /* 0x00400000c224783b */ /* 0x000eae0000000200 */
[C---:B------:R-:W-:Y:S01]  /*4080*/  HMMA.16816.F32.BF16 R92, R176.reuse, R32, R12 ;  /* 0x00000020b05c723c */ /* 0x040fe2000004180c */
[----:B------:R-:W1:Y:S07]  /*4090*/  LDSM.16.M88.4 R32, [R194+0x4800] ;  /* 0x00480000c220783b */ /* 0x000e6e0000000200 */
[C---:B---3--:R-:W-:Y:S08]  /*40a0*/  HMMA.16816.F32.BF16 R48, R176.reuse, R76, R4 ;  /* 0x0000004cb030723c */ /* 0x048ff00000041804 */
[----:B------:R-:W-:Y:S01]  /*40b0*/  HMMA.16816.F32.BF16 R44, R176, R78, R84 ;  /* 0x0000004eb02c723c */ /* 0x000fe20000041854 */
[----:B------:R-:W-:Y:S07]  /*40c0*/  LDSM.16.M88.4 R84, [R194+0x6800] ;  /* 0x00680000c254783b */ /* 0x000fee0000000200 */
[C---:B----4-:R-:W-:Y:S01]  /*40d0*/  HMMA.16816.F32.BF16 R28, R180.reuse, R100, R88 ;  /* 0x00000064b41c723c */ /* 0x050fe20000041858 */
[----:B------:R-:W3:Y:S07]  /*40e0*/  LDSM.16.M88.4 R88, [R194+0x5000] ;  /* 0x00500000c258783b */ /* 0x000eee0000000200 */
[C---:B-----5:R-:W-:Y:S01]  /*40f0*/  HMMA.16816.F32.BF16 R20, R180.reuse, R64, R128 ;  /* 0x00000040b414723c */ /* 0x060fe20000041880 */
[----:B------:R-:W4:Y:S07]  /*4100*/  LDSM.16.M88.4 R128, [R194+0x5800] ;  /* 0x00580000c280783b */ /* 0x000f2e0000000200 */
[C---:B------:R-:W-:Y:S08]  /*4110*/  HMMA.16816.F32.BF16 R16, R180.reuse, R66, R112 ;  /* 0x00000042b410723c */ /* 0x040ff00000041870 */
[C---:B------:R-:W-:Y:S08]  /*4120*/  HMMA.16816.F32.BF16 R24, R180.reuse, R102, R116 ;  /* 0x00000066b418723c */ /* 0x040ff00000041874 */
[C---:B------:R-:W-:Y:S01]  /*4130*/  HMMA.16816.F32.BF16 R112, R180.reuse, R58, R72 ;  /* 0x0000003ab470723c */ /* 0x040fe20000041848 */
[----:B------:R-:W5:Y:S07]  /*4140*/  LDSM.16.M88.4 R72, [R194+0x6000] ;  /* 0x00600000c248783b */ /* 0x000f6e0000000200 */
[C---:B------:R-:W-:Y:S08]  /*4150*/  HMMA.16816.F32.BF16 R12, R180.reuse, R80, R124 ;  /* 0x00000050b40c723c */ /* 0x040ff0000004187c */
[C---:B------:R-:W-:Y:S08]  /*4160*/  HMMA.16816.F32.BF16 R8, R180.reuse, R82, R140 ;  /* 0x00000052b408723c */ /* 0x040ff0000004188c */
[C---:B------:R-:W-:Y:S08]  /*4170*/  HMMA.16816.F32.BF16 R4, R180.reuse, R68, R120 ;  /* 0x00000044b404723c */ /* 0x040ff00000041878 */
[C---:B------:R-:W-:Y:S08]  /*4180*/  HMMA.16816.F32.BF16 R80, R180.reuse, R70, R108 ;  /* 0x00000046b450723c */ /* 0x040ff0000004186c */
[C---:B------:R-:W-:Y:S08]  /*4190*/  HMMA.16816.F32.BF16 R120, R180.reuse, R60, R104 ;  /* 0x0000003cb478723c */ /* 0x040ff00000041868 */
[C---:B------:R-:W-:Y:S01]  /*41a0*/  HMMA.16816.F32.BF16 R116, R180.reuse, R56, R92 ;  /* 0x00000038b474723c */ /* 0x040fe2000004185c */
[----:B------:R-:W2:Y:S07]  /*41b0*/  LDSM.16.M88.4 R56, [R193+0x4000] ;  /* 0x00400000c138783b */ /* 0x000eae0000000200 */
[C---:B------:R-:W-:Y:S01]  /*41c0*/  HMMA.16816.F32.BF16 R108, R180.reuse, R52, R48 ;  /* 0x00000034b46c723c */ /* 0x040fe20000041830 */
[----:B------:R-:W3:Y:S07]  /*41d0*/  LDSM.16.M88.4 R48, [R193+0x5000] ;  /* 0x00500000c130783b */ /* 0x000eee0000000200 */
[C---:B------:R-:W-:Y:S01]  /*41e0*/  HMMA.16816.F32.BF16 R124, R180.reuse, R62, R96 ;  /* 0x0000003eb47c723c */ /* 0x040fe20000041860 */
[----:B------:R-:W-:Y:S07]  /*41f0*/  LDSM.16.M88.4 R60, [R193+0x3800] ;  /* 0x00380000c13c783b */ /* 0x000fee0000000200 */
[----:B------:R-:W-:Y:S01]  /*4200*/  HMMA.16816.F32.BF16 R104, R180, R54, R44 ;  /* 0x00000036b468723c */ /* 0x000fe2000004182c */
[----:B------:R-:W3:Y:S04]  /*4210*/  LDSM.16.M88.4 R44, [R193+0x5800] ;  /* 0x00580000c12c783b */ /* 0x000ee80000000200 */
[----:B------:R-:W-:Y:S03]  /*4220*/  LDSM.16.M88.4 R52, [R193+0x4800] ;  /* 0x00480000c134783b */ /* 0x000fe60000000200 */
[C---:B-1----:R-:W-:Y:S08]  /*4230*/  HMMA.16816.F32.BF16 R100, R184.reuse, R40, R28 ;  /* 0x00000028b864723c */ /* 0x042ff0000004181c */
[C---:B------:R-:W-:Y:S01]  /*4240*/  HMMA.16816.F32.BF16 R96, R184.reuse, R42, R24 ;  /* 0x0000002ab860723c */ /* 0x040fe20000041818 */
[----:B------:R-:W1:Y:S07]  /*4250*/  LDSM.16.M88.4 R40, [R193+0x6000] ;  /* 0x00600000c128783b */ /* 0x000e6e0000000200 */
[C---:B--2---:R-:W-:Y:S08]  /*4260*/  HMMA.16816.F32.BF16 R92, R184.reuse, R36, R20 ;  /* 0x00000024b85c723c */ /* 0x044ff00000041814 */
[----:B------:R-:W-:Y:S01]  /*4270*/  HMMA.16816.F32.BF16 R76, R184, R38, R16 ;  /* 0x00000026b84c723c */ /* 0x000fe20000041810 */
[----:B------:R-:W2:Y:S01]  /*4280*/  LDSM.16.M88.4 R36, [R193+0x6800] ;  /* 0x00680000c124783b */ /* 0x000ea20000000200 */
[----:B------:R-:W-:Y:S01]  /*4290*/  ISETP.GT.AND P0, PT, R146, R2, PT ;  /* 0x000000029200720c */ /* 0x000fe20003f04270 */
[----:B------:R-:W-:-:S05]  /*42a0*/  DEPBAR.LE SB0, 0x0 ;  /* 0x000080000000791a */ /* 0x000fca0000000000 */
[C---:B------:R-:W-:Y:S08]  /*42b0*/  HMMA.16816.F32.BF16 R68, R184.reuse, R32, R12 ;  /* 0x00000020b844723c */ /* 0x040ff0000004180c */
[C---:B------:R-:W-:Y:S08]  /*42c0*/  HMMA.16816.F32.BF16 R64, R184.reuse, R34, R8 ;  /* 0x00000022b840723c */ /* 0x040ff00000041808 */
[C---:B---3--:R-:W-:Y:S08]  /*42d0*/  HMMA.16816.F32.BF16 R32, R184.reuse, R88, R4 ;  /* 0x00000058b820723c */ /* 0x048ff00000041804 */
[C---:B------:R-:W-:Y:S08]  /*42e0*/  HMMA.16816.F32.BF16 R28, R184.reuse, R90, R80 ;  /* 0x0000005ab81c723c */ /* 0x040ff00000041850 */
[C---:B----4-:R-:W-:Y:S08]  /*42f0*/  HMMA.16816.F32.BF16 R24, R184.reuse, R128, R120 ;  /* 0x00000080b818723c */ /* 0x050ff00000041878 */
[C---:B-----5:R-:W-:Y:S08]  /*4300*/  HMMA.16816.F32.BF16 R16, R184.reuse, R72, R116 ;  /* 0x00000048b810723c */ /* 0x060ff00000041874 */
[C---:B------:R-:W-:Y:S08]  /*4310*/  HMMA.16816.F32.BF16 R8, R184.reuse, R84, R108 ;  /* 0x00000054b808723c */ /* 0x040ff0000004186c */
[C---:B------:R-:W-:Y:S08]  /*4320*/  HMMA.16816.F32.BF16 R20, R184.reuse, R130, R124 ;  /* 0x00000082b814723c */ /* 0x040ff0000004187c */
[C---:B------:R-:W-:Y:S08]  /*4330*/  HMMA.16816.F32.BF16 R12, R184.reuse, R74, R112 ;  /* 0x0000004ab80c723c */ /* 0x040ff00000041870 */
[----:B------:R-:W-:Y:S01]  /*4340*/  HMMA.16816.F32.BF16 R4, R184, R86, R104 ;  /* 0x00000056b804723c */ /* 0x000fe20000041868 */
[----:B------:R-:W-:Y:S07]  /*4350*/  BSSY B1, `(.L_x_1328) ;  /* 0x0000089000017945 */ /* 0x000fee0003800000 */
[----:B------:R-:W-:Y:S01]  /*4360*/  HMMA.16816.F32.BF16 R92, R188, R56, R92 ;  /* 0x00000038bc5c723c */ /* 0x000fe2000004185c */
[----:B------:R-:W-:-:S07]  /*4370*/  IADD3 R207, R199, 0x3800, RZ ;  /* 0x00003800c7cf7810 */ /* 0x000fce0007ffe0ff */
[----:B------:R-:W-:Y:S01]  /*4380*/  HMMA.16816.F32.BF16 R76, R188, R58, R76 ;  /* 0x0000003abc4c723c */ /* 0x000fe2000004184c */
[----:B------:R-:W-:-:S07]  /*4390*/  IADD3 R206, R199, 0x6800, RZ ;  /* 0x00006800c7ce7810 */ /* 0x000fce0007ffe0ff */
[----:B------:R-:W-:Y:S01]  /*43a0*/  HMMA.16816.F32.BF16 R56, R188, R48, R32 ;  /* 0x00000030bc38723c */ /* 0x000fe20000041820 */
[C---:B------:R-:W-:Y:S02]  /*43b0*/  IADD3 R205, R199.reuse, 0x6000, RZ ;  /* 0x00006000c7cd7810 */ /* 0x040fe40007ffe0ff */
[----:B------:R-:W-:-:S05]  /*43c0*/  IADD3 R204, R199, 0x5800, RZ ;  /* 0x00005800c7cc7810 */ /* 0x000fca0007ffe0ff */
[----:B------:R-:W-:Y:S01]  /*43d0*/  HMMA.16816.F32.BF16 R48, R188, R50, R28 ;  /* 0x00000032bc30723c */ /* 0x000fe2000004181c */
[C---:B------:R-:W-:Y:S02]  /*43e0*/  IADD3 R203, R199.reuse, 0x5000, RZ ;  /* 0x00005000c7cb7810 */ /* 0x040fe40007ffe0ff */
[----:B------:R-:W-:-:S05]  /*43f0*/  IADD3 R202, R199, 0x4800, RZ ;  /* 0x00004800c7ca7810 */ /* 0x000fca0007ffe0ff */
[----:B------:R-:W-:Y:S01]  /*4400*/  HMMA.16816.F32.BF16 R32, R188, R44, R24 ;  /* 0x0000002cbc20723c */ /* 0x000fe20000041818 */
[----:B------:R-:W-:-:S07]  /*4410*/  IADD3 R201, R199, 0x4000, RZ ;  /* 0x00004000c7c97810 */ /* 0x000fce0007ffe0ff */
[C---:B-1----:R-:W-:Y:S08]  /*4420*/  HMMA.16816.F32.BF16 R28, R188.reuse, R40, R16 ;  /* 0x00000028bc1c723c */ /* 0x042ff00000041810 */
[C---:B--2---:R-:W-:Y:S08]  /*4430*/  HMMA.16816.F32.BF16 R24, R188.reuse, R36, R8 ;  /* 0x00000024bc18723c */ /* 0x044ff00000041808 */
        /* <DEDUP_REMOVED lines=11> */
[----:B------:R-:W2:Y:S04]  /*44f0*/  LDL R2, [R1+0x4] ;  /* 0x0000040001027983 */ /* 0x000ea80000100800 */
[----:B------:R-:W3:Y:S04]  /*4500*/  LDL.64 R148, [R1+0x20] ;  /* 0x0000200001947983 */ /* 0x000ee80000100a00 */
[----:B------:R-:W4:Y:S01]  /*4510*/  LDL R147, [R1+0x30] ;  /* 0x0000300001937983 */ /* 0x000f220000100800 */
[----:B------:R-:W-:-:S03]  /*4520*/  IMAD.MOV.U32 R218, RZ, RZ, RZ ;  /* 0x000000ffffda7224 */ /* 0x000fc600078e00ff */
[----:B------:R-:W5:Y:S04]  /*4530*/  LDL.64 R8, [R1+0x18] ;  /* 0x0000180001087983 */ /* 0x000f680000100a00 */
        /* <DEDUP_REMOVED lines=21> */
[----:B-----5:R-:W-:-:S03]  /*4690*/  IADD3 R0, P4, R8, R2, RZ ;  /* 0x0000000208007210 */ /* 0x020fc60007f9e0ff */
[----:B------:R-:W-:Y:S01]  /*46a0*/  IMAD R2, R218, c[0x0][0x1f4], R4 ;  /* 0x00007d00da027a24 */ /* 0x000fe200078e0204 */
[----:B------:R-:W-:-:S04]  /*46b0*/  LEA R4, P0, R0, c[0x0][0x1c8], 0x1 ;  /* 0x0000720000047a11 */ /* 0x000fc800078008ff */
[----:B------:R-:W-:-:S04]  /*46c0*/  IADD3.X R2, R6, R3, R2, P4, !PT ;  /* 0x0000000306027210 */ /* 0x000fc800027fe402 */
[----:B------:R-:W-:Y:S01]  /*46d0*/  LEA.HI.X R0, R0, c[0x0][0x1cc], R2, 0x1, P0 ;  /* 0x0000730000007a11 */ /* 0x000fe200000f0c02 */
[----:B------:R-:W-:Y:S05]  /*46e0*/  BRA.DIV ~URZ, `(.L_x_1330) ;  /* 0x0000ec327f007947 */ /* 0x000fea000b800000 */
[----:B------:R1:W2:Y:S02]  /*46f0*/  SHFL.IDX PT, R5, R0, RZ, 0x181f ;  /* 0x00181fff00057589 */ /* 0x0002a400000e0000 */
.L_x_1445:
[----:B------:R-:W-:Y:S05]  /*4700*/  BRA.DIV ~URZ, `(.L_x_1331) ;  /* 0x0000ec827f007947 */ /* 0x000fea000b800000 */
[----:B------:R3:W4:Y:S02]  /*4710*/  SHFL.IDX PT, R2, R4, RZ, 0x181f ;  /* 0x00181fff04027589 */ /* 0x00072400000e0000 */
.L_x_1446:
[----:B------:R-:W-:Y:S01]  /*4720*/  ISETP.GE.AND P0, PT, R222, 0x1, PT ;  /* 0x00000001de00780c */ /* 0x000fe20003f06270 */
[----:B------:R-:W-:-:S12]  /*4730*/  BSSY B0, `(.L_x_1332) ;  /* 0x000000f000007945 */ /* 0x000fd80003800000 */
[----:B------:R-:W-:Y:S05]  /*4740*/  @!P0 BRA `(.L_x_1333) ;  /* 0x000000d000008947 */ /* 0x000fea0003800000 */
[C---:B------:R-:W-:Y:S01]  /*4750*/  IMAD.SHL.U32 R6, R241.reuse, 0x2, RZ ;  /* 0x00000002f1067824 */ /* 0x040fe200078e00ff */
[----:B------:R-:W-:Y:S01]  /*4760*/  ISETP.GE.AND P4, PT, R241, c[0x0][0x1d4], PT ;  /* 0x00007500f1007a0c */ /* 0x000fe20003f86270 */
[C---:B------:R-:W-:Y:S01]  /*4770*/  IMAD.SHL.U32 R3, R251.reuse, 0x2, RZ ;  /* 0x00000002fb037824 */ /* 0x040fe200078e00ff */
[----:B------:R-:W-:Y:S02]  /*4780*/  ISETP.GE.AND P0, PT, R251, c[0x0][0x1d4], PT ;  /* 0x00007500fb007a0c */ /* 0x000fe40003f06270 */
        /* <DEDUP_REMOVED lines=9> */
.L_x_1333:
[----:B------:R-:W-:Y:S05]  /*4820*/  BSYNC B0 ;  /* 0x0000000000007941 */ /* 0x000fea0003800000 */
.L_x_1332:
[----:B------:R-:W-:Y:S05]  /*4830*/  BRA.DIV ~URZ, `(.L_x_1334) ;  /* 0x0000ebc27f007947 */ /* 0x000fea000b800000 */
[----:B--2---:R2:W1:Y:S04]  /*4840*/  SHFL.IDX PT, R5, R0, 0x1, 0x181f ;  /* 0x00381f0000057f89 */ /* 0x00446800000e0000 */
[----:B----4-:R2:W4:Y:S02]  /*4850*/  SHFL.IDX PT, R2, R4, 0x1, 0x181f ;  /* 0x00381f0004027f89 */ /* 0x01052400000e0000 */
.L_x_1447:
        /* <DEDUP_REMOVED lines=16> */
.L_x_1336:
[----:B------:R-:W-:Y:S05]  /*4960*/  BSYNC B0 ;  /* 0x0000000000007941 */ /* 0x000fea0003800000 */
.L_x_1335:
[----:B------:R-:W-:Y:S05]  /*4970*/  BRA.DIV ~URZ, `(.L_x_1337) ;  /* 0x0000eb527f007947 */ /* 0x000fea000b800000 */
[----:B-1----:R1:W2:Y:S02]  /*4980*/  SHFL.IDX PT, R5, R0, 0x2, 0x181f ;  /* 0x00581f0000057f89 */ /* 0x0022a400000e0000 */
.L_x_1448:
[----:B------:R-:W-:Y:S05]  /*4990*/  BRA.DIV ~URZ, `(.L_x_1338) ;  /* 0x0000eba27f007947 */ /* 0x000fea000b800000 */
[----:B----4-:R4:W1:Y:S02]  /*49a0*/  SHFL.IDX PT, R2, R4, 0x2, 0x181f ;  /* 0x00581f0004027f89 */ /* 0x01086400000e0000 */
.L_x_1449:
[----:B------:R-:W-:Y:S01]  /*49b0*/  ISETP.GE.AND P0, PT, R222, 0x41, PT ;  /* 0x00000041de00780c */ /* 0x000fe20003f06270 */
[----:B------:R-:W-:-:S12]  /*49c0*/  BSSY B0, `(.L_x_1339) ;  /* 0x000000f000007945 */ /* 0x000fd80003800000 */
[----:B------:R-:W-:Y:S05]  /*49d0*/  @!P0 BRA `(.L_x_1340) ;  /* 0x000000d000008947 */ /* 0x000fea0003800000 */
[C---:B------:R-:W-:Y:S01]  /*49e0*/  IMAD.SHL.U32 R6, R241.reuse, 0x2, RZ ;  /* 0x00000002f1067824 */ /* 0x040fe200078e00ff */
[----:B------:R-:W-:Y:S01]  /*49f0*/  ISETP.GE.AND P4, PT, R241, c[0x0][0x1d4], PT ;  /* 0x00007500f1007a0c */ /* 0x000fe20003f86270 */
[C---:B------:R-:W-:Y:S01]  /*4a00*/  IMAD.SHL.U32 R3, R251.reuse, 0x2, RZ ;  /* 0x00000002fb037824 */ /* 0x040fe200078e00ff */
[----:B------:R-:W-:Y:S02]  /*4a10*/  ISETP.GE.AND P0, PT, R251, c[0x0][0x1d4], PT ;  /* 0x00007500fb007a0c */ /* 0x000fe40003f06270 */
        /* <DEDUP_REMOVED lines=9> */
.L_x_1340:
[----:B------:R-:W-:Y:S05]  /*4ab0*/  BSYNC B0 ;  /* 0x0000000000007941 */ /* 0x000fea0003800000 */
.L_x_1339:
[----:B------:R-:W-:Y:S05]  /*4ac0*/  BRA.DIV ~URZ, `(.L_x_1341) ;  /* 0x0000eae27f007947 */ /* 0x000fea000b800000 */
[----:B-1----:R1:W3:Y:S04]  /*4ad0*/  SHFL.IDX PT, R6, R0, 0x3, 0x181f ;  /* 0x00781f0000067f89 */ /* 0x0022e800000e0000 */
[----:B--2---:R1:W2:Y:S02]  /*4ae0*/  SHFL.IDX PT, R0, R4, 0x3, 0x181f ;  /* 0x00781f0004007f89 */ /* 0x0042a400000e0000 */
.L_x_1450:
[----:B------:R-:W-:-:S13]  /*4af0*/  ISETP.GE.AND P0, PT, R222, 0x61, PT ;  /* 0x00000061de00780c */ /* 0x000fda0003f06270 */
[----:B------:R-:W-:Y:S05]  /*4b00*/  @!P0 BRA `(.L_x_1329) ;  /* 0x000000d000008947 */ /* 0x000fea0003800000 */
[C---:B------:R-:W-:Y:S01]  /*4b10*/  IMAD.SHL.U32 R3, R241.reuse, 0x2, RZ ;  /* 0x00000002f1037824 */ /* 0x040fe200078e00ff */
[----:B------:R-:W-:Y:S01]  /*4b20*/  ISETP.GE.AND P4, PT, R241, c[0x0][0x1d4], PT ;  /* 0x00007500f1007a0c */ /* 0x000fe20003f86270 */
[C---:B------:R-:W-:Y:S01]  /*4b30*/  IMAD.SHL.U32 R2, R251.reuse, 0x2, RZ ;  /* 0x00000002fb027824 */ /* 0x040fe200078e00ff */
[----:B------:R-:W-:Y:S02]  /*4b40*/  ISETP.GE.AND P0, PT, R251, c[0x0][0x1d4], PT ;  /* 0x00007500fb007a0c */ /* 0x000fe40003f06270 */
[C---:B-1234-:R-:W-:Y:S02]  /*4b50*/  IADD3 R4, P6, R0.reuse, R3, RZ ;  /* 0x0000000300047210 */ /* 0x05efe40007fde0ff */
[----:B------:R-:W-:-:S03]  /*4b60*/  IADD3 R2, P5, R0, R2, RZ ;  /* 0x0000000200027210 */ /* 0x000fc60007fbe0ff */
[C---:B------:R-:W-:Y:S02]  /*4b70*/  IMAD.X R5, R6.reuse, 0x1, R220, P6 ;  /* 0x0000000106057824 */ /* 0x040fe400030e06dc */
[----:B------:R-:W-:-:S03]  /*4b80*/  IMAD.X R3, R6, 0x1, R221, P5 ;  /* 0x0000000106037824 */ /* 0x000fc600028e06dd */
[----:B------:R-:W-:Y:S01]  /*4b90*/  @!PT LDS RZ, [RZ] ;  /* 0x00000000fffff984 */ /* 0x000fe20000000800 */
[----:B------:R-:W-:Y:S01]  /*4ba0*/  @!PT LDS RZ, [RZ] ;  /* 0x00000000fffff984 */ /* 0x000fe20000000800 */
[----:B------:R-:W-:Y:S01]  /*4bb0*/  @!PT LDS RZ, [RZ] ;  /* 0x00000000fffff984 */ /* 0x000fe20000000800 */
[----:B------:R1:W-:Y:S04]  /*4bc0*/  LDGSTS.E.BYPASS.LTC128B.128 [R219+0xb100], [R4.64], !P4 ;  /* 0x0b10000004db7fae */ /* 0x0003e8000e101d46 */
[----:B------:R1:W-:Y:S02]  /*4bd0*/  LDGSTS.E.BYPASS.LTC128B.128 [R219+0xe900], [R2.64], !P0 ;  /* 0x0e90000002db7fae */ /* 0x0003e4000c101d46 */
.L_x_1329:
[----:B------:R-:W-:Y:S05]  /*4be0*/  BSYNC B1 ;  /* 0x0000000000017941 */ /* 0x000fea0003800000 */
.L_x_1328:
[----:B-1----:R-:W5:Y:S04]  /*4bf0*/  LDL R2, [R1+0x40] ;  /* 0x0000400001027983 */ /* 0x002f680000100800 */
[----:B--2---:R-:W5:Y:S04]  /*4c00*/  LDL R0, [R1+0x58] ;  /* 0x0000580001007983 */ /* 0x004f680000100800 */
[----:B------:R-:W2:Y:S04]  /*4c10*/  LDL R5, [R1+0x44] ;  /* 0x0000440001057983 */ /* 0x000ea80000100800 */
[----:B----4-:R-:W4:Y:S04]  /*4c20*/  LDL R3, [R1+0x38] ;  /* 0x0000380001037983 */ /* 0x010f280000100800 */
[----:B------:R-:W0:Y:S01]  /*4c30*/  LDGDEPBAR ;  /* 0x00000000000079af */ /* 0x000e220000000000 */
[----:B-----5:R-:W-:-:S04]  /*4c40*/  IMAD.IADD R0, R0, 0x1, R2 ;  /* 0x0000000100007824 */ /* 0x020fc800078e0202 */
[----:B------:R-:W-:Y:S01]  /*4c50*/  @P3 IMAD.HI.U32 R2, R0, c[0x0][0x2c8], RZ ;  /* 0x0000b20000023a27 */ /* 0x000fe200078e00ff */
[----:B--23--:R-:W-:-:S03]  /*4c60*/  IADD3 R6, -R5, R144, RZ ;  /* 0x0000009005067210 */ /* 0x00cfc60007ffe1ff */
[----:B------:R-:W-:Y:S01]  /*4c70*/  IMAD.MOV.U32 R4, RZ, RZ, R0 ;  /* 0x000000ffff047224 */ /* 0x000fe200078e0000 */
[----:B------:R-:W-:Y:S02]  /*4c80*/  IADD3 R0, -R5, 0x1, R144 ;  /* 0x0000000105007810 */ /* 0x000fe40007ffe190 */
[----:B------:R-:W-:Y:S02]  /*4c90*/  @P3 SHF.R.U32.HI R4, RZ, c[0x0][0x2cc], R2 ;  /* 0x0000b300ff043a19 */ /* 0x000fe40000011602 */
[----:B----4-:R-:W-:Y:S01]  /*4ca0*/  IADD3 R5, R0, -R3, RZ ;  /* 0x8000000300057210 */ /* 0x010fe20007ffe0ff */
[----:B------:R-:W-:Y:S05]  /*4cb0*/  BRA.DIV ~URZ, `(.L_x_1342) ;  /* 0x0000e9c27f007947 */ /* 0x000fea000b800000 */
[----:B------:R1:W2:Y:S02]  /*4cc0*/  SHFL.IDX PT, R0, R4, RZ, 0x1c1f ;  /* 0x001c1fff04007589 */ /* 0x0002a400000e0000 */
.L_x_1451:
        /* <DEDUP_REMOVED lines=73> */
[----:B------:R-:W-:Y:S02]  /*5160*/  FSEL R6, R102, -INF , P5 ;  /* 0xff80000066067808 */ /* 0x000fe40002800000 */
        /* <DEDUP_REMOVED lines=11> */
[C---:B------:R-:W-:Y:S02]  /*5220*/  ISETP.GT.AND P4, PT, R0.reuse, 0x18, PT ;  /* 0x000000180000780c */ /* 0x040fe40003f84270 */
        /* <DEDUP_REMOVED lines=84> */
[----:B------:R-:W-:Y:S02]  /*5770*/  FMNMX.FTZ R2, R143, R3, !PT ;  /* 0x000000038f027209 */ /* 0x000fe40007810000 */
[----:B------:R-:W2:Y:S02]  /*5780*/  SHFL.BFLY PT, R3, R0, 0x2, 0x1f ;  /* 0x0c401f0000037f89 */ /* 0x000ea400000e0000 */
[----:B------:R-:W-:-:S05]  /*5790*/  FMNMX.FTZ R2, R142, R2, !PT ;  /* 0x000000028e027209 */ /* 0x000fca0007810000 */
[----:B-1----:R-:W1:Y:S01]  /*57a0*/  SHFL.BFLY PT, R4, R2, 0x2, 0x1f ;  /* 0x0c401f0002047f89 */ /* 0x002e6200000e0000 */
[----:B--2---:R-:W-:-:S05]  /*57b0*/  FMNMX.FTZ R0, R3, R0, !PT ;  /* 0x0000000003007209 */ /* 0x004fca0007810000 */
[----:B------:R-:W2:Y:S01]  /*57c0*/  SHFL.BFLY PT, R3, R0, 0x1, 0x1f ;  /* 0x0c201f0000037f89 */ /* 0x000ea200000e0000 */
[----:B-1----:R-:W-:-:S05]  /*57d0*/  FMNMX.FTZ R4, R2, R4, !PT ;  /* 0x0000000402047209 */ /* 0x002fca0007810000 */
[----:B------:R1:W3:Y:S01]  /*57e0*/  SHFL.BFLY PT, R5, R4, 0x1, 0x1f ;  /* 0x0c201f0004057f89 */ /* 0x0002e200000e0000 */
[----:B--2---:R-:W-:-:S05]  /*57f0*/  FMNMX.FTZ R70, R0, R3, !PT ;  /* 0x0000000300467209 */ /* 0x004fca0007810000 */
.L_x_1452:
[C---:B------:R-:W-:Y:S01]  /*5800*/  FMUL.FTZ R2, R70.reuse, c[0x0][0x2d0] ;  /* 0x0000b40046027a20 */ /* 0x040fe20000410000 */
[----:B------:R-:W-:Y:S01]  /*5810*/  FSETP.NEU.FTZ.AND P0, PT, R70, -INF , PT ;  /* 0xff8000004600780b */ /* 0x000fe20003f1d000 */
[----:B------:R-:W2:Y:S03]  /*5820*/  LDL R153, [R1+0x40] ;  /* 0x0000400001997983 */ /* 0x000ea60000100800 */
[----:B------:R-:W-:Y:S01]  /*5830*/  FSEL R2, R2, RZ, P0 ;  /* 0x000000ff02027208 */ /* 0x000fe20000000000 */
[----:B------:R-:W4:Y:S04]  /*5840*/  LDL R152, [R1+0x38] ;  /* 0x0000380001987983 */ /* 0x000f280000100800 */
[--C-:B------:R-:W-:Y:S01]  /*5850*/  FFMA.FTZ R0, R7, c[0x0][0x2d0], -R2.reuse ;  /* 0x0000b40007007a23 */ /* 0x100fe20000010802 */
[----:B------:R-:W4:Y:S03]  /*5860*/  LDL R151, [R1+0x3c] ;  /* 0x00003c0001977983 */ /* 0x000f260000100800 */
[----:B------:R5:W-:Y:S01]  /*5870*/  MUFU.EX2 R59, R0 ;  /* 0x00000000003b7308 */ /* 0x000be20000000800 */
[----:B---3--:R-:W-:Y:S01]  /*5880*/  FMNMX.FTZ R69, R5, R4, !PT ;  /* 0x0000000405457209 */ /* 0x008fe20007810000 */
[----:B------:R-:W3:Y:S01]  /*5890*/  LDL R150, [R1] ;  /* 0x0000000001967983 */ /* 0x000ee20000100800 */
[--C-:B------:R-:W-:Y:S01]  /*58a0*/  FFMA.FTZ R3, R16, c[0x0][0x2d0], -R2.reuse ;  /* 0x0000b40010037a23 */ /* 0x100fe20000010802 */
[----:B------:R-:W-:Y:S01]  /*58b0*/  WARPSYNC 0xffffffff ;  /* 0xffffffff00007948 */ /* 0x000fe20003800000 */
[----:B------:R-:W-:Y:S01]  /*58c0*/  FSETP.NEU.FTZ.AND P0, PT, R69, -INF , PT ;  /* 0xff8000004500780b */ /* 0x000fe20003f1d000 */
[----:B------:R-:W-:Y:S01]  /*58d0*/  LDSM.16.MT88.4 R24, [R195+0x800] ;  /* 0x00080000c318783b */ /* 0x000fe20000004200 */
[----:B------:R-:W-:Y:S01]  /*58e0*/  IADD3 R166, R166, -0x2, RZ ;  /* 0xfffffffea6a67810 */ /* 0x000fe20007ffe0ff */
[----:B------:R1:W-:Y:S02]  /*58f0*/  MUFU.EX2 R66, R3 ;  /* 0x0000000300427308 */ /* 0x0003e40000000800 */
[----:B------:R-:W-:Y:S04]  /*5900*/  LDSM.16.MT88.4 R28, [R197] ;  /* 0x00000000c51c783b */ /* 0x000fe80000004200 */
[----:B------:R-:W-:Y:S01]  /*5910*/  LDSM.16.MT88.4 R36, [R197+0x800] ;  /* 0x00080000c524783b */ /* 0x000fe20000004200 */
[----:B-----5:R-:W-:-:S04]  /*5920*/  FFMA.FTZ R0, R9, c[0x0][0x2d0], -R2 ;  /* 0x0000b40009007a23 */ /* 0x020fc80000010802 */
[----:B------:R5:W5:Y:S01]  /*5930*/  MUFU.EX2 R58, R0 ;  /* 0x00000000003a7308 */ /* 0x000b620000000800 */
[----:B-1----:R-:W-:-:S07]  /*5940*/  FFMA.FTZ R3, R17, c[0x0][0x2d0], -R2 ;  /* 0x0000b40011037a23 */ /* 0x002fce0000010802 */
[----:B------:R-:W-:Y:S01]  /*5950*/  MUFU.EX2 R65, R3 ;  /* 0x0000000300417308 */ /* 0x000fe20000000800 */
[----:B-----5:R-:W-:-:S07]  /*5960*/  FFMA.FTZ R0, R11, c[0x0][0x2d0], -R2 ;  /* 0x0000b4000b007a23 */ /* 0x020fce0000010802 */
[----:B------:R1:W-:Y:S02]  /*5970*/  MUFU.EX2 R57, R0 ;  /* 0x0000000000397308 */ /* 0x0003e40000000800 */
[----:B-1----:R-:W-:Y:S01]  /*5980*/  FFMA.FTZ R0, R12, c[0x0][0x2d0], -R2 ;  /* 0x0000b4000c007a23 */ /* 0x002fe20000010802 */
[----:B------:R-:W-:-:S05]  /*5990*/  F2FP.BF16.PACK_AB R12, R58, R59 ;  /* 0x0000003b3a0c723e */ /* 0x000fca00000010ff */
[----:B------:R1:W-:Y:S02]  /*59a0*/  MUFU.EX2 R62, R0 ;  /* 0x00000000003e7308 */ /* 0x0003e40000000800 */
[----:B-1----:R-:W-:-:S06]  /*59b0*/  FFMA.FTZ R0, R15, c[0x0][0x2d0], -R2 ;  /* 0x0000b4000f007a23 */ /* 0x002fcc0000010802 */
[----:B------:R1:W5:Y:S02]  /*59c0*/  MUFU.EX2 R64, R0 ;  /* 0x0000000000407308 */ /* 0x0003640000000800 */
[----:B-1----:R-:W-:-:S05]  /*59d0*/  FMUL.FTZ R0, R69, c[0x0][0x2d0] ;  /* 0x0000b40045007a20 */ /* 0x002fca0000410000 */
[----:B------:R-:W-:-:S05]  /*59e0*/  FSEL R0, R0, RZ, P0 ;  /* 0x000000ff00007208 */ /* 0x000fca0000000000 */
[--C-:B------:R-:W-:Y:S02]  /*59f0*/  FFMA.FTZ R3, R6, c[0x0][0x2d0], -R0.reuse ;  /* 0x0000b40006037a23 */ /* 0x100fe40000010800 */
[----:B------:R-:W1:Y:S02]  /*5a00*/  LDSM.16.MT88.4 R4, [R195] ;  /* 0x00000000c304783b */ /* 0x000e640000004200 */
[----:B------:R5:W-:Y:S02]  /*5a10*/  MUFU.EX2 R46, R3 ;  /* 0x00000003002e7308 */ /* 0x000be40000000800 */
[----:B-----5:R-:W-:Y:S01]  /*5a20*/  FFMA.FTZ R3, R8, c[0x0][0x2d0], -R0 ;  /* 0x0000b40008037a23 */ /* 0x020fe20000010800 */
[----:B------:R-:W-:-:S05]  /*5a30*/  F2FP.BF16.PACK_AB R8, R66, R64 ;  /* 0x000000404208723e */ /* 0x000fca00000010ff */
[----:B------:R5:W-:Y:S02]  /*5a40*/  MUFU.EX2 R43, R3 ;  /* 0x00000003002b7308 */ /* 0x000be40000000800 */
[----:B-----5:R-:W-:-:S06]  /*5a50*/  FFMA.FTZ R3, R10, c[0x0][0x2d0], -R0 ;  /* 0x0000b4000a037a23 */ /* 0x020fcc0000010800 */
[----:B------:R5:W-:Y:S02]  /*5a60*/  MUFU.EX2 R42, R3 ;  /* 0x00000003002a7308 */ /* 0x000be40000000800 */
[----:B-----5:R-:W-:Y:S01]  /*5a70*/  FFMA.FTZ R3, R14, c[0x0][0x2d0], -R0 ;  /* 0x0000b4000e037a23 */ /* 0x020fe20000010800 */
[----:B------:R-:W-:-:S05]  /*5a80*/  F2FP.BF16.PACK_AB R14, R62, R57 ;  /* 0x000000393e0e723e */ /* 0x000fca00000010ff */
[----:B------:R5:W1:Y:S02]  /*5a90*/  MUFU.EX2 R47, R3 ;  /* 0x00000003002f7308 */ /* 0x000a640000000800 */
[----:B-----5:R-:W-:Y:S01]  /*5aa0*/  FFMA.FTZ R3, R20, c[0x0][0x2d0], -R2 ;  /* 0x0000b40014037a23 */ /* 0x020fe20000010802 */
[----:B-1----:R-:W-:-:S05]  /*5ab0*/  F2FP.BF16.PACK_AB R15, R47, R42 ;  /* 0x0000002a2f0f723e */ /* 0x002fca00000010ff */
[----:B------:R1:W5:Y:S02]  /*5ac0*/  MUFU.EX2 R67, R3 ;  /* 0x0000000300437308 */ /* 0x0003640000000800 */
[----:B-1----:R-:W-:Y:S01]  /*5ad0*/  FFMA.FTZ R3, R13, c[0x0][0x2d0], -R0 ;  /* 0x0000b4000d037a23 */ /* 0x002fe20000010800 */
[----:B------:R-:W-:Y:S02]  /*5ae0*/  F2FP.BF16.PACK_AB R13, R43, R46 ;  /* 0x0000002e2b0d723e */ /* 0x000fe400000010ff */
[----:B-----5:R-:W-:-:S03]  /*5af0*/  F2FP.BF16.PACK_AB R10, R67, R65 ;  /* 0x00000041430a723e */ /* 0x020fc600000010ff */
[----:B------:R1:W-:Y:S02]  /*5b00*/  MUFU.EX2 R56, R3 ;  /* 0x0000000300387308 */ /* 0x0003e40000000800 */
[----:B------:R-:W-:Y:S01]  /*5b10*/  HMMA.16816.F32.BF16 R20, R12, R4, RZ ;  /* 0x000000040c14723c */ /* 0x000fe200000418ff */
[----:B-1----:R-:W-:-:S05]  /*5b20*/  FFMA.FTZ R3, R18, c[0x0][0x2d0], -R0 ;  /* 0x0000b40012037a23 */ /* 0x002fca0000010800 */
[----:B------:R1:W5:Y:S02]  /*5b30*/  MUFU.EX2 R61, R3 ;  /* 0x00000003003d7308 */ /* 0x0003640000000800 */
[--C-:B-1----:R-:W-:Y:S01]  /*5b40*/  FFMA.FTZ R3, R19, c[0x0][0x2d0], -R0.reuse ;  /* 0x0000b40013037a23 */ /* 0x102fe20000010800 */
[----:B-----5:R-:W-:Y:S01]  /*5b50*/  F2FP.BF16.PACK_AB R9, R61, R56 ;  /* 0x000000383d09723e */ /* 0x020fe200000010ff */
[C---:B------:R-:W-:Y:S04]  /*5b60*/  HMMA.16816.F32.BF16 R16, R12.reuse, R6, RZ ;  /* 0x000000060c10723c */ /* 0x040fe800000418ff */
[----:B------:R1:W-:Y:S04]  /*5b70*/  MUFU.EX2 R60, R3 ;  /* 0x00000003003c7308 */ /* 0x0003e80000000800 */
[----:B------:R-:W-:Y:S01]  /*5b80*/  HMMA.16816.F32.BF16 R4, R12, R28, RZ ;  /* 0x0000001c0c04723c */ /* 0x000fe200000418ff */
[----:B-1----:R-:W-:-:S02]  /*5b90*/  FFMA.FTZ R3, R32, c[0x0][0x2d0], -R0 ;  /* 0x0000b40020037a23 */ /* 0x002fc40000010800 */
[----:B------:R-:W1:Y:S02]  /*5ba0*/  LDSM.16.MT88.4 R32, [R196] ;  /* 0x00000000c420783b */ /* 0x000e640000004200 */
[----:B------:R-:W5:Y:S02]  /*5bb0*/  MUFU.EX2 R63, R3 ;  /* 0x00000003003f7308 */ /* 0x000f640000000800 */
[----:B-----5:R-:W-:Y:S01]  /*5bc0*/  F2FP.BF16.PACK_AB R11, R63, R60 ;  /* 0x0000003c3f0b723e */ /* 0x020fe200000010ff */
[----:B------:R-:W-:-:S04]  /*5bd0*/  FADD.FTZ R3, R59, R58 ;  /* 0x0000003a3b037221 */ /* 0x000fc80000010000 */
[----:B------:R-:W-:Y:S02]  /*5be0*/  FADD.FTZ R3, R57, R3 ;  /* 0x0000000339037221 */ /* 0x000fe40000010000 */
[----:B------:R-:W-:Y:S02]  /*5bf0*/  HMMA.16816.F32.BF16 R48, R8, R24, R20 ;  /* 0x000000180830723c */ /* 0x000fe40000041814 */
[----:B------:R-:W-:-:S04]  /*5c00*/  FADD.FTZ R3, R62, R3 ;  /* 0x000000033e037221 */ /* 0x000fc80000010000 */
[----:B------:R-:W-:Y:S02]  /*5c10*/  FADD.FTZ R3, R64, R3 ;  /* 0x0000000340037221 */ /* 0x000fe40000010000 */
[----:B------:R-:W-:Y:S01]  /*5c20*/  HMMA.16816.F32.BF16 R100, R8, R26, R16 ;  /* 0x0000001a0864723c */ /* 0x000fe20000041810 */
[----:B------:R-:W5:Y:S07]  /*5c30*/  LDSM.16.MT88.4 R24, [R196+0x800] ;  /* 0x00080000c418783b */ /* 0x000f6e0000004200 */
[C---:B------:R-:W-:Y:S01]  /*5c40*/  HMMA.16816.F32.BF16 R20, R12.reuse, R30, RZ ;  /* 0x0000001e0c14723c */ /* 0x040fe200000418ff */
[----:B------:R-:W2:Y:S07]  /*5c50*/  LDSM.16.MT88.4 R28, [R200] ;  /* 0x00000000c81c783b */ /* 0x000eae0000004200 */
[----:B-1----:R-:W-:Y:S08]  /*5c60*/  HMMA.16816.F32.BF16 R16, R12, R32, RZ ;  /* 0x000000200c10723c */ /* 0x002ff000000418ff */
[----:B------:R-:W-:Y:S08]  /*5c70*/  HMMA.16816.F32.BF16 R104, R8, R36, R4 ;  /* 0x000000240868723c */ /* 0x000ff00000041804 */
[----:B------:R-:W-:Y:S08]  /*5c80*/  HMMA.16816.F32.BF16 R4, R12, R34, RZ ;  /* 0x000000220c04723c */ /* 0x000ff000000418ff */
[C---:B------:R-:W-:Y:S08]  /*5c90*/  HMMA.16816.F32.BF16 R92, R8.reuse, R38, R20 ;  /* 0x00000026085c723c */ /* 0x040ff00000041814 */
[C---:B-----5:R-:W-:Y:S01]  /*5ca0*/  HMMA.16816.F32.BF16 R96, R8.reuse, R24, R16 ;  /* 0x000000180860723c */ /* 0x060fe20000041810 */
[----:B------:R-:W1:Y:S07]  /*5cb0*/  LDSM.16.MT88.4 R16, [R198+0x800] ;  /* 0x00080000c610783b */ /* 0x000e6e0000004200 */
[----:B------:R-:W-:Y:S01]  /*5cc0*/  HMMA.16816.F32.BF16 R88, R8, R26, R4 ;  /* 0x0000001a0858723c */ /* 0x000fe20000041804 */
[----:B------:R-:W5:Y:S07]  /*5cd0*/  LDSM.16.MT88.4 R24, [R195+0x3800] ;  /* 0x00380000c318783b */ /* 0x000f6e0000004200 */
[----:B--2---:R-:W-:Y:S11]  /*5ce0*/  HMMA.16816.F32.BF16 R4, R12, R28, RZ ;  /* 0x0000001c0c04723c */ /* 0x004ff600000418ff */
[----:B------:R-:W-:Y:S11]  /*5cf0*/  @!UPT UIADD3 URZ, URZ, URZ, URZ ;  /* 0x0000003f3f3ff290 */ /* 0x000ff6000fffe03f */
[----:B------:R-:W-:Y:S02]  /*5d00*/  @!UPT UIADD3 URZ, URZ, URZ, URZ ;  /* 0x0000003f3f3ff290 */ /* 0x000fe4000fffe03f */
[----:B-1----:R-:W-:Y:S07]  /*5d10*/  HMMA.16816.F32.BF16 R36, R8, R16, R4 ;  /* 0x000000100824723c */ /* 0x002fee0000041804 */
[----:B------:R-:W-:-:S04]  /*5d20*/  FADD.FTZ R4, R46, R43 ;  /* 0x0000002b2e047221 */ /* 0x000fc80000010000 */
[----:B------:R-:W-:Y:S02]  /*5d30*/  FADD.FTZ R16, R42, R4 ;  /* 0x000000042a107221 */ /* 0x000fe40000010000 */
[----:B------:R-:W-:Y:S11]  /*5d40*/  HMMA.16816.F32.BF16 R4, R12, R30, RZ ;  /* 0x0000001e0c04723c */ /* 0x000ff600000418ff */
[----:B------:R-:W-:Y:S11]  /*5d50*/  @!UPT UIADD3 URZ, URZ, URZ, URZ ;  /* 0x0000003f3f3ff290 */ /* 0x000ff6000fffe03f */
[----:B------:R-:W-:Y:S02]  /*5d60*/  @!UPT UIADD3 URZ, URZ, URZ, URZ ;  /* 0x0000003f3f3ff290 */ /* 0x000fe4000fffe03f */
[----:B------:R-:W-:Y:S07]  /*5d70*/  HMMA.16816.F32.BF16 R84, R8, R18, R4 ;  /* 0x000000120854723c */ /* 0x000fee0000041804 */
[----:B------:R-:W-:Y:S02]  /*5d80*/  FADD.FTZ R4, R47, R16 ;  /* 0x000000102f047221 */ /* 0x000fe40000010000 */
[----:B------:R-:W1:Y:S02]  /*5d90*/  LDSM.16.MT88.4 R16, [R195+0x4000] ;  /* 0x00400000c310783b */ /* 0x000e640000004200 */
[----:B------:R-:W-:-:S02]  /*5da0*/  FADD.FTZ R20, R56, R4 ;  /* 0x0000000438147221 */ /* 0x000fc40000010000 */
[----:B-----5:R-:W-:Y:S11]  /*5db0*/  HMMA.16816.F32.BF16 R4, R12, R24, RZ ;  /* 0x000000180c04723c */ /* 0x020ff600000418ff */
[----:B------:R-:W-:Y:S11]  /*5dc0*/  @!UPT UIADD3 URZ, URZ, URZ, URZ ;  /* 0x0000003f3f3ff290 */ /* 0x000ff6000fffe03f */
[----:B------:R-:W-:Y:S02]  /*5dd0*/  @!UPT UIADD3 URZ, URZ, URZ, URZ ;  /* 0x0000003f3f3ff290 */ /* 0x000fe4000fffe03f */
[----:B-1----:R-:W-:Y:S07]  /*5de0*/  HMMA.16816.F32.BF16 R80, R8, R16, R4 ;  /* 0x000000100850723c */ /* 0x002fee0000041804 */
[----:B------:R-:W-:Y:S02]  /*5df0*/  FADD.FTZ R4, R66, R3 ;  /* 0x0000000342047221 */ /* 0x000fe40000010000 */
[----:B------:R-:W-:Y:S02]  /*5e00*/  FADD.FTZ R3, R61, R20 ;  /* 0x000000143d037221 */ /* 0x000fe40000010000 */
[----:B------:R-:W-:Y:S01]  /*5e10*/  FADD.FTZ R16, R65, R4 ;  /* 0x0000000441107221 */ /* 0x000fe20000010000 */
[----:B------:R-:W1:Y:S01]  /*5e20*/  LDSM.16.MT88.4 R20, [R197+0x3800] ;  /* 0x00380000c514783b */ /* 0x000e620000004200 */
[----:B------:R-:W-:Y:S01]  /*5e30*/  HMMA.16816.F32.BF16 R4, R12, R26, RZ ;  /* 0x0000001a0c04723c */ /* 0x000fe200000418ff */
[----:B------:R-:W-:-:S02]  /*5e40*/  FADD.FTZ R3, R60, R3 ;  /* 0x000000033c037221 */ /* 0x000fc40000010000 */
[----:B------:R-:W-:Y:S02]  /*5e50*/  FADD.FTZ R24, R67, R16 ;  /* 0x0000001043187221 */ /* 0x000fe40000010000 */
[----:B------:R-:W-:Y:S02]  /*5e60*/  FADD.FTZ R25, R63, R3 ;  /* 0x000000033f197221 */ /* 0x000fe40000010000 */
[----:B------:R-:W-:Y:S11]  /*5e70*/  FFMA.FTZ R3, R52, c[0x0][0x2d0], -R2 ;  /* 0x0000b40034037a23 */ /* 0x000ff60000010802 */
[----:B------:R-:W-:Y:S06]  /*5e80*/  @!UPT UIADD3 URZ, URZ, URZ, URZ ;  /* 0x0000003f3f3ff290 */ /* 0x000fec000fffe03f */
[----:B------:R-:W-:Y:S01]  /*5e90*/  HMMA.16816.F32.BF16 R72, R8, R18, R4 ;  /* 0x000000120848723c */ /* 0x000fe20000041804 */
[----:B------:R-:W2:Y:S07]  /*5ea0*/  LDSM.16.MT88.4 R16, [R197+0x4000] ;  /* 0x00400000c510783b */ /* 0x000eae0000004200 */
[----:B-1----:R-:W-:Y:S11]  /*5eb0*/  HMMA.16816.F32.BF16 R4, R12, R20, RZ ;  /* 0x000000140c04723c */ /* 0x002ff600000418ff */
[----:B------:R-:W-:Y:S11]  /*5ec0*/  @!UPT UIADD3 URZ, URZ, URZ, URZ ;  /* 0x0000003f3f3ff290 */ /* 0x000ff6000fffe03f */
[----:B------:R-:W-:Y:S02]  /*5ed0*/  @!UPT UIADD3 URZ, URZ, URZ, URZ ;  /* 0x0000003f3f3ff290 */ /* 0x000fe4000fffe03f */
[----:B--2---:R-:W-:Y:S08]  /*5ee0*/  HMMA.16816.F32.BF16 R76, R8, R16, R4 ;  /* 0x00000010084c723c */ /* 0x004ff00000041804 */
[----:B------:R-:W-:Y:S11]  /*5ef0*/  HMMA.16816.F32.BF16 R4, R12, R22, RZ ;  /* 0x000000160c04723c */ /* 0x000ff600000418ff */
[----:B------:R-:W-:Y:S11]  /*5f00*/  @!UPT UIADD3 URZ, URZ, URZ, URZ ;  /* 0x0000003f3f3ff290 */ /* 0x000ff6000fffe03f */
[----:B------:R-:W-:Y:S02]  /*5f10*/  @!UPT UIADD3 URZ, URZ, URZ, URZ ;  /* 0x0000003f3f3ff290 */ /* 0x000fe4000fffe03f */
[----:B------:R-:W-:Y:S01]  /*5f20*/  HMMA.16816.F32.BF16 R64, R8, R18, R4 ;  /* 0x000000120840723c */ /* 0x000fe20000041804 */
[----:B------:R1:W-:Y:S06]  /*5f30*/  MUFU.EX2 R6, R3 ;  /* 0x0000000300067308 */ /* 0x0003ec0000000800 */
[----:B------:R-:W-:-:S04]  /*5f40*/  FFMA.FTZ R4, R40, c[0x0][0x2d0], -R0 ;  /* 0x0000b40028047a23 */ /* 0x000fc80000010800 */
[----:B------:R-:W-:Y:S01]  /*5f50*/  MUFU.EX2 R7, R4 ;  /* 0x0000000400077308 */ /* 0x000fe20000000800 */
[----:B-1----:R-:W-:-:S07]  /*5f60*/  FFMA.FTZ R3, R53, c[0x0][0x2d0], -R2 ;  /* 0x0000b40035037a23 */ /* 0x002fce0000010802 */
[----:B------:R1:W2:Y:S02]  /*5f70*/  MUFU.EX2 R5, R3 ;  /* 0x0000000300057308 */ /* 0x0002a40000000800 */
[----:B-1----:R-:W-:Y:S01]  /*5f80*/  FFMA.FTZ R3, R54, c[0x0][0x2d0], -R2 ;  /* 0x0000b40036037a23 */ /* 0x002fe20000010802 */
[----:B--2---:R-:W-:-:S05]  /*5f90*/  F2FP.BF16.PACK_AB R4, R5, R6 ;  /* 0x000000060504723e */ /* 0x004fca00000010ff */
[----:B------:R1:W-:Y:S02]  /*5fa0*/  MUFU.EX2 R20, R3 ;  /* 0x0000000300147308 */ /* 0x0003e40000000800 */
[----:B-1----:R-:W-:-:S06]  /*5fb0*/  FFMA.FTZ R3, R55, c[0x0][0x2d0], -R2 ;  /* 0x0000b40037037a23 */ /* 0x002fcc0000010802 */
[----:B------:R1:W2:Y:S02]  /*5fc0*/  MUFU.EX2 R18, R3 ;  /* 0x0000000300127308 */ /* 0x0002a40000000800 */
[----:B-1----:R-:W-:-:S06]  /*5fd0*/  FFMA.FTZ R3, R45, c[0x0][0x2d0], -R0 ;  /* 0x0000b4002d037a23 */ /* 0x002fcc0000010800 */
[----:B------:R1:W5:Y:S02]  /*5fe0*/  MUFU.EX2 R19, R3 ;  /* 0x0000000300137308 */ /* 0x0003640000000800 */
[----:B-1----:R-:W-:-:S06]  /*5ff0*/  FFMA.FTZ R3, R44, c[0x0][0x2d0], -R0 ;  /* 0x0000b4002c037a23 */ /* 0x002fcc0000010800 */
[----:B------:R1:W1:Y:S02]  /*6000*/  MUFU.EX2 R17, R3 ;  /* 0x0000000300117308 */ /* 0x0002640000000800 */
[----:B-1----:R-:W-:-:S06]  /*6010*/  FFMA.FTZ R3, R41, c[0x0][0x2d0], -R0 ;  /* 0x0000b40029037a23 */ /* 0x002fcc0000010800 */
[----:B------:R1:W1:Y:S02]  /*6020*/  MUFU.EX2 R16, R3 ;  /* 0x0000000300107308 */ /* 0x0002640000000800 */
[----:B-1----:R-:W-:Y:S01]  /*6030*/  FADD.FTZ R3, R6, R24 ;  /* 0x0000001806037221 */ /* 0x002fe20000010000 */
[----:B--2---:R-:W-:-:S03]  /*6040*/  F2FP.BF16.PACK_AB R6, R18, R20 ;  /* 0x000000141206723e */ /* 0x004fc600000010ff */
[----:B------:R-:W-:Y:S02]  /*6050*/  FADD.FTZ R3, R5, R3 ;  /* 0x0000000305037221 */ /* 0x000fe40000010000 */
[----:B-----5:R-:W-:Y:S02]  /*6060*/  FADD.FTZ R5, R19, R25 ;  /* 0x0000001913057221 */ /* 0x020fe40000010000 */
[----:B------:R-:W-:Y:S01]  /*6070*/  FADD.FTZ R3, R20, R3 ;  /* 0x0000000314037221 */ /* 0x000fe20000010000 */
[----:B------:R-:W-:Y:S01]  /*6080*/  LDSM.16.MT88.4 R24, [R196+0x4000] ;  /* 0x00400000c418783b */ /* 0x000fe20000004200 */
[C---:B------:R-:W-:Y:S02]  /*6090*/  FADD.FTZ R5, R17.reuse, R5 ;  /* 0x0000000511057221 */ /* 0x040fe40000010000 */
[----:B------:R-:W-:Y:S01]  /*60a0*/  FADD.FTZ R68, R18, R3 ;  /* 0x0000000312447221 */ /* 0x000fe20000010000 */
[----:B------:R-:W1:Y:S01]  /*60b0*/  LDSM.16.MT88.4 R20, [R196+0x3800] ;  /* 0x00380000c414783b */ /* 0x000e620000004200 */
[----:B------:R-:W-:Y:S01]  /*60c0*/  FADD.FTZ R3, R16, R5 ;  /* 0x0000000510037221 */ /* 0x000fe20000010000 */
[----:B------:R-:W-:-:S03]  /*60d0*/  F2FP.BF16.PACK_AB R5, R17, R19 ;  /* 0x000000131105723e */ /* 0x000fc600000010ff */
[C---:B------:R-:W-:Y:S01]  /*60e0*/  FADD.FTZ R71, R7.reuse, R3 ;  /* 0x0000000307477221 */ /* 0x040fe20000010000 */
[----:B------:R-:W-:Y:S01]  /*60f0*/  F2FP.BF16.PACK_AB R7, R7, R16 ;  /* 0x000000100707723e */ /* 0x000fe200000010ff */
[----:B------:R-:W-:Y:S01]  /*6100*/  FFMA.FTZ R3, R112, c[0x0][0x2d0], -R2 ;  /* 0x0000b40070037a23 */ /* 0x000fe20000010802 */
[----:B-1----:R-:W-:Y:S11]  /*6110*/  HMMA.16816.F32.BF16 R16, R12, R20, RZ ;  /* 0x000000140c10723c */ /* 0x002ff600000418ff */
[----:B------:R-:W-:Y:S11]  /*6120*/  @!UPT UIADD3 URZ, URZ, URZ, URZ ;  /* 0x0000003f3f3ff290 */ /* 0x000ff6000fffe03f */
[----:B------:R-:W-:Y:S02]  /*6130*/  @!UPT UIADD3 URZ, URZ, URZ, URZ ;  /* 0x0000003f3f3ff290 */ /* 0x000fe4000fffe03f */
[----:B------:R-:W-:Y:S08]  /*6140*/  HMMA.16816.F32.BF16 R60, R8, R24, R16 ;  /* 0x00000018083c723c */ /* 0x000ff00000041810 */
        /* <DEDUP_REMOVED lines=35> */
[----:B------:R1:W2:Y:S01]  /*6380*/  MUFU.EX2 R7, R3 ;  /* 0x0000000300077308 */ /* 0x0002a20000000800 */
[----:B------:R-:W5:Y:S05]  /*6390*/  LDSM.16.MT88.4 R8, [R195+0x1800] ;  /* 0x00180000c308783b */ /* 0x000f6a0000004200 */
[----:B------:R-:W-:-:S04]  /*63a0*/  FFMA.FTZ R5, R108, c[0x0][0x2d0], -R0 ;  /* 0x0000b4006c057a23 */ /* 0x000fc80000010800 */
[----:B------:R-:W-:Y:S01]  /*63b0*/  MUFU.EX2 R15, R5 ;  /* 0x00000005000f7308 */ /* 0x000fe20000000800 */
[----:B-1----:R-:W-:-:S07]  /*63c0*/  FFMA.FTZ R3, R113, c[0x0][0x2d0], -R2 ;  /* 0x0000b40071037a23 */ /* 0x002fce0000010802 */
[----:B------:R1:W-:Y:S02]  /*63d0*/  MUFU.EX2 R4, R3 ;  /* 0x0000000300047308 */ /* 0x0003e40000000800 */
[----:B-1----:R-:W-:-:S06]  /*63e0*/  FFMA.FTZ R3, R114, c[0x0][0x2d0], -R2 ;  /* 0x0000b40072037a23 */ /* 0x002fcc0000010802 */
[----:B------:R1:W-:Y:S02]  /*63f0*/  MUFU.EX2 R12, R3 ;  /* 0x00000003000c7308 */ /* 0x0003e40000000800 */
[----:B-1----:R-:W-:-:S06]  /*6400*/  FFMA.FTZ R3, R115, c[0x0][0x2d0], -R2 ;  /* 0x0000b40073037a23 */ /* 0x002fcc0000010802 */
[----:B------:R1:W-:Y:S02]  /*6410*/  MUFU.EX2 R121, R3 ;  /* 0x0000000300797308 */ /* 0x0003e40000000800 */
[----:B-1----:R-:W-:-:S06]  /*6420*/  FFMA.FTZ R3, R109, c[0x0][0x2d0], -R0 ;  /* 0x0000b4006d037a23 */ /* 0x002fcc0000010800 */
[----:B------:R2:W1:Y:S02]  /*6430*/  MUFU.EX2 R13, R3 ;  /* 0x00000003000d7308 */ /* 0x0004640000000800 */
[----:B--2---:R-:W-:Y:S01]  /*6440*/  FADD.FTZ R3, R7, R68 ;  /* 0x0000004407037221 */ /* 0x004fe20000010000 */
[----:B-1----:R-:W-:-:S03]  /*6450*/  F2FP.BF16.PACK_AB R5, R15, R13 ;  /* 0x0000000d0f05723e */ /* 0x002fc600000010ff */
[C---:B------:R-:W-:Y:S01]  /*6460*/  FADD.FTZ R6, R4.reuse, R3 ;  /* 0x0000000304067221 */ /* 0x040fe20000010000 */
[----:B------:R-:W-:Y:S01]  /*6470*/  F2FP.BF16.PACK_AB R4, R4, R7 ;  /* 0x000000070404723e */ /* 0x000fe200000010ff */
[----:B------:R-:W-:Y:S02]  /*6480*/  FFMA.FTZ R3, R111, c[0x0][0x2d0], -R0 ;  /* 0x0000b4006f037a23 */ /* 0x000fe40000010800 */
[----:B------:R-:W-:Y:S01]  /*6490*/  FADD.FTZ R14, R12, R6 ;  /* 0x000000060c0e7221 */ /* 0x000fe20000010000 */
[----:B------:R-:W-:Y:S01]  /*64a0*/  F2FP.BF16.PACK_AB R6, R121, R12 ;  /* 0x0000000c7906723e */ /* 0x000fe200000010ff */
[----:B------:R1:W-:Y:S01]  /*64b0*/  MUFU.EX2 R116, R3 ;  /* 0x0000000300747308 */ /* 0x0003e20000000800 */
[----:B------:R-:W-:Y:S02]  /*64c0*/  FADD.FTZ R12, R13, R71 ;  /* 0x000000470d0c7221 */ /* 0x000fe40000010000 */
[----:B------:R-:W-:Y:S02]  /*64d0*/  FFMA.FTZ R71, R126, c[0x0][0x2d0], -R2 ;  /* 0x0000b4007e477a23 */ /* 0x000fe40000010802 */
[----:B-1----:R-:W-:-:S04]  /*64e0*/  FFMA.FTZ R3, R110, c[0x0][0x2d0], -R0 ;  /* 0x0000b4006e037a23 */ /* 0x002fc80000010800 */
[----:B------:R-:W1:Y:S02]  /*64f0*/  MUFU.EX2 R68, R3 ;  /* 0x0000000300447308 */ /* 0x000e640000000800 */
[----:B-1----:R-:W-:Y:S01]  /*6500*/  F2FP.BF16.PACK_AB R7, R68, R116 ;  /* 0x000000744407723e */ /* 0x002fe200000010ff */
[----:B------:R-:W-:-:S06]  /*6510*/  FFMA.FTZ R3, R122, c[0x0][0x2d0], -R2 ;  /* 0x0000b4007a037a23 */ /* 0x000fcc0000010802 */
[C---:B-----5:R-:W-:Y:S08]  /*6520*/  HMMA.16816.F32.BF16 R112, R4.reuse, R8, R48 ;  /* 0x000000080470723c */ /* 0x060ff00000041830 */
        /* <DEDUP_REMOVED lines=11> */
[----:B------:R-:W-:-:S02]  /*65e0*/  FFMA.FTZ R19, R141, c[0x0][0x2d0], -R2 ;  /* 0x0000b4008d137a23 */ /* 0x000fc40000010802 */
[--C-:B------:R-:W-:Y:S02]  /*65f0*/  FFMA.FTZ R18, R140, c[0x0][0x2d0], -R2.reuse ;  /* 0x0000b4008c127a23 */ /* 0x100fe40000010802 */
[--C-:B------:R-:W-:Y:S02]  /*6600*/  FFMA.FTZ R17, R131, c[0x0][0x2d0], -R2.reuse ;  /* 0x0000b40083117a23 */ /* 0x100fe40000010802 */
[--C-:B------:R-:W-:Y:S01]  /*6610*/  FFMA.FTZ R16, R130, c[0x0][0x2d0], -R2.reuse ;  /* 0x0000b40082107a23 */ /* 0x100fe20000010802 */
[C---:B-1----:R-:W-:Y:S08]  /*6620*/  HMMA.16816.F32.BF16 R56, R4.reuse, R8, R52 ;  /* 0x000000080438723c */ /* 0x042ff00000041834 */
[C---:B------:R-:W-:Y:S01]  /*6630*/  HMMA.16816.F32.BF16 R48, R4.reuse, R10, R72 ;  /* 0x0000000a0430723c */ /* 0x040fe20000041848 */
[----:B------:R-:W1:Y:S07]  /*6640*/  LDSM.16.MT88.4 R8, [R197+0x5000] ;  /* 0x00500000c508783b */ /* 0x000e6e0000004200 */
[C---:B-1----:R-:W-:Y:S08]  /*6650*/  HMMA.16816.F32.BF16 R40, R4.reuse, R8, R104 ;  /* 0x000000080428723c */ /* 0x042ff00000041868 */
[C---:B------:R-:W-:Y:S01]  /*6660*/  HMMA.16816.F32.BF16 R24, R4.reuse, R10, R92 ;  /* 0x0000000a0418723c */ /* 0x040fe2000004185c */
[----:B------:R-:W1:Y:S01]  /*6670*/  LDSM.16.MT88.4 R8, [R196+0x5000] ;  /* 0x00500000c408783b */ /* 0x000e620000004200 */
[----:B------:R-:W-:Y:S08]  /*6680*/  MUFU.EX2 R94, R17 ;  /* 0x00000011005e7308 */ /* 0x000ff00000000800 */
[----:B------:R-:W-:Y:S01]  /*6690*/  MUFU.EX2 R95, R16 ;  /* 0x00000010005f7308 */ /* 0x000fe20000000800 */
[C---:B-1----:R-:W-:Y:S08]  /*66a0*/  HMMA.16816.F32.BF16 R52, R4.reuse, R8, R100 ;  /* 0x000000080434723c */ /* 0x042ff00000041864 */
[----:B------:R-:W-:Y:S01]  /*66b0*/  HMMA.16816.F32.BF16 R44, R4, R10, R88 ;  /* 0x0000000a042c723c */ /* 0x000fe20000041858 */
[----:B------:R-:W1:Y:S06]  /*66c0*/  LDSM.16.MT88.4 R8, [R198+0x5000] ;  /* 0x00500000c608783b */ /* 0x000e6c0000004200 */
[----:B------:R-:W-:-:S02]  /*66d0*/  FFMA.FTZ R89, R128, c[0x0][0x2d0], -R2 ;  /* 0x0000b40080597a23 */ /* 0x000fc40000010802 */
[----:B------:R-:W-:-:S04]  /*66e0*/  FFMA.FTZ R88, R127, c[0x0][0x2d0], -R2 ;  /* 0x0000b4007f587a23 */ /* 0x000fc80000010802 */
[----:B------:R-:W-:Y:S01]  /*66f0*/  MUFU.EX2 R238, R88 ;  /* 0x0000005800ee7308 */ /* 0x000fe20000000800 */
[C---:B-1----:R-:W-:Y:S07]  /*6700*/  HMMA.16816.F32.BF16 R28, R4.reuse, R10, R20 ;  /* 0x0000000a041c723c */ /* 0x042fee0000041814 */
[----:B------:R1:W-:Y:S01]  /*6710*/  MUFU.EX2 R21, R3 ;  /* 0x0000000300157308 */ /* 0x0003e20000000800 */
[----:B------:R-:W-:Y:S01]  /*6720*/  HMMA.16816.F32.BF16 R36, R4, R8, R96 ;  /* 0x000000080424723c */ /* 0x000fe20000041860 */
[----:B------:R-:W-:Y:S06]  /*6730*/  LDSM.16.MT88.4 R8, [R197+0x2000] ;  /* 0x00200000c508783b */ /* 0x000fec0000004200 */
[----:B------:R-:W-:-:S02]  /*6740*/  FADD.FTZ R6, R121, R14 ;  /* 0x0000000e79067221 */ /* 0x000fc40000010000 */
[----:B-1----:R-:W-:Y:S02]  /*6750*/  FFMA.FTZ R3, R123, c[0x0][0x2d0], -R2 ;  /* 0x0000b4007b037a23 */ /* 0x002fe40000010802 */
[----:B------:R-:W-:Y:S02]  /*6760*/  FFMA.FTZ R4, R118, c[0x0][0x2d0], -R0 ;  /* 0x0000b40076047a23 */ /* 0x000fe40000010800 */
[----:B------:R1:W2:Y:S08]  /*6770*/  MUFU.EX2 R20, R3 ;  /* 0x0000000300147308 */ /* 0x0002b00000000800 */
[----:B------:R5:W-:Y:S01]  /*6780*/  MUFU.EX2 R22, R4 ;  /* 0x0000000400167308 */ /* 0x000be20000000800 */
[----:B-1----:R-:W-:-:S07]  /*6790*/  FFMA.FTZ R3, R124, c[0x0][0x2d0], -R2 ;  /* 0x0000b4007c037a23 */ /* 0x002fce0000010802 */
[----:B------:R1:W-:Y:S01]  /*67a0*/  MUFU.EX2 R23, R3 ;  /* 0x0000000300177308 */ /* 0x0003e20000000800 */
[----:B-----5:R-:W-:-:S07]  /*67b0*/  FFMA.FTZ R4, R117, c[0x0][0x2d0], -R0 ;  /* 0x0000b40075047a23 */ /* 0x020fce0000010800 */
[----:B------:R2:W-:Y:S01]  /*67c0*/  MUFU.EX2 R101, R4 ;  /* 0x0000000400657308 */ /* 0x0005e20000000800 */
[----:B-1----:R-:W-:Y:S02]  /*67d0*/  FFMA.FTZ R3, R125, c[0x0][0x2d0], -R2 ;  /* 0x0000b4007d037a23 */ /* 0x002fe40000010802 */
[----:B------:R-:W-:Y:S05]  /*67e0*/  LDSM.16.MT88.4 R124, [R195+0x3000] ;  /* 0x00300000c37c783b */ /* 0x000fea0000004200 */
[----:B------:R1:W5:Y:S01]  /*67f0*/  MUFU.EX2 R91, R3 ;  /* 0x00000003005b7308 */ /* 0x0003620000000800 */
[----:B--2---:R-:W-:Y:S01]  /*6800*/  F2FP.BF16.PACK_AB R4, R20, R21 ;  /* 0x000000151404723e */ /* 0x004fe200000010ff */
[----:B-1----:R-:W-:-:S06]  /*6810*/  FFMA.FTZ R3, R119, c[0x0][0x2d0], -R0 ;  /* 0x0000b40077037a23 */ /* 0x002fcc0000010800 */
[----:B------:R1:W2:Y:S02]  /*6820*/  MUFU.EX2 R7, R3 ;  /* 0x0000000300077308 */ /* 0x0002a40000000800 */
[----:B-1----:R-:W-:Y:S02]  /*6830*/  FADD.FTZ R3, R15, R12 ;  /* 0x0000000c0f037221 */ /* 0x002fe40000010000 */
[----:B------:R-:W1:Y:S02]  /*6840*/  LDSM.16.MT88.4 R12, [R195+0x2000] ;  /* 0x00200000c30c783b */ /* 0x000e640000004200 */
[----:B------:R-:W-:Y:S02]  /*6850*/  FADD.FTZ R3, R116, R3 ;  /* 0x0000000374037221 */ /* 0x000fe40000010000 */
[----:B------:R-:W-:Y:S02]  /*6860*/  LDSM.16.MT88.4 R116, [R197+0x3000] ;  /* 0x00300000c574783b */ /* 0x000fe40000004200 */
[----:B------:R-:W-:-:S02]  /*6870*/  FADD.FTZ R5, R68, R3 ;  /* 0x0000000344057221 */ /* 0x000fc40000010000 */
[----:B------:R-:W-:Y:S02]  /*6880*/  FFMA.FTZ R3, R120, c[0x0][0x2d0], -R0 ;  /* 0x0000b40078037a23 */ /* 0x000fe40000010800 */
[----:B------:R-:W-:Y:S02]  /*6890*/  FFMA.FTZ R68, R129, c[0x0][0x2d0], -R2 ;  /* 0x0000b40081447a23 */ /* 0x000fe40000010802 */
[----:B------:R2:W2:Y:S01]  /*68a0*/  MUFU.EX2 R100, R3 ;  /* 0x0000000300647308 */ /* 0x0004a20000000800 */
[----:B------:R-:W-:-:S07]  /*68b0*/  FFMA.FTZ R2, R149, c[0x0][0x2d0], -R0 ;  /* 0x0000b40095027a23 */ /* 0x000fce0000010800 */
[----:B------:R3:W-:Y:S01]  /*68c0*/  MUFU.EX2 R90, R2 ;  /* 0x00000002005a7308 */ /* 0x0007e20000000800 */
[----:B--2---:R-:W-:Y:S01]  /*68d0*/  FADD.FTZ R3, R21, R6 ;  /* 0x0000000615037221 */ /* 0x004fe20000010000 */
[----:B-----5:R-:W-:-:S06]  /*68e0*/  F2FP.BF16.PACK_AB R6, R91, R23 ;  /* 0x000000175b06723e */ /* 0x020fcc00000010ff */
[----:B------:R-:W-:Y:S01]  /*68f0*/  MUFU.EX2 R68, R68 ;  /* 0x0000004400447308 */ /* 0x000fe20000000800 */
[----:B------:R-:W-:Y:S02]  /*6900*/  FADD.FTZ R3, R20, R3 ;  /* 0x0000000314037221 */ /* 0x000fe40000010000 */
[----:B------:R-:W-:Y:S01]  /*6910*/  FADD.FTZ R20, R7, R5 ;  /* 0x0000000507147221 */ /* 0x000fe20000010000 */
[----:B------:R-:W-:Y:S01]  /*6920*/  F2FP.BF16.PACK_AB R5, R22, R7 ;  /* 0x000000071605723e */ /* 0x000fe200000010ff */
[----:B---3--:R-:W-:Y:S01]  /*6930*/  FFMA.FTZ R2, R148, c[0x0][0x2d0], -R0 ;  /* 0x0000b40094027a23 */ /* 0x008fe20000010800 */
[----:B------:R-:W-:Y:S01]  /*6940*/  F2FP.BF16.PACK_AB R7, R100, R101 ;  /* 0x000000656407723e */ /* 0x000fe200000010ff */
[----:B------:R-:W-:Y:S02]  /*6950*/  FADD.FTZ R3, R23, R3 ;  /* 0x0000000317037221 */ /* 0x000fe40000010000 */
[----:B------:R2:W-:Y:S04]  /*6960*/  MUFU.EX2 R93, R2 ;  /* 0x00000002005d7308 */ /* 0x0005e80000000800 */
[C---:B-1----:R-:W-:Y:S08]  /*6970*/  HMMA.16816.F32.BF16 R112, R4.reuse, R12, R112 ;  /* 0x0000000c0470723c */ /* 0x042ff00000041870 */
[----:B------:R-:W-:Y:S01]  /*6980*/  HMMA.16816.F32.BF16 R108, R4, R14, R108 ;  /* 0x0000000e046c723c */ /* 0x000fe2000004186c */
[----:B------:R-:W1:Y:S01]  /*6990*/  LDSM.16.MT88.4 R12, [R196+0x2000] ;  /* 0x00200000c40c783b */ /* 0x000e620000004200 */
[----:B--2---:R-:W-:-:S03]  /*69a0*/  FADD.FTZ R2, R22, R20 ;  /* 0x0000001416027221 */ /* 0x004fc60000010000 */
[----:B------:R-:W-:Y:S03]  /*69b0*/  LDSM.16.MT88.4 R20, [R195+0x2800] ;  /* 0x00280000c314783b */ /* 0x000fe60000004200 */
[----:B------:R-:W-:Y:S01]  /*69c0*/  HMMA.16816.F32.BF16 R120, R4, R8, R84 ;  /* 0x000000080478723c */ /* 0x000fe20000041854 */
[----:B------:R-:W-:-:S04]  /*69d0*/  FADD.FTZ R2, R101, R2 ;  /* 0x0000000265027221 */ /* 0x000fc80000010000 */
[----:B------:R-:W-:Y:S02]  /*69e0*/  FADD.FTZ R2, R100, R2 ;  /* 0x0000000264027221 */ /* 0x000fe40000010000 */
[----:B------:R-:W-:Y:S01]  /*69f0*/  LDSM.16.MT88.4 R100, [R198+0x3000] ;  /* 0x00300000c664783b */ /* 0x000fe20000004200 */
[C---:B------:R-:W-:Y:S03]  /*6a00*/  HMMA.16816.F32.BF16 R84, R4.reuse, R10, R76 ;  /* 0x0000000a0454723c */ /* 0x040fe6000004184c */
[----:B------:R-:W2:Y:S05]  /*6a10*/  LDSM.16.MT88.4 R8, [R198+0x2000] ;  /* 0x00200000c608783b */ /* 0x000eaa0000004200 */
        /* <DEDUP_REMOVED lines=12> */
[----:B------:R-:W-:-:S02]  /*6ae0*/  FFMA.FTZ R25, R145, c[0x0][0x2d0], -R0 ;  /* 0x0000b40091197a23 */ /* 0x000fc40000010800 */
[--C-:B------:R-:W-:Y:S02]  /*6af0*/  FFMA.FTZ R24, R144, c[0x0][0x2d0], -R0.reuse ;  /* 0x0000b40090187a23 */ /* 0x100fe40000010800 */
[--C-:B------:R-:W-:Y:S02]  /*6b00*/  FFMA.FTZ R26, R143, c[0x0][0x2d0], -R0.reuse ;  /* 0x0000b4008f1a7a23 */ /* 0x100fe40000010800 */
[--C-:B------:R-:W-:Y:S02]  /*6b10*/  FFMA.FTZ R27, R142, c[0x0][0x2d0], -R0.reuse ;  /* 0x0000b4008e1b7a23 */ /* 0x100fe40000010800 */
[----:B------:R-:W-:Y:S01]  /*6b20*/  MUFU.EX2 R24, R24 ;  /* 0x0000001800187308 */ /* 0x000fe20000000800 */
[C---:B-1----:R-:W-:Y:S07]  /*6b30*/  HMMA.16816.F32.BF16 R52, R4.reuse, R12, R52 ;  /* 0x0000000c0434723c */ /* 0x042fee0000041834 */
[----:B------:R-:W-:Y:S01]  /*6b40*/  MUFU.EX2 R26, R26 ;  /* 0x0000001a001a7308 */ /* 0x000fe20000000800 */
[C---:B------:R-:W-:Y:S01]  /*6b50*/  HMMA.16816.F32.BF16 R44, R4.reuse, R14, R44 ;  /* 0x0000000e042c723c */ /* 0x040fe2000004182c */
[----:B------:R-:W1:Y:S06]  /*6b60*/  LDSM.16.MT88.4 R12, [R196+0x2800] ;  /* 0x00280000c40c783b */ /* 0x000e6c0000004200 */
[----:B------:R-:W-:Y:S01]  /*6b70*/  MUFU.EX2 R27, R27 ;  /* 0x0000001b001b7308 */ /* 0x000fe20000000800 */
[C---:B--2---:R-:W-:Y:S08]  /*6b80*/  HMMA.16816.F32.BF16 R40, R4.reuse, R8, R36 ;  /* 0x000000080428723c */ /* 0x044ff00000041824 */
[----:B------:R-:W-:Y:S01]  /*6b90*/  HMMA.16816.F32.BF16 R28, R4, R10, R28 ;  /* 0x0000000a041c723c */ /* 0x000fe2000004181c */
[----:B------:R-:W2:Y:S01]  /*6ba0*/  MUFU.EX2 R7, R19 ;  /* 0x0000001300077308 */ /* 0x000ea20000000800 */
[----:B------:R-:W3:Y:S05]  /*6bb0*/  LDSM.16.MT88.4 R8, [R198+0x2800] ;  /* 0x00280000c608783b */ /* 0x000eea0000004200 */
[----:B------:R-:W-:-:S02]  /*6bc0*/  FFMA.FTZ R5, R147, c[0x0][0x2d0], -R0 ;  /* 0x0000b40093057a23 */ /* 0x000fc40000010800 */
[----:B------:R-:W-:Y:S01]  /*6bd0*/  FFMA.FTZ R4, R146, c[0x0][0x2d0], -R0 ;  /* 0x0000b40092047a23 */ /* 0x000fe20000010800 */
[----:B------:R5:W1:Y:S01]  /*6be0*/  MUFU.EX2 R6, R18 ;  /* 0x0000001200067308 */ /* 0x000a620000000800 */
[----:B------:R-:W-:-:S04]  /*6bf0*/  FADD.FTZ R0, R91, R3 ;  /* 0x000000035b007221 */ /* 0x000fc80000010000 */
[----:B--2---:R-:W-:-:S03]  /*6c00*/  FADD.FTZ R0, R7, R0 ;  /* 0x0000000007007221 */ /* 0x004fc60000010000 */
[----:B------:R2:W2:Y:S08]  /*6c10*/  MUFU.EX2 R91, R5 ;  /* 0x00000005005b7308 */ /* 0x0004b00000000800 */
[----:B------:R3:W3:Y:S01]  /*6c20*/  MUFU.EX2 R92, R4 ;  /* 0x00000004005c7308 */ /* 0x0006e20000000800 */
[----:B-----5:R-:W5:Y:S01]  /*6c30*/  LDSM.16.MT88.4 R16, [R197+0x2800] ;  /* 0x00280000c510783b */ /* 0x020f620000004200 */
[----:B-1----:R-:W-:-:S02]  /*6c40*/  FADD.FTZ R3, R6, R0 ;  /* 0x0000000006037221 */ /* 0x002fc40000010000 */
[----:B------:R-:W-:Y:S02]  /*6c50*/  FADD.FTZ R0, R90, R2 ;  /* 0x000000025a007221 */ /* 0x000fe40000010000 */
[----:B------:R-:W-:Y:S01]  /*6c60*/  FADD.FTZ R2, R94, R3 ;  /* 0x000000035e027221 */ /* 0x000fe20000010000 */
[C---:B--2---:R-:W-:Y:S01]  /*6c70*/  F2FP.BF16.PACK_AB R5, R93.reuse, R90 ;  /* 0x0000005a5d05723e */ /* 0x044fe200000010ff */
[----:B------:R-:W-:Y:S02]  /*6c80*/  FADD.FTZ R0, R93, R0 ;  /* 0x000000005d007221 */ /* 0x000fe40000010000 */
[----:B------:R-:W-:Y:S02]  /*6c90*/  FADD.FTZ R2, R95, R2 ;  /* 0x000000025f027221 */ /* 0x000fe40000010000 */
[----:B------:R-:W-:Y:S01]  /*6ca0*/  FADD.FTZ R0, R91, R0 ;  /* 0x000000005b007221 */ /* 0x000fe20000010000 */
[----:B---3--:R-:W-:-:S03]  /*6cb0*/  F2FP.BF16.PACK_AB R4, R6, R7 ;  /* 0x000000070604723e */ /* 0x008fc600000010ff */
[C---:B------:R-:W-:Y:S01]  /*6cc0*/  FADD.FTZ R0, R92.reuse, R0 ;  /* 0x000000005c007221 */ /* 0x040fe20000010000 */
[----:B------:R-:W-:Y:S02]  /*6cd0*/  F2FP.BF16.PACK_AB R6, R95, R94 ;  /* 0x0000005e5f06723e */ /* 0x000fe400000010ff */
[----:B------:R-:W-:Y:S02]  /*6ce0*/  F2FP.BF16.PACK_AB R7, R92, R91 ;  /* 0x0000005b5c07723e */ /* 0x000fe400000010ff */
[----:B------:R-:W-:Y:S05]  /*6cf0*/  LDSM.16.MT88.4 R92, [R195+0x6800] ;  /* 0x00680000c35c783b */ /* 0x000fea0000004200 */
[C---:B------:R-:W-:Y:S08]  /*6d00*/  HMMA.16816.F32.BF16 R128, R4.reuse, R20, R112 ;  /* 0x000000140480723c */ /* 0x040ff00000041870 */
[C---:B------:R-:W-:Y:S08]  /*6d10*/  HMMA.16816.F32.BF16 R112, R4.reuse, R12, R80 ;  /* 0x0000000c0470723c */ /* 0x040ff00000041850 */
[C---:B------:R-:W-:Y:S01]  /*6d20*/  HMMA.16816.F32.BF16 R80, R4.reuse, R14, R76 ;  /* 0x0000000e0450723c */ /* 0x040fe2000004184c */
[----:B------:R-:W1:Y:S04]  /*6d30*/  LDSM.16.MT88.4 R12, [R196+0x6000] ;  /* 0x00600000c40c783b */ /* 0x000e680000004200 */
[----:B------:R-:W-:Y:S03]  /*6d40*/  LDSM.16.MT88.4 R76, [R196+0x6800] ;  /* 0x00680000c44c783b */ /* 0x000fe60000004200 */
[C---:B------:R-:W-:Y:S08]  /*6d50*/  HMMA.16816.F32.BF16 R72, R4.reuse, R8, R72 ;  /* 0x000000080448723c */ /* 0x040ff00000041848 */
[C---:B------:R-:W-:Y:S01]  /*6d60*/  HMMA.16816.F32.BF16 R60, R4.reuse, R10, R60 ;  /* 0x0000000a043c723c */ /* 0x040fe2000004183c */
[----:B------:R-:W2:Y:S07]  /*6d70*/  LDSM.16.MT88.4 R8, [R198+0x6000] ;  /* 0x00600000c608783b */ /* 0x000eae0000004200 */
[C---:B------:R-:W-:Y:S01]  /*6d80*/  HMMA.16816.F32.BF16 R32, R4.reuse, R22, R108 ;  /* 0x000000160420723c */ /* 0x040fe2000004186c */
[----:B------:R-:W3:Y:S04]  /*6d90*/  LDSM.16.MT88.4 R20, [R195+0x6000] ;  /* 0x00600000c314783b */ /* 0x000ee80000004200 */
[----:B------:R-:W-:Y:S03]  /*6da0*/  LDSM.16.MT88.4 R108, [R196+0x3000] ;  /* 0x00300000c46c783b */ /* 0x000fe60000004200 */
[C---:B-----5:R-:W-:Y:S08]  /*6db0*/  HMMA.16816.F32.BF16 R120, R4.reuse, R16, R120 ;  /* 0x000000100478723c */ /* 0x060ff00000041878 */
[C---:B------:R-:W-:Y:S01]  /*6dc0*/  HMMA.16816.F32.BF16 R36, R4.reuse, R18, R84 ;  /* 0x000000120424723c */ /* 0x040fe20000041854 */
[----:B------:R-:W5:Y:S04]  /*6dd0*/  LDSM.16.MT88.4 R16, [R197+0x6000] ;  /* 0x00600000c510783b */ /* 0x000f680000004200 */
[----:B------:R-:W5:Y:S03]  /*6de0*/  LDSM.16.MT88.4 R84, [R197+0x6800] ;  /* 0x00680000c554783b */ /* 0x000f660000004200 */
[C---:B-1----:R-:W-:Y:S01]  /*6df0*/  HMMA.16816.F32.BF16 R52, R4.reuse, R12, R52 ;  /* 0x0000000c0434723c */ /* 0x042fe20000041834 */
[----:B------:R-:W1:Y:S07]  /*6e00*/  MUFU.EX2 R13, R71 ;  /* 0x00000047000d7308 */ /* 0x000e6e0000000800 */
[C---:B------:R-:W-:Y:S01]  /*6e10*/  HMMA.16816.F32.BF16 R44, R4.reuse, R14, R44 ;  /* 0x0000000e042c723c */ /* 0x040fe2000004182c */
[----:B------:R-:W4:Y:S07]  /*6e20*/  MUFU.EX2 R12, R25 ;  /* 0x00000019000c7308 */ /* 0x000f2e0000000800 */
[C---:B--2---:R-:W-:Y:S01]  /*6e30*/  HMMA.16816.F32.BF16 R40, R4.reuse, R8, R40 ;  /* 0x000000080428723c */ /* 0x044fe20000041828 */
[----:B------:R-:W2:Y:S06]  /*6e40*/  MUFU.EX2 R14, R89 ;  /* 0x00000059000e7308 */ /* 0x000eac0000000800 */
[----:B-1----:R-:W-:Y:S01]  /*6e50*/  FADD.FTZ R9, R13, R2 ;  /* 0x000000020d097221 */ /* 0x002fe20000010000 */
[----:B---3--:R-:W-:Y:S01]  /*6e60*/  HMMA.16816.F32.BF16 R96, R4, R20, R96 ;  /* 0x000000140460723c */ /* 0x008fe20000041860 */
[----:B------:R-:W-:-:S04]  /*6e70*/  @P3 IMAD.HI.U32 R2, R153, c[0x0][0x2c8], RZ ;  /* 0x0000b20099023a27 */ /* 0x000fc800078e00ff */
[----:B----4-:R-:W-:Y:S01]  /*6e80*/  FADD.FTZ R8, R12, R0 ;  /* 0x000000000c087221 */ /* 0x010fe20000010000 */
[----:B------:R-:W-:Y:S02]  /*6e90*/  MOV R0, R153 ;  /* 0x0000009900007202 */ /* 0x000fe40000000f00 */
[----:B------:R-:W-:Y:S01]  /*6ea0*/  @P3 SHF.R.U32.HI R0, RZ, c[0x0][0x2cc], R2 ;  /* 0x0000b300ff003a19 */ /* 0x000fe20000011602 */
[----:B------:R-:W-:Y:S01]  /*6eb0*/  HMMA.16816.F32.BF16 R20, R4, R22, R64 ;  /* 0x000000160414723c */ /* 0x000fe20000041840 */
[----:B------:R-:W-:Y:S02]  /*6ec0*/  MOV R2, RZ ;  /* 0x000000ff00027202 */ /* 0x000fe40000000f00 */
[----:B------:R-:W-:-:S04]  /*6ed0*/  IADD3 R3, R0, R151, -R152 ;  /* 0x0000009700037210 */ /* 0x000fc80007ffe898 */
[----:B------:R-:W-:Y:S01]  /*6ee0*/  F2FP.BF16.PACK_AB R64, R68, R13 ;  /* 0x0000000d4440723e */ /* 0x000fe200000010ff */
[C---:B-----5:R-:W-:Y:S01]  /*6ef0*/  HMMA.16816.F32.BF16 R56, R4.reuse, R16, R56 ;  /* 0x000000100438723c */ /* 0x060fe20000041838 */
[----:B------:R-:W-:Y:S01]  /*6f00*/  IMAD.HI R2, R3, -0x6db6db6d, R2 ;  /* 0x9249249303027827 */ /* 0x000fe200078e0202 */
[----:B------:R-:W-:Y:S02]  /*6f10*/  F2FP.BF16.PACK_AB R65, R24, R12 ;  /* 0x0000000c1841723e */ /* 0x000fe400000010ff */
[----:B--2---:R-:W-:Y:S02]  /*6f20*/  F2FP.BF16.PACK_AB R66, R238, R14 ;  /* 0x0000000eee42723e */ /* 0x004fe400000010ff */
[----:B------:R-:W-:Y:S02]  /*6f30*/  SHF.R.U32.HI R0, RZ, 0x1f, R2 ;  /* 0x0000001fff007819 */ /* 0x000fe40000011602 */
[----:B------:R-:W-:Y:S01]  /*6f40*/  HMMA.16816.F32.BF16 R48, R4, R18, R48 ;  /* 0x000000120430723c */ /* 0x000fe20000041830 */
[----:B------:R-:W-:-:S02]  /*6f50*/  F2FP.BF16.PACK_AB R67, R27, R26 ;  /* 0x0000001a1b43723e */ /* 0x000fc400000010ff */
[----:B------:R-:W-:Y:S01]  /*6f60*/  LEA.HI.SX32 R2, R2, R0, 0x1a ;  /* 0x0000000002027211 */ /* 0x000fe200078fd2ff */
[----:B------:R-:W-:-:S04]  /*6f70*/  FADD.FTZ R0, R68, R9 ;  /* 0x0000000944007221 */ /* 0x000fc80000010000 */
[----:B------:R-:W-:Y:S01]  /*6f80*/  HMMA.16816.F32.BF16 R28, R4, R10, R28 ;  /* 0x0000000a041c723c */ /* 0x000fe2000004181c */
[----:B------:R-:W1:Y:S01]  /*6f90*/  LDSM.16.MT88.4 R4, [R198+0x6800] ;  /* 0x00680000c604783b */ /* 0x000e620000004200 */
[----:B------:R-:W-:-:S04]  /*6fa0*/  FADD.FTZ R0, R14, R0 ;  /* 0x000000000e007221 */ /* 0x000fc80000010000 */
[----:B------:R-:W-:Y:S01]  /*6fb0*/  FADD.FTZ R238, R238, R0 ;  /* 0x00000000eeee7221 */ /* 0x000fe20000010000 */
[----:B------:R-:W-:Y:S01]  /*6fc0*/  IMNMX R10, R150, R2, !PT ;  /* 0x00000002960a7217 */ /* 0x000fe20007800200 */
[----:B------:R-:W-:Y:S01]  /*6fd0*/  FADD.FTZ R2, R24, R8 ;  /* 0x0000000818027221 */ /* 0x000fe20000010000 */
[----:B------:R-:W-:Y:S02]  /*6fe0*/  HMMA.16816.F32.BF16 R112, R64, R108, R112 ;  /* 0x0000006c4070723c */ /* 0x000fe40000041870 */
[----:B------:R-:W-:Y:S01]  /*6ff0*/  ISETP.GE.AND P0, PT, R166, R10, PT ;  /* 0x0000000aa600720c */ /* 0x000fe20003f06270 */
[----:B------:R2:W-:Y:S01]  /*7000*/  STL [R1+0x8], R10 ;  /* 0x0000080a01007387 */ /* 0x0005e20000100800 */
[----:B------:R-:W-:-:S04]  /*7010*/  FADD.FTZ R2, R26, R2 ;  /* 0x000000021a027221 */ /* 0x000fc80000010000 */
[----:B------:R-:W-:Y:S01]  /*7020*/  HMMA.16816.F32.BF16 R108, R64, R110, R80 ;  /* 0x0000006e406c723c */ /* 0x000fe20000041850 */
[----:B------:R-:W-:-:S07]  /*7030*/  FADD.FTZ R250, R27, R2 ;  /* 0x000000021bfa7221 */ /* 0x000fce0000010000 */
        /* <DEDUP_REMOVED lines=13> */
[----:B------:R-:W-:Y:S01]  /*7110*/  HMMA.16816.F32.BF16 R64, R64, R6, R28 ;  /* 0x000000064040723c */ /* 0x000fe2000004181c */
[----:B------:R-:W-:Y:S01]  /*7120*/  @!UPT UIADD3 URZ, URZ, URZ, URZ ;  /* 0x0000003f3f3ff290 */ /* 0x000fe2000fffe03f */
[----:B------:R-:W-:Y:S11]  /*7130*/  @!P0 BRA `(.L_x_1344) ;  /* 0x00003fc000008947 */ /* 0x000ff60003800000 */
[----:B--2---:R-:W-:Y:S02]  /*7140*/  MOV R72, R69 ;  /* 0x0000004500487202 */ /* 0x004fe40000000f00 */
[----:B------:R-:W-:-:S02]  /*7150*/  MOV R71, R70 ;  /* 0x0000004600477202 */ /* 0x000fc40000000f00 */
[----:B------:R-:W-:-:S07]  /*7160*/  MOV R224, R166 ;  /* 0x000000a600e07202 */ /* 0x000fce0000000f00 */
.L_x_1360:
[----:B------:R-:W2:Y:S01]  /*7170*/  LDL R0, [R1] ;  /* 0x0000000001007983 */ /* 0x000ea20000100800 */
        /* <DEDUP_REMOVED lines=21> */
[C---:B-1-34-:R-:W-:Y:S01]  /*72d0*/  IMAD.WIDE.U32 R2, R223.reuse, c[0x0][0x208], RZ ;  /* 0x00008200df027a25 */ /* 0x05afe200078e00ff */
[----:B------:R-:W-:Y:S01]  /*72e0*/  SHF.R.S32.HI R0, RZ, 0x1f, R223 ;  /* 0x0000001fff007819 */ /* 0x000fe200000114df */
[----:B------:R-:W2:Y:S04]  /*72f0*/  LDL.64 R6, [R1+0x28] ;  /* 0x0000280001067983 */ /* 0x000ea80000100a00 */
[----:B------:R-:W-:Y:S02]  /*7300*/  IMAD R0, R0, c[0x0][0x208], RZ ;  /* 0x0000820000007a24 */ /* 0x000fe400078e02ff */
[----:B------:R-:W3:Y:S02]  /*7310*/  LDL R5, [R1+0x34] ;  /* 0x0000340001057983 */ /* 0x000ee40000100800 */
[----:B------:R-:W-:Y:S05]  /*7320*/  IMAD R0, R223, c[0x0][0x20c], R0 ;  /* 0x00008300df007a24 */ /* 0x000fea00078e0200 */
[----:B------:R-:W-:Y:S02]  /*7330*/  IADD3 R3, R3, R0, RZ ;  /* 0x0000000003037210 */ /* 0x000fe40007ffe0ff */
[----:B------:R-:W-:Y:S03]  /*7340*/  SHF.R.S32.HI R0, RZ, 0x1f, R218 ;  /* 0x0000001fff007819 */ /* 0x000fe600000114da */
[----:B------:R-:W-:Y:S04]  /*7350*/  IMAD.WIDE.U32 R2, R218, c[0x0][0x218], R2 ;  /* 0x00008600da027a25 */ /* 0x000fe800078e0002 */
[----:B------:R-:W-:Y:S04]  /*7360*/  IMAD R4, R0, c[0x0][0x218], RZ ;  /* 0x0000860000047a24 */ /* 0x000fe800078e02ff */
[----:B------:R-:W-:Y:S01]  /*7370*/  IMAD R4, R218, c[0x0][0x21c], R4 ;  /* 0x00008700da047a24 */ /* 0x000fe200078e0204 */
[----:B--2---:R-:W-:Y:S04]  /*7380*/  IADD3 R0, P0, R6, R2, RZ ;  /* 0x0000000206007210 */ /* 0x004fe80007f1e0ff */
[----:B---3--:R-:W-:Y:S02]  /*7390*/  IADD3.X R2, R5, R3, R4, P0, !PT ;  /* 0x0000000305027210 */ /* 0x008fe400007fe404 */
[C---:B------:R-:W-:Y:S04]  /*73a0*/  LEA R6, P0, R0.reuse, c[0x0][0x1f8], 0x1 ;  /* 0x00007e0000067a11 */ /* 0x040fe800078008ff */
[----:B------:R-:W-:Y:S01]  /*73b0*/  LEA.HI.X R5, R0, c[0x0][0x1fc], R2, 0x1, P0 ;  /* 0x00007f0000057a11 */ /* 0x000fe200000f0c02 */
[----:B------:R-:W-:-:S06]  /*73c0*/  BRA.DIV ~URZ, `(.L_x_1347) ;  /* 0x0000cbc27f007947 */ /* 0x000fcc000b800000 */
[----:B------:R1:W2:Y:S02]  /*73d0*/  SHFL.IDX PT, R0, R5, RZ, 0x181f ;  /* 0x00181fff05007589 */ /* 0x0002a400000e0000 */
.L_x_1453:
[----:B------:R-:W-:-:S05]  /*73e0*/  BRA.DIV ~URZ, `(.L_x_1348) ;  /* 0x0000cc127f007947 */ /* 0x000fca000b800000 */
[----:B------:R-:W3:Y:S01]  /*73f0*/  SHFL.IDX PT, R2, R6, RZ, 0x181f ;  /* 0x00181fff06027589 */ /* 0x000ee200000e0000 */
[C---:B------:R-:W-:Y:S01]  /*7400*/  IMAD.SHL.U32 R15, R241.reuse, 0x2, RZ ;  /* 0x00000002f10f7824 */ /* 0x040fe200078e00ff */
[----:B------:R-:W-:Y:S01]  /*7410*/  ISETP.GE.AND P4, PT, R241, c[0x0][0x1d4], PT ;  /* 0x00007500f1007a0c */ /* 0x000fe20003f86270 */
[C---:B------:R-:W-:Y:S01]  /*7420*/  IMAD.SHL.U32 R14, R251.reuse, 0x2, RZ ;  /* 0x00000002fb0e7824 */ /* 0x040fe200078e00ff */
[----:B------:R-:W-:Y:S01]  /*7430*/  SHFL.IDX PT, R7, R6, 0x2, 0x181f ;  /* 0x00581f0006077f89 */ /* 0x000fe200000e0000 */
[----:B------:R-:W-:Y:S02]  /*7440*/  ISETP.GE.AND P0, PT, R251, c[0x0][0x1d4], PT ;  /* 0x00007500fb007a0c */ /* 0x000fe40003f06270 */
[----:B------:R-:W-:Y:S02]  /*7450*/  SEL R4, RZ, 0x10, P4 ;  /* 0x00000010ff047807 */ /* 0x000fe40002000000 */
[-C--:B---3--:R-:W-:Y:S05]  /*7460*/  IADD3 R12, P5, R2, R15.reuse, RZ ;  /* 0x0000000f020c7210 */ /* 0x088fea0007fbe0ff */
[--C-:B--2---:R-:W-:Y:S01]  /*7470*/  IMAD.X R13, R0, 0x1, R220.reuse, P5 ;  /* 0x00000001000d7824 */ /* 0x104fe200028e06dc */
[-C--:B------:R-:W-:Y:S04]  /*7480*/  IADD3 R2, P5, R2, R14.reuse, RZ ;  /* 0x0000000e02027210 */ /* 0x080fe80007fbe0ff */
[----:B------:R-:W-:Y:S01]  /*7490*/  @!PT LDS RZ, [RZ] ;  /* 0x00000000fffff984 */ /* 0x000fe20000000800 */
[----:B------:R2:W-:Y:S01]  /*74a0*/  LDGSTS.E.BYPASS.LTC128B.128 [R219+0x100], [R12.64], !P4 ;  /* 0x001000000cdb7fae */ /* 0x0005e2000e101d46 */
[--C-:B------:R-:W-:Y:S03]  /*74b0*/  IMAD.X R3, R0, 0x1, R221.reuse, P5 ;  /* 0x0000000100037824 */ /* 0x100fe600028e06dd */
[----:B------:R-:W-:Y:S04]  /*74c0*/  SHFL.IDX PT, R0, R5, 0x1, 0x181f ;  /* 0x00381f0005007f89 */ /* 0x000fe800000e0000 */
[----:B------:R3:W-:Y:S04]  /*74d0*/  LDGSTS.E.BYPASS.LTC128B.128 [R219+0x3900], [R2.64], !P0 ;  /* 0x0390000002db7fae */ /* 0x0007e8000c101d46 */
[----:B---3--:R-:W2:Y:S02]  /*74e0*/  SHFL.IDX PT, R2, R6, 0x1, 0x181f ;  /* 0x00381f0006027f89 */ /* 0x008ea400000e0000 */
[----:B--2---:R-:W-:Y:S05]  /*74f0*/  IADD3 R12, P5, R2, R15, RZ ;  /* 0x0000000f020c7210 */ /* 0x004fea0007fbe0ff */
[----:B------:R-:W-:Y:S01]  /*7500*/  IMAD.X R13, R0, 0x1, R220, P5 ;  /* 0x00000001000d7824 */ /* 0x000fe200028e06dc */
[----:B------:R-:W-:Y:S04]  /*7510*/  IADD3 R2, P5, R2, R14, RZ ;  /* 0x0000000e02027210 */ /* 0x000fe80007fbe0ff */
[----:B------:R2:W-:Y:S01]  /*7520*/  LDGSTS.E.BYPASS.LTC128B.128 [R219+0x1100], [R12.64], !P4 ;  /* 0x011000000cdb7fae */ /* 0x0005e2000e101d46 */
[----:B------:R-:W-:Y:S01]  /*7530*/  IMAD.X R3, R0, 0x1, R221, P5 ;  /* 0x0000000100037824 */ /* 0x000fe200028e06dd */
[----:B------:R-:W-:Y:S04]  /*7540*/  SEL R0, RZ, 0x10, P0 ;  /* 0x00000010ff007807 */ /* 0x000fe80000000000 */
[----:B------:R3:W-:Y:S04]  /*7550*/  LDGSTS.E.BYPASS.LTC128B.128 [R219+0x4900], [R2.64], !P0 ;  /* 0x0490000002db7fae */ /* 0x0007e8000c101d46 */
[----:B--2---:R3:W2:Y:S02]  /*7560*/  SHFL.IDX PT, R12, R5, 0x2, 0x181f ;  /* 0x00581f00050c7f89 */ /* 0x0046a400000e0000 */
.L_x_1454:
[C---:B---3--:R-:W-:Y:S01]  /*7570*/  IADD3 R2, -R4.reuse, 0x10, RZ ;  /* 0x0000001004027810 */ /* 0x048fe20007ffe1ff */
[----:B------:R-:W-:Y:S01]  /*7580*/  IMAD.SHL.U32 R3, R241, 0x2, RZ ;  /* 0x00000002f1037824 */ /* 0x000fe200078e00ff */
[----:B------:R-:W-:Y:S01]  /*7590*/  ISETP.NE.U32.AND P5, PT, R4, RZ, PT ;  /* 0x000000ff0400720c */ /* 0x000fe20003fa5070 */
[----:B------:R-:W-:Y:S01]  /*75a0*/  IMAD.SHL.U32 R14, R251, 0x2, RZ ;  /* 0x00000002fb0e7824 */ /* 0x000fe200078e00ff */
[----:B------:R-:W-:Y:S01]  /*75b0*/  LOP3.LUT R2, R2, 0xf, RZ, 0xc0, !PT ;  /* 0x0000000f02027812 */ /* 0x000fe200078ec0ff */
[----:B------:R-:W3:Y:S03]  /*75c0*/  S2R R13, SR_TID.X ;  /* 0x00000000000d7919 */ /* 0x000ee60000002100 */
[-C--:B------:R-:W-:Y:S04]  /*75d0*/  IADD3 R2, P4, P0, R2, R7.reuse, R3 ;  /* 0x0000000702027210 */ /* 0x080fe8000789e003 */
[-C--:B--2---:R-:W-:Y:S05]  /*75e0*/  IADD3.X R3, RZ, R12.reuse, R220, P4, P0 ;  /* 0x0000000cff037210 */ /* 0x084fea00027e04dc */
        /* <DEDUP_REMOVED lines=8> */
[----:B------:R-:W-:Y:S02]  /*7670*/  IADD3.X R3, RZ, R12, R221, P4, P0 ;  /* 0x0000000cff037210 */ /* 0x000fe400027e04dd */
[----:B---3--:R-:W-:Y:S03]  /*7680*/  ISETP.GT.AND P0, PT, R13, 0x7f, PT ;  /* 0x0000007f0d00780c */ /* 0x008fe60003f04270 */
[----:B------:R2:W-:Y:S10]  /*7690*/  LDGSTS.E.BYPASS.LTC128B.128.ZFILL [R219+0x5900], [R2.64], P5 ;  /* 0x0590000002db7fae */ /* 0x0005f4000a941d46 */
[----:B------:R-:W-:-:S05]  /*76a0*/  @P0 BRA `(.L_x_1346) ;  /* 0x0000014000000947 */ /* 0x000fca0003800000 */
[----:B------:R-:W-:-:S05]  /*76b0*/  BRA.DIV ~URZ, `(.L_x_1349) ;  /* 0x0000cd127f007947 */ /* 0x000fca000b800000 */
[----:B-1----:R-:W1:Y:S04]  /*76c0*/  SHFL.IDX PT, R5, R5, 0x3, 0x181f ;  /* 0x00781f0005057f89 */ /* 0x002e6800000e0000 */
[----:B------:R-:W3:Y:S02]  /*76d0*/  SHFL.IDX PT, R6, R6, 0x3, 0x181f ;  /* 0x00781f0006067f89 */ /* 0x000ee400000e0000 */
.L_x_1455:
[C---:B--2---:R-:W-:Y:S01]  /*76e0*/  IADD3 R2, -R4.reuse, 0x10, RZ ;  /* 0x0000001004027810 */ /* 0x044fe20007ffe1ff */
[----:B------:R-:W-:Y:S01]  /*76f0*/  IMAD.SHL.U32 R3, R241, 0x2, RZ ;  /* 0x00000002f1037824 */ /* 0x000fe200078e00ff */
[----:B------:R-:W-:Y:S01]  /*7700*/  ISETP.NE.U32.AND P0, PT, R4, RZ, PT ;  /* 0x000000ff0400720c */ /* 0x000fe20003f05070 */
[----:B------:R-:W-:Y:S01]  /*7710*/  IMAD.SHL.U32 R7, R251, 0x2, RZ ;  /* 0x00000002fb077824 */ /* 0x000fe200078e00ff */
[----:B------:R-:W-:Y:S04]  /*7720*/  LOP3.LUT R2, R2, 0xf, RZ, 0xc0, !PT ;  /* 0x0000000f02027812 */ /* 0x000fe800078ec0ff */
[-C--:B---3--:R-:W-:Y:S04]  /*7730*/  IADD3 R2, P5, P4, R2, R6.reuse, R3 ;  /* 0x0000000602027210 */ /* 0x088fe80007cbe003 */
[-C--:B-1----:R-:W-:Y:S05]  /*7740*/  IADD3.X R3, RZ, R5.reuse, R220, P5, P4 ;  /* 0x00000005ff037210 */ /* 0x082fea0002fe84dc */
        /* <DEDUP_REMOVED lines=10> */
.L_x_1346:
[----:B-1-34-:R-:W-:Y:S05]  /*77f0*/  BSYNC B0 ;  /* 0x0000000000007941 */ /* 0x01afea0003800000 */
.L_x_1345:
[----:B------:R-:W0:Y:S01]  /*7800*/  LDGDEPBAR ;  /* 0x00000000000079af */ /* 0x000e220000000000 */
[----:B------:R-:W-:Y:S01]  /*7810*/  WARPSYNC 0xffffffff ;  /* 0xffffffff00007948 */ /* 0x000fe20003800000 */
[C---:B------:R-:W-:Y:S01]  /*7820*/  HMMA.16816.F32.BF16 R4, R132.reuse, R8, RZ ;  /* 0x000000088404723c */ /* 0x040fe200000418ff */
[----:B------:R-:W-:Y:S05]  /*7830*/  BSSY B0, `(.L_x_1350) ;  /* 0x0000106000007945 */ /* 0x000fea0003800000 */
[----:B------:R-:W3:Y:S02]  /*7840*/  LDL R0, [R1] ;  /* 0x0000000001007983 */ /* 0x000ee40000100800 */
        /* <DEDUP_REMOVED lines=30> */
[----:B------:R-:W2:Y:S07]  /*7a30*/  LDSM.16.M88.4 R160, [R194+0x2800] ;  /* 0x00280000c2a0783b */ /* 0x000eae0000000200 */
[C---:B------:R-:W-:Y:S08]  /*7a40*/  HMMA.16816.F32.BF16 R52, R136.reuse, R164, R52 ;  /* 0x000000a48834723c */ /* 0x040ff00000041834 */
[----:B------:R-:W-:Y:S08]  /*7a50*/  HMMA.16816.F32.BF16 R56, R136, R166, R56 ;  /* 0x000000a68838723c */ /* 0x000ff00000041838 */
[C---:B-1----:R-:W-:Y:S08]  /*7a60*/  HMMA.16816.F32.BF16 R4, R168.reuse, R140, R4 ;  /* 0x0000008ca804723c */ /* 0x042ff00000041804 */
[C---:B------:R-:W-:Y:S01]  /*7a70*/  HMMA.16816.F32.BF16 R8, R168.reuse, R142, R8 ;  /* 0x0000008ea808723c */ /* 0x040fe20000041808 */
[----:B------:R-:W1:Y:S07]  /*7a80*/  LDSM.16.M88.4 R140, [R194+0x3000] ;  /* 0x00300000c28c783b */ /* 0x000e6e0000000200 */
[C---:B----4-:R-:W-:Y:S08]  /*7a90*/  HMMA.16816.F32.BF16 R12, R168.reuse, R144, R12 ;  /* 0x00000090a80c723c */ /* 0x050ff0000004180c */
[C---:B------:R-:W-:Y:S01]  /*7aa0*/  HMMA.16816.F32.BF16 R16, R168.reuse, R146, R16 ;  /* 0x00000092a810723c */ /* 0x040fe20000041810 */
[----:B------:R-:W4:Y:S07]  /*7ab0*/  LDSM.16.M88.4 R144, [R193] ;  /* 0x00000000c190783b */ /* 0x000f2e0000000200 */
[C---:B-----5:R-:W-:Y:S08]  /*7ac0*/  HMMA.16816.F32.BF16 R20, R168.reuse, R148, R20 ;  /* 0x00000094a814723c */ /* 0x060ff00000041814 */
[C---:B------:R-:W-:Y:S01]  /*7ad0*/  HMMA.16816.F32.BF16 R24, R168.reuse, R150, R24 ;  /* 0x00000096a818723c */ /* 0x040fe20000041818 */
[----:B------:R-:W5:Y:S07]  /*7ae0*/  LDSM.16.M88.4 R148, [R193+0x800] ;  /* 0x00080000c194783b */ /* 0x000f6e0000000200 */
[C---:B--2---:R-:W-:Y:S08]  /*7af0*/  HMMA.16816.F32.BF16 R28, R168.reuse, R152, R28 ;  /* 0x00000098a81c723c */ /* 0x044ff0000004181c */
[C---:B------:R-:W-:Y:S01]  /*7b00*/  HMMA.16816.F32.BF16 R32, R168.reuse, R154, R32 ;  /* 0x0000009aa820723c */ /* 0x040fe20000041820 */
[----:B------:R-:W2:Y:S07]  /*7b10*/  LDSM.16.M88.4 R152, [R193+0x1000] ;  /* 0x00100000c198783b */ /* 0x000eae0000000200 */
[C---:B------:R-:W-:Y:S08]  /*7b20*/  HMMA.16816.F32.BF16 R36, R168.reuse, R156, R36 ;  /* 0x0000009ca824723c */ /* 0x040ff00000041824 */
[C---:B------:R-:W-:Y:S01]  /*7b30*/  HMMA.16816.F32.BF16 R40, R168.reuse, R158, R40 ;  /* 0x0000009ea828723c */ /* 0x040fe20000041828 */
[----:B------:R-:W2:Y:S07]  /*7b40*/  LDSM.16.M88.4 R156, [R193+0x1800] ;  /* 0x00180000c19c783b */ /* 0x000eae0000000200 */
[C---:B------:R-:W-:Y:S03]  /*7b50*/  HMMA.16816.F32.BF16 R44, R168.reuse, R160, R44 ;  /* 0x000000a0a82c723c */ /* 0x040fe6000004182c */
[----:B---3--:R-:W-:Y:S05]  /*7b60*/  ISETP.GT.AND P0, PT, R224, R0, PT ;  /* 0x00000000e000720c */ /* 0x008fea0003f04270 */
[C---:B------:R-:W-:Y:S01]  /*7b70*/  HMMA.16816.F32.BF16 R48, R168.reuse, R162, R48 ;  /* 0x000000a2a830723c */ /* 0x040fe20000041830 */
[----:B------:R-:W3:Y:S07]  /*7b80*/  LDSM.16.M88.4 R160, [R193+0x2000] ;  /* 0x00200000c1a0783b */ /* 0x000eee0000000200 */
[C---:B-1----:R-:W-:Y:S08]  /*7b90*/  HMMA.16816.F32.BF16 R52, R168.reuse, R140, R52 ;  /* 0x0000008ca834723c */ /* 0x042ff00000041834 */
[----:B------:R-:W-:Y:S01]  /*7ba0*/  HMMA.16816.F32.BF16 R56, R168, R142, R56 ;  /* 0x0000008ea838723c */ /* 0x000fe20000041838 */
[----:B------:R-:W1:Y:S07]  /*7bb0*/  LDSM.16.M88.4 R140, [R193+0x2800] ;  /* 0x00280000c18c783b */ /* 0x000e6e0000000200 */
[C---:B----4-:R-:W-:Y:S08]  /*7bc0*/  HMMA.16816.F32.BF16 R4, R172.reuse, R144, R4 ;  /* 0x00000090ac04723c */ /* 0x050ff00000041804 */
[C---:B------:R-:W-:Y:S01]  /*7bd0*/  HMMA.16816.F32.BF16 R8, R172.reuse, R146, R8 ;  /* 0x00000092ac08723c */ /* 0x040fe20000041808 */
[----:B------:R-:W4:Y:S07]  /*7be0*/  LDSM.16.M88.4 R144, [R193+0x3000] ;  /* 0x00300000c190783b */ /* 0x000f2e0000000200 */
        /* <DEDUP_REMOVED lines=9> */
[C---:B---3--:R-:W-:Y:S08]  /*7c80*/  HMMA.16816.F32.BF16 R36, R172.reuse, R160, R36 ;  /* 0x000000a0ac24723c */ /* 0x048ff00000041824 */
[C---:B------:R-:W-:Y:S01]  /*7c90*/  HMMA.16816.F32.BF16 R40, R172.reuse, R162, R40 ;  /* 0x000000a2ac28723c */ /* 0x040fe20000041828 */
[----:B------:R-:W3:Y:S07]  /*7ca0*/  LDSM.16.M88.4 R160, [R192+0x5000] ;  /* 0x00500000c0a0783b */ /* 0x000eee0000000200 */
[C---:B-1----:R-:W-:Y:S08]  /*7cb0*/  HMMA.16816.F32.BF16 R44, R172.reuse, R140, R44 ;  /* 0x0000008cac2c723c */ /* 0x042ff0000004182c */
[C---:B------:R-:W-:Y:S01]  /*7cc0*/  HMMA.16816.F32.BF16 R48, R172.reuse, R142, R48 ;  /* 0x0000008eac30723c */ /* 0x040fe20000041830 */
[----:B------:R-:W1:Y:S07]  /*7cd0*/  LDSM.16.M88.4 R140, [R192+0x5800] ;  /* 0x00580000c08c783b */ /* 0x000e6e0000000200 */
[C---:B----4-:R-:W-:Y:S08]  /*7ce0*/  HMMA.16816.F32.BF16 R52, R172.reuse, R144, R52 ;  /* 0x00000090ac34723c */ /* 0x050ff00000041834 */
[----:B------:R-:W-:Y:S01]  /*7cf0*/  HMMA.16816.F32.BF16 R56, R172, R146, R56 ;  /* 0x00000092ac38723c */ /* 0x000fe20000041838 */
[----:B------:R-:W4:Y:S07]  /*7d00*/  LDSM.16.M88.4 R144, [R192+0x6000] ;  /* 0x00600000c090783b */ /* 0x000f2e0000000200 */
[C---:B-----5:R-:W-:Y:S08]  /*7d10*/  HMMA.16816.F32.BF16 R4, R176.reuse, R148, R4 ;  /* 0x00000094b004723c */ /* 0x060ff00000041804 */
[C---:B------:R-:W-:Y:S01]  /*7d20*/  HMMA.16816.F32.BF16 R8, R176.reuse, R150, R8 ;  /* 0x00000096b008723c */ /* 0x040fe20000041808 */
[----:B------:R-:W5:Y:S07]  /*7d30*/  LDSM.16.M88.4 R148, [R192+0x6800] ;  /* 0x00680000c094783b */ /* 0x000f6e0000000200 */
[C---:B--2---:R-:W-:Y:S08]  /*7d40*/  HMMA.16816.F32.BF16 R12, R176.reuse, R152, R12 ;  /* 0x00000098b00c723c */ /* 0x044ff0000004180c */
[C---:B------:R-:W-:Y:S01]  /*7d50*/  HMMA.16816.F32.BF16 R16, R176.reuse, R154, R16 ;  /* 0x0000009ab010723c */ /* 0x040fe20000041810 */
[----:B------:R-:W2:Y:S07]  /*7d60*/  LDSM.16.M88.4 R152, [R207] ;  /* 0x00000000cf98783b */ /* 0x000eae0000000200 */
[C---:B------:R-:W-:Y:S08]  /*7d70*/  HMMA.16816.F32.BF16 R20, R176.reuse, R156, R20 ;  /* 0x0000009cb014723c */ /* 0x040ff00000041814 */
[C---:B------:R-:W-:Y:S01]  /*7d80*/  HMMA.16816.F32.BF16 R24, R176.reuse, R158, R24 ;  /* 0x0000009eb018723c */ /* 0x040fe20000041818 */
[----:B------:R-:W2:Y:S07]  /*7d90*/  LDSM.16.M88.4 R156, [R201] ;  /* 0x00000000c99c783b */ /* 0x000eae0000000200 */
[C---:B---3--:R-:W-:Y:S08]  /*7da0*/  HMMA.16816.F32.BF16 R28, R176.reuse, R160, R28 ;  /* 0x000000a0b01c723c */ /* 0x048ff0000004181c */
[C---:B------:R-:W-:Y:S01]  /*7db0*/  HMMA.16816.F32.BF16 R32, R176.reuse, R162, R32 ;  /* 0x000000a2b020723c */ /* 0x040fe20000041820 */
[----:B------:R-:W3:Y:S07]  /*7dc0*/  LDSM.16.M88.4 R160, [R202] ;  /* 0x00000000caa0783b */ /* 0x000eee0000000200 */
[C---:B-1----:R-:W-:Y:S08]  /*7dd0*/  HMMA.16816.F32.BF16 R36, R176.reuse, R140, R36 ;  /* 0x0000008cb024723c */ /* 0x042ff00000041824 */
[C---:B------:R-:W-:Y:S01]  /*7de0*/  HMMA.16816.F32.BF16 R40, R176.reuse, R142, R40 ;  /* 0x0000008eb028723c */ /* 0x040fe20000041828 */
[----:B------:R-:W1:Y:S07]  /*7df0*/  LDSM.16.M88.4 R140, [R203] ;  /* 0x00000000cb8c783b */ /* 0x000e6e0000000200 */
[C---:B----4-:R-:W-:Y:S08]  /*7e00*/  HMMA.16816.F32.BF16 R44, R176.reuse, R144, R44 ;  /* 0x00000090b02c723c */ /* 0x050ff0000004182c */
[C---:B------:R-:W-:Y:S01]  /*7e10*/  HMMA.16816.F32.BF16 R48, R176.reuse, R146, R48 ;  /* 0x00000092b030723c */ /* 0x040fe20000041830 */
[----:B------:R-:W4:Y:S07]  /*7e20*/  LDSM.16.M88.4 R144, [R204] ;  /* 0x00000000cc90783b */ /* 0x000f2e0000000200 */
[C---:B-----5:R-:W-:Y:S08]  /*7e30*/  HMMA.16816.F32.BF16 R52, R176.reuse, R148, R52 ;  /* 0x00000094b034723c */ /* 0x060ff00000041834 */
[----:B------:R-:W-:Y:S01]  /*7e40*/  HMMA.16816.F32.BF16 R56, R176, R150, R56 ;  /* 0x00000096b038723c */ /* 0x000fe20000041838 */
[----:B------:R-:W5:Y:S07]  /*7e50*/  LDSM.16.M88.4 R148, [R205] ;  /* 0x00000000cd94783b */ /* 0x000f6e0000000200 */
[C---:B--2---:R-:W-:Y:S08]  /*7e60*/  HMMA.16816.F32.BF16 R4, R180.reuse, R152, R4 ;  /* 0x00000098b404723c */ /* 0x044ff00000041804 */
[C---:B------:R-:W-:Y:S01]  /*7e70*/  HMMA.16816.F32.BF16 R8, R180.reuse, R154, R8 ;  /* 0x0000009ab408723c */ /* 0x040fe20000041808 */
[----:B------:R-:W2:Y:S07]  /*7e80*/  LDSM.16.M88.4 R152, [R206] ;  /* 0x00000000ce98783b */ /* 0x000eae0000000200 */
        /* <DEDUP_REMOVED lines=16> */
[----:B------:R-:W-:Y:S01]  /*7f90*/  HMMA.16816.F32.BF16 R56, R180, R154, R56 ;  /* 0x0000009ab438723c */ /* 0x000fe20000041838 */
        /* <DEDUP_REMOVED lines=20> */
[----:B------:R-:W-:Y:S01]  /*80e0*/  HMMA.16816.F32.BF16 R56, R184, R158, R56 ;  /* 0x0000009eb838723c */ /* 0x000fe20000041838 */
[----:B------:R-:W2:Y:S07]  /*80f0*/  LDSM.16.M88.4 R156, [R193+0x6000] ;  /* 0x00600000c19c783b */ /* 0x000eae0000000200 */
[C---:B---3--:R-:W-:Y:S08]  /*8100*/  HMMA.16816.F32.BF16 R4, R188.reuse, R160, R4 ;  /* 0x000000a0bc04723c */ /* 0x048ff00000041804 */
[C---:B------:R-:W-:Y:S01]  /*8110*/  HMMA.16816.F32.BF16 R8, R188.reuse, R162, R8 ;  /* 0x000000a2bc08723c */ /* 0x040fe20000041808 */
[----:B------:R-:W3:Y:S01]  /*8120*/  LDSM.16.M88.4 R160, [R193+0x6800] ;  /* 0x00680000c1a0783b */ /* 0x000ee20000000200 */
[----:B------:R-:W-:Y:S06]  /*8130*/  DEPBAR.LE SB0, 0x0 ;  /* 0x000080000000791a */ /* 0x000fec0000000000 */
[C---:B-1----:R-:W-:Y:S01]  /*8140*/  HMMA.16816.F32.BF16 R12, R188.reuse, R140, R12 ;  /* 0x0000008cbc0c723c */ /* 0x042fe2000004180c */
[----:B------:R-:W-:Y:S07]  /*8150*/  BAR.SYNC.DEFER_BLOCKING 0x0 ;  /* 0x0000000000007b1d */ /* 0x000fee0000010000 */
[C---:B------:R-:W-:Y:S08]  /*8160*/  HMMA.16816.F32.BF16 R16, R188.reuse, R142, R16 ;  /* 0x0000008ebc10723c */ /* 0x040ff00000041810 */
[C---:B----4-:R-:W-:Y:S08]  /*8170*/  HMMA.16816.F32.BF16 R20, R188.reuse, R144, R20 ;  /* 0x00000090bc14723c */ /* 0x050ff00000041814 */
[C---:B------:R-:W-:Y:S08]  /*8180*/  HMMA.16816.F32.BF16 R24, R188.reuse, R146, R24 ;  /* 0x00000092bc18723c */ /* 0x040ff00000041818 */
[C---:B-----5:R-:W-:Y:S08]  /*8190*/  HMMA.16816.F32.BF16 R28, R188.reuse, R148, R28 ;  /* 0x00000094bc1c723c */ /* 0x060ff0000004181c */
        /* <DEDUP_REMOVED lines=8> */
[----:B------:R-:W-:-:S11]  /*8220*/  @!P0 BRA `(.L_x_1351) ;  /* 0x0000066000008947 */ /* 0x000fd60003800000 */
[----:B------:R-:W2:Y:S01]  /*8230*/  LDL R2, [R1+0xc] ;  /* 0x00000c0001027983 */ /* 0x000ea20000100800 */
[----:B------:R-:W-:Y:S03]  /*8240*/  MOV R218, RZ ;  /* 0x000000ff00da7202 */ /* 0x000fe60000000f00 */
[----:B------:R-:W3:Y:S04]  /*8250*/  LDL R0, [R1+0x4] ;  /* 0x0000040001007983 */ /* 0x000ee80000100800 */
[----:B------:R-:W4:Y:S04]  /*8260*/  LDL.64 R226, [R1+0x20] ;  /* 0x0000200001e27983 */ /* 0x000f280000100a00 */
[----:B------:R-:W5:Y:S04]  /*8270*/  LDL R70, [R1+0x30] ;  /* 0x0000300001467983 */ /* 0x000f680000100800 */
[----:B------:R-:W4:Y:S04]  /*8280*/  LDL.64 R74, [R1+0x18] ;  /* 0x00001800014a7983 */ /* 0x000f280000100a00 */
[----:B------:R-:W5:Y:S01]  /*8290*/  LDL R69, [R1+0x10] ;  /* 0x0000100001457983 */ /* 0x000f620000100800 */
[----:B--2---:R-:W-:Y:S05]  /*82a0*/  IMAD R2, R224, 0x70, R2 ;  /* 0x00000070e0027824 */ /* 0x004fea00078e0202 */
[----:B---3--:R-:W-:Y:S05]  /*82b0*/  IADD3 R2, R2, -0x70, R0 ;  /* 0xffffff9002027810 */ /* 0x008fea0007ffe000 */
[----:B------:R-:W-:Y:S04]  /*82c0*/  @P2 IMAD.HI.U32 R3, R2, c[0x0][0x2bc], RZ ;  /* 0x0000af0002032a27 */ /* 0x000fe800078e00ff */
[----:B------:R-:W-:Y:S01]  /*82d0*/  IMAD.MOV.U32 R0, RZ, RZ, R2 ;  /* 0x000000ffff007224 */ /* 0x000fe200078e0002 */
[----:B------:R-:W-:Y:S04]  /*82e0*/  @P2 SHF.R.U32.HI R0, RZ, c[0x0][0x2c0], R3 ;  /* 0x0000b000ff002a19 */ /* 0x000fe80000011603 */
[C---:B----4-:R-:W-:Y:S01]  /*82f0*/  @!P1 IADD3 R3, P0, R0.reuse, R226, RZ ;  /* 0x000000e200039210 */ /* 0x050fe20007f1e0ff */
[----:B------:R-:W-:Y:S03]  /*8300*/  IMAD.MOV R68, RZ, RZ, -R0 ;  /* 0x000000ffff447224 */ /* 0x000fe600078e0a00 */
[----:B-----5:R-:W-:Y:S01]  /*8310*/  @!P1 LEA.HI.X.SX32 R0, R0, R70, 0x1, P0 ;  /* 0x0000004600009211 */ /* 0x020fe200000f0eff */
        /* <DEDUP_REMOVED lines=19> */
.L_x_1456:
[----:B------:R-:W-:-:S05]  /*8450*/  BRA.DIV ~URZ, `(.L_x_1353) ;  /* 0x0000c0b27f007947 */ /* 0x000fca000b800000 */
[----:B------:R3:W4:Y:S02]  /*8460*/  SHFL.IDX PT, R2, R68, RZ, 0x181f ;  /* 0x00181fff44027589 */ /* 0x00072400000e0000 */
.L_x_1457:
[----:B------:R-:W-:Y:S01]  /*8470*/  ISETP.GE.AND P5, PT, R222, 0x1, PT ;  /* 0x00000001de00780c */ /* 0x000fe20003fa6270 */
[----:B------:R-:W-:Y:S02]  /*8480*/  IMAD.SHL.U32 R70, R241, 0x2, RZ ;  /* 0x00000002f1467824 */ /* 0x000fe400078e00ff */
[----:B------:R-:W-:Y:S10]  /*8490*/  IMAD.SHL.U32 R3, R251, 0x2, RZ ;  /* 0x00000002fb037824 */ /* 0x000ff400078e00ff */
[----:B------:R-:W-:Y:S02]  /*84a0*/  @P5 ISETP.GE.AND P4, PT, R241, c[0x0][0x1d4], PT ;  /* 0x00007500f1005a0c */ /* 0x000fe40003f86270 */
[C---:B----4-:R-:W-:Y:S02]  /*84b0*/  @P5 IADD3 R74, P6, R2.reuse, R70, RZ ;  /* 0x00000046024a5210 */ /* 0x050fe40007fde0ff */
[----:B------:R-:W-:Y:S03]  /*84c0*/  @P5 ISETP.GE.AND P0, PT, R251, c[0x0][0x1d4], PT ;  /* 0x00007500fb005a0c */ /* 0x000fe60003f06270 */
[C---:B--2---:R-:W-:Y:S01]  /*84d0*/  @P5 IMAD.X R75, R69.reuse, 0x1, R220, P6 ;  /* 0x00000001454b5824 */ /* 0x044fe200030e06dc */
[----:B------:R-:W-:Y:S05]  /*84e0*/  @P5 IADD3 R2, P6, R2, R3, RZ ;  /* 0x0000000302025210 */ /* 0x000fea0007fde0ff */
[----:B------:R-:W-:Y:S01]  /*84f0*/  @!PT LDS RZ, [RZ] ;  /* 0x00000000fffff984 */ /* 0x000fe20000000800 */
[----:B------:R-:W-:Y:S01]  /*8500*/  @!PT LDS RZ, [RZ] ;  /* 0x00000000fffff984 */ /* 0x000fe20000000800 */
[----:B------:R-:W-:Y:S01]  /*8510*/  @!PT LDS RZ, [RZ] ;  /* 0x00000000fffff984 */ /* 0x000fe20000000800 */
[----:B------:R2:W-:Y:S01]  /*8520*/  @P5 LDGSTS.E.BYPASS.LTC128B.128 [R219+0x8100], [R74.64], !P4 ;  /* 0x081000004adb5fae */ /* 0x0005e2000e101d46 */
[----:B------:R-:W-:Y:S05]  /*8530*/  @P5 IMAD.X R3, R69, 0x1, R221, P6 ;  /* 0x0000000145035824 */ /* 0x000fea00030e06dd */
[----:B------:R2:W-:Y:S01]  /*8540*/  @P5 LDGSTS.E.BYPASS.LTC128B.128 [R219+0xb900], [R2.64], !P0 ;  /* 0x0b90000002db5fae */ /* 0x0005e2000c101d46 */
[----:B------:R-:W-:-:S05]  /*8550*/  BRA.DIV ~URZ, `(.L_x_1354) ;  /* 0x0000c0227f007947 */ /* 0x000fca000b800000 */
[----:B------:R4:W1:Y:S04]  /*8560*/  SHFL.IDX PT, R69, R0, 0x1, 0x181f ;  /* 0x00381f0000457f89 */ /* 0x00086800000e0000 */
[----:B--2---:R4:W2:Y:S02]  /*8570*/  SHFL.IDX PT, R2, R68, 0x1, 0x181f ;  /* 0x00381f0044027f89 */ /* 0x0048a400000e0000 */
.L_x_1458:
[----:B------:R-:W-:Y:S01]  /*8580*/  ISETP.GE.AND P5, PT, R222, 0x21, PT ;  /* 0x00000021de00780c */ /* 0x000fe20003fa6270 */
[----:B------:R-:W-:Y:S02]  /*8590*/  IMAD.SHL.U32 R70, R241, 0x2, RZ ;  /* 0x00000002f1467824 */ /* 0x000fe400078e00ff */
[----:B------:R-:W-:Y:S10]  /*85a0*/  IMAD.SHL.U32 R3, R251, 0x2, RZ ;  /* 0x00000002fb037824 */ /* 0x000ff400078e00ff */
[----:B------:R-:W-:Y:S02]  /*85b0*/  @P5 ISETP.GE.AND P4, PT, R241, c[0x0][0x1d4], PT ;  /* 0x00007500f1005a0c */ /* 0x000fe40003f86270 */
[C---:B--2---:R-:W-:Y:S02]  /*85c0*/  @P5 IADD3 R74, P6, R2.reuse, R70, RZ ;  /* 0x00000046024a5210 */ /* 0x044fe40007fde0ff */
[----:B------:R-:W-:Y:S03]  /*85d0*/  @P5 ISETP.GE.AND P0, PT, R251, c[0x0][0x1d4], PT ;  /* 0x00007500fb005a0c */ /* 0x000fe60003f06270 */
[C---:B-1----:R-:W-:Y:S01]  /*85e0*/  @P5 IMAD.X R75, R69.reuse, 0x1, R220, P6 ;  /* 0x00000001454b5824 */ /* 0x042fe200030e06dc */
        /* <DEDUP_REMOVED lines=8> */
[----:B------:R2:W1:Y:S02]  /*8670*/  SHFL.IDX PT, R69, R0, 0x2, 0x181f ;  /* 0x00581f0000457f89 */ /* 0x00046400000e0000 */
.L_x_1459:
[----:B------:R-:W-:-:S05]  /*8680*/  BRA.DIV ~URZ, `(.L_x_1356) ;  /* 0x0000c0327f007947 */ /* 0x000fca000b800000 */
[----:B-1----:R1:W2:Y:S02]  /*8690*/  SHFL.IDX PT, R2, R68, 0x2, 0x181f ;  /* 0x00581f0044027f89 */ /* 0x0022a400000e0000 */
.L_x_1460:
[----:B------:R-:W-:Y:S01]  /*86a0*/  ISETP.GE.AND P5, PT, R222, 0x41, PT ;  /* 0x00000041de00780c */ /* 0x000fe20003fa6270 */
[----:B------:R-:W-:Y:S02]  /*86b0*/  IMAD.SHL.U32 R70, R241, 0x2, RZ ;  /* 0x00000002f1467824 */ /* 0x000fe400078e00ff */
[----:B------:R-:W-:Y:S10]  /*86c0*/  IMAD.SHL.U32 R3, R251, 0x2, RZ ;  /* 0x00000002fb037824 */ /* 0x000ff400078e00ff */
[----:B------:R-:W-:Y:S02]  /*86d0*/  @P5 ISETP.GE.AND P4, PT, R241, c[0x0][0x1d4], PT ;  /* 0x00007500f1005a0c */ /* 0x000fe40003f86270 */
[C---:B--2---:R-:W-:Y:S02]  /*86e0*/  @P5 IADD3 R74, P6, R2.reuse, R70, RZ ;  /* 0x00000046024a5210 */ /* 0x044fe40007fde0ff */
[----:B------:R-:W-:Y:S03]  /*86f0*/  @P5 ISETP.GE.AND P0, PT, R251, c[0x0][0x1d4], PT ;  /* 0x00007500fb005a0c */ /* 0x000fe60003f06270 */
[C---:B------:R-:W-:Y:S01]  /*8700*/  @P5 IMAD.X R75, R69.reuse, 0x1, R220, P6 ;  /* 0x00000001454b5824 */ /* 0x040fe200030e06dc */
        /* <DEDUP_REMOVED lines=8> */
[----:B------:R1:W2:Y:S04]  /*8790*/  SHFL.IDX PT, R70, R0, 0x3, 0x181f ;  /* 0x00781f0000467f89 */ /* 0x0002a800000e0000 */
[----:B----4-:R1:W4:Y:S02]  /*87a0*/  SHFL.IDX PT, R0, R68, 0x3, 0x181f ;  /* 0x00781f0044007f89 */ /* 0x01032400000e0000 */
.L_x_1461:
[----:B------:R-:W-:Y:S01]  /*87b0*/  ISETP.GE.AND P5, PT, R222, 0x61, PT ;  /* 0x00000061de00780c */ /* 0x000fe20003fa6270 */
[----:B--2---:R-:W-:Y:S02]  /*87c0*/  IMAD.SHL.U32 R3, R241, 0x2, RZ ;  /* 0x00000002f1037824 */ /* 0x004fe400078e00ff */
[----:B------:R-:W-:Y:S10]  /*87d0*/  IMAD.SHL.U32 R2, R251, 0x2, RZ ;  /* 0x00000002fb027824 */ /* 0x000ff400078e00ff */
[----:B------:R-:W-:Y:S02]  /*87e0*/  @P5 ISETP.GE.AND P4, PT, R241, c[0x0][0x1d4], PT ;  /* 0x00007500f1005a0c */ /* 0x000fe40003f86270 */
[----:B-1-34-:R-:W-:Y:S02]  /*87f0*/  @P5 IADD3 R68, P6, R0, R3, RZ ;  /* 0x0000000300445210 */ /* 0x01afe40007fde0ff */
[----:B------:R-:W-:Y:S03]  /*8800*/  @P5 ISETP.GE.AND P0, PT, R251, c[0x0][0x1d4], PT ;  /* 0x00007500fb005a0c */ /* 0x000fe60003f06270 */
[----:B------:R-:W-:Y:S01]  /*8810*/  @P5 IMAD.X R69, R70, 0x1, R220, P6 ;  /* 0x0000000146455824 */ /* 0x000fe200030e06dc */
[----:B------:R-:W-:Y:S05]  /*8820*/  @P5 IADD3 R2, P6, R0, R2, RZ ;  /* 0x0000000200025210 */ /* 0x000fea0007fde0ff */
[----:B------:R-:W-:Y:S01]  /*8830*/  @!PT LDS RZ, [RZ] ;  /* 0x00000000fffff984 */ /* 0x000fe20000000800 */
[----:B------:R-:W-:Y:S01]  /*8840*/  @!PT LDS RZ, [RZ] ;  /* 0x00000000fffff984 */ /* 0x000fe20000000800 */
[----:B------:R-:W-:Y:S01]  /*8850*/  @!PT LDS RZ, [RZ] ;  /* 0x00000000fffff984 */ /* 0x000fe20000000800 */
[----:B------:R1:W-:Y:S01]  /*8860*/  @P5 LDGSTS.E.BYPASS.LTC128B.128 [R219+0xb100], [R68.64], !P4 ;  /* 0x0b10000044db5fae */ /* 0x0003e2000e101d46 */
[----:B------:R-:W-:Y:S05]  /*8870*/  @P5 IMAD.X R3, R70, 0x1, R221, P6 ;  /* 0x0000000146035824 */ /* 0x000fea00030e06dd */
[----:B------:R1:W-:Y:S02]  /*8880*/  @P5 LDGSTS.E.BYPASS.LTC128B.128 [R219+0xe900], [R2.64], !P0 ;  /* 0x0e90000002db5fae */ /* 0x0003e4000c101d46 */
.L_x_1351:
[----:B------:R-:W-:Y:S05]  /*8890*/  BSYNC B0 ;  /* 0x0000000000007941 */ /* 0x000fea0003800000 */
.L_x_1350:
[----:B-1----:R-:W2:Y:S04]  /*88a0*/  LDL R68, [R1+0x40] ;  /* 0x0000400001447983 */ /* 0x002ea80000100800 */
[----:B------:R-:W2:Y:S04]  /*88b0*/  LDL R0, [R1+0x58] ;  /* 0x0000580001007983 */ /* 0x000ea80000100800 */
[----:B------:R-:W3:Y:S04]  /*88c0*/  LDL R69, [R1+0x44] ;  /* 0x0000440001457983 */ /* 0x000ee80000100800 */
[----:B------:R-:W4:Y:S04]  /*88d0*/  LDL R3, [R1+0x3c] ;  /* 0x00003c0001037983 */ /* 0x000f280000100800 */
[----:B------:R-:W4:Y:S04]  /*88e0*/  LDL R2, [R1+0x38] ;  /* 0x0000380001027983 */ /* 0x000f280000100800 */
[----:B------:R-:W0:Y:S01]  /*88f0*/  LDGDEPBAR ;  /* 0x00000000000079af */ /* 0x000e220000000000 */
[----:B--2---:R-:W-:Y:S05]  /*8900*/  IADD3 R68, R0, R68, RZ ;  /* 0x0000004400447210 */ /* 0x004fea0007ffe0ff */
[----:B------:R-:W-:Y:S05]  /*8910*/  @P3 IMAD.HI.U32 R0, R68, c[0x0][0x2c8], RZ ;  /* 0x0000b20044003a27 */ /* 0x000fea00078e00ff */
[----:B------:R-:W-:Y:S01]  /*8920*/  @P3 SHF.R.U32.HI R68, RZ, c[0x0][0x2cc], R0 ;  /* 0x0000b300ff443a19 */ /* 0x000fe20000011600 */
[----:B------:R-:W-:Y:S05]  /*8930*/  IMAD R0, R224, -0x70, RZ ;  /* 0xffffff90e0007824 */ /* 0x000fea00078e02ff */
[----:B---3--:R-:W-:Y:S04]  /*8940*/  IADD3 R0, -R69, 0x1, R0 ;  /* 0x0000000145007810 */ /* 0x008fe80007ffe100 */
[----:B----4-:R-:W-:Y:S01]  /*8950*/  IADD3 R69, -R2, R0, R3 ;  /* 0x0000000002457210 */ /* 0x010fe20007ffe103 */
[----:B------:R-:W-:-:S05]  /*8960*/  BRA.DIV ~URZ, `(.L_x_1358) ;  /* 0x0000be927f007947 */ /* 0x000fca000b800000 */
[----:B------:R1:W2:Y:S02]  /*8970*/  SHFL.IDX PT, R0, R68, RZ, 0x1c1f ;  /* 0x001c1fff44007589 */ /* 0x0002a400000e0000 */
.L_x_1462:
        /* <DEDUP_REMOVED lines=177> */
[----:B-12---:R-:W-:Y:S06]  /*9490*/  FMNMX.FTZ R68, R0, R2, !PT ;  /* 0x0000000200447209 */ /* 0x006fec0007810000 */
[----:B------:R1:W2:Y:S02]  /*94a0*/  SHFL.BFLY PT, R0, R68, 0x1, 0x1f ;  /* 0x0c201f0044007f89 */ /* 0x0002a400000e0000 */
.L_x_1463:
[C---:B------:R-:W-:Y:S01]  /*94b0*/  FSETP.NEU.FTZ.AND P0, PT, R70.reuse, -INF , PT ;  /* 0xff8000004600780b */ /* 0x040fe20003f1d000 */
[----:B------:R-:W-:Y:S01]  /*94c0*/  FMUL.FTZ R2, R70, c[0x0][0x2d0] ;  /* 0x0000b40046027a20 */ /* 0x000fe20000410000 */
        /* <DEDUP_REMOVED lines=34> */
[----:B--2---:R-:W-:Y:S01]  /*96f0*/  F2FP.BF16.PACK_AB R140, R4, R30 ;  /* 0x0000001e048c723e */ /* 0x004fe200000010ff */
[--C-:B------:R-:W-:Y:S02]  /*9700*/  FFMA.FTZ R15, R157, c[0x0][0x2d0], -R2.reuse ;  /* 0x0000b4009d0f7a23 */ /* 0x100fe40000010802 */
[--C-:B------:R-:W-:Y:S02]  /*9710*/  FFMA.FTZ R157, R150, c[0x0][0x2d0], -R2.reuse ;  /* 0x0000b400969d7a23 */ /* 0x100fe40000010802 */
[--C-:B------:R-:W-:Y:S02]  /*9720*/  FFMA.FTZ R71, R154, c[0x0][0x2d0], -R2.reuse ;  /* 0x0000b4009a477a23 */ /* 0x100fe40000010802 */
[----:B------:R-:W-:Y:S01]  /*9730*/  FFMA.FTZ R154, R149, c[0x0][0x2d0], -R2 ;  /* 0x0000b400959a7a23 */ /* 0x000fe20000010802 */
[----:B------:R-:W-:Y:S01]  /*9740*/  MUFU.EX2 R15, R15 ;  /* 0x0000000f000f7308 */ /* 0x000fe20000000800 */
[C---:B------:R-:W-:Y:S02]  /*9750*/  FFMA.FTZ R2, R0.reuse, R238, R30 ;  /* 0x000000ee00027223 */ /* 0x040fe4000001001e */
[----:B------:R-:W-:Y:S02]  /*9760*/  FMUL.FTZ R40, R0, R92 ;  /* 0x0000005c00287220 */ /* 0x000fe40000410000 */
[----:B------:R-:W-:Y:S01]  /*9770*/  FADD.FTZ R11, R4, R2 ;  /* 0x00000002040b7221 */ /* 0x000fe20000010000 */
[C---:B------:R-:W-:Y:S01]  /*9780*/  FSEL R2, R3.reuse, RZ, P0 ;  /* 0x000000ff03027208 */ /* 0x040fe20000000000 */
[----:B------:R-:W-:Y:S02]  /*9790*/  FMUL.FTZ R4, R3, c[0x0][0x2d0] ;  /* 0x0000b40003047a20 */ /* 0x000fe40000410000 */
[----:B------:R-:W-:Y:S01]  /*97a0*/  FMUL.FTZ R44, R0, R88 ;  /* 0x00000058002c7220 */ /* 0x000fe20000410000 */
[----:B------:R2:W3:Y:S01]  /*97b0*/  MUFU.EX2 R30, R10 ;  /* 0x0000000a001e7308 */ /* 0x0004e20000000800 */
[----:B------:R-:W-:Y:S01]  /*97c0*/  FADD.FTZ R2, -R2, R72 ;  /* 0x0000004802027221 */ /* 0x000fe20000010100 */
[----:B------:R-:W-:Y:S01]  /*97d0*/  FSEL R4, R4, RZ, P0 ;  /* 0x000000ff04047208 */ /* 0x000fe20000000000 */
[----:B------:R-:W4:Y:S01]  /*97e0*/  LDSM.16.MT88.4 R72, [R195] ;  /* 0x00000000c348783b */ /* 0x000f220000004200 */
[----:B------:R-:W-:Y:S02]  /*97f0*/  FMUL.FTZ R49, R0, R85 ;  /* 0x0000005500317220 */ /* 0x000fe40000410000 */
[----:B------:R-:W-:Y:S02]  /*9800*/  FMUL.FTZ R2, R2, c[0x0][0x2d0] ;  /* 0x0000b40002027a20 */ /* 0x000fe40000410000 */
[--C-:B------:R-:W-:Y:S02]  /*9810*/  FFMA.FTZ R9, R29, c[0x0][0x2d0], -R4.reuse ;  /* 0x0000b4001d097a23 */ /* 0x100fe40000010804 */
[--C-:B------:R-:W-:Y:S01]  /*9820*/  FFMA.FTZ R243, R7, c[0x0][0x2d0], -R4.reuse ;  /* 0x0000b40007f37a23 */ /* 0x100fe20000010804 */
[----:B------:R-:W-:Y:S01]  /*9830*/  MUFU.EX2 R71, R71 ;  /* 0x0000004700477308 */ /* 0x000fe20000000800 */
[--C-:B-1----:R-:W-:Y:S02]  /*9840*/  FFMA.FTZ R68, R45, c[0x0][0x2d0], -R4.reuse ;  /* 0x0000b4002d447a23 */ /* 0x102fe40000010804 */
[--C-:B------:R-:W-:Y:S02]  /*9850*/  FFMA.FTZ R69, R41, c[0x0][0x2d0], -R4.reuse ;  /* 0x0000b40029457a23 */ /* 0x100fe40000010804 */
[--C-:B------:R-:W-:Y:S02]  /*9860*/  FFMA.FTZ R225, R20, c[0x0][0x2d0], -R4.reuse ;  /* 0x0000b40014e17a23 */ /* 0x100fe40000010804 */
[----:B------:R-:W-:Y:S02]  /*9870*/  FMUL.FTZ R20, R0, R112 ;  /* 0x0000007000147220 */ /* 0x000fe40000410000 */
[--C-:B------:R-:W-:Y:S01]  /*9880*/  FFMA.FTZ R246, R6, c[0x0][0x2d0], -R4.reuse ;  /* 0x0000b40006f67a23 */ /* 0x100fe20000010804 */
[----:B------:R-:W1:Y:S01]  /*9890*/  MUFU.EX2 R2, R2 ;  /* 0x0000000200027308 */ /* 0x000e620000000800 */
[--C-:B------:R-:W-:Y:S02]  /*98a0*/  FFMA.FTZ R146, R37, c[0x0][0x2d0], -R4.reuse ;  /* 0x0000b40025927a23 */ /* 0x100fe40000010804 */
[--C-:B--2---:R-:W-:Y:S01]  /*98b0*/  FFMA.FTZ R10, R48, c[0x0][0x2d0], -R4.reuse ;  /* 0x0000b400300a7a23 */ /* 0x104fe20000010804 */
        /* <DEDUP_REMOVED lines=13> */
[----:B-1----:R-:W-:Y:S02]  /*9990*/  FMUL.FTZ R31, R2, R107 ;  /* 0x0000006b021f7220 */ /* 0x002fe40000410000 */
        /* <DEDUP_REMOVED lines=10> */
[--C-:B------:R-:W-:Y:S01]  /*9a40*/  FFMA.FTZ R238, R12, c[0x0][0x2d0], -R4.reuse ;  /* 0x0000b4000cee7a23 */ /* 0x100fe20000010804 */
[----:B--2---:R-:W-:Y:S01]  /*9a50*/  F2FP.BF16.PACK_AB R141, R6, R7 ;  /* 0x00000007068d723e */ /* 0x004fe200000010ff */
[----:B------:R-:W-:Y:S02]  /*9a60*/  FFMA.FTZ R249, R5, c[0x0][0x2d0], -R4 ;  /* 0x0000b40005f97a23 */ /* 0x000fe40000010804 */
[----:B------:R-:W-:Y:S02]  /*9a70*/  FADD.FTZ R4, R30, R11 ;  /* 0x0000000b1e047221 */ /* 0x000fe40000010000 */
[C---:B------:R-:W-:Y:S01]  /*9a80*/  FFMA.FTZ R5, R2.reuse, R250, R7 ;  /* 0x000000fa02057223 */ /* 0x040fe20000010007 */
[----:B------:R-:W2:Y:S01]  /*9a90*/  MUFU.EX2 R68, R156 ;  /* 0x0000009c00447308 */ /* 0x000ea20000000800 */
[----:B------:R-:W-:Y:S02]  /*9aa0*/  FMUL.FTZ R7, R2, R131 ;  /* 0x0000008302077220 */ /* 0x000fe40000410000 */
[----:B------:R-:W-:Y:S02]  /*9ab0*/  FADD.FTZ R250, R6, R5 ;  /* 0x0000000506fa7221 */ /* 0x000fe40000010000 */
[----:B------:R-:W-:Y:S02]  /*9ac0*/  FMUL.FTZ R5, R0, R129 ;  /* 0x0000008100057220 */ /* 0x000fe40000410000 */
[----:B------:R-:W-:Y:S02]  /*9ad0*/  FMUL.FTZ R6, R2, R130 ;  /* 0x0000008202067220 */ /* 0x000fe40000410000 */
[----:B------:R-:W-:Y:S01]  /*9ae0*/  FADD.FTZ R144, R15, R4 ;  /* 0x000000040f907221 */ /* 0x000fe20000010000 */
[----:B------:R-:W-:Y:S01]  /*9af0*/  MUFU.EX2 R156, R152 ;  /* 0x00000098009c7308 */ /* 0x000fe20000000800 */
[C---:B------:R-:W-:Y:S02]  /*9b00*/  FMUL.FTZ R4, R0.reuse, R128 ;  /* 0x0000008000047220 */ /* 0x040fe40000410000 */
[----:B------:R-:W-:Y:S01]  /*9b10*/  FMUL.FTZ R8, R0, R124 ;  /* 0x0000007c00087220 */ /* 0x000fe20000410000 */
[----:B-1----:R-:W-:Y:S01]  /*9b20*/  F2FP.BF16.PACK_AB R143, R112, R107 ;  /* 0x0000006b708f723e */ /* 0x002fe200000010ff */
[----:B------:R-:W-:Y:S02]  /*9b30*/  FMUL.FTZ R9, R0, R125 ;  /* 0x0000007d00097220 */ /* 0x000fe40000410000 */
[C---:B------:R-:W-:Y:S02]  /*9b40*/  FMUL.FTZ R10, R2.reuse, R126 ;  /* 0x0000007e020a7220 */ /* 0x040fe40000410000 */
[----:B------:R-:W-:Y:S01]  /*9b50*/  FMUL.FTZ R11, R2, R127 ;  /* 0x0000007f020b7220 */ /* 0x000fe20000410000 */
[----:B------:R-:W-:Y:S01]  /*9b60*/  MUFU.EX2 R152, R163 ;  /* 0x000000a300987308 */ /* 0x000fe20000000800 */
[C---:B----4-:R-:W-:Y:S01]  /*9b70*/  HMMA.16816.F32.BF16 R4, R140.reuse, R72, R4 ;  /* 0x000000488c04723c */ /* 0x050fe20000041804 */
[----:B------:R-:W-:Y:S04]  /*9b80*/  LDSM.16.MT88.4 R124, [R195+0x3000] ;  /* 0x00300000c37c783b */ /* 0x000fe80000004200 */
[C---:B------:R-:W-:Y:S02]  /*9b90*/  FMUL.FTZ R16, R0.reuse, R116 ;  /* 0x0000007400107220 */ /* 0x040fe40000410000 */
[C---:B------:R-:W-:Y:S01]  /*9ba0*/  FMUL.FTZ R17, R0.reuse, R117 ;  /* 0x0000007500117220 */ /* 0x040fe20000410000 */
[C---:B------:R-:W-:Y:S01]  /*9bb0*/  HMMA.16816.F32.BF16 R8, R140.reuse, R74, R8 ;  /* 0x0000004a8c08723c */ /* 0x040fe20000041808 */
[----:B------:R-:W1:Y:S01]  /*9bc0*/  LDSM.16.MT88.4 R72, [R197] ;  /* 0x00000000c548783b */ /* 0x000e620000004200 */
[----:B------:R-:W-:Y:S02]  /*9bd0*/  MUFU.EX2 R69, R153 ;  /* 0x0000009900457308 */ /* 0x000fe40000000800 */
[C---:B------:R-:W-:Y:S02]  /*9be0*/  FMUL.FTZ R12, R0.reuse, R120 ;  /* 0x00000078000c7220 */ /* 0x040fe40000410000 */
[----:B------:R-:W-:Y:S02]  /*9bf0*/  FMUL.FTZ R13, R0, R121 ;  /* 0x00000079000d7220 */ /* 0x000fe40000410000 */
[C---:B------:R-:W-:Y:S04]  /*9c00*/  FMUL.FTZ R14, R2.reuse, R122 ;  /* 0x0000007a020e7220 */ /* 0x040fe80000410000 */
[C---:B------:R-:W-:Y:S01]  /*9c10*/  FMUL.FTZ R15, R2.reuse, R123 ;  /* 0x0000007b020f7220 */ /* 0x040fe20000410000 */
        /* <DEDUP_REMOVED lines=10> */
[C---:B------:R-:W-:Y:S02]  /*9cc0*/  FMUL.FTZ R32, R0.reuse, R100 ;  /* 0x0000006400207220 */ /* 0x040fe40000410000 */
[----:B------:R-:W-:Y:S02]  /*9cd0*/  FMUL.FTZ R33, R0, R101 ;  /* 0x0000006500217220 */ /* 0x000fe40000410000 */
[C---:B------:R-:W-:Y:S02]  /*9ce0*/  FMUL.FTZ R34, R2.reuse, R102 ;  /* 0x0000006602227220 */ /* 0x040fe40000410000 */
[----:B------:R-:W-:Y:S01]  /*9cf0*/  FMUL.FTZ R35, R2, R103 ;  /* 0x0000006702237220 */ /* 0x000fe20000410000 */
[----:B------:R-:W-:Y:S01]  /*9d00*/  MUFU.EX2 R252, R148 ;  /* 0x0000009400fc7308 */ /* 0x000fe20000000800 */
[----:B------:R-:W-:Y:S01]  /*9d10*/  LDSM.16.MT88.4 R100, [R198+0x3000] ;  /* 0x00300000c664783b */ /* 0x000fe20000004200 */
[C---:B------:R-:W-:Y:S02]  /*9d20*/  FMUL.FTZ R36, R0.reuse, R96 ;  /* 0x0000006000247220 */ /* 0x040fe40000410000 */
[----:B------:R-:W-:Y:S01]  /*9d30*/  FMUL.FTZ R37, R0, R97 ;  /* 0x0000006100257220 */ /* 0x000fe20000410000 */
[C---:B-1----:R-:W-:Y:S03]  /*9d40*/  HMMA.16816.F32.BF16 R12, R140.reuse, R72, R12 ;  /* 0x000000488c0c723c */ /* 0x042fe6000004180c */
[C---:B------:R-:W-:Y:S02]  /*9d50*/  FMUL.FTZ R38, R2.reuse, R98 ;  /* 0x0000006202267220 */ /* 0x040fe40000410000 */
[----:B------:R-:W-:Y:S01]  /*9d60*/  MUFU.EX2 R148, R228 ;  /* 0x000000e400947308 */ /* 0x000fe20000000800 */
[----:B------:R-:W-:Y:S02]  /*9d70*/  FMUL.FTZ R39, R2, R99 ;  /* 0x0000006302277220 */ /* 0x000fe40000410000 */
[----:B------:R-:W-:Y:S01]  /*9d80*/  LDSM.16.MT88.4 R96, [R197+0x6000] ;  /* 0x00600000c560783b */ /* 0x000fe20000004200 */
[C---:B------:R-:W-:Y:S03]  /*9d90*/  HMMA.16816.F32.BF16 R16, R140.reuse, R74, R16 ;  /* 0x0000004a8c10723c */ /* 0x040fe60000041810 */
[----:B------:R-:W-:Y:S02]  /*9da0*/  FMUL.FTZ R21, R0, R113 ;  /* 0x0000007100157220 */ /* 0x000fe40000410000 */
[C---:B------:R-:W-:Y:S02]  /*9db0*/  FMUL.FTZ R22, R2.reuse, R114 ;  /* 0x0000007202167220 */ /* 0x040fe40000410000 */
[----:B------:R-:W1:Y:S01]  /*9dc0*/  LDSM.16.MT88.4 R72, [R196] ;  /* 0x00000000c448783b */ /* 0x000e620000004200 */
[----:B------:R-:W-:Y:S04]  /*9dd0*/  FMUL.FTZ R23, R2, R115 ;  /* 0x0000007302177220 */ /* 0x000fe80000410000 */
[----:B------:R-:W-:Y:S02]  /*9de0*/  FMUL.FTZ R41, R0, R93 ;  /* 0x0000005d00297220 */ /* 0x000fe40000410000 */
[C---:B------:R-:W-:Y:S02]  /*9df0*/  FMUL.FTZ R42, R2.reuse, R94 ;  /* 0x0000005e022a7220 */ /* 0x040fe40000410000 */
[----:B------:R-:W-:Y:S02]  /*9e00*/  FMUL.FTZ R43, R2, R95 ;  /* 0x0000005f022b7220 */ /* 0x000fe40000410000 */
[----:B------:R-:W-:Y:S01]  /*9e10*/  LDSM.16.MT88.4 R92, [R197+0x2000] ;  /* 0x00200000c55c783b */ /* 0x000fe20000004200 */
[----:B------:R-:W-:Y:S02]  /*9e20*/  FMUL.FTZ R45, R0, R89 ;  /* 0x00000059002d7220 */ /* 0x000fe40000410000 */
[C---:B------:R-:W-:Y:S02]  /*9e30*/  FMUL.FTZ R46, R2.reuse, R90 ;  /* 0x0000005a022e7220 */ /* 0x040fe40000410000 */
[----:B------:R-:W-:Y:S02]  /*9e40*/  FMUL.FTZ R47, R2, R91 ;  /* 0x0000005b022f7220 */ /* 0x000fe40000410000 */
[----:B------:R-:W-:Y:S01]  /*9e50*/  FMUL.FTZ R48, R0, R84 ;  /* 0x0000005400307220 */ /* 0x000fe20000410000 */
[----:B------:R-:W-:Y:S01]  /*9e60*/  LDSM.16.MT88.4 R88, [R197+0x1800] ;  /* 0x00180000c558783b */ /* 0x000fe20000004200 */
[C---:B------:R-:W-:Y:S02]  /*9e70*/  FMUL.FTZ R50, R2.reuse, R86 ;  /* 0x0000005602327220 */ /* 0x040fe40000410000 */
[----:B------:R-:W-:Y:S02]  /*9e80*/  FMUL.FTZ R51, R2, R87 ;  /* 0x0000005702337220 */ /* 0x000fe40000410000 */
[C---:B------:R-:W-:Y:S02]  /*9e90*/  FMUL.FTZ R52, R0.reuse, R80 ;  /* 0x0000005000347220 */ /* 0x040fe40000410000 */
        /* <DEDUP_REMOVED lines=8> */
[----:B------:R-:W-:Y:S01]  /*9f20*/  FMUL.FTZ R59, R2, R79 ;  /* 0x0000004f023b7220 */ /* 0x000fe20000410000 */
[C---:B-1----:R-:W-:Y:S04]  /*9f30*/  HMMA.16816.F32.BF16 R20, R140.reuse, R72, R20 ;  /* 0x000000488c14723c */ /* 0x042fe80000041814 */
[----:B------:R-:W-:Y:S01]  /*9f40*/  LDSM.16.MT88.4 R76, [R195+0x800] ;  /* 0x00080000c34c783b */ /* 0x000fe20000004200 */
[C---:B------:R-:W-:Y:S02]  /*9f50*/  FMUL.FTZ R28, R0.reuse, R104 ;  /* 0x00000068001c7220 */ /* 0x040fe40000410000 */
[----:B------:R-:W-:Y:S01]  /*9f60*/  FMUL.FTZ R29, R0, R105 ;  /* 0x00000069001d7220 */ /* 0x000fe20000410000 */
[----:B------:R-:W-:Y:S01]  /*9f70*/  MUFU.EX2 R104, R245 ;  /* 0x000000f500687308 */ /* 0x000fe20000000800 */
[C---:B------:R-:W-:Y:S03]  /*9f80*/  HMMA.16816.F32.BF16 R24, R140.reuse, R74, R24 ;  /* 0x0000004a8c18723c */ /* 0x040fe60000041818 */
[----:B------:R-:W1:Y:S01]  /*9f90*/  LDSM.16.MT88.4 R72, [R200] ;  /* 0x00000000c848783b */ /* 0x000e620000004200 */
[C---:B------:R-:W-:Y:S02]  /*9fa0*/  FMUL.FTZ R30, R2.reuse, R106 ;  /* 0x0000006a021e7220 */ /* 0x040fe40000410000 */
[C---:B------:R-:W-:Y:S02]  /*9fb0*/  FMUL.FTZ R62, R2.reuse, R62 ;  /* 0x0000003e023e7220 */ /* 0x040fe40000410000 */
[C---:B------:R-:W-:Y:S01]  /*9fc0*/  FMUL.FTZ R63, R2.reuse, R63 ;  /* 0x0000003f023f7220 */ /* 0x040fe20000410000 */
[----:B------:R-:W-:Y:S03]  /*9fd0*/  MUFU.EX2 R106, R146 ;  /* 0x00000092006a7308 */ /* 0x000fe60000000800 */
[C---:B------:R-:W-:Y:S02]  /*9fe0*/  FMUL.FTZ R66, R2.reuse, R66 ;  /* 0x0000004202427220 */ /* 0x040fe40000410000 */
[----:B------:R-:W-:Y:S02]  /*9ff0*/  FMUL.FTZ R67, R2, R67 ;  /* 0x0000004302437220 */ /* 0x000fe40000410000 */
[C---:B------:R-:W-:Y:S02]  /*a000*/  FMUL.FTZ R60, R0.reuse, R60 ;  /* 0x0000003c003c7220 */ /* 0x040fe40000410000 */
[C---:B------:R-:W-:Y:S01]  /*a010*/  FMUL.FTZ R61, R0.reuse, R61 ;  /* 0x0000003d003d7220 */ /* 0x040fe20000410000 */
[----:B------:R-:W-:Y:S01]  /*a020*/  MUFU.EX2 R146, R234 ;  /* 0x000000ea00927308 */ /* 0x000fe20000000800 */
[C---:B------:R-:W-:Y:S02]  /*a030*/  FMUL.FTZ R64, R0.reuse, R64 ;  /* 0x0000004000407220 */ /* 0x040fe40000410000 */
[----:B------:R-:W-:Y:S02]  /*a040*/  FMUL.FTZ R65, R0, R65 ;  /* 0x0000004100417220 */ /* 0x000fe40000410000 */
[----:B--2---:R-:W-:Y:S05]  /*a050*/  FADD.FTZ R0, R68, R144 ;  /* 0x0000009044007221 */ /* 0x004fea0000010000 */
[----:B------:R-:W-:Y:S10]  /*a060*/  MUFU.EX2 R144, R238 ;  /* 0x000000ee00907308 */ /* 0x000ff40000000800 */
[----:B------:R-:W2:Y:S01]  /*a070*/  MUFU.EX2 R2, R155 ;  /* 0x0000009b00027308 */ /* 0x000ea20000000800 */
[C---:B-1----:R-:W-:Y:S09]  /*a080*/  HMMA.16816.F32.BF16 R28, R140.reuse, R72, R28 ;  /* 0x000000488c1c723c */ /* 0x042ff2000004181c */
[----:B------:R-:W-:Y:S01]  /*a090*/  MUFU.EX2 R155, R161 ;  /* 0x000000a1009b7308 */ /* 0x000fe20000000800 */
[C---:B------:R-:W-:Y:S01]  /*a0a0*/  HMMA.16816.F32.BF16 R32, R140.reuse, R74, R32 ;  /* 0x0000004a8c20723c */ /* 0x040fe20000041820 */
[----:B------:R-:W1:Y:S08]  /*a0b0*/  LDSM.16.MT88.4 R72, [R195+0x3800] ;  /* 0x00380000c348783b */ /* 0x000e700000004200 */
[----:B------:R-:W3:Y:S03]  /*a0c0*/  MUFU.EX2 R105, R145 ;  /* 0x0000009100697308 */ /* 0x000ee60000000800 */
[C---:B--2---:R-:W-:Y:S04]  /*a0d0*/  FADD.FTZ R0, R2.reuse, R0 ;  /* 0x0000000002007221 */ /* 0x044fe80000010000 */
[----:B------:R-:W-:Y:S03]  /*a0e0*/  FADD.FTZ R0, R71, R0 ;  /* 0x0000000047007221 */ /* 0x000fe60000010000 */
[----:B------:R-:W-:Y:S01]  /*a0f0*/  MUFU.EX2 R145, R235 ;  /* 0x000000eb00917308 */ /* 0x000fe20000000800 */
[----:B------:R-:W-:Y:S01]  /*a100*/  FADD.FTZ R0, R69, R0 ;  /* 0x0000000045007221 */ /* 0x000fe20000010000 */
        /* <DEDUP_REMOVED lines=15> */
[----:B------:R-:W-:Y:S02]  /*a200*/  F2FP.BF16.PACK_AB R75, R252, R147 ;  /* 0x00000093fc4b723e */ /* 0x000fe400000010ff */
[----:B------:R-:W2:Y:S05]  /*a210*/  MUFU.EX2 R2, R158 ;  /* 0x0000009e00027308 */ /* 0x000eaa0000000800 */
[C---:B------:R-:W-:Y:S05]  /*a220*/  HMMA.16816.F32.BF16 R4, R72.reuse, R76, R4 ;  /* 0x0000004c4804723c */ /* 0x040fea0000041804 */
[----:B------:R-:W3:Y:S03]  /*a230*/  MUFU.EX2 R71, R157 ;  /* 0x0000009d00477308 */ /* 0x000ee60000000800 */
[C---:B------:R-:W-:Y:S01]  /*a240*/  HMMA.16816.F32.BF16 R8, R72.reuse, R78, R8 ;  /* 0x0000004e4808723c */ /* 0x040fe20000041808 */
[----:B------:R-:W4:Y:S03]  /*a250*/  LDSM.16.MT88.4 R76, [R196+0x800] ;  /* 0x00080000c44c783b */ /* 0x000f260000004200 */
[----:B-1----:R-:W-:Y:S03]  /*a260*/  FADD.FTZ R0, R68, R0 ;  /* 0x0000000044007221 */ /* 0x002fe60000010000 */
[----:B------:R-:W1:Y:S01]  /*a270*/  MUFU.EX2 R69, R154 ;  /* 0x0000009a00457308 */ /* 0x000e620000000800 */
[C---:B------:R-:W-:Y:S04]  /*a280*/  HMMA.16816.F32.BF16 R12, R72.reuse, R80, R12 ;  /* 0x00000050480c723c */ /* 0x040fe8000004180c */
[C---:B--2---:R-:W-:Y:S04]  /*a290*/  FADD.FTZ R0, R2.reuse, R0 ;  /* 0x0000000002007221 */ /* 0x044fe80000010000 */
[C---:B------:R-:W-:Y:S01]  /*a2a0*/  HMMA.16816.F32.BF16 R16, R72.reuse, R82, R16 ;  /* 0x000000524810723c */ /* 0x040fe20000041810 */
[----:B------:R-:W2:Y:S01]  /*a2b0*/  LDSM.16.MT88.4 R80, [R198+0x800] ;  /* 0x00080000c650783b */ /* 0x000ea20000004200 */
[----:B------:R-:W-:Y:S02]  /*a2c0*/  MUFU.EX2 R159, R150 ;  /* 0x00000096009f7308 */ /* 0x000fe40000000800 */
[----:B---3--:R-:W-:Y:S08]  /*a2d0*/  FADD.FTZ R0, R71, R0 ;  /* 0x0000000047007221 */ /* 0x008ff00000010000 */
[----:B------:R-:W3:Y:S01]  /*a2e0*/  MUFU.EX2 R158, R149 ;  /* 0x00000095009e7308 */ /* 0x000ee20000000800 */
[C---:B-1----:R-:W-:Y:S09]  /*a2f0*/  FADD.FTZ R0, R69.reuse, R0 ;  /* 0x0000000045007221 */ /* 0x042ff20000010000 */
[----:B------:R-:W1:Y:S01]  /*a300*/  MUFU.EX2 R157, R151 ;  /* 0x00000097009d7308 */ /* 0x000e620000000800 */
[C---:B----4-:R-:W-:Y:S09]  /*a310*/  HMMA.16816.F32.BF16 R20, R72.reuse, R76, R20 ;  /* 0x0000004c4814723c */ /* 0x050ff20000041814 */
[----:B------:R-:W-:Y:S01]  /*a320*/  MUFU.EX2 R154, R160 ;  /* 0x000000a0009a7308 */ /* 0x000fe20000000800 */
[C---:B------:R-:W-:Y:S01]  /*a330*/  HMMA.16816.F32.BF16 R24, R72.reuse, R78, R24 ;  /* 0x0000004e4818723c */ /* 0x040fe20000041818 */
[----:B------:R-:W4:Y:S07]  /*a340*/  LDSM.16.MT88.4 R76, [R195+0x4000] ;  /* 0x00400000c34c783b */ /* 0x000f2e0000004200 */
[C---:B--2---:R-:W-:Y:S01]  /*a350*/  HMMA.16816.F32.BF16 R28, R72.reuse, R80, R28 ;  /* 0x00000050481c723c */ /* 0x044fe2000004181c */
[----:B------:R-:W-:Y:S07]  /*a360*/  MUFU.EX2 R151, R225 ;  /* 0x000000e100977308 */ /* 0x000fee0000000800 */
[C---:B------:R-:W-:Y:S01]  /*a370*/  HMMA.16816.F32.BF16 R32, R72.reuse, R82, R32 ;  /* 0x000000524820723c */ /* 0x040fe20000041820 */
[----:B------:R-:W2:Y:S02]  /*a380*/  LDSM.16.MT88.4 R80, [R197+0x4000] ;  /* 0x00400000c550783b */ /* 0x000ea40000004200 */
[----:B------:R-:W-:Y:S10]  /*a390*/  MUFU.EX2 R150, R226 ;  /* 0x000000e200967308 */ /* 0x000ff40000000800 */
[----:B------:R-:W-:Y:S10]  /*a3a0*/  MUFU.EX2 R149, R227 ;  /* 0x000000e300957308 */ /* 0x000ff40000000800 */
[----:B------:R-:W-:Y:S01]  /*a3b0*/  MUFU.EX2 R143, R242 ;  /* 0x000000f2008f7308 */ /* 0x000fe20000000800 */
[C---:B----4-:R-:W-:Y:S08]  /*a3c0*/  HMMA.16816.F32.BF16 R36, R72.reuse, R76, R36 ;  /* 0x0000004c4824723c */ /* 0x050ff00000041824 */
[C---:B------:R-:W-:Y:S01]  /*a3d0*/  HMMA.16816.F32.BF16 R40, R72.reuse, R78, R40 ;  /* 0x0000004e4828723c */ /* 0x040fe20000041828 */
[----:B------:R-:W4:Y:S01]  /*a3e0*/  LDSM.16.MT88.4 R76, [R196+0x4000] ;  /* 0x00400000c44c783b */ /* 0x000f220000004200 */
[----:B------:R-:W-:Y:S06]  /*a3f0*/  MUFU.EX2 R142, R243 ;  /* 0x000000f3008e7308 */ /* 0x000fec0000000800 */
[C---:B--2---:R-:W-:Y:S04]  /*a400*/  HMMA.16816.F32.BF16 R44, R72.reuse, R80, R44 ;  /* 0x00000050482c723c */ /* 0x044fe8000004182c */
[----:B------:R-:W-:Y:S04]  /*a410*/  MUFU.EX2 R141, R246 ;  /* 0x000000f6008d7308 */ /* 0x000fe80000000800 */
[C---:B------:R-:W-:Y:S01]  /*a420*/  HMMA.16816.F32.BF16 R48, R72.reuse, R82, R48 ;  /* 0x000000524830723c */ /* 0x040fe20000041830 */
[----:B------:R-:W2:Y:S05]  /*a430*/  LDSM.16.MT88.4 R80, [R198+0x4000] ;  /* 0x00400000c650783b */ /* 0x000eaa0000004200 */
[----:B------:R-:W-:Y:S02]  /*a440*/  MUFU.EX2 R140, R249 ;  /* 0x000000f9008c7308 */ /* 0x000fe40000000800 */
[C---:B----4-:R-:W-:Y:S08]  /*a450*/  HMMA.16816.F32.BF16 R52, R72.reuse, R76, R52 ;  /* 0x0000004c4834723c */ /* 0x050ff00000041834 */
[C---:B------:R-:W-:Y:S01]  /*a460*/  HMMA.16816.F32.BF16 R56, R72.reuse, R78, R56 ;  /* 0x0000004e4838723c */ /* 0x040fe20000041838 */
[----:B------:R-:W4:Y:S07]  /*a470*/  LDSM.16.MT88.4 R76, [R195+0x1000] ;  /* 0x00100000c34c783b */ /* 0x000f2e0000004200 */
[C---:B--2---:R-:W-:Y:S08]  /*a480*/  HMMA.16816.F32.BF16 R60, R72.reuse, R80, R60 ;  /* 0x00000050483c723c */ /* 0x044ff0000004183c */
[----:B------:R-:W-:Y:S01]  /*a490*/  HMMA.16816.F32.BF16 R64, R72, R82, R64 ;  /* 0x000000524840723c */ /* 0x000fe20000041840 */
[----:B------:R-:W2:Y:S06]  /*a4a0*/  LDSM.16.MT88.4 R80, [R197+0x1000] ;  /* 0x00100000c550783b */ /* 0x000eac0000004200 */
[----:B------:R-:W-:Y:S02]  /*a4b0*/  F2FP.BF16.PACK_AB R72, R2, R68 ;  /* 0x000000440248723e */ /* 0x000fe400000010ff */
[----:B------:R-:W-:Y:S01]  /*a4c0*/  F2FP.BF16.PACK_AB R74, R69, R71 ;  /* 0x00000047454a723e */ /* 0x000fe200000010ff */
[----:B------:R-:W5:Y:S02]  /*a4d0*/  MUFU.EX2 R68, R167 ;  /* 0x000000a700447308 */ /* 0x000f640000000800 */
[----:B---3--:R-:W-:Y:S02]  /*a4e0*/  F2FP.BF16.PACK_AB R73, R158, R159 ;  /* 0x0000009f9e49723e */ /* 0x008fe400000010ff */
[----:B-1----:R-:W-:Y:S06]  /*a4f0*/  F2FP.BF16.PACK_AB R75, R156, R157 ;  /* 0x0000009d9c4b723e */ /* 0x002fec00000010ff */
[----:B------:R-:W1:Y:S01]  /*a500*/  MUFU.EX2 R2, R166 ;  /* 0x000000a600027308 */ /* 0x000e620000000800 */
[C---:B----4-:R-:W-:Y:S09]  /*a510*/  HMMA.16816.F32.BF16 R4, R72.reuse, R76, R4 ;  /* 0x0000004c4804723c */ /* 0x050ff20000041804 */
[----:B------:R-:W3:Y:S01]  /*a520*/  MUFU.EX2 R71, R165 ;  /* 0x000000a500477308 */ /* 0x000ee20000000800 */
[C---:B------:R-:W-:Y:S01]  /*a530*/  HMMA.16816.F32.BF16 R8, R72.reuse, R78, R8 ;  /* 0x0000004e4808723c */ /* 0x040fe20000041808 */
[----:B------:R-:W4:Y:S02]  /*a540*/  LDSM.16.MT88.4 R76, [R198+0x1000] ;  /* 0x00100000c64c783b */ /* 0x000f240000004200 */
[----:B-----5:R-:W-:Y:S01]  /*a550*/  FADD.FTZ R0, R68, R0 ;  /* 0x0000000044007221 */ /* 0x020fe20000010000 */
[----:B------:R-:W-:Y:S05]  /*a560*/  MOV R167, R147 ;  /* 0x0000009300a77202 */ /* 0x000fea0000000f00 */
[----:B------:R-:W5:Y:S01]  /*a570*/  MUFU.EX2 R69, R164 ;  /* 0x000000a400457308 */ /* 0x000f620000000800 */
[C---:B--2---:R-:W-:Y:S03]  /*a580*/  HMMA.16816.F32.BF16 R12, R72.reuse, R80, R12 ;  /* 0x00000050480c723c */ /* 0x044fe6000004180c */
[----:B-1----:R-:W-:Y:S01]  /*a590*/  FADD.FTZ R0, R2, R0 ;  /* 0x0000000002007221 */ /* 0x002fe20000010000 */
[----:B------:R-:W-:Y:S04]  /*a5a0*/  IADD3 R166, R224, -0x1, RZ ;  /* 0xffffffffe0a67810 */ /* 0x000fe80007ffe0ff */
[C---:B------:R-:W-:Y:S01]  /*a5b0*/  HMMA.16816.F32.BF16 R16, R72.reuse, R82, R16 ;  /* 0x000000524810723c */ /* 0x040fe20000041810 */
[----:B------:R-:W1:Y:S01]  /*a5c0*/  LDSM.16.MT88.4 R80, [R195+0x4800] ;  /* 0x00480000c350783b */ /* 0x000e620000004200 */
[----:B------:R-:W-:Y:S02]  /*a5d0*/  MUFU.EX2 R147, R233 ;  /* 0x000000e900937308 */ /* 0x000fe40000000800 */
[----:B---3--:R-:W-:Y:S04]  /*a5e0*/  FADD.FTZ R0, R71, R0 ;  /* 0x0000000047007221 */ /* 0x008fe80000010000 */
[C---:B------:R-:W-:Y:S04]  /*a5f0*/  HMMA.16816.F32.BF16 R20, R72.reuse, R84, R20 ;  /* 0x000000544814723c */ /* 0x040fe80000041814 */
[C---:B-----5:R-:W-:Y:S04]  /*a600*/  FADD.FTZ R0, R69.reuse, R0 ;  /* 0x0000000045007221 */ /* 0x060fe80000010000 */
[C---:B------:R-:W-:Y:S01]  /*a610*/  HMMA.16816.F32.BF16 R24, R72.reuse, R86, R24 ;  /* 0x000000564818723c */ /* 0x040fe20000041818 */
[----:B------:R-:W2:Y:S07]  /*a620*/  LDSM.16.MT88.4 R84, [R197+0x4800] ;  /* 0x00480000c554783b */ /* 0x000eae0000004200 */
[C---:B----4-:R-:W-:Y:S08]  /*a630*/  HMMA.16816.F32.BF16 R28, R72.reuse, R76, R28 ;  /* 0x0000004c481c723c */ /* 0x050ff0000004181c */
        /* <DEDUP_REMOVED lines=26> */
[C---:B-1----:R-:W-:Y:S04]  /*a7e0*/  FADD.FTZ R0, R2.reuse, R0 ;  /* 0x0000000002007221 */ /* 0x042fe80000010000 */
[C---:B------:R-:W-:Y:S04]  /*a7f0*/  HMMA.16816.F32.BF16 R12, R76.reuse, R88, R12 ;  /* 0x000000584c0c723c */ /* 0x040fe8000004180c */
[----:B-----5:R-:W-:Y:S04]  /*a800*/  FADD.FTZ R0, R71, R0 ;  /* 0x0000000047007221 */ /* 0x020fe80000010000 */
[C---:B------:R-:W-:Y:S01]  /*a810*/  HMMA.16816.F32.BF16 R16, R76.reuse, R90, R16 ;  /* 0x0000005a4c10723c */ /* 0x040fe20000041810 */
[----:B------:R-:W-:Y:S03]  /*a820*/  LDSM.16.MT88.4 R88, [R196+0x5000] ;  /* 0x00500000c458783b */ /* 0x000fe60000004200 */
[C---:B---3--:R-:W-:Y:S04]  /*a830*/  FADD.FTZ R0, R69.reuse, R0 ;  /* 0x0000000045007221 */ /* 0x048fe80000010000 */
        /* <DEDUP_REMOVED lines=28> */
[C---:B-----5:R-:W-:Y:S03]  /*aa00*/  FADD.FTZ R0, R69.reuse, R0 ;  /* 0x0000000045007221 */ /* 0x060fe60000010000 */
[C---:B------:R-:W-:Y:S01]  /*aa10*/  HMMA.16816.F32.BF16 R8, R72.reuse, R86, R8 ;  /* 0x000000564808723c */ /* 0x040fe20000041808 */
[----:B------:R-:W3:Y:S03]  /*aa20*/  LDSM.16.MT88.4 R84, [R197+0x5800] ;  /* 0x00580000c554783b */ /* 0x000ee60000004200 */
[----:B------:R-:W-:Y:S04]  /*aa30*/  FADD.FTZ R0, R68, R0 ;  /* 0x0000000044007221 */ /* 0x000fe80000010000 */
[C---:B------:R-:W-:Y:S04]  /*aa40*/  HMMA.16816.F32.BF16 R12, R72.reuse, R92, R12 ;  /* 0x0000005c480c723c */ /* 0x040fe8000004180c */
[----:B--2---:R-:W-:Y:S04]  /*aa50*/  FADD.FTZ R0, R2, R0 ;  /* 0x0000000002007221 */ /* 0x004fe80000010000 */
[C---:B------:R-:W-:Y:S01]  /*aa60*/  HMMA.16816.F32.BF16 R16, R72.reuse, R94, R16 ;  /* 0x0000005e4810723c */ /* 0x040fe20000041810 */
[----:B------:R-:W2:Y:S03]  /*aa70*/  LDSM.16.MT88.4 R92, [R196+0x5800] ;  /* 0x00580000c45c783b */ /* 0x000ea60000004200 */
[----:B------:R-:W-:Y:S04]  /*aa80*/  FADD.FTZ R0, R104, R0 ;  /* 0x0000000068007221 */ /* 0x000fe80000010000 */
[C---:B----4-:R-:W-:Y:S08]  /*aa90*/  HMMA.16816.F32.BF16 R20, R72.reuse, R88, R20 ;  /* 0x000000584814723c */ /* 0x050ff00000041814 */
[C---:B------:R-:W-:Y:S01]  /*aaa0*/  HMMA.16816.F32.BF16 R24, R72.reuse, R90, R24 ;  /* 0x0000005a4818723c */ /* 0x040fe20000041818 */
[----:B------:R-:W4:Y:S07]  /*aab0*/  LDSM.16.MT88.4 R88, [R198+0x5800] ;  /* 0x00580000c658783b */ /* 0x000f2e0000004200 */
[C---:B------:R-:W-:Y:S07]  /*aac0*/  HMMA.16816.F32.BF16 R28, R72.reuse, R76, R28 ;  /* 0x0000004c481c723c */ /* 0x040fee000004181c */
[----:B------:R-:W-:Y:S01]  /*aad0*/  F2FP.BF16.PACK_AB R76, R69, R71 ;  /* 0x00000047454c723e */ /* 0x000fe200000010ff */
[C---:B------:R-:W-:Y:S01]  /*aae0*/  HMMA.16816.F32.BF16 R32, R72.reuse, R78, R32 ;  /* 0x0000004e4820723c */ /* 0x040fe20000041820 */
[----:B------:R-:W5:Y:S03]  /*aaf0*/  MUFU.EX2 R71, R244 ;  /* 0x000000f400477308 */ /* 0x000f660000000800 */
[----:B------:R-:W-:Y:S03]  /*ab00*/  F2FP.BF16.PACK_AB R77, R146, R147 ;  /* 0x00000093924d723e */ /* 0x000fe600000010ff */
[----:B------:R-:W-:Y:S01]  /*ab10*/  F2FP.BF16.PACK_AB R78, R2, R68 ;  /* 0x00000044024e723e */ /* 0x000fe200000010ff */
[C---:B-1----:R-:W-:Y:S03]  /*ab20*/  HMMA.16816.F32.BF16 R36, R72.reuse, R80, R36 ;  /* 0x000000504824723c */ /* 0x042fe60000041824 */
[----:B------:R-:W1:Y:S01]  /*ab30*/  MUFU.EX2 R69, R247 ;  /* 0x000000f700457308 */ /* 0x000e620000000800 */
[----:B------:R-:W-:Y:S01]  /*ab40*/  FADD.FTZ R2, R107, R250 ;  /* 0x000000fa6b027221 */ /* 0x000fe20000010000 */
[----:B------:R-:W-:Y:S03]  /*ab50*/  F2FP.BF16.PACK_AB R79, R144, R145 ;  /* 0x00000091904f723e */ /* 0x000fe600000010ff */
[C---:B------:R-:W-:Y:S01]  /*ab60*/  HMMA.16816.F32.BF16 R40, R72.reuse, R82, R40 ;  /* 0x000000524828723c */ /* 0x040fe20000041828 */
[----:B------:R-:W4:Y:S04]  /*ab70*/  LDSM.16.MT88.4 R80, [R195+0x2800] ;  /* 0x00280000c350783b */ /* 0x000f280000004200 */
[----:B------:R-:W2:Y:S03]  /*ab80*/  MUFU.EX2 R68, R248 ;  /* 0x000000f800447308 */ /* 0x000ea60000000800 */
[C---:B---3--:R-:W-:Y:S04]  /*ab90*/  HMMA.16816.F32.BF16 R44, R72.reuse, R84, R44 ;  /* 0x00000054482c723c */ /* 0x048fe8000004182c */
[----:B-----5:R-:W-:Y:S04]  /*aba0*/  FADD.FTZ R0, R71, R0 ;  /* 0x0000000047007221 */ /* 0x020fe80000010000 */
[C---:B------:R-:W-:Y:S01]  /*abb0*/  HMMA.16816.F32.BF16 R48, R72.reuse, R86, R48 ;  /* 0x000000564830723c */ /* 0x040fe20000041830 */
[----:B------:R-:W3:Y:S03]  /*abc0*/  LDSM.16.MT88.4 R84, [R197+0x2800] ;  /* 0x00280000c554783b */ /* 0x000ee60000004200 */
[----:B-1----:R-:W-:Y:S04]  /*abd0*/  FADD.FTZ R0, R69, R0 ;  /* 0x0000000045007221 */ /* 0x002fe80000010000 */
[C---:B--2---:R-:W-:Y:S04]  /*abe0*/  HMMA.16816.F32.BF16 R52, R72.reuse, R92, R52 ;  /* 0x0000005c4834723c */ /* 0x044fe80000041834 */
[----:B------:R-:W-:Y:S02]  /*abf0*/  FADD.FTZ R238, R68, R0 ;  /* 0x0000000044ee7221 */ /* 0x000fe40000010000 */
[----:B------:R-:W-:Y:S02]  /*ac00*/  FADD.FTZ R0, R112, R2 ;  /* 0x0000000270007221 */ /* 0x000fe40000010000 */
[C---:B------:R-:W-:Y:S01]  /*ac10*/  HMMA.16816.F32.BF16 R56, R72.reuse, R94, R56 ;  /* 0x0000005e4838723c */ /* 0x040fe20000041838 */
[----:B------:R-:W2:Y:S03]  /*ac20*/  LDL R2, [R1+0x8] ;  /* 0x0000080001027983 */ /* 0x000ea60000100800 */
[----:B------:R-:W-:Y:S01]  /*ac30*/  FADD.FTZ R0, R106, R0 ;  /* 0x000000006a007221 */ /* 0x000fe20000010000 */
[----:B------:R-:W1:Y:S03]  /*ac40*/  LDSM.16.MT88.4 R92, [R196+0x2800] ;  /* 0x00280000c45c783b */ /* 0x000e660000004200 */
[C---:B----4-:R-:W-:Y:S04]  /*ac50*/  HMMA.16816.F32.BF16 R60, R72.reuse, R88, R60 ;  /* 0x00000058483c723c */ /* 0x050fe8000004183c */
[----:B------:R-:W-:Y:S04]  /*ac60*/  FADD.FTZ R0, R105, R0 ;  /* 0x0000000069007221 */ /* 0x000fe80000010000 */
[----:B------:R-:W-:Y:S01]  /*ac70*/  HMMA.16816.F32.BF16 R64, R72, R90, R64 ;  /* 0x0000005a4840723c */ /* 0x000fe20000041840 */
[----:B------:R-:W4:Y:S03]  /*ac80*/  LDSM.16.MT88.4 R72, [R198+0x2800] ;  /* 0x00280000c648783b */ /* 0x000f260000004200 */
[----:B------:R-:W-:Y:S04]  /*ac90*/  FADD.FTZ R0, R167, R0 ;  /* 0x00000000a7007221 */ /* 0x000fe80000010000 */
[C---:B------:R-:W-:Y:S01]  /*aca0*/  HMMA.16816.F32.BF16 R4, R76.reuse, R80, R4 ;  /* 0x000000504c04723c */ /* 0x040fe20000041804 */
[----:B------:R-:W5:Y:S04]  /*acb0*/  LDSM.16.MT88.4 R88, [R195+0x6000] ;  /* 0x00600000c358783b */ /* 0x000f680000004200 */
        /* <DEDUP_REMOVED lines=11> */
[C---:B------:R-:W-:Y:S01]  /*ad70*/  HMMA.16816.F32.BF16 R24, R76.reuse, R94, R24 ;  /* 0x0000005e4c18723c */ /* 0x040fe20000041818 */
[----:B------:R-:W1:Y:S03]  /*ad80*/  LDSM.16.MT88.4 R92, [R195+0x6800] ;  /* 0x00680000c35c783b */ /* 0x000e660000004200 */
[----:B------:R-:W-:Y:S04]  /*ad90*/  FADD.FTZ R0, R155, R0 ;  /* 0x000000009b007221 */ /* 0x000fe80000010000 */
[C---:B----4-:R-:W-:Y:S04]  /*ada0*/  HMMA.16816.F32.BF16 R28, R76.reuse, R72, R28 ;  /* 0x000000484c1c723c */ /* 0x050fe8000004181c */
[----:B------:R-:W-:Y:S03]  /*adb0*/  FADD.FTZ R0, R154, R0 ;  /* 0x000000009a007221 */ /* 0x000fe60000010000 */
[----:B------:R-:W-:Y:S01]  /*adc0*/  F2FP.BF16.PACK_AB R72, R71, R104 ;  /* 0x000000684748723e */ /* 0x000fe200000010ff */
[C---:B------:R-:W-:Y:S04]  /*add0*/  HMMA.16816.F32.BF16 R32, R76.reuse, R74, R32 ;  /* 0x0000004a4c20723c */ /* 0x040fe80000041820 */
[----:B------:R-:W-:Y:S01]  /*ade0*/  F2FP.BF16.PACK_AB R73, R142, R143 ;  /* 0x0000008f8e49723e */ /* 0x000fe200000010ff */
[----:B------:R-:W-:Y:S01]  /*adf0*/  FADD.FTZ R0, R153, R0 ;  /* 0x0000000099007221 */ /* 0x000fe20000010000 */
[----:B------:R-:W-:Y:S02]  /*ae00*/  MOV R71, R70 ;  /* 0x0000004600477202 */ /* 0x000fe40000000f00 */
[C---:B-----5:R-:W-:Y:S04]  /*ae10*/  HMMA.16816.F32.BF16 R36, R76.reuse, R88, R36 ;  /* 0x000000584c24723c */ /* 0x060fe80000041824 */
[----:B------:R-:W-:Y:S01]  /*ae20*/  F2FP.BF16.PACK_AB R74, R68, R69 ;  /* 0x00000045444a723e */ /* 0x000fe200000010ff */
[----:B------:R-:W-:Y:S01]  /*ae30*/  FADD.FTZ R0, R152, R0 ;  /* 0x0000000098007221 */ /* 0x000fe20000010000 */
[----:B------:R-:W-:Y:S02]  /*ae40*/  F2FP.BF16.PACK_AB R75, R140, R141 ;  /* 0x0000008d8c4b723e */ /* 0x000fe400000010ff */
[C---:B------:R-:W-:Y:S04]  /*ae50*/  HMMA.16816.F32.BF16 R40, R76.reuse, R90, R40 ;  /* 0x0000005a4c28723c */ /* 0x040fe80000041828 */
[-C--:B------:R-:W-:Y:S01]  /*ae60*/  MOV R69, R3.reuse ;  /* 0x0000000300457202 */ /* 0x080fe20000000f00 */
[----:B------:R-:W-:Y:S03]  /*ae70*/  FADD.FTZ R0, R151, R0 ;  /* 0x0000000097007221 */ /* 0x000fe60000010000 */
        /* <DEDUP_REMOVED lines=8> */
[C---:B---3--:R-:W-:Y:S04]  /*af00*/  HMMA.16816.F32.BF16 R60, R76.reuse, R84, R60 ;  /* 0x000000544c3c723c */ /* 0x048fe8000004183c */
[----:B------:R-:W-:Y:S04]  /*af10*/  FADD.FTZ R0, R146, R0 ;  /* 0x0000000092007221 */ /* 0x000fe80000010000 */
[----:B------:R-:W-:Y:S01]  /*af20*/  HMMA.16816.F32.BF16 R64, R76, R86, R64 ;  /* 0x000000564c40723c */ /* 0x000fe20000041840 */
[----:B------:R-:W3:Y:S03]  /*af30*/  LDSM.16.MT88.4 R84, [R197+0x6800] ;  /* 0x00680000c554783b */ /* 0x000ee60000004200 */
[----:B------:R-:W-:Y:S04]  /*af40*/  FADD.FTZ R0, R145, R0 ;  /* 0x0000000091007221 */ /* 0x000fe80000010000 */
[C---:B------:R-:W-:Y:S01]  /*af50*/  HMMA.16816.F32.BF16 R128, R72.reuse, R124, R4 ;  /* 0x0000007c4880723c */ /* 0x040fe20000041804 */
[----:B------:R-:W4:Y:S04]  /*af60*/  LDSM.16.MT88.4 R76, [R196+0x6800] ;  /* 0x00680000c44c783b */ /* 0x000f280000004200 */
[----:B------:R-:W-:Y:S03]  /*af70*/  FADD.FTZ R0, R144, R0 ;  /* 0x0000000090007221 */ /* 0x000fe60000010000 */
[C---:B------:R-:W-:Y:S01]  /*af80*/  HMMA.16816.F32.BF16 R124, R72.reuse, R126, R8 ;  /* 0x0000007e487c723c */ /* 0x040fe20000041808 */
[----:B------:R-:W5:Y:S03]  /*af90*/  LDSM.16.MT88.4 R4, [R198+0x6800] ;  /* 0x00680000c604783b */ /* 0x000f660000004200 */
[----:B------:R-:W-:Y:S04]  /*afa0*/  FADD.FTZ R0, R143, R0 ;  /* 0x000000008f007221 */ /* 0x000fe80000010000 */
[C---:B------:R-:W-:Y:S04]  /*afb0*/  HMMA.16816.F32.BF16 R120, R72.reuse, R116, R12 ;  /* 0x000000744878723c */ /* 0x040fe8000004180c */
[----:B------:R-:W-:Y:S04]  /*afc0*/  FADD.FTZ R0, R142, R0 ;  /* 0x000000008e007221 */ /* 0x000fe80000010000 */
[C---:B------:R-:W-:Y:S04]  /*afd0*/  HMMA.16816.F32.BF16 R116, R72.reuse, R118, R16 ;  /* 0x000000764874723c */ /* 0x040fe80000041810 */
[----:B------:R-:W-:Y:S04]  /*afe0*/  FADD.FTZ R0, R141, R0 ;  /* 0x000000008d007221 */ /* 0x000fe80000010000 */
[C---:B------:R-:W-:Y:S04]  /*aff0*/  HMMA.16816.F32.BF16 R112, R72.reuse, R108, R20 ;  /* 0x0000006c4870723c */ /* 0x040fe80000041814 */
[----:B------:R-:W-:Y:S04]  /*b000*/  FADD.FTZ R250, R140, R0 ;  /* 0x000000008cfa7221 */ /* 0x000fe80000010000 */
[C---:B------:R-:W-:Y:S08]  /*b010*/  HMMA.16816.F32.BF16 R108, R72.reuse, R110, R24 ;  /* 0x0000006e486c723c */ /* 0x040ff00000041818 */
[C---:B------:R-:W-:Y:S08]  /*b020*/  HMMA.16816.F32.BF16 R104, R72.reuse, R100, R28 ;  /* 0x000000644868723c */ /* 0x040ff0000004181c */
[C---:B------:R-:W-:Y:S08]  /*b030*/  HMMA.16816.F32.BF16 R100, R72.reuse, R102, R32 ;  /* 0x000000664864723c */ /* 0x040ff00000041820 */
[C---:B-1----:R-:W-:Y:S08]  /*b040*/  HMMA.16816.F32.BF16 R96, R72.reuse, R92, R36 ;  /* 0x0000005c4860723c */ /* 0x042ff00000041824 */
[C---:B------:R-:W-:Y:S08]  /*b050*/  HMMA.16816.F32.BF16 R92, R72.reuse, R94, R40 ;  /* 0x0000005e485c723c */ /* 0x040ff00000041828 */
[C---:B---3--:R-:W-:Y:S08]  /*b060*/  HMMA.16816.F32.BF16 R88, R72.reuse, R84, R44 ;  /* 0x000000544858723c */ /* 0x048ff0000004182c */
[C---:B------:R-:W-:Y:S08]  /*b070*/  HMMA.16816.F32.BF16 R84, R72.reuse, R86, R48 ;  /* 0x000000564854723c */ /* 0x040ff00000041830 */
[C---:B----4-:R-:W-:Y:S08]  /*b080*/  HMMA.16816.F32.BF16 R80, R72.reuse, R76, R52 ;  /* 0x0000004c4850723c */ /* 0x050ff00000041834 */
[C---:B------:R-:W-:Y:S08]  /*b090*/  HMMA.16816.F32.BF16 R76, R72.reuse, R78, R56 ;  /* 0x0000004e484c723c */ /* 0x040ff00000041838 */
[C---:B-----5:R-:W-:Y:S08]  /*b0a0*/  HMMA.16816.F32.BF16 R60, R72.reuse, R4, R60 ;  /* 0x00000004483c723c */ /* 0x060ff0000004183c */
[----:B------:R-:W-:Y:S07]  /*b0b0*/  HMMA.16816.F32.BF16 R64, R72, R6, R64 ;  /* 0x000000064840723c */ /* 0x000fee0000041840 */
[----:B------:R-:W-:Y:S02]  /*b0c0*/  MOV R72, R3 ;  /* 0x0000000300487202 */ /* 0x000fe40000000f00 */
[----:B--2---:R-:W-:Y:S03]  /*b0d0*/  ISETP.GT.AND P0, PT, R224, R2, PT ;  /* 0x00000002e000720c */ /* 0x004fe60003f04270 */
[----:B------:R-:W-:Y:S10]  /*b0e0*/  MOV R224, R166 ;  /* 0x000000a600e07202 */ /* 0x000ff40000000f00 */
[----:B------:R-:W-:-:S05]  /*b0f0*/  @P0 BRA `(.L_x_1360) ;  /* 0xffffc07000000947 */ /* 0x000fca000383ffff */
.L_x_1344:
[----:B--2---:R-:W2:Y:S02]  /*b100*/  LDL R0, [R1] ;  /* 0x0000000001007983 */ /* 0x004ea40000100800 */
[----:B--2---:R-:W-:-:S13]  /*b110*/  ISETP.GE.AND P0, PT, R166, R0, PT ;  /* 0x00000000a600720c */ /* 0x004fda0003f06270 */
[----:B------:R-:W-:Y:S05]  /*b120*/  @!P0 BRA `(.L_x_1361) ;  /* 0x000037b000008947 */ /* 0x000fea0003800000 */
.L_x_1376:
        /* <DEDUP_REMOVED lines=8> */
[----:B------:R-:W-:Y:S01]  /*b1b0*/  IMAD R0, R0, c[0x0][0x208], RZ ;  /* 0x0000820000007a24 */ /* 0x000fe200078e02ff */
[----:B------:R-:W-:Y:S02]  /*b1c0*/  MOV R71, R70 ;  /* 0x0000004600477202 */ /* 0x000fe40000000f00 */
[----:B------:R-:W-:Y:S02]  /*b1d0*/  IMAD R4, R4, c[0x0][0x218], RZ ;  /* 0x0000860004047a24 */ /* 0x000fe400078e02ff */
[----:B------:R-:W-:Y:S02]  /*b1e0*/  IMAD R0, R223, c[0x0][0x20c], R0 ;  /* 0x00008300df007a24 */ /* 0x000fe400078e0200 */
[C---:B------:R-:W-:Y:S03]  /*b1f0*/  IMAD R4, R218.reuse, c[0x0][0x21c], R4 ;  /* 0x00008700da047a24 */ /* 0x040fe600078e0204 */
[----:B------:R-:W-:Y:S05]  /*b200*/  IADD3 R3, R3, R0, RZ ;  /* 0x0000000003037210 */ /* 0x000fea0007ffe0ff */
[----:B------:R-:W-:Y:S01]  /*b210*/  IMAD.WIDE.U32 R2, R218, c[0x0][0x218], R2 ;  /* 0x00008600da027a25 */ /* 0x000fe200078e0002 */
[----:B------:R1:W4:Y:S04]  /*b220*/  LDSM.16.M88.4 R8, [R192] ;  /* 0x00000000c008783b */ /* 0x0003280000000200 */
        /* <DEDUP_REMOVED lines=13> */
[----:B--2---:R-:W-:Y:S04]  /*b300*/  IADD3 R0, P0, R6, R2, RZ ;  /* 0x0000000206007210 */ /* 0x004fe80007f1e0ff */
[----:B---3--:R-:W-:Y:S02]  /*b310*/  IADD3.X R2, R5, R3, R4, P0, !PT ;  /* 0x0000000305027210 */ /* 0x008fe400007fe404 */
[C---:B------:R-:W-:Y:S04]  /*b320*/  LEA R4, P0, R0.reuse, c[0x0][0x1f8], 0x1 ;  /* 0x00007e0000047a11 */ /* 0x040fe800078008ff */
[----:B------:R-:W-:Y:S01]  /*b330*/  LEA.HI.X R0, R0, c[0x0][0x1fc], R2, 0x1, P0 ;  /* 0x00007f0000007a11 */ /* 0x000fe200000f0c02 */
[----:B------:R-:W-:-:S06]  /*b340*/  BRA.DIV ~URZ, `(.L_x_1362) ;  /* 0x00009d927f007947 */ /* 0x000fcc000b800000 */
[----:B-1--4-:R1:W2:Y:S02]  /*b350*/  SHFL.IDX PT, R6, R0, RZ, 0x181f ;  /* 0x00181fff00067589 */ /* 0x0122a400000e0000 */
.L_x_1464:
[----:B------:R-:W3:Y:S01]  /*b360*/  SHFL.IDX PT, R5, R4, RZ, 0x181f ;  /* 0x00181fff04057589 */ /* 0x000ee200000e0000 */
[C---:B------:R-:W-:Y:S01]  /*b370*/  IMAD.SHL.U32 R12, R241.reuse, 0x2, RZ ;  /* 0x00000002f10c7824 */ /* 0x040fe200078e00ff */
[----:B------:R-:W-:Y:S01]  /*b380*/  ISETP.GE.AND P3, PT, R241, c[0x0][0x1d4], PT ;  /* 0x00007500f1007a0c */ /* 0x000fe20003f66270 */
[----:B------:R-:W-:Y:S01]  /*b390*/  IMAD.SHL.U32 R7, R251, 0x2, RZ ;  /* 0x00000002fb077824 */ /* 0x000fe200078e00ff */
[----:B------:R-:W-:Y:S02]  /*b3a0*/  BSSY B0, `(.L_x_1363) ;  /* 0x000003a000007945 */ /* 0x000fe40003800000 */
[----:B------:R-:W-:Y:S04]  /*b3b0*/  SEL R165, RZ, 0x10, P3 ;  /* 0x00000010ffa57807 */ /* 0x000fe80001800000 */
[----:B------:R-:W-:Y:S02]  /*b3c0*/  ISETP.NE.U32.AND P5, PT, R165, RZ, PT ;  /* 0x000000ffa500720c */ /* 0x000fe40003fa5070 */
[-C--:B---3--:R-:W-:Y:S05]  /*b3d0*/  IADD3 R2, P0, R5, R12.reuse, RZ ;  /* 0x0000000c05027210 */ /* 0x088fea0007f1e0ff */
[C-C-:B--2---:R-:W-:Y:S01]  /*b3e0*/  IMAD.X R3, R6.reuse, 0x1, R220.reuse, P0 ;  /* 0x0000000106037824 */ /* 0x144fe200000e06dc */
[----:B------:R-:W-:Y:S04]  /*b3f0*/  ISETP.GE.AND P0, PT, R251, c[0x0][0x1d4], PT ;  /* 0x00007500fb007a0c */ /* 0x000fe80003f06270 */
[----:B------:R-:W-:Y:S01]  /*b400*/  @!PT LDS RZ, [RZ] ;  /* 0x00000000fffff984 */ /* 0x000fe20000000800 */
[----:B------:R-:W-:Y:S01]  /*b410*/  @!PT LDS RZ, [RZ] ;  /* 0x00000000fffff984 */ /* 0x000fe20000000800 */
[----:B------:R2:W-:Y:S01]  /*b420*/  LDGSTS.E.BYPASS.LTC128B.128 [R219+0x100], [R2.64], !P3 ;  /* 0x0010000002db7fae */ /* 0x0005e2000d901d46 */
[----:B------:R-:W-:Y:S02]  /*b430*/  SEL R164, RZ, 0x10, P0 ;  /* 0x00000010ffa47807 */ /* 0x000fe40000000000 */
[-C--:B--2---:R-:W-:Y:S02]  /*b440*/  IADD3 R2, P4, R5, R7.reuse, RZ ;  /* 0x0000000705027210 */ /* 0x084fe40007f9e0ff */
[----:B------:R-:W2:Y:S03]  /*b450*/  SHFL.IDX PT, R5, R4, 0x1, 0x181f ;  /* 0x00381f0004057f89 */ /* 0x000ea600000e0000 */
[--C-:B------:R-:W-:Y:S02]  /*b460*/  IMAD.X R3, R6, 0x1, R221.reuse, P4 ;  /* 0x0000000106037824 */ /* 0x100fe400020e06dd */
[----:B------:R-:W3:Y:S04]  /*b470*/  SHFL.IDX PT, R6, R0, 0x1, 0x181f ;  /* 0x00381f0000067f89 */ /* 0x000ee800000e0000 */
[----:B------:R2:W-:Y:S02]  /*b480*/  LDGSTS.E.BYPASS.LTC128B.128 [R219+0x3900], [R2.64], !P0 ;  /* 0x0390000002db7fae */ /* 0x0005e4000c101d46 */
[C---:B--2---:R-:W-:Y:S05]  /*b490*/  IADD3 R2, P4, R5.reuse, R12, RZ ;  /* 0x0000000c05027210 */ /* 0x044fea0007f9e0ff */
[C---:B---3--:R-:W-:Y:S05]  /*b4a0*/  IMAD.X R3, R6.reuse, 0x1, R220, P4 ;  /* 0x0000000106037824 */ /* 0x048fea00020e06dc */
        /* <DEDUP_REMOVED lines=8> */
[-C--:B--2---:R-:W-:Y:S04]  /*b530*/  IADD3 R2, P4, P3, R2, R5.reuse, R12 ;  /* 0x0000000502027210 */ /* 0x084fe80007b9e00c */
[-C--:B---3--:R-:W-:Y:S02]  /*b540*/  IADD3.X R3, RZ, R6.reuse, R220, P4, P3 ;  /* 0x00000006ff037210 */ /* 0x088fe400027e64dc */
        /* <DEDUP_REMOVED lines=12> */
[----:B------:R2:W3:Y:S04]  /*b610*/  SHFL.IDX PT, R5, R0, 0x3, 0x181f ;  /* 0x00781f0000057f89 */ /* 0x0004e800000e0000 */
[----:B-1----:R2:W1:Y:S02]  /*b620*/  SHFL.IDX PT, R0, R4, 0x3, 0x181f ;  /* 0x00781f0004007f89 */ /* 0x00246400000e0000 */
.L_x_1465:
[----:B------:R-:W-:Y:S01]  /*b630*/  IADD3 R2, -R165, 0x10, RZ ;  /* 0x00000010a5027810 */ /* 0x000fe20007ffe1ff */
[----:B------:R-:W-:Y:S01]  /*b640*/  IMAD.SHL.U32 R3, R241, 0x2, RZ ;  /* 0x00000002f1037824 */ /* 0x000fe200078e00ff */
[----:B------:R-:W-:Y:S01]  /*b650*/  ISETP.NE.U32.AND P0, PT, R165, RZ, PT ;  /* 0x000000ffa500720c */ /* 0x000fe20003f05070 */
[----:B--2---:R-:W-:Y:S01]  /*b660*/  IMAD.SHL.U32 R4, R251, 0x2, RZ ;  /* 0x00000002fb047824 */ /* 0x004fe200078e00ff */
[----:B------:R-:W-:Y:S04]  /*b670*/  LOP3.LUT R2, R2, 0xf, RZ, 0xc0, !PT ;  /* 0x0000000f02027812 */ /* 0x000fe800078ec0ff */
[-C--:B-1----:R-:W-:Y:S04]  /*b680*/  IADD3 R2, P4, P3, R2, R0.reuse, R3 ;  /* 0x0000000002027210 */ /* 0x082fe80007b9e003 */
[-C--:B---3--:R-:W-:Y:S05]  /*b690*/  IADD3.X R3, RZ, R5.reuse, R220, P4, P3 ;  /* 0x00000005ff037210 */ /* 0x088fea00027e64dc */
        /* <DEDUP_REMOVED lines=10> */
.L_x_1364:
[----:B---3--:R-:W-:Y:S05]  /*b740*/  BSYNC B0 ;  /* 0x0000000000007941 */ /* 0x008fea0003800000 */
.L_x_1363:
[----:B------:R-:W0:Y:S01]  /*b750*/  LDGDEPBAR ;  /* 0x00000000000079af */ /* 0x000e220000000000 */
[----:B------:R-:W-:Y:S01]  /*b760*/  WARPSYNC 0xffffffff ;  /* 0xffffffff00007948 */ /* 0x000fe20003800000 */
[C---:B------:R-:W-:Y:S01]  /*b770*/  HMMA.16816.F32.BF16 R4, R132.reuse, R8, RZ ;  /* 0x000000088404723c */ /* 0x040fe200000418ff */
[----:B------:R-:W-:Y:S05]  /*b780*/  BSSY B0, `(.L_x_1366) ;  /* 0x0000116000007945 */ /* 0x000fea0003800000 */
[----:B-1----:R-:W2:Y:S02]  /*b790*/  LDL R0, [R1] ;  /* 0x0000000001007983 */ /* 0x002ea40000100800 */
        /* <DEDUP_REMOVED lines=30> */
[----:B------:R-:W4:Y:S07]  /*b980*/  LDSM.16.M88.4 R156, [R194+0x2800] ;  /* 0x00280000c29c783b */ /* 0x000f2e0000000200 */
[C---:B------:R-:W-:Y:S08]  /*b990*/  HMMA.16816.F32.BF16 R52, R136.reuse, R160, R52 ;  /* 0x000000a08834723c */ /* 0x040ff00000041834 */
[----:B------:R-:W-:Y:S08]  /*b9a0*/  HMMA.16816.F32.BF16 R56, R136, R162, R56 ;  /* 0x000000a28838723c */ /* 0x000ff00000041838 */
[C---:B-1----:R-:W-:Y:S08]  /*b9b0*/  HMMA.16816.F32.BF16 R4, R168.reuse, R72, R4 ;  /* 0x00000048a804723c */ /* 0x042ff00000041804 */
[C---:B------:R-:W-:Y:S01]  /*b9c0*/  HMMA.16816.F32.BF16 R8, R168.reuse, R74, R8 ;  /* 0x0000004aa808723c */ /* 0x040fe20000041808 */
[----:B------:R-:W1:Y:S07]  /*b9d0*/  LDSM.16.M88.4 R72, [R194+0x3000] ;  /* 0x00300000c248783b */ /* 0x000e6e0000000200 */
[C---:B---3--:R-:W-:Y:S08]  /*b9e0*/  HMMA.16816.F32.BF16 R12, R168.reuse, R140, R12 ;  /* 0x0000008ca80c723c */ /* 0x048ff0000004180c */
[C---:B------:R-:W-:Y:S01]  /*b9f0*/  HMMA.16816.F32.BF16 R16, R168.reuse, R142, R16 ;  /* 0x0000008ea810723c */ /* 0x040fe20000041810 */
[----:B------:R-:W3:Y:S07]  /*ba00*/  LDSM.16.M88.4 R140, [R193] ;  /* 0x00000000c18c783b */ /* 0x000eee0000000200 */
        /* <DEDUP_REMOVED lines=9> */
[C---:B------:R-:W-:Y:S03]  /*baa0*/  HMMA.16816.F32.BF16 R44, R168.reuse, R156, R44 ;  /* 0x0000009ca82c723c */ /* 0x040fe6000004182c */
[----:B--2---:R-:W-:Y:S05]  /*bab0*/  ISETP.GT.AND P0, PT, R166, R0, PT ;  /* 0x00000000a600720c */ /* 0x004fea0003f04270 */
[C---:B------:R-:W-:Y:S01]  /*bac0*/  HMMA.16816.F32.BF16 R48, R168.reuse, R158, R48 ;  /* 0x0000009ea830723c */ /* 0x040fe20000041830 */
[----:B------:R-:W2:Y:S07]  /*bad0*/  LDSM.16.M88.4 R156, [R193+0x2000] ;  /* 0x00200000c19c783b */ /* 0x000eae0000000200 */
[C---:B-1----:R-:W-:Y:S08]  /*bae0*/  HMMA.16816.F32.BF16 R52, R168.reuse, R72, R52 ;  /* 0x00000048a834723c */ /* 0x042ff00000041834 */
[----:B------:R-:W-:Y:S01]  /*baf0*/  HMMA.16816.F32.BF16 R56, R168, R74, R56 ;  /* 0x0000004aa838723c */ /* 0x000fe20000041838 */
        /* <DEDUP_REMOVED lines=13> */
[C---:B--2---:R-:W-:Y:S08]  /*bbd0*/  HMMA.16816.F32.BF16 R36, R172.reuse, R156, R36 ;  /* 0x0000009cac24723c */ /* 0x044ff00000041824 */
[C---:B------:R-:W-:Y:S01]  /*bbe0*/  HMMA.16816.F32.BF16 R40, R172.reuse, R158, R40 ;  /* 0x0000009eac28723c */ /* 0x040fe20000041828 */
[----:B------:R-:W2:Y:S07]  /*bbf0*/  LDSM.16.M88.4 R156, [R192+0x5000] ;  /* 0x00500000c09c783b */ /* 0x000eae0000000200 */
[C---:B-1----:R-:W-:Y:S08]  /*bc00*/  HMMA.16816.F32.BF16 R44, R172.reuse, R72, R44 ;  /* 0x00000048ac2c723c */ /* 0x042ff0000004182c */
[C---:B------:R-:W-:Y:S01]  /*bc10*/  HMMA.16816.F32.BF16 R48, R172.reuse, R74, R48 ;  /* 0x0000004aac30723c */ /* 0x040fe20000041830 */
[----:B------:R-:W1:Y:S07]  /*bc20*/  LDSM.16.M88.4 R72, [R192+0x5800] ;  /* 0x00580000c048783b */ /* 0x000e6e0000000200 */
        /* <DEDUP_REMOVED lines=8> */
[----:B------:R-:W5:Y:S07]  /*bcb0*/  LDSM.16.M88.4 R148, [R207] ;  /* 0x00000000cf94783b */ /* 0x000f6e0000000200 */
[C---:B------:R-:W-:Y:S08]  /*bcc0*/  HMMA.16816.F32.BF16 R20, R176.reuse, R152, R20 ;  /* 0x00000098b014723c */ /* 0x040ff00000041814 */
[C---:B------:R-:W-:Y:S01]  /*bcd0*/  HMMA.16816.F32.BF16 R24, R176.reuse, R154, R24 ;  /* 0x0000009ab018723c */ /* 0x040fe20000041818 */
[----:B------:R-:W4:Y:S07]  /*bce0*/  LDSM.16.M88.4 R152, [R201] ;  /* 0x00000000c998783b */ /* 0x000f2e0000000200 */
[C---:B--2---:R-:W-:Y:S08]  /*bcf0*/  HMMA.16816.F32.BF16 R28, R176.reuse, R156, R28 ;  /* 0x0000009cb01c723c */ /* 0x044ff0000004181c */
[C---:B------:R-:W-:Y:S01]  /*bd00*/  HMMA.16816.F32.BF16 R32, R176.reuse, R158, R32 ;  /* 0x0000009eb020723c */ /* 0x040fe20000041820 */
[----:B------:R-:W2:Y:S07]  /*bd10*/  LDSM.16.M88.4 R156, [R202] ;  /* 0x00000000ca9c783b */ /* 0x000eae0000000200 */
[C---:B-1----:R-:W-:Y:S08]  /*bd20*/  HMMA.16816.F32.BF16 R36, R176.reuse, R72, R36 ;  /* 0x00000048b024723c */ /* 0x042ff00000041824 */
[C---:B------:R-:W-:Y:S01]  /*bd30*/  HMMA.16816.F32.BF16 R40, R176.reuse, R74, R40 ;  /* 0x0000004ab028723c */ /* 0x040fe20000041828 */
[----:B------:R-:W1:Y:S07]  /*bd40*/  LDSM.16.M88.4 R72, [R203] ;  /* 0x00000000cb48783b */ /* 0x000e6e0000000200 */
[C---:B---3--:R-:W-:Y:S08]  /*bd50*/  HMMA.16816.F32.BF16 R44, R176.reuse, R140, R44 ;  /* 0x0000008cb02c723c */ /* 0x048ff0000004182c */
[C---:B------:R-:W-:Y:S01]  /*bd60*/  HMMA.16816.F32.BF16 R48, R176.reuse, R142, R48 ;  /* 0x0000008eb030723c */ /* 0x040fe20000041830 */
[----:B------:R-:W3:Y:S07]  /*bd70*/  LDSM.16.M88.4 R140, [R204] ;  /* 0x00000000cc8c783b */ /* 0x000eee0000000200 */
[C---:B----4-:R-:W-:Y:S08]  /*bd80*/  HMMA.16816.F32.BF16 R52, R176.reuse, R144, R52 ;  /* 0x00000090b034723c */ /* 0x050ff00000041834 */
[----:B------:R-:W-:Y:S01]  /*bd90*/  HMMA.16816.F32.BF16 R56, R176, R146, R56 ;  /* 0x00000092b038723c */ /* 0x000fe20000041838 */
[----:B------:R-:W4:Y:S07]  /*bda0*/  LDSM.16.M88.4 R144, [R205] ;  /* 0x00000000cd90783b */ /* 0x000f2e0000000200 */
[C---:B-----5:R-:W-:Y:S08]  /*bdb0*/  HMMA.16816.F32.BF16 R4, R180.reuse, R148, R4 ;  /* 0x00000094b404723c */ /* 0x060ff00000041804 */
[C---:B------:R-:W-:Y:S01]  /*bdc0*/  HMMA.16816.F32.BF16 R8, R180.reuse, R150, R8 ;  /* 0x00000096b408723c */ /* 0x040fe20000041808 */
[----:B------:R-:W5:Y:S07]  /*bdd0*/  LDSM.16.M88.4 R148, [R206] ;  /* 0x00000000ce94783b */ /* 0x000f6e0000000200 */
        /* <DEDUP_REMOVED lines=38> */
[----:B------:R-:W4:Y:S07]  /*c040*/  LDSM.16.M88.4 R152, [R193+0x6000] ;  /* 0x00600000c198783b */ /* 0x000f2e0000000200 */
[C---:B--2---:R-:W-:Y:S08]  /*c050*/  HMMA.16816.F32.BF16 R4, R188.reuse, R156, R4 ;  /* 0x0000009cbc04723c */ /* 0x044ff00000041804 */
[C---:B------:R-:W-:Y:S01]  /*c060*/  HMMA.16816.F32.BF16 R8, R188.reuse, R158, R8 ;  /* 0x0000009ebc08723c */ /* 0x040fe20000041808 */
[----:B------:R-:W2:Y:S01]  /*c070*/  LDSM.16.M88.4 R156, [R193+0x6800] ;  /* 0x00680000c19c783b */ /* 0x000ea20000000200 */
[----:B------:R-:W-:Y:S06]  /*c080*/  DEPBAR.LE SB0, 0x0 ;  /* 0x000080000000791a */ /* 0x000fec0000000000 */
[C---:B-1----:R-:W-:Y:S01]  /*c090*/  HMMA.16816.F32.BF16 R12, R188.reuse, R72, R12 ;  /* 0x00000048bc0c723c */ /* 0x042fe2000004180c */
        /* <DEDUP_REMOVED lines=9> */
[C---:B------:R-:W-:Y:S08]  /*c130*/  HMMA.16816.F32.BF16 R48, R188.reuse, R154, R48 ;  /* 0x0000009abc30723c */ /* 0x040ff00000041830 */
[C---:B--2---:R-:W-:Y:S08]  /*c140*/  HMMA.16816.F32.BF16 R52, R188.reuse, R156, R52 ;  /* 0x0000009cbc34723c */ /* 0x044ff00000041834 */
        /* <DEDUP_REMOVED lines=37> */
.L_x_1466:
[----:B------:R-:W-:-:S05]  /*c3a0*/  BRA.DIV ~URZ, `(.L_x_1369) ;  /* 0x00008ee27f007947 */ /* 0x000fca000b800000 */
[----:B------:R3:W4:Y:S02]  /*c3b0*/  SHFL.IDX PT, R72, R68, RZ, 0x181f ;  /* 0x00181fff44487589 */ /* 0x00072400000e0000 */
.L_x_1467:
[----:B------:R-:W-:Y:S01]  /*c3c0*/  ISETP.GE.AND P3, PT, R222, 0x1, PT ;  /* 0x00000001de00780c */ /* 0x000fe20003f66270 */
[----:B------:R-:W-:Y:S02]  /*c3d0*/  IMAD.SHL.U32 R3, R241, 0x2, RZ ;  /* 0x00000002f1037824 */ /* 0x000fe400078e00ff */
[----:B------:R-:W-:Y:S10]  /*c3e0*/  IMAD.SHL.U32 R74, R251, 0x2, RZ ;  /* 0x00000002fb4a7824 */ /* 0x000ff400078e00ff */
        /* <DEDUP_REMOVED lines=18> */
.L_x_1468:
[----:B------:R-:W-:Y:S01]  /*c510*/  ISETP.GE.AND P3, PT, R222, 0x21, PT ;  /* 0x00000021de00780c */ /* 0x000fe20003f66270 */
[----:B--2---:R-:W-:Y:S02]  /*c520*/  IMAD.SHL.U32 R3, R241, 0x2, RZ ;  /* 0x00000002f1037824 */ /* 0x004fe400078e00ff */
[----:B------:R-:W-:Y:S10]  /*c530*/  IMAD.SHL.U32 R74, R251, 0x2, RZ ;  /* 0x00000002fb4a7824 */ /* 0x000ff400078e00ff */
[C---:B------:R-:W-:Y:S02]  /*c540*/  @P3 IADD3 R2, -R165.reuse, 0x10, RZ ;  /* 0x00000010a5023810 */ /* 0x040fe40007ffe1ff */
        /* <DEDUP_REMOVED lines=16> */
.L_x_1469:
[----:B------:R-:W-:-:S05]  /*c650*/  BRA.DIV ~URZ, `(.L_x_1372) ;  /* 0x00008de27f007947 */ /* 0x000fca000b800000 */
[----:B------:R2:W3:Y:S02]  /*c660*/  SHFL.IDX PT, R72, R68, 0x2, 0x181f ;  /* 0x00581f0044487f89 */ /* 0x0004e400000e0000 */
.L_x_1470:
[----:B------:R-:W-:Y:S01]  /*c670*/  ISETP.GE.AND P3, PT, R222, 0x41, PT ;  /* 0x00000041de00780c */ /* 0x000fe20003f66270 */
[----:B-1----:R-:W-:Y:S02]  /*c680*/  IMAD.SHL.U32 R3, R241, 0x2, RZ ;  /* 0x00000002f1037824 */ /* 0x002fe400078e00ff */
[----:B------:R-:W-:Y:S10]  /*c690*/  IMAD.SHL.U32 R74, R251, 0x2, RZ ;  /* 0x00000002fb4a7824 */ /* 0x000ff400078e00ff */
[C---:B------:R-:W-:Y:S02]  /*c6a0*/  @P3 IADD3 R2, -R165.reuse, 0x10, RZ ;  /* 0x00000010a5023810 */ /* 0x040fe40007ffe1ff */
        /* <DEDUP_REMOVED lines=17> */
.L_x_1471:
[----:B------:R-:W-:Y:S01]  /*c7c0*/  ISETP.GE.AND P3, PT, R222, 0x61, PT ;  /* 0x00000061de00780c */ /* 0x000fe20003f66270 */
[----:B-1----:R-:W-:Y:S02]  /*c7d0*/  IMAD.SHL.U32 R3, R241, 0x2, RZ ;  /* 0x00000002f1037824 */ /* 0x002fe400078e00ff */
[----:B---3--:R-:W-:Y:S10]  /*c7e0*/  IMAD.SHL.U32 R68, R251, 0x2, RZ ;  /* 0x00000002fb447824 */ /* 0x008ff400078e00ff */
[C---:B------:R-:W-:Y:S02]  /*c7f0*/  @P3 IADD3 R2, -R165.reuse, 0x10, RZ ;  /* 0x00000010a5023810 */ /* 0x040fe40007ffe1ff */
[----:B------:R-:W-:Y:S02]  /*c800*/  @P3 ISETP.NE.U32.AND P0, PT, R165, RZ, PT ;  /* 0x000000ffa500320c */ /* 0x000fe40003f05070 */
        /* <DEDUP_REMOVED lines=13> */
.L_x_1367:
[----:B------:R-:W-:Y:S05]  /*c8e0*/  BSYNC B0 ;  /* 0x0000000000007941 */ /* 0x000fea0003800000 */
.L_x_1366:
        /* <DEDUP_REMOVED lines=59> */
.L_x_1472:
[----:B-12---:R-:W-:Y:S01]  /*cca0*/  FMNMX.FTZ R68, R68, R0, !PT ;  /* 0x0000000044447209 */ /* 0x006fe20007810000 */
[----:B------:R-:W-:-:S05]  /*ccb0*/  BRA.DIV ~URZ, `(.L_x_1375) ;  /* 0x000089027f007947 */ /* 0x000fca000b800000 */
[----:B------:R-:W1:Y:S02]  /*ccc0*/  SHFL.BFLY PT, R0, R68, 0x1, 0x1f ;  /* 0x0c201f0044007f89 */ /* 0x000e6400000e0000 */
[----:B-1----:R-:W-:Y:S02]  /*ccd0*/  FMNMX.FTZ R70, R68, R0, !PT ;  /* 0x0000000044467209 */ /* 0x002fe40007810000 */
[----:B------:R-:W1:Y:S02]  /*cce0*/  SHFL.BFLY PT, R0, R72, 0x2, 0x1f ;  /* 0x0c401f0048007f89 */ /* 0x000e6400000e0000 */
[----:B-1----:R-:W-:Y:S05]  /*ccf0*/  FMNMX.FTZ R68, R72, R0, !PT ;  /* 0x0000000048447209 */ /* 0x002fea0007810000 */
[----:B------:R1:W2:Y:S02]  /*cd00*/  SHFL.BFLY PT, R0, R68, 0x1, 0x1f ;  /* 0x0c201f0044007f89 */ /* 0x0002a400000e0000 */
.L_x_1473:
[----:B--2---:R-:W-:Y:S01]  /*cd10*/  FMNMX.FTZ R3, R0, R68, !PT ;  /* 0x0000004400037209 */ /* 0x004fe20007810000 */
[C---:B-1----:R-:W-:Y:S01]  /*cd20*/  FMUL.FTZ R68, R70.reuse, c[0x0][0x2d0] ;  /* 0x0000b40046447a20 */ /* 0x042fe20000410000 */
[----:B------:R-:W-:Y:S01]  /*cd30*/  WARPSYNC 0xffffffff ;  /* 0xffffffff00007948 */ /* 0x000fe20003800000 */
[----:B------:R-:W-:Y:S01]  /*cd40*/  FADD.FTZ R0, -R70, R71 ;  /* 0x0000004746007221 */ /* 0x000fe20000010100 */
[----:B------:R-:W2:Y:S01]  /*cd50*/  LDL R252, [R1] ;  /* 0x0000000001fc7983 */ /* 0x000ea20000100800 */
        /* <DEDUP_REMOVED lines=33> */
[----:B------:R-:W-:Y:S06]  /*cf70*/  FFMA.FTZ R68, R57, c[0x0][0x2d0], -R68 ;  /* 0x0000b40039447a23 */ /* 0x000fec0000010844 */
[----:B------:R-:W-:Y:S01]  /*cf80*/  MUFU.EX2 R68, R68 ;  /* 0x0000004400447308 */ /* 0x000fe20000000800 */
[----:B-1----:R-:W-:Y:S01]  /*cf90*/  FFMA.FTZ R0, R2, R238, R12 ;  /* 0x000000ee02007223 */ /* 0x002fe2000001000c */
[----:B---3--:R-:W-:Y:S01]  /*cfa0*/  F2FP.BF16.PACK_AB R72, R4, R12 ;  /* 0x0000000c0448723e */ /* 0x008fe200000010ff */
[----:B------:R-:W-:Y:S02]  /*cfb0*/  FMUL.FTZ R56, R2, R76 ;  /* 0x0000004c02387220 */ /* 0x000fe40000410000 */
[----:B------:R-:W-:Y:S02]  /*cfc0*/  FADD.FTZ R5, R4, R0 ;  /* 0x0000000004057221 */ /* 0x000fe40000010000 */
[C---:B------:R-:W-:Y:S02]  /*cfd0*/  FADD.FTZ R0, -R3.reuse, R69 ;  /* 0x0000004503007221 */ /* 0x040fe40000010100 */
[----:B------:R-:W-:Y:S01]  /*cfe0*/  FMUL.FTZ R4, R3, c[0x0][0x2d0] ;  /* 0x0000b40003047a20 */ /* 0x000fe20000410000 */
[----:B------:R-:W-:Y:S01]  /*cff0*/  MUFU.EX2 R69, R148 ;  /* 0x0000009400457308 */ /* 0x000fe20000000800 */
[----:B------:R-:W-:Y:S02]  /*d000*/  FMUL.FTZ R0, R0, c[0x0][0x2d0] ;  /* 0x0000b40000007a20 */ /* 0x000fe40000410000 */
[----:B------:R-:W-:Y:S01]  /*d010*/  FMUL.FTZ R57, R2, R77 ;  /* 0x0000004d02397220 */ /* 0x000fe20000410000 */
[----:B----4-:R-:W-:Y:S01]  /*d020*/  F2FP.BF16.PACK_AB R74, R9, R8 ;  /* 0x00000008094a723e */ /* 0x010fe200000010ff */
        /* <DEDUP_REMOVED lines=29> */
[--C-:B------:R-:W-:Y:S01]  /*d200*/  FFMA.FTZ R236, R51, c[0x0][0x2d0], -R4.reuse ;  /* 0x0000b40033ec7a23 */ /* 0x100fe20000010804 */
[----:B---3--:R-:W-:Y:S01]  /*d210*/  F2FP.BF16.PACK_AB R73, R7, R10 ;  /* 0x0000000a0749723e */ /* 0x008fe200000010ff */
        /* <DEDUP_REMOVED lines=12> */
[----:B----4-:R-:W-:Y:S01]  /*d2e0*/  F2FP.BF16.PACK_AB R75, R113, R112 ;  /* 0x00000070714b723e */ /* 0x010fe200000010ff */
        /* <DEDUP_REMOVED lines=41> */
[----:B------:R-:W-:Y:S02]  /*d580*/  FMUL.FTZ R37, R2, R97 ;  /* 0x0000006102257220 */ /* 0x000fe40000410000 */
[C---:B------:R-:W-:Y:S01]  /*d590*/  FMUL.FTZ R38, R0.reuse, R98 ;  /* 0x0000006200267220 */ /* 0x040fe20000410000 */
[C---:B-1----:R-:W-:Y:S03]  /*d5a0*/  HMMA.16816.F32.BF16 R12, R72.reuse, R76, R12 ;  /* 0x0000004c480c723c */ /* 0x042fe6000004180c */
[----:B------:R-:W-:Y:S02]  /*d5b0*/  FMUL.FTZ R39, R0, R99 ;  /* 0x0000006300277220 */ /* 0x000fe40000410000 */
[----:B------:R-:W-:Y:S01]  /*d5c0*/  MUFU.EX2 R250, R143 ;  /* 0x0000008f00fa7308 */ /* 0x000fe20000000800 */
[----:B------:R-:W-:Y:S02]  /*d5d0*/  FMUL.FTZ R41, R2, R93 ;  /* 0x0000005d02297220 */ /* 0x000fe40000410000 */
[C---:B------:R-:W-:Y:S01]  /*d5e0*/  FMUL.FTZ R42, R0.reuse, R94 ;  /* 0x0000005e002a7220 */ /* 0x040fe20000410000 */
[C---:B------:R-:W-:Y:S01]  /*d5f0*/  HMMA.16816.F32.BF16 R16, R72.reuse, R78, R16 ;  /* 0x0000004e4810723c */ /* 0x040fe20000041810 */
[----:B------:R-:W1:Y:S02]  /*d600*/  LDSM.16.MT88.4 R76, [R196] ;  /* 0x00000000c44c783b */ /* 0x000e640000004200 */
[C---:B------:R-:W-:Y:S02]  /*d610*/  FMUL.FTZ R22, R0.reuse, R114 ;  /* 0x0000007200167220 */ /* 0x040fe40000410000 */
[C---:B------:R-:W-:Y:S01]  /*d620*/  FMUL.FTZ R23, R0.reuse, R115 ;  /* 0x0000007300177220 */ /* 0x040fe20000410000 */
[----:B------:R-:W-:Y:S01]  /*d630*/  MUFU.EX2 R249, R144 ;  /* 0x0000009000f97308 */ /* 0x000fe20000000800 */
[----:B------:R-:W-:Y:S02]  /*d640*/  FMUL.FTZ R43, R0, R95 ;  /* 0x0000005f002b7220 */ /* 0x000fe40000410000 */
[C---:B------:R-:W-:Y:S03]  /*d650*/  FMUL.FTZ R44, R2.reuse, R88 ;  /* 0x00000058022c7220 */ /* 0x040fe60000410000 */
[----:B------:R-:W-:Y:S02]  /*d660*/  FMUL.FTZ R45, R2, R89 ;  /* 0x00000059022d7220 */ /* 0x000fe40000410000 */
[C---:B------:R-:W-:Y:S02]  /*d670*/  FMUL.FTZ R46, R0.reuse, R90 ;  /* 0x0000005a002e7220 */ /* 0x040fe40000410000 */
        /* <DEDUP_REMOVED lines=10> */
[----:B------:R-:W-:Y:S02]  /*d720*/  FMUL.FTZ R28, R2, R104 ;  /* 0x00000068021c7220 */ /* 0x000fe40000410000 */
[C---:B------:R-:W-:Y:S02]  /*d730*/  FMUL.FTZ R30, R0.reuse, R106 ;  /* 0x0000006a001e7220 */ /* 0x040fe40000410000 */
[----:B------:R-:W-:Y:S01]  /*d740*/  FMUL.FTZ R31, R0, R107 ;  /* 0x0000006b001f7220 */ /* 0x000fe20000410000 */
        /* <DEDUP_REMOVED lines=12> */
[C---:B------:R-:W-:Y:S02]  /*d810*/  FMUL.FTZ R64, R2.reuse, R64 ;  /* 0x0000004002407220 */ /* 0x040fe40000410000 */
[----:B------:R-:W-:Y:S02]  /*d820*/  FMUL.FTZ R65, R2, R65 ;  /* 0x0000004102417220 */ /* 0x000fe40000410000 */
[C---:B------:R-:W-:Y:S02]  /*d830*/  FMUL.FTZ R62, R0.reuse, R62 ;  /* 0x0000003e003e7220 */ /* 0x040fe40000410000 */
[C---:B------:R-:W-:Y:S01]  /*d840*/  FMUL.FTZ R63, R0.reuse, R63 ;  /* 0x0000003f003f7220 */ /* 0x040fe20000410000 */
[----:B------:R-:W-:Y:S01]  /*d850*/  MUFU.EX2 R92, R162 ;  /* 0x000000a2005c7308 */ /* 0x000fe20000000800 */
[----:B------:R-:W-:Y:S01]  /*d860*/  FMUL.FTZ R66, R0, R66 ;  /* 0x0000004200427220 */ /* 0x000fe20000410000 */
[----:B--2---:R-:W-:Y:S01]  /*d870*/  ISETP.GT.AND P0, PT, R166, R252, PT ;  /* 0x000000fca600720c */ /* 0x004fe20003f04270 */
[----:B------:R-:W-:Y:S02]  /*d880*/  FMUL.FTZ R67, R0, R67 ;  /* 0x0000004300437220 */ /* 0x000fe40000410000 */
[----:B------:R-:W-:Y:S05]  /*d890*/  FADD.FTZ R0, R69, R142 ;  /* 0x0000008e45007221 */ /* 0x000fea0000010000 */
[----:B------:R-:W-:Y:S10]  /*d8a0*/  MUFU.EX2 R154, R157 ;  /* 0x0000009d009a7308 */ /* 0x000ff40000000800 */
[----:B------:R-:W-:Y:S01]  /*d8b0*/  MUFU.EX2 R96, R227 ;  /* 0x000000e300607308 */ /* 0x000fe20000000800 */
[C---:B-1----:R-:W-:Y:S08]  /*d8c0*/  HMMA.16816.F32.BF16 R28, R72.reuse, R76, R28 ;  /* 0x0000004c481c723c */ /* 0x042ff0000004181c */
[C---:B------:R-:W-:Y:S01]  /*d8d0*/  HMMA.16816.F32.BF16 R32, R72.reuse, R78, R32 ;  /* 0x0000004e4820723c */ /* 0x040fe20000041820 */
[----:B------:R-:W1:Y:S01]  /*d8e0*/  LDSM.16.MT88.4 R76, [R195+0x3800] ;  /* 0x00380000c34c783b */ /* 0x000e620000004200 */
[----:B------:R-:W-:Y:S10]  /*d8f0*/  MUFU.EX2 R146, R231 ;  /* 0x000000e700927308 */ /* 0x000ff40000000800 */
[----:B------:R-:W2:Y:S10]  /*d900*/  MUFU.EX2 R2, R147 ;  /* 0x0000009300027308 */ /* 0x000eb40000000800 */
[----:B------:R-:W-:Y:S10]  /*d910*/  MUFU.EX2 R147, R230 ;  /* 0x000000e600937308 */ /* 0x000ff40000000800 */
[----:B------:R-:W3:Y:S01]  /*d920*/  MUFU.EX2 R107, R141 ;  /* 0x0000008d006b7308 */ /* 0x000ee20000000800 */
[----:B--2---:R-:W-:Y:S04]  /*d930*/  FADD.FTZ R0, R2, R0 ;  /* 0x0000000002007221 */ /* 0x004fe80000010000 */
[----:B------:R-:W-:Y:S01]  /*d940*/  FADD.FTZ R0, R80, R0 ;  /* 0x0000000050007221 */ /* 0x000fe20000010000 */
[C---:B-1----:R-:W-:Y:S04]  /*d950*/  HMMA.16816.F32.BF16 R36, R72.reuse, R76, R36 ;  /* 0x0000004c4824723c */ /* 0x042fe80000041824 */
[----:B------:R-:W-:Y:S01]  /*d960*/  MUFU.EX2 R104, R242 ;  /* 0x000000f200687308 */ /* 0x000fe20000000800 */
[C---:B------:R-:W-:Y:S03]  /*d970*/  FADD.FTZ R0, R71.reuse, R0 ;  /* 0x0000000047007221 */ /* 0x040fe60000010000 */
[C---:B------:R-:W-:Y:S01]  /*d980*/  HMMA.16816.F32.BF16 R40, R72.reuse, R78, R40 ;  /* 0x0000004e4828723c */ /* 0x040fe20000041828 */
[----:B------:R-:W1:Y:S05]  /*d990*/  LDSM.16.MT88.4 R76, [R197+0x3800] ;  /* 0x00380000c54c783b */ /* 0x000e6a0000004200 */
[----:B------:R-:W-:Y:S10]  /*d9a0*/  MUFU.EX2 R142, R239 ;  /* 0x000000ef008e7308 */ /* 0x000ff40000000800 */
[----:B------:R-:W-:Y:S10]  /*d9b0*/  MUFU.EX2 R141, R244 ;  /* 0x000000f4008d7308 */ /* 0x000ff40000000800 */
[----:B------:R-:W-:Y:S01]  /*d9c0*/  MUFU.EX2 R140, R245 ;  /* 0x000000f5008c7308 */ /* 0x000fe20000000800 */
        /* <DEDUP_REMOVED lines=9> */
[----:B------:R-:W-:Y:S02]  /*da60*/  F2FP.BF16.PACK_AB R74, R71, R80 ;  /* 0x00000050474a723e */ /* 0x000fe400000010ff */
[----:B------:R-:W2:Y:S01]  /*da70*/  LDSM.16.MT88.4 R80, [R197+0x800] ;  /* 0x00080000c550783b */ /* 0x000ea20000004200 */
[----:B------:R-:W-:Y:S02]  /*da80*/  MUFU.EX2 R71, R153 ;  /* 0x0000009900477308 */ /* 0x000fe40000000800 */
[----:B------:R-:W-:Y:S02]  /*da90*/  F2FP.BF16.PACK_AB R72, R2, R69 ;  /* 0x000000450248723e */ /* 0x000fe400000010ff */
[----:B---3--:R-:W-:Y:S02]  /*daa0*/  F2FP.BF16.PACK_AB R73, R106, R107 ;  /* 0x0000006b6a49723e */ /* 0x008fe400000010ff */
[----:B------:R-:W-:Y:S04]  /*dab0*/  F2FP.BF16.PACK_AB R75, R249, R250 ;  /* 0x000000faf94b723e */ /* 0x000fe800000010ff */
[----:B------:R-:W3:Y:S10]  /*dac0*/  MUFU.EX2 R69, R156 ;  /* 0x0000009c00457308 */ /* 0x000ef40000000800 */
[----:B------:R-:W4:Y:S10]  /*dad0*/  MUFU.EX2 R2, R155 ;  /* 0x0000009b00027308 */ /* 0x000f340000000800 */
[----:B------:R-:W5:Y:S01]  /*dae0*/  MUFU.EX2 R156, R152 ;  /* 0x00000098009c7308 */ /* 0x000f620000000800 */
[C---:B-1----:R-:W-:Y:S03]  /*daf0*/  HMMA.16816.F32.BF16 R4, R72.reuse, R76, R4 ;  /* 0x0000004c4804723c */ /* 0x042fe60000041804 */
[----:B---3--:R-:W-:Y:S05]  /*db00*/  FADD.FTZ R0, R69, R0 ;  /* 0x0000000045007221 */ /* 0x008fea0000010000 */
[C---:B------:R-:W-:Y:S01]  /*db10*/  HMMA.16816.F32.BF16 R8, R72.reuse, R78, R8 ;  /* 0x0000004e4808723c */ /* 0x040fe20000041808 */
[----:B------:R-:W1:Y:S01]  /*db20*/  LDSM.16.MT88.4 R76, [R196+0x800] ;  /* 0x00080000c44c783b */ /* 0x000e620000004200 */
[----:B------:R-:W-:Y:S02]  /*db30*/  MUFU.EX2 R155, R158 ;  /* 0x0000009e009b7308 */ /* 0x000fe40000000800 */
[----:B----4-:R-:W-:Y:S04]  /*db40*/  FADD.FTZ R0, R2, R0 ;  /* 0x0000000002007221 */ /* 0x010fe80000010000 */
[C---:B--2---:R-:W-:Y:S04]  /*db50*/  HMMA.16816.F32.BF16 R12, R72.reuse, R80, R12 ;  /* 0x00000050480c723c */ /* 0x044fe8000004180c */
[----:B------:R-:W-:Y:S01]  /*db60*/  FADD.FTZ R0, R84, R0 ;  /* 0x0000000054007221 */ /* 0x000fe20000010000 */
[----:B------:R-:W-:Y:S03]  /*db70*/  MUFU.EX2 R153, R159 ;  /* 0x0000009f00997308 */ /* 0x000fe60000000800 */
[C---:B------:R-:W-:Y:S01]  /*db80*/  HMMA.16816.F32.BF16 R16, R72.reuse, R82, R16 ;  /* 0x000000524810723c */ /* 0x040fe20000041810 */
[----:B------:R-:W2:Y:S03]  /*db90*/  LDSM.16.MT88.4 R80, [R198+0x800] ;  /* 0x00080000c650783b */ /* 0x000ea60000004200 */
[C---:B------:R-:W-:Y:S03]  /*dba0*/  FADD.FTZ R0, R71.reuse, R0 ;  /* 0x0000000047007221 */ /* 0x040fe60000010000 */
        /* <DEDUP_REMOVED lines=24> */
[----:B-----5:R-:W-:Y:S04]  /*dd30*/  F2FP.BF16.PACK_AB R75, R156, R246 ;  /* 0x000000f69c4b723e */ /* 0x020fe800000010ff */
        /* <DEDUP_REMOVED lines=102> */
[----:B-----5:R-:W-:Y:S04]  /*e3a0*/  FADD.FTZ R0, R71, R0 ;  /* 0x0000000047007221 */ /* 0x020fe80000010000 */
[C---:B------:R-:W-:Y:S01]  /*e3b0*/  HMMA.16816.F32.BF16 R48, R72.reuse, R86, R48 ;  /* 0x000000564830723c */ /* 0x040fe20000041830 */
[----:B------:R-:W3:Y:S03]  /*e3c0*/  LDSM.16.MT88.4 R84, [R197+0x2800] ;  /* 0x00280000c554783b */ /* 0x000ee60000004200 */
[----:B--2---:R-:W-:Y:S04]  /*e3d0*/  FADD.FTZ R0, R69, R0 ;  /* 0x0000000045007221 */ /* 0x004fe80000010000 */
        /* <DEDUP_REMOVED lines=27> */
[C---:B--2---:R-:W-:Y:S04]  /*e590*/  HMMA.16816.F32.BF16 R28, R76.reuse, R72, R28 ;  /* 0x000000484c1c723c */ /* 0x044fe8000004181c */
[----:B------:R-:W-:Y:S03]  /*e5a0*/  FADD.FTZ R0, R154, R0 ;  /* 0x000000009a007221 */ /* 0x000fe60000010000 */
[----:B------:R-:W-:Y:S01]  /*e5b0*/  F2FP.BF16.PACK_AB R72, R71, R104 ;  /* 0x000000684748723e */ /* 0x000fe200000010ff */
[C---:B------:R-:W-:Y:S04]  /*e5c0*/  HMMA.16816.F32.BF16 R32, R76.reuse, R74, R32 ;  /* 0x0000004a4c20723c */ /* 0x040fe80000041820 */
[----:B------:R-:W-:Y:S01]  /*e5d0*/  F2FP.BF16.PACK_AB R73, R142, R143 ;  /* 0x0000008f8e49723e */ /* 0x000fe200000010ff */
[----:B------:R-:W-:Y:S02]  /*e5e0*/  FADD.FTZ R0, R153, R0 ;  /* 0x0000000099007221 */ /* 0x000fe40000010000 */
[----:B------:R-:W-:Y:S01]  /*e5f0*/  F2FP.BF16.PACK_AB R74, R68, R69 ;  /* 0x00000045444a723e */ /* 0x000fe200000010ff */
[C---:B----4-:R-:W-:Y:S04]  /*e600*/  HMMA.16816.F32.BF16 R36, R76.reuse, R88, R36 ;  /* 0x000000584c24723c */ /* 0x050fe80000041824 */
[----:B------:R-:W-:Y:S01]  /*e610*/  F2FP.BF16.PACK_AB R75, R140, R141 ;  /* 0x0000008d8c4b723e */ /* 0x000fe200000010ff */
[----:B------:R-:W-:Y:S01]  /*e620*/  FADD.FTZ R0, R152, R0 ;  /* 0x0000000098007221 */ /* 0x000fe20000010000 */
[----:B------:R-:W-:Y:S02]  /*e630*/  MOV R69, R3 ;  /* 0x0000000300457202 */ /* 0x000fe40000000f00 */
[C---:B------:R-:W-:Y:S04]  /*e640*/  HMMA.16816.F32.BF16 R40, R76.reuse, R90, R40 ;  /* 0x0000005a4c28723c */ /* 0x040fe80000041828 */
[----:B------:R-:W-:Y:S04]  /*e650*/  FADD.FTZ R0, R151, R0 ;  /* 0x0000000097007221 */ /* 0x000fe80000010000 */
[C---:B------:R-:W-:Y:S04]  /*e660*/  HMMA.16816.F32.BF16 R44, R76.reuse, R96, R44 ;  /* 0x000000604c2c723c */ /* 0x040fe8000004182c */
[----:B------:R-:W-:Y:S04]  /*e670*/  FADD.FTZ R0, R150, R0 ;  /* 0x0000000096007221 */ /* 0x000fe80000010000 */
[C---:B------:R-:W-:Y:S04]  /*e680*/  HMMA.16816.F32.BF16 R48, R76.reuse, R98, R48 ;  /* 0x000000624c30723c */ /* 0x040fe80000041830 */
[----:B------:R-:W-:Y:S04]  /*e690*/  FADD.FTZ R0, R149, R0 ;  /* 0x0000000095007221 */ /* 0x000fe80000010000 */
[C---:B-----5:R-:W-:Y:S04]  /*e6a0*/  HMMA.16816.F32.BF16 R52, R76.reuse, R80, R52 ;  /* 0x000000504c34723c */ /* 0x060fe80000041834 */
[----:B------:R-:W-:Y:S04]  /*e6b0*/  FADD.FTZ R0, R148, R0 ;  /* 0x0000000094007221 */ /* 0x000fe80000010000 */
[C---:B------:R-:W-:Y:S04]  /*e6c0*/  HMMA.16816.F32.BF16 R56, R76.reuse, R82, R56 ;  /* 0x000000524c38723c */ /* 0x040fe80000041838 */
[----:B------:R-:W-:Y:S04]  /*e6d0*/  FADD.FTZ R0, R147, R0 ;  /* 0x0000000093007221 */ /* 0x000fe80000010000 */
[C---:B---3--:R-:W-:Y:S04]  /*e6e0*/  HMMA.16816.F32.BF16 R60, R76.reuse, R84, R60 ;  /* 0x000000544c3c723c */ /* 0x048fe8000004183c */
        /* <DEDUP_REMOVED lines=20> */
[C---:B------:R-:W-:Y:S08]  /*e830*/  HMMA.16816.F32.BF16 R100, R72.reuse, R102, R32 ;  /* 0x000000664864723c */ /* 0x040ff00000041820 */
[C---:B-1----:R-:W-:Y:S08]  /*e840*/  HMMA.16816.F32.BF16 R96, R72.reuse, R92, R36 ;  /* 0x0000005c4860723c */ /* 0x042ff00000041824 */
[C---:B------:R-:W-:Y:S08]  /*e850*/  HMMA.16816.F32.BF16 R92, R72.reuse, R94, R40 ;  /* 0x0000005e485c723c */ /* 0x040ff00000041828 */
[C---:B--2---:R-:W-:Y:S08]  /*e860*/  HMMA.16816.F32.BF16 R88, R72.reuse, R84, R44 ;  /* 0x000000544858723c */ /* 0x044ff0000004182c */
[C---:B------:R-:W-:Y:S08]  /*e870*/  HMMA.16816.F32.BF16 R84, R72.reuse, R86, R48 ;  /* 0x000000564854723c */ /* 0x040ff00000041830 */
[C---:B---3--:R-:W-:Y:S08]  /*e880*/  HMMA.16816.F32.BF16 R80, R72.reuse, R76, R52 ;  /* 0x0000004c4850723c */ /* 0x048ff00000041834 */
[C---:B------:R-:W-:Y:S08]  /*e890*/  HMMA.16816.F32.BF16 R76, R72.reuse, R78, R56 ;  /* 0x0000004e484c723c */ /* 0x040ff00000041838 */
[C---:B----4-:R-:W-:Y:S08]  /*e8a0*/  HMMA.16816.F32.BF16 R60, R72.reuse, R4, R60 ;  /* 0x00000004483c723c */ /* 0x050ff0000004183c */
[----:B------:R-:W-:Y:S01]  /*e8b0*/  HMMA.16816.F32.BF16 R64, R72, R6, R64 ;  /* 0x000000064840723c */ /* 0x000fe20000041840 */
[----:B------:R-:W-:Y:S07]  /*e8c0*/  @!UPT UIADD3 URZ, URZ, URZ, URZ ;  /* 0x0000003f3f3ff290 */ /* 0x000fee000fffe03f */
[----:B------:R-:W-:-:S11]  /*e8d0*/  @P0 BRA `(.L_x_1376) ;  /* 0xffffc85000000947 */ /* 0x000fd6000383ffff */
.L_x_1361:
[----:B------:R-:W-:Y:S05]  /*e8e0*/  BRA.DIV ~URZ, `(.L_x_1377) ;  /* 0x00006da27f007947 */ /* 0x000fea000b800000 */
[----:B------:R1:W2:Y:S02]  /*e8f0*/  SHFL.BFLY PT, R0, R238, 0x2, 0x1f ;  /* 0x0c401f00ee007f89 */ /* 0x0002a400000e0000 */
.L_x_1474:
[----:B--2---:R-:W-:Y:S01]  /*e900*/  FADD.FTZ R4, R0, R238 ;  /* 0x000000ee00047221 */ /* 0x004fe20000010000 */
[----:B------:R-:W-:Y:S05]  /*e910*/  BRA.DIV ~URZ, `(.L_x_1378) ;  /* 0x00006dc27f007947 */ /* 0x000fea000b800000 */
[----:B------:R-:W2:Y:S04]  /*e920*/  SHFL.BFLY PT, R0, R250, 0x2, 0x1f ;  /* 0x0c401f00fa007f89 */ /* 0x000ea800000e0000 */
[----:B------:R-:W3:Y:S01]  /*e930*/  SHFL.BFLY PT, R2, R4, 0x1, 0x1f ;  /* 0x0c201f0004027f89 */ /* 0x000ee200000e0000 */
[----:B--2---:R-:W-:-:S02]  /*e940*/  FADD.FTZ R5, R0, R250 ;  /* 0x000000fa00057221 */ /* 0x004fc40000010000 */
[----:B---3--:R-:W-:-:S03]  /*e950*/  FADD.FTZ R4, R4, R2 ;  /* 0x0000000204047221 */ /* 0x008fc60000010000 */
[----:B------:R2:W3:Y:S04]  /*e960*/  SHFL.BFLY PT, R3, R5, 0x1, 0x1f ;  /* 0x0c201f0005037f89 */ /* 0x0004e800000e0000 */
.L_x_1475:
[----:B------:R-:W-:Y:S01]  /*e970*/  FSETP.NE.FTZ.AND P1, PT, R4, RZ, PT ;  /* 0x000000ff0400720b */ /* 0x000fe20003f35000 */
[----:B---3--:R-:W-:Y:S01]  /*e980*/  FADD.FTZ R3, R3, R5 ;  /* 0x0000000503037221 */ /* 0x008fe20000010000 */
[----:B------:R-:W-:Y:S02]  /*e990*/  MOV R2, RZ ;  /* 0x000000ff00027202 */ /* 0x000fe40000000f00 */
[----:B------:R-:W-:Y:S02]  /*e9a0*/  MOV R23, 0xff800000 ;  /* 0xff80000000177802 */ /* 0x000fe40000000f00 */
[----:B------:R-:W-:Y:S02]  /*e9b0*/  FSETP.NE.FTZ.AND P0, PT, R3, RZ, PT ;  /* 0x000000ff0300720b */ /* 0x000fe40003f15000 */
[----:B------:R-:W-:Y:S02]  /*e9c0*/  MOV R0, RZ ;  /* 0x000000ff00007202 */ /* 0x000fe40000000f00 */
[----:B------:R-:W-:-:S03]  /*e9d0*/  MOV R22, 0xff800000 ;  /* 0xff80000000167802 */ /* 0x000fc60000000f00 */
[----:B------:R-:W3:Y:S08]  /*e9e0*/  @P1 MUFU.LG2 R6, R4 ;  /* 0x0000000400061308 */ /* 0x000ef00000000c00 */
[----:B------:R4:W5:Y:S01]  /*e9f0*/  @P1 MUFU.RCP R2, R4 ;  /* 0x0000000400021308 */ /* 0x0009620000001000 */
[----:B---3--:R-:W-:-:S07]  /*ea00*/  @P1 FMUL.FTZ R6, R6, 0.69314718246459960938 ;  /* 0x3f31721806061820 */ /* 0x008fce0000410000 */
[----:B------:R-:W3:Y:S01]  /*ea10*/  @P0 MUFU.RCP R0, R3 ;  /* 0x0000000300000308 */ /* 0x000ee20000001000 */
[----:B----4-:R-:W-:Y:S01]  /*ea20*/  @P1 MOV R4, 0x3f317218 ;  /* 0x3f31721800041802 */ /* 0x010fe20000000f00 */
[C---:B-----5:R-:W-:Y:S02]  /*ea30*/  FMUL.FTZ R46, R2.reuse, R88 ;  /* 0x00000058022e7220 */ /* 0x060fe40000410000 */
        /* <DEDUP_REMOVED lines=72> */
.L_x_1324:
[----:B-12---:R1:W5:Y:S04]  /*eec0*/  LDL R6, [R1+0x48] ;  /* 0x0000480001067983 */ /* 0x0063680000100800 */
[----:B------:R-:W2:Y:S01]  /*eed0*/  S2R R2, SR_TID.X ;  /* 0x0000000000027919 */ /* 0x000ea20000002100 */
[----:B------:R-:W-:Y:S01]  /*eee0*/  BSSY B0, `(.L_x_1379) ;  /* 0x0000011000007945 */ /* 0x000fe20003800000 */
[----:B--2---:R-:W-:-:S13]  /*eef0*/  LOP3.LUT P0, RZ, R2, 0xff, RZ, 0xc0, !PT ;  /* 0x000000ff02ff7812 */ /* 0x004fda000780c0ff */
[----:B------:R-:W-:Y:S05]  /*ef00*/  @P0 BRA `(.L_x_1380) ;  /* 0x000000e000000947 */ /* 0x000fea0003800000 */
[----:B-1----:R-:W1:Y:S01]  /*ef10*/  S2R R4, SR_LANEID ;  /* 0x0000000000047919 */ /* 0x002e620000000000 */
        /* <DEDUP_REMOVED lines=13> */
.L_x_1380:
[----:B-1----:R-:W-:Y:S05]  /*eff0*/  BSYNC B0 ;  /* 0x0000000000007941 */ /* 0x002fea0003800000 */
.L_x_1379:
        /* <DEDUP_REMOVED lines=20> */
[----:B--2---:R1:W-:Y:S04]  /*f140*/  STS [R7], R0 ;  /* 0x0000000007007388 */ /* 0x0043e80000000800 */
[----:B------:R2:W-:Y:S04]  /*f150*/  STS [R7+0x400], R2 ;  /* 0x0004000207007388 */ /* 0x0005e80000000800 */
[----:B---3--:R3:W-:Y:S01]  /*f160*/  STS [R13], R3 ;  /* 0x000000030d007388 */ /* 0x0087e20000000800 */
[----:B-1----:R-:W-:-:S02]  /*f170*/  F2FP.BF16.PACK_AB R0, R77, R76 ;  /* 0x0000004c4d00723e */ /* 0x002fc400000010ff */
[----:B--2---:R-:W-:-:S03]  /*f180*/  F2FP.BF16.PACK_AB R2, R31, R30 ;  /* 0x0000001e1f02723e */ /* 0x004fc600000010ff */
[----:B------:R1:W-:Y:S01]  /*f190*/  STS [R13+0x400], R0 ;  /* 0x000400000d007388 */ /* 0x0003e20000000800 */
[----:B---3--:R-:W-:-:S03]  /*f1a0*/  F2FP.BF16.PACK_AB R3, R55, R54 ;  /* 0x000000363703723e */ /* 0x008fc600000010ff */
[----:B----4-:R2:W-:Y:S04]  /*f1b0*/  STS [R6], R2 ;  /* 0x0000000206007388 */ /* 0x0105e80000000800 */
        /* <DEDUP_REMOVED lines=74> */
.L_x_1383:
[----:B-1----:R-:W2:Y:S04]  /*f660*/  LDL.LU R8, [R1+0x5c] ;  /* 0x00005c0001087983 */ /* 0x002ea80000300800 */
[----:B------:R-:W3:Y:S04]  /*f670*/  LDL R7, [R1+0x58] ;  /* 0x0000580001077983 */ /* 0x000ee80000100800 */
[----:B------:R-:W4:Y:S04]  /*f680*/  LDL.LU R3, [R1+0x70] ;  /* 0x0000700001037983 */ /* 0x000f280000300800 */
[----:B------:R-:W2:Y:S01]  /*f690*/  LDL.LU R6, [R1+0x50] ;  /* 0x0000500001067983 */ /* 0x000ea20000300800 */
[----:B------:R-:W-:Y:S01]  /*f6a0*/  IMAD.MOV.U32 R2, RZ, RZ, 0x368 ;  /* 0x00000368ff027424 */ /* 0x000fe200078e00ff */
[----:B------:R-:W-:-:S02]  /*f6b0*/  ISETP.GT.AND P3, PT, R5, 0x1, PT ;  /* 0x000000010500780c */ /* 0x000fc40003f64270 */
[----:B------:R-:W3:Y:S02]  /*f6c0*/  LDL R63, [R1+0x40] ;  /* 0x00004000013f7983 */ /* 0x000ee40000100800 */
[----:B------:R-:W-:Y:S02]  /*f6d0*/  SEL R2, R2, 0x328, P3 ;  /* 0x0000032802027807 */ /* 0x000fe40001800000 */
[----:B------:R-:W3:Y:S02]  /*f6e0*/  LDL R13, [R1+0x6c] ;  /* 0x00006c00010d7983 */ /* 0x000ee40000100800 */
[----:B------:R-:W1:Y:S08]  /*f6f0*/  LDC.64 R16, c[0x0][R2+0x168] ;  /* 0x00005a0002107b82 */ /* 0x000e700000000a00 */
[----:B------:R1:W1:Y:S08]  /*f700*/  LDC.64 R4, c[0x0][R2+0x170] ;  /* 0x00005c0002047b82 */ /* 0x0002700000000a00 */
[----:B------:R1:W1:Y:S08]  /*f710*/  LDC.64 R18, c[0x0][R2+0x178] ;  /* 0x00005e0002127b82 */ /* 0x0002700000000a00 */
[----:B------:R1:W1:Y:S01]  /*f720*/  LDC.64 R20, c[0x0][R2+0x160] ;  /* 0x0000580002147b82 */ /* 0x0002620000000a00 */
[----:B------:R-:W-:-:S04]  /*f730*/  ISETP.NE.U32.AND P0, PT, RZ, c[0x0][0x500], PT ;  /* 0x00014000ff007a0c */ /* 0x000fc80003f05070 */
[----:B------:R-:W-:Y:S02]  /*f740*/  ISETP.NE.AND.EX P0, PT, RZ, c[0x0][0x504], PT, P0 ;  /* 0x00014100ff007a0c */ /* 0x000fe40003f05300 */
[----:B--2---:R-:W-:-:S05]  /*f750*/  LOP3.LUT R10, R6, 0xffff, RZ, 0xc0, !PT ;  /* 0x0000ffff060a7812 */ /* 0x004fca00078ec0ff */
[----:B-1----:R-:W-:Y:S02]  /*f760*/  IMAD R9, R17, R10, RZ ;  /* 0x0000000a11097224 */ /* 0x002fe400078e02ff */
[----:B------:R-:W2:Y:S01]  /*f770*/  LDL R17, [R1+0x110] ;  /* 0x0001100001117983 */ /* 0x000ea20000100800 */
[----:B------:R-:W-:Y:S01]  /*f780*/  IMAD.MOV.U32 R2, RZ, RZ, c[0x0][0x4e8] ;  /* 0x00013a00ff027624 */ /* 0x000fe200078e00ff */
[----:B------:R-:W-:-:S04]  /*f790*/  SEL R8, R8, RZ, !P0 ;  /* 0x000000ff08087207 */ /* 0x000fc80004000000 */
[----:B------:R-:W-:Y:S01]  /*f7a0*/  ISETP.NE.AND P2, PT, R2, 0x1, PT ;  /* 0x000000010200780c */ /* 0x000fe20003f45270 */
[----:B------:R-:W-:Y:S01]  /*f7b0*/  IMAD R2, R5, R8, RZ ;  /* 0x0000000805027224 */ /* 0x000fe200078e02ff */
[----:B----4-:R-:W-:Y:S01]  /*f7c0*/  SEL R3, R3, RZ, !P0 ;  /* 0x000000ff03037207 */ /* 0x010fe20004000000 */
[----:B---3--:R-:W-:-:S04]  /*f7d0*/  IMAD.IADD R11, R7, 0x1, R63 ;  /* 0x00000001070b7824 */ /* 0x008fc800078e023f */
[C---:B------:R-:W-:Y:S02]  /*f7e0*/  IMAD R12, R4.reuse, R3, R2 ;  /* 0x00000003040c7224 */ /* 0x040fe400078e0202 */
[----:B------:R-:W-:-:S04]  /*f7f0*/  IMAD.WIDE.U32 R4, R4, R8, RZ ;  /* 0x0000000804047225 */ /* 0x000fc800078e00ff */
[----:B------:R-:W-:Y:S01]  /*f800*/  @P2 IMAD.HI.U32 R3, R11, c[0x0][0x4ec], RZ ;  /* 0x00013b000b032a27 */ /* 0x000fe200078e00ff */
[----:B------:R-:W1:Y:S03]  /*f810*/  S2R R66, SR_TID.X ;  /* 0x0000000000427919 */ /* 0x000e660000002100 */
        /* <DEDUP_REMOVED lines=35> */
[----:B------:R2:W3:Y:S01]  /*fa50*/  SHFL.IDX PT, R5, R2, 0x1, 0x1c1f ;  /* 0x003c1f0002057f89 */ /* 0x0004e200000e0000 */
[----:B------:R-:W-:Y:S01]  /*fa60*/  IMAD R9, R14, c[0x0][0x4e8], RZ ;  /* 0x00013a000e097a24 */ /* 0x000fe200078e02ff */
        /* <DEDUP_REMOVED lines=8> */
[----:B------:R-:W-:Y:S01]  /*faf0*/  ISETP.GE.AND P0, PT, R3, R9, PT ;  /* 0x000000090300720c */ /* 0x000fe20003f06270 */
[----:B------:R-:W-:Y:S05]  /*fb00*/  @P3 BRA `(.L_x_1384) ;  /* 0x0000075000003947 */ /* 0x000fea0003800000 */
[----:B------:R-:W2:Y:S01]  /*fb10*/  LDL R16, [R1+0x4] ;  /* 0x0000040001107983 */ /* 0x000ea20000100800 */
[----:B------:R-:W-:Y:S01]  /*fb20*/  IMAD R12, R12, c[0x0][0x3a0], RZ ;  /* 0x0000e8000c0c7a24 */ /* 0x000fe200078e02ff */
[----:B-1----:R-:W-:Y:S01]  /*fb30*/  SHF.R.S32.HI R5, RZ, 0x1f, R8 ;  /* 0x0000001fff057819 */ /* 0x002fe20000011408 */
[C---:B------:R-:W-:Y:S01]  /*fb40*/  IMAD.WIDE.U32 R2, R0.reuse, c[0x0][0x3a0], RZ ;  /* 0x0000e80000027a25 */ /* 0x040fe200078e00ff */
[----:B------:R1:W3:Y:S03]  /*fb50*/  LDS.128 R24, [R219+0x1080] ;  /* 0x00108000db187984 */ /* 0x0002e60000000c00 */
[----:B------:R-:W-:Y:S01]  /*fb60*/  IMAD R0, R0, c[0x0][0x3a4], R12 ;  /* 0x0000e90000007a24 */ /* 0x000fe200078e020c */
[----:B------:R1:W4:Y:S01]  /*fb70*/  LDS.128 R32, [R219+0x2080] ;  /* 0x00208000db207984 */ /* 0x0003220000000c00 */
[----:B------:R-:W-:-:S03]  /*fb80*/  IMAD R5, R5, c[0x0][0x3f0], RZ ;  /* 0x0000fc0005057a24 */ /* 0x000fc600078e02ff */
[----:B------:R-:W-:Y:S01]  /*fb90*/  IADD3 R3, R3, R0, RZ ;  /* 0x0000000003037210 */ /* 0x000fe20007ffe0ff */
[----:B------:R1:W1:Y:S01]  /*fba0*/  LDS.128 R36, [R219+0x3080] ;  /* 0x00308000db247984 */ /* 0x0002620000000c00 */
[----:B------:R-:W-:-:S03]  /*fbb0*/  IMAD R7, R8, c[0x0][0x3f4], R5 ;  /* 0x0000fd0008077a24 */ /* 0x000fc600078e0205 */
[C---:B------:R-:W-:Y:S01]  /*fbc0*/  IMAD.WIDE.U32 R2, R10.reuse, c[0x0][0x3e8], R2 ;  /* 0x0000fa000a027a25 */ /* 0x040fe200078e0002 */
[----:B------:R1:W1:Y:S03]  /*fbd0*/  LDS.128 R12, [R219+0x4080] ;  /* 0x00408000db0c7984 */ /* 0x0002660000000c00 */
[----:B------:R-:W-:Y:S01]  /*fbe0*/  IMAD R3, R10, c[0x0][0x3ec], R3 ;  /* 0x0000fb000a037a24 */ /* 0x000fe200078e0203 */
[----:B------:R1:W1:Y:S03]  /*fbf0*/  LDS.128 R20, [R219+0x5080] ;  /* 0x00508000db147984 */ /* 0x0002660000000c00 */
[----:B------:R-:W-:Y:S01]  /*fc00*/  IMAD.WIDE.U32 R2, R8, c[0x0][0x3f0], R2 ;  /* 0x0000fc0008027a25 */ /* 0x000fe200078e0002 */
[----:B------:R1:W1:Y:S04]  /*fc10*/  LDS.128 R28, [R219+0x6080] ;  /* 0x00608000db1c7984 */ /* 0x0002680000000c00 */
[----:B------:R1:W1:Y:S01]  /*fc20*/  LDS.128 R40, [R219+0x7080] ;  /* 0x00708000db287984 */ /* 0x0002620000000c00 */
[----:B------:R-:W-:-:S02]  /*fc30*/  IADD3 R3, R3, R7, RZ ;  /* 0x0000000703037210 */ /* 0x000fc40007ffe0ff */
[----:B--2---:R-:W-:Y:S02]  /*fc40*/  IADD3 R4, R16, R63, RZ ;  /* 0x0000003f10047210 */ /* 0x004fe40007ffe0ff */
[----:B------:R2:W1:Y:S02]  /*fc50*/  LDS.128 R16, [R219+0x80] ;  /* 0x00008000db107984 */ /* 0x0004640000000c00 */
[----:B------:R-:W-:Y:S01]  /*fc60*/  MOV R0, R4 ;  /* 0x0000000400007202 */ /* 0x000fe20000000f00 */
[----:B------:R-:W-:-:S05]  /*fc70*/  @P2 IMAD.HI.U32 R6, R4, c[0x0][0x4ec], RZ ;  /* 0x00013b0004062a27 */ /* 0x000fca00078e00ff */
[----:B------:R-:W-:-:S04]  /*fc80*/  @P2 SHF.R.U32.HI R0, RZ, c[0x0][0x4f0], R6 ;  /* 0x00013c00ff002a19 */ /* 0x000fc80000011606 */
[----:B------:R-:W-:Y:S01]  /*fc90*/  SHF.R.S32.HI R6, RZ, 0x1f, R0 ;  /* 0x0000001fff067819 */ /* 0x000fe20000011400 */
[C---:B------:R-:W-:Y:S01]  /*fca0*/  IMAD.WIDE.U32 R2, R0.reuse, c[0x0][0x3e0], R2 ;  /* 0x0000f80000027a25 */ /* 0x040fe200078e0002 */
[----:B------:R-:W-:-:S03]  /*fcb0*/  IADD3 R5, -R0, RZ, RZ ;  /* 0x000000ff00057210 */ /* 0x000fc60007ffe1ff */
[----:B------:R-:W-:Y:S02]  /*fcc0*/  IMAD R6, R6, c[0x0][0x3e0], RZ ;  /* 0x0000f80006067a24 */ /* 0x000fe400078e02ff */
[----:B------:R-:W-:Y:S02]  /*fcd0*/  IMAD R4, R5, c[0x0][0x4e8], R4 ;  /* 0x00013a0005047a24 */ /* 0x000fe400078e0204 */
[----:B------:R-:W-:-:S03]  /*fce0*/  IMAD R5, R0, c[0x0][0x3e4], R6 ;  /* 0x0000f90000057a24 */ /* 0x000fc600078e0206 */
[----:B------:R-:W-:Y:S02]  /*fcf0*/  SHF.R.S32.HI R0, RZ, 0x1f, R4 ;  /* 0x0000001fff007819 */ /* 0x000fe40000011404 */
[----:B------:R-:W-:-:S03]  /*fd00*/  IADD3 R3, R3, R5, RZ ;  /* 0x0000000503037210 */ /* 0x000fc60007ffe0ff */
[----:B------:R-:W-:Y:S02]  /*fd10*/  IMAD R0, R0, c[0x0][0x3d8], RZ ;  /* 0x0000f60000007a24 */ /* 0x000fe400078e02ff */
[----:B------:R-:W-:-:S04]  /*fd20*/  IMAD.WIDE.U32 R2, R4, c[0x0][0x3d8], R2 ;  /* 0x0000f60004027a25 */ /* 0x000fc800078e0002 */
[----:B------:R-:W-:Y:S01]  /*fd30*/  IMAD R0, R4, c[0x0][0x3dc], R0 ;  /* 0x0000f70004007a24 */ /* 0x000fe200078e0200 */
[----:B------:R-:W-:-:S04]  /*fd40*/  LEA R8, P0, R2, c[0x0][0x380], 0x1 ;  /* 0x0000e00002087a11 */ /* 0x000fc800078008ff */
[----:B------:R-:W-:-:S04]  /*fd50*/  IADD3 R0, R3, R0, RZ ;  /* 0x0000000003007210 */ /* 0x000fc80007ffe0ff */
[----:B------:R-:W-:Y:S01]  /*fd60*/  LEA.HI.X R7, R2, c[0x0][0x384], R0, 0x1, P0 ;  /* 0x0000e10002077a11 */ /* 0x000fe200000f0c00 */
[----:B------:R-:W-:Y:S05]  /*fd70*/  BRA.DIV ~URZ, `(.L_x_1385) ;  /* 0x00005a627f007947 */ /* 0x000fea000b800000 */
[----:B-1234-:R1:W2:Y:S02]  /*fd80*/  SHFL.IDX PT, R10, R7, RZ, 0x181f ;  /* 0x00181fff070a7589 */ /* 0x01e2a400000e0000 */
.L_x_1476:
[----:B------:R-:W-:Y:S05]  /*fd90*/  BRA.DIV ~URZ, `(.L_x_1386) ;  /* 0x00005ab27f007947 */ /* 0x000fea000b800000 */
[----:B------:R3:W4:Y:S02]  /*fda0*/  SHFL.IDX PT, R0, R8, RZ, 0x181f ;  /* 0x00181fff08007589 */ /* 0x00072400000e0000 */
.L_x_1477:
[----:B------:R-:W5:Y:S04]  /*fdb0*/  LDL.LU R3, [R1+0x40] ;  /* 0x0000400001037983 */ /* 0x000f680000300800 */
[----:B------:R-:W1:Y:S02]  /*fdc0*/  S2R R4, SR_TID.X ;  /* 0x0000000000047919 */ /* 0x000e640000002100 */
[----:B-1----:R-:W-:-:S04]  /*fdd0*/  SHF.R.S32.HI R2, RZ, 0x1f, R4 ;  /* 0x0000001fff027819 */ /* 0x002fc80000011404 */
[----:B------:R-:W-:-:S04]  /*fde0*/  LEA.HI R2, R2, R4, RZ, 0x3 ;  /* 0x0000000402027211 */ /* 0x000fc800078f18ff */
[----:B------:R-:W-:Y:S01]  /*fdf0*/  SHF.R.S32.HI R2, RZ, 0x3, R2 ;  /* 0x00000003ff027819 */ /* 0x000fe20000011402 */
[----:B------:R-:W-:Y:S04]  /*fe00*/  BSSY B0, `(.L_x_1387) ;  /* 0x000000e000007945 */ /* 0x000fe80003800000 */
[----:B-----5:R-:W-:-:S05]  /*fe10*/  IMAD.IADD R6, R2, 0x1, R3 ;  /* 0x0000000102067824 */ /* 0x020fca00078e0203 */
        /* <DEDUP_REMOVED lines=10> */
[----:B------:R1:W-:Y:S04]  /*fec0*/  @!P3 ST.E.128 [R4.64], R16 ;  /* 0x000000100400b985 */ /* 0x0003e8000c101d06 */
[----:B------:R1:W-:Y:S02]  /*fed0*/  @!P2 ST.E.128 [R2.64], R12 ;  /* 0x0000000c0200a985 */ /* 0x0003e4000c101d06 */
.L_x_1388:
[----:B------:R-:W-:Y:S05]  /*fee0*/  BSYNC B0 ;  /* 0x0000000000007941 */ /* 0x000fea0003800000 */
.L_x_1387:
[----:B------:R-:W-:Y:S05]  /*fef0*/  BRA.DIV ~URZ, `(.L_x_1389) ;  /* 0x000059c27f007947 */ /* 0x000fea000b800000 */
[----:B--2---:R2:W1:Y:S04]  /*ff00*/  SHFL.IDX PT, R10, R7, 0x1, 0x181f ;  /* 0x00381f00070a7f89 */ /* 0x00446800000e0000 */
[----:B----4-:R2:W4:Y:S02]  /*ff10*/  SHFL.IDX PT, R0, R8, 0x1, 0x181f ;  /* 0x00381f0008007f89 */ /* 0x01052400000e0000 */
.L_x_1478:
        /* <DEDUP_REMOVED lines=10> */
[-C--:B------:R-:W-:Y:S02]  /*ffc0*/  @!P1 LEA.HI.X R5, R241, R10.reuse, R12, 0x1, P3 ;  /* 0x0000000af1059211 */ /* 0x080fe400018f0c0c */
[----:B------:R-:W-:-:S03]  /*ffd0*/  @!P0 LEA.HI.X R3, R251, R10, R11, 0x1, P2 ;  /* 0x0000000afb038211 */ /* 0x000fc600010f0c0b */
[----:B------:R1:W-:Y:S04]  /*ffe0*/  @!P1 ST.E.128 [R4.64], R24 ;  /* 0x0000001804009985 */ /* 0x0003e8000c101d06 */
[----:B------:R1:W-:Y:S02]  /*fff0*/  @!P0 ST.E.128 [R2.64], R20 ;  /* 0x0000001402008985 */ /* 0x0003e4000c101d06 */
.L_x_1391:
[----:B------:R-:W-:Y:S05]  /*10000*/  BSYNC B0 ;  /* 0x0000000000007941 */ /* 0x000fea0003800000 */
.L_x_1390:
[----:B------:R-:W-:Y:S05]  /*10010*/  BRA.DIV ~URZ, `(.L_x_1392) ;  /* 0x000059727f007947 */ /* 0x000fea000b800000 */
[----:B------:R1:W2:Y:S02]  /*10020*/  SHFL.IDX PT, R10, R7, 0x2, 0x181f ;  /* 0x00581f00070a7f89 */ /* 0x0002a400000e0000 */
.L_x_1479:
[----:B------:R-:W-:Y:S05]  /*10030*/  BRA.DIV ~URZ, `(.L_x_1393) ;  /* 0x000059c27f007947 */ /* 0x000fea000b800000 */
[----:B----4-:R4:W1:Y:S02]  /*10040*/  SHFL.IDX PT, R0, R8, 0x2, 0x181f ;  /* 0x00581f0008007f89 */ /* 0x01086400000e0000 */
.L_x_1480:
        /* <DEDUP_REMOVED lines=8> */
[-C--:B------:R-:W-:Y:S02]  /*100d0*/  @!P1 LEA R4, P3, R241, R0.reuse, 0x1 ;  /* 0x00000000f1049211 */ /* 0x080fe400078608ff */
[----:B------:R-:W-:Y:S02]  /*100e0*/  @!P0 LEA R2, P2, R251, R0, 0x1 ;  /* 0x00000000fb028211 */ /* 0x000fe400078408ff */
[-C--:B--2---:R-:W-:Y:S02]  /*100f0*/  @!P1 LEA.HI.X R5, R241, R10.reuse, R12, 0x1, P3 ;  /* 0x0000000af1059211 */ /* 0x084fe400018f0c0c */
[----:B------:R-:W-:-:S03]  /*10100*/  @!P0 LEA.HI.X R3, R251, R10, R11, 0x1, P2 ;  /* 0x0000000afb038211 */ /* 0x000fc600010f0c0b */
[----:B------:R1:W-:Y:S04]  /*10110*/  @!P1 ST.E.128 [R4.64], R32 ;  /* 0x0000002004009985 */ /* 0x0003e8000c101d06 */
[----:B------:R1:W-:Y:S02]  /*10120*/  @!P0 ST.E.128 [R2.64], R28 ;  /* 0x0000001c02008985 */ /* 0x0003e4000c101d06 */
.L_x_1395:
[----:B------:R-:W-:Y:S05]  /*10130*/  BSYNC B0 ;  /* 0x0000000000007941 */ /* 0x000fea0003800000 */
.L_x_1394:
[----:B------:R-:W-:Y:S05]  /*10140*/  BRA.DIV ~URZ, `(.L_x_1396) ;  /* 0x000059227f007947 */ /* 0x000fea000b800000 */
[----:B--2---:R-:W2:Y:S04]  /*10150*/  SHFL.IDX PT, R7, R7, 0x3, 0x181f ;  /* 0x00781f0007077f89 */ /* 0x004ea800000e0000 */
[----:B------:R1:W3:Y:S02]  /*10160*/  SHFL.IDX PT, R0, R8, 0x3, 0x181f ;  /* 0x00781f0008007f89 */ /* 0x0002e400000e0000 */
.L_x_1481:
[----:B-1----:R-:W-:-:S04]  /*10170*/  IADD3 R2, R6, 0x60, RZ ;  /* 0x0000006006027810 */ /* 0x002fc80007ffe0ff */
[----:B------:R-:W-:-:S13]  /*10180*/  ISETP.GE.AND P0, PT, R2, R9, PT ;  /* 0x000000090200720c */ /* 0x000fda0003f06270 */
[----:B------:R-:W-:Y:S05]  /*10190*/  @P0 BRA `(.L_x_1397) ;  /* 0x00001bb000000947 */ /* 0x000fea0003800000 */
[----:B------:R-:W-:Y:S02]  /*101a0*/  ISETP.GE.AND P0, PT, R241, c[0x0][0x3c8], PT ;  /* 0x0000f200f1007a0c */ /* 0x000fe40003f06270 */
[----:B------:R-:W-:-:S11]  /*101b0*/  SHF.R.S32.HI R4, RZ, 0x1f, R241 ;  /* 0x0000001fff047819 */ /* 0x000fd600000114f1 */
[----:B---3--:R-:W-:-:S04]  /*101c0*/  @!P0 LEA R2, P1, R241, R0, 0x1 ;  /* 0x00000000f1028211 */ /* 0x008fc800078208ff */
[----:B--2---:R-:W-:-:S05]  /*101d0*/  @!P0 LEA.HI.X R3, R241, R7, R4, 0x1, P1 ;  /* 0x00000007f1038211 */ /* 0x004fca00008f0c04 */
        /* <DEDUP_REMOVED lines=8> */
.L_x_1384:
        /* <DEDUP_REMOVED lines=33> */
.L_x_1482:
[----:B------:R-:W-:Y:S05]  /*10470*/  BRA.DIV ~URZ, `(.L_x_1399) ;  /* 0x000057327f007947 */ /* 0x000fea000b800000 */
[----:B------:R3:W4:Y:S02]  /*10480*/  SHFL.IDX PT, R0, R12, RZ, 0x1c1f ;  /* 0x001c1fff0c007589 */ /* 0x00072400000e0000 */
.L_x_1483:
        /* <DEDUP_REMOVED lines=98> */
.L_x_1401:
[----:B------:R-:W-:Y:S05]  /*10ab0*/  BSYNC B0 ;  /* 0x0000000000007941 */ /* 0x000fea0003800000 */
.L_x_1400:
[----:B------:R-:W-:Y:S05]  /*10ac0*/  BRA.DIV ~URZ, `(.L_x_1402) ;  /* 0x000051527f007947 */ /* 0x000fea000b800000 */
[----:B--2---:R2:W1:Y:S04]  /*10ad0*/  SHFL.IDX PT, R4, R5, 0x1, 0x1c1f ;  /* 0x003c1f0005047f89 */ /* 0x00446800000e0000 */
[----:B----4-:R2:W4:Y:S02]  /*10ae0*/  SHFL.IDX PT, R0, R12, 0x1, 0x1c1f ;  /* 0x003c1f000c007f89 */ /* 0x01052400000e0000 */
.L_x_1484:
        /* <DEDUP_REMOVED lines=99> */
.L_x_1382:
[----:B------:R-:W2:Y:S04]  /*11120*/  LDL.LU R4, [R1+0x60] ;  /* 0x0000600001047983 */ /* 0x000ea80000300800 */
[----:B------:R-:W3:Y:S01]  /*11130*/  LDL.LU R6, [R1+0x64] ;  /* 0x0000640001067983 */ /* 0x000ee20000300800 */
[----:B------:R-:W-:Y:S02]  /*11140*/  ISETP.NE.U32.AND P1, PT, RZ, c[0x0][0x508], PT ;  /* 0x00014200ff007a0c */ /* 0x000fe40003f25070 */
[----:B------:R-:W-:Y:S01]  /*11150*/  ISETP.NE.U32.AND P3, PT, RZ, c[0x0][0x500], PT ;  /* 0x00014000ff007a0c */ /* 0x000fe20003f65070 */
[----:B------:R-:W4:Y:S01]  /*11160*/  LDL.LU R0, [R1+0x68] ;  /* 0x0000680001007983 */ /* 0x000f220000300800 */
[----:B------:R-:W-:Y:S01]  /*11170*/  ISETP.NE.AND.EX P1, PT, RZ, c[0x0][0x50c], PT, P1 ;  /* 0x00014300ff007a0c */ /* 0x000fe20003f25310 */
[----:B------:R-:W-:Y:S01]  /*11180*/  IMAD.MOV.U32 R8, RZ, RZ, RZ ;  /* 0x000000ffff087224 */ /* 0x000fe200078e00ff */
[----:B------:R-:W-:Y:S01]  /*11190*/  ISETP.NE.AND.EX P3, PT, RZ, c[0x0][0x504], PT, P3 ;  /* 0x00014100ff007a0c */ /* 0x000fe20003f65330 */
[----:B------:R-:W-:Y:S01]  /*111a0*/  IMAD.MOV.U32 R20, RZ, RZ, c[0x0][0x388] ;  /* 0x0000e200ff147624 */ /* 0x000fe200078e00ff */
[----:B--2---:R-:W-:-:S09]  /*111b0*/  IADD3 R2, P2, R4, c[0x0][0x500], RZ ;  /* 0x0001400004027a10 */ /* 0x004fd20007f5e0ff */
[----:B------:R-:W-:Y:S02]  /*111c0*/  @P1 IADD3 R4, P0, R4, c[0x0][0x508], RZ ;  /* 0x0001420004041a10 */ /* 0x000fe40007f1e0ff */
        /* <DEDUP_REMOVED lines=11> */
.L_x_1403:
[----:B-1----:R-:W2:Y:S04]  /*11280*/  LDL.LU R4, [R1+0x50] ;  /* 0x0000500001047983 */ /* 0x002ea80000300800 */
[----:B------:R-:W3:Y:S04]  /*11290*/  LDL.LU R2, [R1+0x5c] ;  /* 0x00005c0001027983 */ /* 0x000ee80000300800 */
        /* <DEDUP_REMOVED lines=58> */
.L_x_1405:
[----:B------:R-:W-:Y:S05]  /*11640*/  BSYNC B0 ;  /* 0x0000000000007941 */ /* 0x000fea0003800000 */
.L_x_1404:
[----:B------:R-:W-:-:S13]  /*11650*/  ISETP.GT.AND P0, PT, R19, 0x1, PT ;  /* 0x000000011300780c */ /* 0x000fda0003f04270 */
[----:B------:R-:W-:Y:S05]  /*11660*/  @P0 BRA `(.L_x_1397) ;  /* 0x000006e000000947 */ /* 0x000fea0003800000 */
[----:B-1----:R-:W2:Y:S04]  /*11670*/  LDL R5, [R1+0x40] ;  /* 0x0000400001057983 */ /* 0x002ea80000100800 */
[----:B------:R-:W2:Y:S01]  /*11680*/  LDL R4, [R1+0x4] ;  /* 0x0000040001047983 */ /* 0x000ea20000100800 */
[----:B------:R-:W-:Y:S01]  /*11690*/  MOV R2, c[0x0][0x4e8] ;  /* 0x00013a0000027a02 */ /* 0x000fe20000000f00 */
[----:B------:R-:W-:-:S03]  /*116a0*/  IMAD R0, R18, c[0x0][0x3a0], RZ ;  /* 0x0000e80012007a24 */ /* 0x000fc600078e02ff */
[----:B------:R-:W-:Y:S01]  /*116b0*/  ISETP.NE.AND P0, PT, R2, 0x1, PT ;  /* 0x000000010200780c */ /* 0x000fe20003f05270 */
[----:B------:R-:W-:-:S04]  /*116c0*/  IMAD.WIDE.U32 R2, R8, c[0x0][0x3a0], RZ ;  /* 0x0000e80008027a25 */ /* 0x000fc800078e00ff */
[----:B------:R-:W-:-:S05]  /*116d0*/  IMAD R8, R8, c[0x0][0x3a4], R0 ;  /* 0x0000e90008087a24 */ /* 0x000fca00078e0200 */
[----:B------:R-:W-:-:S05]  /*116e0*/  IADD3 R3, R3, R8, RZ ;  /* 0x0000000803037210 */ /* 0x000fca0007ffe0ff */
[----:B------:R-:W-:-:S04]  /*116f0*/  IMAD.WIDE.U32 R2, R9, c[0x0][0x3e8], R2 ;  /* 0x0000fa0009027a25 */ /* 0x000fc800078e0002 */
[----:B------:R-:W-:-:S04]  /*11700*/  IMAD R3, R9, c[0x0][0x3ec], R3 ;  /* 0x0000fb0009037a24 */ /* 0x000fc800078e0203 */
[----:B------:R-:W-:Y:S01]  /*11710*/  IMAD.WIDE.U32 R2, R15, c[0x0][0x3f0], R2 ;  /* 0x0000fc000f027a25 */ /* 0x000fe200078e0002 */
[----:B--2---:R-:W-:-:S03]  /*11720*/  IADD3 R4, R4, R5, RZ ;  /* 0x0000000504047210 */ /* 0x004fc60007ffe0ff */
[----:B------:R-:W-:Y:S01]  /*11730*/  IMAD R5, R21, c[0x0][0x3f0], RZ ;  /* 0x0000fc0015057a24 */ /* 0x000fe200078e02ff */
[----:B------:R-:W-:Y:S01]  /*11740*/  MOV R0, R4 ;  /* 0x0000000400007202 */ /* 0x000fe20000000f00 */
[----:B------:R-:W-:-:S04]  /*11750*/  @P0 IMAD.HI.U32 R6, R4, c[0x0][0x4ec], RZ ;  /* 0x00013b0004060a27 */ /* 0x000fc800078e00ff */
[----:B------:R-:W-:Y:S01]  /*11760*/  IMAD R7, R15, c[0x0][0x3f4], R5 ;  /* 0x0000fd000f077a24 */ /* 0x000fe200078e0205 */
[----:B------:R-:W-:-:S04]  /*11770*/  @P0 SHF.R.U32.HI R0, RZ, c[0x0][0x4f0], R6 ;  /* 0x00013c00ff000a19 */ /* 0x000fc80000011606 */
        /* <DEDUP_REMOVED lines=17> */
.L_x_1485:
[----:B------:R-:W-:Y:S05]  /*11890*/  BRA.DIV ~URZ, `(.L_x_1407) ;  /* 0x000044c27f007947 */ /* 0x000fea000b800000 */
[----:B------:R3:W4:Y:S02]  /*118a0*/  SHFL.IDX PT, R0, R10, RZ, 0x181f ;  /* 0x00181fff0a007589 */ /* 0x00072400000e0000 */
.L_x_1486:
[----:B------:R-:W5:Y:S04]  /*118b0*/  LDL.LU R3, [R1+0x40] ;  /* 0x0000400001037983 */ /* 0x000f680000300800 */
[----:B------:R-:W1:Y:S01]  /*118c0*/  S2R R4, SR_TID.X ;  /* 0x0000000000047919 */ /* 0x000e620000002100 */
[----:B------:R-:W-:Y:S01]  /*118d0*/  IMAD R8, R20, c[0x0][0x4e8], RZ ;  /* 0x00013a0014087a24 */ /* 0x000fe200078e02ff */
        /* <DEDUP_REMOVED lines=17> */
.L_x_1409:
[----:B------:R-:W-:Y:S05]  /*119f0*/  BSYNC B0 ;  /* 0x0000000000007941 */ /* 0x000fea0003800000 */
.L_x_1408:
[----:B------:R-:W-:Y:S05]  /*11a00*/  BRA.DIV ~URZ, `(.L_x_1410) ;  /* 0x000043c27f007947 */ /* 0x000fea000b800000 */
[----:B--2---:R2:W1:Y:S04]  /*11a10*/  SHFL.IDX PT, R9, R7, 0x1, 0x181f ;  /* 0x00381f0007097f89 */ /* 0x00446800000e0000 */
[----:B----4-:R2:W4:Y:S02]  /*11a20*/  SHFL.IDX PT, R0, R10, 0x1, 0x181f ;  /* 0x00381f000a007f89 */ /* 0x01052400000e0000 */
.L_x_1487:
        /* <DEDUP_REMOVED lines=12> */
[----:B------:R1:W-:Y:S04]  /*11af0*/  @!P1 ST.E.128 [R4.64], RZ ;  /* 0x000000ff04009985 */ /* 0x0003e8000c101d06 */
[----:B------:R1:W-:Y:S02]  /*11b00*/  @!P0 ST.E.128 [R2.64], RZ ;  /* 0x000000ff02008985 */ /* 0x0003e4000c101d06 */
.L_x_1412:
[----:B------:R-:W-:Y:S05]  /*11b10*/  BSYNC B0 ;  /* 0x0000000000007941 */ /* 0x000fea0003800000 */
.L_x_1411:
[----:B------:R-:W-:Y:S05]  /*11b20*/  BRA.DIV ~URZ, `(.L_x_1413) ;  /* 0x000043727f007947 */ /* 0x000fea000b800000 */
[----:B------:R1:W2:Y:S02]  /*11b30*/  SHFL.IDX PT, R9, R7, 0x2, 0x181f ;  /* 0x00581f0007097f89 */ /* 0x0002a400000e0000 */
.L_x_1488:
[----:B------:R-:W-:Y:S05]  /*11b40*/  BRA.DIV ~URZ, `(.L_x_1414) ;  /* 0x000043c27f007947 */ /* 0x000fea000b800000 */
[----:B----4-:R4:W1:Y:S02]  /*11b50*/  SHFL.IDX PT, R0, R10, 0x2, 0x181f ;  /* 0x00581f000a007f89 */ /* 0x01086400000e0000 */
.L_x_1489:
        /* <DEDUP_REMOVED lines=12> */
[----:B------:R1:W-:Y:S04]  /*11c20*/  @!P1 ST.E.128 [R4.64], RZ ;  /* 0x000000ff04009985 */ /* 0x0003e8000c101d06 */
[----:B------:R1:W-:Y:S02]  /*11c30*/  @!P0 ST.E.128 [R2.64], RZ ;  /* 0x000000ff02008985 */ /* 0x0003e4000c101d06 */
.L_x_1416:
[----:B------:R-:W-:Y:S05]  /*11c40*/  BSYNC B0 ;  /* 0x0000000000007941 */ /* 0x000fea0003800000 */
.L_x_1415:
[----:B------:R-:W-:Y:S05]  /*11c50*/  BRA.DIV ~URZ, `(.L_x_1417) ;  /* 0x000043227f007947 */ /* 0x000fea000b800000 */
[----:B--2---:R-:W2:Y:S04]  /*11c60*/  SHFL.IDX PT, R7, R7, 0x3, 0x181f ;  /* 0x00781f0007077f89 */ /* 0x004ea800000e0000 */
[----:B------:R1:W3:Y:S02]  /*11c70*/  SHFL.IDX PT, R0, R10, 0x3, 0x181f ;  /* 0x00781f000a007f89 */ /* 0x0002e400000e0000 */
.L_x_1490:
[----:B------:R-:W-:-:S04]  /*11c80*/  IADD3 R6, R6, 0x60, RZ ;  /* 0x0000006006067810 */ /* 0x000fc80007ffe0ff */
[----:B------:R-:W-:-:S13]  /*11c90*/  ISETP.GE.AND P0, PT, R6, R8, PT ;  /* 0x000000080600720c */ /* 0x000fda0003f06270 */
[----:B------:R-:W-:Y:S05]  /*11ca0*/  @P0 BRA `(.L_x_1397) ;  /* 0x000000a000000947 */ /* 0x000fea0003800000 */
[----:B------:R-:W-:Y:S02]  /*11cb0*/  ISETP.GE.AND P1, PT, R241, c[0x0][0x3c8], PT ;  /* 0x0000f200f1007a0c */ /* 0x000fe40003f26270 */
[----:B------:R-:W-:Y:S02]  /*11cc0*/  ISETP.GE.AND P0, PT, R251, c[0x0][0x3c8], PT ;  /* 0x0000f200fb007a0c */ /* 0x000fe40003f06270 */
[----:B-1-34-:R-:W-:Y:S02]  /*11cd0*/  SHF.R.S32.HI R10, RZ, 0x1f, R241 ;  /* 0x0000001fff0a7819 */ /* 0x01afe400000114f1 */
[----:B------:R-:W-:-:S07]  /*11ce0*/  SHF.R.S32.HI R9, RZ, 0x1f, R251 ;  /* 0x0000001fff097819 */ /* 0x000fce00000114fb */
[-C--:B------:R-:W-:Y:S02]  /*11cf0*/  @!P1 LEA R4, P3, R241, R0.reuse, 0x1 ;  /* 0x00000000f1049211 */ /* 0x080fe400078608ff */
[----:B------:R-:W-:Y:S02]  /*11d00*/  @!P0 LEA R2, P2, R251, R0, 0x1 ;  /* 0x00000000fb028211 */ /* 0x000fe400078408ff */
[-C--:B--2---:R-:W-:Y:S02]  /*11d10*/  @!P1 LEA.HI.X R5, R241, R7.reuse, R10, 0x1, P3 ;  /* 0x00000007f1059211 */ /* 0x084fe400018f0c0a */
[----:B------:R-:W-:-:S03]  /*11d20*/  @!P0 LEA.HI.X R3, R251, R7, R9, 0x1, P2 ;  /* 0x00000007fb038211 */ /* 0x000fc600010f0c09 */
[----:B------:R1:W-:Y:S04]  /*11d30*/  @!P1 ST.E.128 [R4.64], RZ ;  /* 0x000000ff04009985 */ /* 0x0003e8000c101d06 */
[----:B------:R1:W-:Y:S02]  /*11d40*/  @!P0 ST.E.128 [R2.64], RZ ;  /* 0x000000ff02008985 */ /* 0x0003e4000c101d06 */
.L_x_1397:
[----:B------:R-:W-:Y:S05]  /*11d50*/  BSYNC B1 ;  /* 0x0000000000017941 */ /* 0x000fea0003800000 */
.L_x_1381:
        /* <DEDUP_REMOVED lines=15> */
.L_x_1491:
[----:B------:R-:W-:Y:S05]  /*11e50*/  BRA.DIV ~URZ, `(.L_x_1420) ;  /* 0x000042627f007947 */ /* 0x000fea000b800000 */
[----:B------:R3:W4:Y:S02]  /*11e60*/  SHFL.IDX PT, R8, R62, 0x1, 0x1f ;  /* 0x00201f003e087f89 */ /* 0x00072400000e0000 */
.L_x_1492:
        /* <DEDUP_REMOVED lines=19> */
.L_x_1493:
        /* <DEDUP_REMOVED lines=16> */
.L_x_1494:
[----:B---3--:R-:W-:Y:S01]  /*120a0*/  IMAD R0, R0, c[0x0][0x538], RZ ;  /* 0x00014e0000007a24 */ /* 0x008fe200078e02ff */
[----:B------:R-:W-:Y:S04]  /*120b0*/  BSSY B1, `(.L_x_1423) ;  /* 0x00000cf000017945 */ /* 0x000fe80003800000 */
[----:B----4-:R-:W-:-:S04]  /*120c0*/  IADD3 R8, R0, R8, RZ ;  /* 0x0000000800087210 */ /* 0x010fc80007ffe0ff */
[----:B--2---:R-:W-:-:S13]  /*120d0*/  ISETP.GT.AND P6, PT, R8, R9, PT ;  /* 0x000000090800720c */ /* 0x004fda0003fc4270 */
[----:B------:R-:W-:Y:S05]  /*120e0*/  @P6 BRA `(.L_x_1424) ;  /* 0x0000025000006947 */ /* 0x000fea0003800000 */
.L_x_1428:
[----:B------:R-:W2:Y:S02]  /*120f0*/  LDL.LU R0, [R1+0x54] ;  /* 0x0000540001007983 */ /* 0x000ea40000300800 */
[----:B--2---:R-:W-:-:S04]  /*12100*/  IADD3 R0, R0, 0x1f, RZ ;  /* 0x0000001f00007810 */ /* 0x004fc80007ffe0ff */
[----:B------:R-:W-:-:S13]  /*12110*/  ISETP.GE.AND P6, PT, R0, c[0x0][0x53c], PT ;  /* 0x00014f0000007a0c */ /* 0x000fda0003fc6270 */
[----:B------:R-:W-:Y:S05]  /*12120*/  @P6 BRA `(.L_x_1425) ;  /* 0x00000c2000006947 */ /* 0x000fea0003800000 */
[----:B------:R2:W-:Y:S01]  /*12130*/  STL [R1+0x54], R0 ;  /* 0x0000540001007387 */ /* 0x0005e20000100800 */
[----:B------:R-:W-:Y:S01]  /*12140*/  CS2R R6, SRZ ;  /* 0x0000000000067805 */ /* 0x000fe2000001ff00 */
[----:B--2---:R-:W-:-:S04]  /*12150*/  IADD3 R0, R0, R12, RZ ;  /* 0x0000000c00007210 */ /* 0x004fc80007ffe0ff */
        /* <DEDUP_REMOVED lines=10> */
.L_x_1495:
        /* <DEDUP_REMOVED lines=16> */
.L_x_1496:
[----:B--2---:R-:W-:-:S05]  /*12300*/  IMAD R0, R0, c[0x0][0x538], RZ ;  /* 0x00014e0000007a24 */ /* 0x004fca00078e02ff */
[----:B------:R-:W-:-:S04]  /*12310*/  IADD3 R8, R0, R8, RZ ;  /* 0x0000000800087210 */ /* 0x000fc80007ffe0ff */
[----:B------:R-:W-:-:S13]  /*12320*/  ISETP.GT.AND P6, PT, R8, R9, PT ;  /* 0x000000090800720c */ /* 0x000fda0003fc4270 */
[----:B-1----:R-:W-:Y:S05]  /*12330*/  @!P6 BRA `(.L_x_1428) ;  /* 0xfffffdb00000e947 */ /* 0x002fea000383ffff */
.L_x_1424:
[----:B------:R-:W-:-:S05]  /*12340*/  IADD3 R8, -R0, R8, RZ ;  /* 0x0000000800087210 */ /* 0x000fca0007ffe1ff */
[----:B------:R-:W-:-:S05]  /*12350*/  IMAD R0, R4, c[0x0][0x538], R8 ;  /* 0x00014e0004007a24 */ /* 0x000fca00078e0208 */
[----:B------:R-:W-:Y:S01]  /*12360*/  ISETP.GT.AND P0, PT, R0, R9, PT ;  /* 0x000000090000720c */ /* 0x000fe20003f04270 */
[----:B------:R-:W-:-:S12]  /*12370*/  BRA.DIV ~URZ, `(.L_x_1429) ;  /* 0x000041a27f007947 */ /* 0x000fd8000b800000 */
[----:B------:R-:W-:-:S03]  /*12380*/  VOTE.ANY R5, PT, !P0 ;  /* 0x0000000000057806 */ /* 0x000fc600040e0100 */
.L_x_1497:
[----:B------:R-:W2:Y:S01]  /*12390*/  LDL.LU R2, [R1+0x54] ;  /* 0x0000540001027983 */ /* 0x000ea20000300800 */
[----:B------:R-:W2:Y:S02]  /*123a0*/  POPC R0, R5 ;  /* 0x0000000500007309 */ /* 0x000ea40000000000 */
[----:B--2---:R-:W-:-:S05]  /*123b0*/  IADD3 R2, R0, R2, RZ ;  /* 0x0000000200027210 */ /* 0x004fca0007ffe0ff */
[----:B------:R2:W-:Y:S01]  /*123c0*/  STL [R1+0x54], R2 ;  /* 0x0000540201007387 */ /* 0x0005e20000100800 */
[----:B------:R-:W-:Y:S05]  /*123d0*/  BRA.DIV ~URZ, `(.L_x_1430) ;  /* 0x000041927f007947 */ /* 0x000fea000b800000 */
[----:B------:R3:W4:Y:S04]  /*123e0*/  SHFL.IDX PT, R10, R6, R0, 0x1f ;  /* 0x00001f00060a7589 */ /* 0x00072800000e0000 */
[----:B------:R3:W1:Y:S02]  /*123f0*/  SHFL.IDX PT, R7, R7, R0, 0x1f ;  /* 0x00001f0007077589 */ /* 0x00066400000e0000 */
.L_x_1498:
[----:B------:R-:W-:Y:S01]  /*12400*/  ISETP.NE.AND P0, PT, R5, RZ, PT ;  /* 0x000000ff0500720c */ /* 0x000fe20003f05270 */
[----:B------:R-:W-:-:S12]  /*12410*/  BSSY B0, `(.L_x_1431) ;  /* 0x0000005000007945 */ /* 0x000fd80003800000 */
[----:B------:R-:W-:Y:S05]  /*12420*/  @!P0 BRA `(.L_x_1432) ;  /* 0x0000003000008947 */ /* 0x000fea0003800000 */
[----:B---3--:R-:W-:Y:S01]  /*12430*/  IADD3 R0, R0, -0x1, RZ ;  /* 0xffffffff00007810 */ /* 0x008fe20007ffe0ff */
[----:B------:R-:W-:Y:S05]  /*12440*/  BRA.DIV ~URZ, `(.L_x_1433) ;  /* 0x000041f27f007947 */ /* 0x000fea000b800000 */
[----:B------:R3:W2:Y:S02]  /*12450*/  SHFL.IDX PT, R11, R4, R0, 0x1f ;  /* 0x00001f00040b7589 */ /* 0x0006a400000e0000 */
.L_x_1432:
[----:B------:R-:W-:Y:S05]  /*12460*/  BSYNC B0 ;  /* 0x0000000000007941 */ /* 0x000fea0003800000 */
.L_x_1431:
[----:B--23--:R-:W-:Y:S01]  /*12470*/  IMAD R0, R11, c[0x0][0x538], R8 ;  /* 0x00014e000b007a24 */ /* 0x00cfe200078e0208 */
        /* <DEDUP_REMOVED lines=67> */
.L_x_1435:
[----:B-1----:R-:W2:Y:S01]  /*128b0*/  LDL R0, [R1+0x54] ;  /* 0x0000540001007983 */ /* 0x002ea20000100800 */
[----:B------:R-:W-:-:S04]  /*128c0*/  IMAD.MOV.U32 R2, RZ, RZ, 0x4 ;  /* 0x00000004ff027424 */ /* 0x000fc800078e00ff */
        /* <DEDUP_REMOVED lines=14> */
[----:B------:R-:W-:Y:S01]  /*129b0*/  MOV R2, RZ ;  /* 0x000000ff00027202 */ /* 0x000fe20000000f00 */
[----:B------:R-:W-:-:S04]  /*129c0*/  IMAD.MOV.U32 R6, RZ, RZ, R0 ;  /* 0x000000ffff067224 */ /* 0x000fc800078e0000 */
        /* <DEDUP_REMOVED lines=11> */
[----:B------:R-:W-:-:S05]  /*12a80*/  @P2 IADD3 R0, R0, 0x1, RZ ;  /* 0x0000000100002810 */ /* 0x000fca0007ffe0ff */
[----:B------:R-:W-:-:S05]  /*12a90*/  IMAD.MOV.U32 R2, RZ, RZ, R0 ;  /* 0x000000ffff027224 */ /* 0x000fca00078e0000 */
[----:B------:R-:W-:Y:S02]  /*12aa0*/  @!P0 IADD3 R2, -R2, RZ, RZ ;  /* 0x000000ff02028210 */ /* 0x000fe40007ffe1ff */
        /* <DEDUP_REMOVED lines=15> */
[----:B------:R-:W-:Y:S01]  /*12ba0*/  IMAD R7, R6, R4, RZ ;  /* 0x0000000406077224 */ /* 0x000fe200078e02ff */
[----:B------:R-:W-:Y:S01]  /*12bb0*/  MOV R6, R2 ;  /* 0x0000000200067202 */ /* 0x000fe20000000f00 */
[----:B------:R-:W-:-:S04]  /*12bc0*/  IMAD.MOV.U32 R2, RZ, RZ, RZ ;  /* 0x000000ffff027224 */ /* 0x000fc800078e00ff */
[----:B------:R-:W-:-:S04]  /*12bd0*/  IMAD.HI.U32 R7, R3, R7, R2 ;  /* 0x0000000703077227 */ /* 0x000fc800078e0002 */
[----:B------:R-:W-:-:S04]  /*12be0*/  IMAD.MOV R2, RZ, RZ, -R8 ;  /* 0x000000ffff027224 */ /* 0x000fc800078e0a08 */
        /* <DEDUP_REMOVED lines=17> */
.L_x_1436:
[----:B------:R-:W-:Y:S05]  /*12d00*/  BSYNC B0 ;  /* 0x0000000000007941 */ /* 0x000fea0003800000 */
.L_x_1434:
[----:B------:R-:W-:-:S04]  /*12d10*/  LOP3.LUT R2, RZ, R2, RZ, 0x33, !PT ;  /* 0x00000002ff027212 */ /* 0x000fc800078e33ff */
[----:B-1----:R-:W-:-:S05]  /*12d20*/  IADD3 R0, R2, R10, RZ ;  /* 0x0000000a02007210 */ /* 0x002fca0007ffe0ff */
[----:B------:R1:W-:Y:S01]  /*12d30*/  STL [R1+0x4c], R0 ;  /* 0x00004c0001007387 */ /* 0x0003e20000100800 */
[----:B------:R-:W-:Y:S05]  /*12d40*/  BRA `(.L_x_1437) ;  /* 0x0000005000007947 */ /* 0x000fea0003800000 */
.L_x_1425:
[----:B------:R-:W-:Y:S01]  /*12d50*/  MOV R0, c[0x0][0x53c] ;  /* 0x00014f0000007a02 */ /* 0x000fe20000000f00 */
[----:B------:R2:W-:Y:S04]  /*12d60*/  STL [R1+0x48], R9 ;  /* 0x0000480901007387 */ /* 0x0005e80000100800 */
[----:B------:R2:W-:Y:S04]  /*12d70*/  STL [R1+0x4c], RZ ;  /* 0x00004cff01007387 */ /* 0x0005e80000100800 */
[----:B------:R2:W-:Y:S04]  /*12d80*/  STL [R1+0x50], RZ ;  /* 0x000050ff01007387 */ /* 0x0005e80000100800 */
[----:B------:R2:W-:Y:S02]  /*12d90*/  STL [R1+0x54], R0 ;  /* 0x0000540001007387 */ /* 0x0005e40000100800 */
.L_x_1437:
[----:B------:R-:W-:Y:S05]  /*12da0*/  BSYNC B1 ;  /* 0x0000000000017941 */ /* 0x000fea0003800000 */
.L_x_1423:
[----:B-1----:R-:W3:Y:S04]  /*12db0*/  LDL R4, [R1+0x48] ;  /* 0x0000480001047983 */ /* 0x002ee80000100800 */
[----:B------:R-:W3:Y:S04]  /*12dc0*/  LDL R5, [R1+0x4c] ;  /* 0x00004c0001057983 */ /* 0x000ee80000100800 */
[----:B------:R-:W3:Y:S04]  /*12dd0*/  LDL R6, [R1+0x50] ;  /* 0x0000500001067983 */ /* 0x000ee80000100800 */
[----:B------:R-:W3:Y:S01]  /*12de0*/  LDL R7, [R1+0x54] ;  /* 0x0000540001077983 */ /* 0x000ee20000100800 */
[----:B------:R-:W-:Y:S03]  /*12df0*/  WARPSYNC 0xffffffff ;  /* 0xffffffff00007948 */ /* 0x000fe60003800000 */
[----:B------:R-:W-:Y:S01]  /*12e00*/  BAR.SYNC.DEFER_BLOCKING 0x4, 0x100 ;  /* 0x0104000000007b1d */ /* 0x000fe20000010000 */
[----:B------:R-:W-:-:S13]  /*12e10*/  ISETP.NE.AND P0, PT, R12, RZ, PT ;  /* 0x000000ff0c00720c */ /* 0x000fda0003f05270 */
[----:B---3--:R1:W-:Y:S04]  /*12e20*/  @!P0 STS.128 [0xf100], R4 ;  /* 0x00f10004ff008388 */ /* 0x0083e80000000c00 */
[----:B------:R-:W-:Y:S06]  /*12e30*/  BAR.ARV 0x5, 0x100 ;  /* 0x0144000000007b1d */ /* 0x000fec0000002000 */
.L_x_1418:
[----:B--2---:R-:W2:Y:S02]  /*12e40*/  LDL R0, [R1+0x54] ;  /* 0x0000540001007983 */ /* 0x004ea40000100800 */
[----:B--2---:R-:W-:-:S13]  /*12e50*/  ISETP.GE.AND P0, PT, R0, c[0x0][0x53c], PT ;  /* 0x00014f0000007a0c */ /* 0x004fda0003f06270 */
[----:B-1----:R-:W-:Y:S01]  /*12e60*/  @P0 CALL.REL.NOINC `(.L_x_1438) ;  /* 0x0000001000000944 */ /* 0x002fe20003c00000 */
[----:B------:R-:W-:Y:S05]  /*12e70*/  BRA `(.L_x_1439) ;  /* 0xfffeee1000007947 */ /* 0x000fea000383ffff */
.L_x_1438:
[----:B------:R-:W-:Y:S05]  /*12e80*/  EXIT ;  /* 0x000000000000794d */ /* 0x000fea0003800000 */
.L_x_1307:
[----:B------:R-:W-:Y:S01]  /*12e90*/  IMAD.MOV.U32 R0, RZ, RZ, R5 ;  /* 0x000000ffff007224 */ /* 0x000fe200078e0005 */
[----:B------:R-:W-:Y:S02]  /*12ea0*/  MOV R2, 0x1 ;  /* 0x0000000100027802 */ /* 0x000fe40000000f00 */
[----:B------:R-:W-:Y:S02]  /*12eb0*/  MOV R3, 0x12ed0 ;  /* 0x00012ed000037802 */ /* 0x000fe40000000f00 */
[----:B------:R-:W-:Y:S05]  /*12ec0*/  CALL.REL.NOINC `($__internal_22_$__cuda_sm70_shflsync_up_p) ;  /* 0x000038a000007944 */ /* 0x000fea0003c00000 */
[----:B------:R-:W-:Y:S01]  /*12ed0*/  MOV R0, R4 ;  /* 0x0000000400007202 */ /* 0x000fe20000000f00 */
[----:B------:R-:W-:Y:S05]  /*12ee0*/  BRA `(.L_x_1440) ;  /* 0xfffed57000007947 */ /* 0x000fea000383ffff */
.L_x_1308:
[----:B------:R-:W-:Y:S01]  /*12ef0*/  IMAD.MOV.U32 R0, RZ, RZ, R5 ;  /* 0x000000ffff007224 */ /* 0x000fe200078e0005 */
[----:B------:R-:W-:Y:S02]  /*12f00*/  MOV R2, 0x2 ;  /* 0x0000000200027802 */ /* 0x000fe40000000f00 */
[----:B------:R-:W-:Y:S02]  /*12f10*/  MOV R3, 0x12f30 ;  /* 0x00012f3000037802 */ /* 0x000fe40000000f00 */
[----:B------:R-:W-:Y:S05]  /*12f20*/  CALL.REL.NOINC `($__internal_22_$__cuda_sm70_shflsync_up_p) ;  /* 0x0000384000007944 */ /* 0x000fea0003c00000 */
[----:B------:R-:W-:Y:S01]  /*12f30*/  SEL R0, R4, RZ, P4 ;  /* 0x000000ff04007207 */ /* 0x000fe20002000000 */
[----:B------:R-:W-:Y:S01]  /*12f40*/  IMAD.MOV.U32 R2, RZ, RZ, 0x4 ;  /* 0x00000004ff027424 */ /* 0x000fe200078e00ff */
[----:B------:R-:W-:-:S03]  /*12f50*/  MOV R3, 0x12f80 ;  /* 0x00012f8000037802 */ /* 0x000fc60000000f00 */
[----:B------:R-:W-:Y:S02]  /*12f60*/  IMAD.IADD R0, R5, 0x1, R0 ;  /* 0x0000000105007824 */ /* 0x000fe400078e0200 */
        /* <DEDUP_REMOVED lines=13> */
[----:B------:R-:W-:Y:S02]  /*13040*/  MOV R226, 0x1f ;  /* 0x0000001f00e27802 */ /* 0x000fe40000000f00 */
[----:B------:R-:W-:Y:S01]  /*13050*/  MOV R3, 0x13090 ;  /* 0x0001309000037802 */ /* 0x000fe20000000f00 */
[----:B------:R-:W-:-:S04]  /*13060*/  IMAD.IADD R4, R0, 0x1, R4 ;  /* 0x0000000100047824 */ /* 0x000fc800078e0204 */
[----:B------:R-:W-:Y:S02]  /*13070*/  IMAD.MOV.U32 R225, RZ, RZ, R4 ;  /* 0x000000ffffe17224 */ /* 0x000fe400078e0004 */
[----:B------:R-:W-:Y:S05]  /*13080*/  CALL.REL.NOINC `($__internal_21_$__cuda_sm70_shflsync_idx_p) ;  /* 0x0000368000007944 */ /* 0x000fea0003c00000 */
[----:B------:R-:W-:Y:S01]  /*13090*/  MOV R0, R226 ;  /* 0x000000e200007202 */ /* 0x000fe20000000f00 */
[----:B------:R-:W-:Y:S05]  /*130a0*/  BRA `(.L_x_1441) ;  /* 0xfffed4b000007947 */ /* 0x000fea000383ffff */
.L_x_1310:
[----:B------:R-:W-:Y:S02]  /*130b0*/  SEL R0, RZ, 0x1, P0 ;  /* 0x00000001ff007807 */ /* 0x000fe40000000000 */
[----:B------:R-:W-:Y:S02]  /*130c0*/  MOV R2, 0x130e0 ;  /* 0x000130e000027802 */ /* 0x000fe40000000f00 */
[----:B------:R-:W-:Y:S05]  /*130d0*/  CALL.REL.NOINC `($__internal_23_$__cuda_sm70_votesync_ballot) ;  /* 0x0000370000007944 */ /* 0x000fea0003c00000 */
[----:B------:R-:W-:Y:S01]  /*130e0*/  MOV R6, R0 ;  /* 0x0000000000067202 */ /* 0x000fe20000000f00 */
[----:B------:R-:W-:Y:S05]  /*130f0*/  BRA `(.L_x_1442) ;  /* 0xfffed4f000007947 */ /* 0x000fea000383ffff */
.L_x_1311:
[----:B------:R-:W-:Y:S01]  /*13100*/  IMAD.MOV.U32 R225, RZ, RZ, R9 ;  /* 0x000000ffffe17224 */ /* 0x000fe200078e0009 */
[----:B-1----:R-:W-:Y:S01]  /*13110*/  MOV R2, R0 ;  /* 0x0000000000027202 */ /* 0x002fe20000000f00 */
[----:B------:R-:W-:Y:S01]  /*13120*/  IMAD.MOV.U32 R226, RZ, RZ, 0x1f ;  /* 0x0000001fffe27424 */ /* 0x000fe200078e00ff */
[----:B------:R-:W-:Y:S02]  /*13130*/  MOV R3, 0x13150 ;  /* 0x0001315000037802 */ /* 0x000fe40000000f00 */
[----:B------:R-:W-:Y:S05]  /*13140*/  CALL.REL.NOINC `($__internal_21_$__cuda_sm70_shflsync_idx_p) ;  /* 0x000035c000007944 */ /* 0x000fea0003c00000 */
[----:B------:R-:W-:Y:S01]  /*13150*/  IMAD.MOV.U32 R12, RZ, RZ, R226 ;  /* 0x000000ffff0c7224 */ /* 0x000fe200078e00e2 */
[----:B------:R-:W-:Y:S01]  /*13160*/  MOV R225, R8 ;  /* 0x0000000800e17202 */ /* 0x000fe20000000f00 */
[----:B------:R-:W-:Y:S01]  /*13170*/  IMAD.MOV.U32 R5, RZ, RZ, RZ ;  /* 0x000000ffff057224 */ /* 0x000fe200078e00ff */
[----:B------:R-:W-:Y:S01]  /*13180*/  MOV R2, R0 ;  /* 0x0000000000027202 */ /* 0x000fe20000000f00 */
[----:B------:R-:W-:Y:S01]  /*13190*/  IMAD.MOV.U32 R226, RZ, RZ, 0x1f ;  /* 0x0000001fffe27424 */ /* 0x000fe200078e00ff */
[----:B------:R-:W-:-:S02]  /*131a0*/  MOV R3, 0x131c0 ;  /* 0x000131c000037802 */ /* 0x000fc40000000f00 */
[----:B------:R-:W-:Y:S05]  /*131b0*/  CALL.REL.NOINC `($__internal_21_$__cuda_sm70_shflsync_idx_p) ;  /* 0x0000355000007944 */ /* 0x000fea0003c00000 */
[----:B------:R-:W-:Y:S01]  /*131c0*/  MOV R9, R226 ;  /* 0x000000e200097202 */ /* 0x000fe20000000f00 */
[----:B------:R-:W-:Y:S05]  /*131d0*/  BRA `(.L_x_1443) ;  /* 0xfffed48000007947 */ /* 0x000fea000383ffff */
.L_x_1314:
[----:B------:R-:W-:Y:S01]  /*131e0*/  IMAD.MOV.U32 R225, RZ, RZ, R4 ;  /* 0x000000ffffe17224 */ /* 0x000fe200078e0004 */
[----:B-1----:R-:W-:Y:S01]  /*131f0*/  MOV R2, R0 ;  /* 0x0000000000027202 */ /* 0x002fe20000000f00 */
[----:B------:R-:W-:Y:S01]  /*13200*/  IMAD.MOV.U32 R226, RZ, RZ, 0x1f ;  /* 0x0000001fffe27424 */ /* 0x000fe200078e00ff */
[----:B------:R-:W-:-:S02]  /*13210*/  MOV R3, 0x13230 ;  /* 0x0001323000037802 */ /* 0x000fc40000000f00 */
[----:B---34-:R-:W-:Y:S05]  /*13220*/  CALL.REL.NOINC `($__internal_21_$__cuda_sm70_shflsync_idx_p) ;  /* 0x000034e000007944 */ /* 0x018fea0003c00000 */
[----:B------:R-:W-:Y:S01]  /*13230*/  MOV R5, R226 ;  /* 0x000000e200057202 */ /* 0x000fe20000000f00 */
[----:B------:R-:W-:Y:S05]  /*13240*/  BRA `(.L_x_1313) ;  /* 0xfffed47000007947 */ /* 0x000fea000383ffff */
.L_x_1327:
[----:B------:R-:W-:Y:S01]  /*13250*/  IMAD.MOV.U32 R225, RZ, RZ, R10 ;  /* 0x000000ffffe17224 */ /* 0x000fe200078e000a */
[----:B------:R-:W-:Y:S01]  /*13260*/  MOV R2, 0x3 ;  /* 0x0000000300027802 */ /* 0x000fe20000000f00 */
[----:B------:R-:W-:Y:S01]  /*13270*/  IMAD.MOV.U32 R226, RZ, RZ, 0x181f ;  /* 0x0000181fffe27424 */ /* 0x000fe200078e00ff */
[----:B------:R-:W-:-:S02]  /*13280*/  MOV R3, 0x132a0 ;  /* 0x000132a000037802 */ /* 0x000fc40000000f00 */
[----:B------:R-:W-:Y:S05]  /*13290*/  CALL.REL.NOINC `($__internal_21_$__cuda_sm70_shflsync_idx_p) ;  /* 0x0000347000007944 */ /* 0x000fea0003c00000 */
[----:B------:R-:W-:Y:S01]  /*132a0*/  IMAD.MOV.U32 R6, RZ, RZ, R226 ;  /* 0x000000ffff067224 */ /* 0x000fe200078e00e2 */
[----:B------:R-:W-:Y:S01]  /*132b0*/  MOV R2, 0x3 ;  /* 0x0000000300027802 */ /* 0x000fe20000000f00 */
[----:B------:R-:W-:Y:S01]  /*132c0*/  IMAD.MOV.U32 R225, RZ, RZ, R12 ;  /* 0x000000ffffe17224 */ /* 0x000fe200078e000c */
[----:B------:R-:W-:-:S02]  /*132d0*/  MOV R226, 0x181f ;  /* 0x0000181f00e27802 */ /* 0x000fc40000000f00 */
[----:B------:R-:W-:Y:S02]  /*132e0*/  MOV R3, 0x13300 ;  /* 0x0001330000037802 */ /* 0x000fe40000000f00 */
[----:B------:R-:W-:Y:S05]  /*132f0*/  CALL.REL.NOINC `($__internal_21_$__cuda_sm70_shflsync_idx_p) ;  /* 0x0000341000007944 */ /* 0x000fea0003c00000 */
[----:B------:R-:W-:Y:S01]  /*13300*/  MOV R2, R226 ;  /* 0x000000e200027202 */ /* 0x000fe20000000f00 */
[----:B------:R-:W-:Y:S05]  /*13310*/  BRA `(.L_x_1444) ;  /* 0xffff05a000007947 */ /* 0x000fea000383ffff */
.L_x_1330:
[----:B------:R-:W-:Y:S01]  /*13320*/  IMAD.MOV.U32 R225, RZ, RZ, R0 ;  /* 0x000000ffffe17224 */ /* 0x000fe200078e0000 */
[----:B------:R-:W-:Y:S01]  /*13330*/  MOV R2, RZ ;  /* 0x000000ff00027202 */ /* 0x000fe20000000f00 */
[----:B------:R-:W-:Y:S01]  /*13340*/  IMAD.MOV.U32 R226, RZ, RZ, 0x181f ;  /* 0x0000181fffe27424 */ /* 0x000fe200078e00ff */
[----:B------:R-:W-:Y:S02]  /*13350*/  MOV R3, 0x13370 ;  /* 0x0001337000037802 */ /* 0x000fe40000000f00 */
[----:B------:R-:W-:Y:S05]  /*13360*/  CALL.REL.NOINC `($__internal_21_$__cuda_sm70_shflsync_idx_p) ;  /* 0x000033a000007944 */ /* 0x000fea0003c00000 */
[----:B------:R-:W-:Y:S01]  /*13370*/  MOV R5, R226 ;  /* 0x000000e200057202 */ /* 0x000fe20000000f00 */
[----:B------:R-:W-:Y:S05]  /*13380*/  BRA `(.L_x_1445) ;  /* 0xffff137000007947 */ /* 0x000fea000383ffff */
.L_x_1331:
[----:B------:R-:W-:Y:S01]  /*13390*/  IMAD.MOV.U32 R225, RZ, RZ, R4 ;  /* 0x000000ffffe17224 */ /* 0x000fe200078e0004 */
[----:B------:R-:W-:Y:S01]  /*133a0*/  MOV R2, RZ ;  /* 0x000000ff00027202 */ /* 0x000fe20000000f00 */
[----:B------:R-:W-:Y:S01]  /*133b0*/  IMAD.MOV.U32 R226, RZ, RZ, 0x181f ;  /* 0x0000181fffe27424 */ /* 0x000fe200078e00ff */
[----:B------:R-:W-:Y:S02]  /*133c0*/  MOV R3, 0x133e0 ;  /* 0x000133e000037802 */ /* 0x000fe40000000f00 */
[----:B-12---:R-:W-:Y:S05]  /*133d0*/  CALL.REL.NOINC `($__internal_21_$__cuda_sm70_shflsync_idx_p) ;  /* 0x0000333000007944 */ /* 0x006fea0003c00000 */
[----:B------:R-:W-:Y:S01]  /*133e0*/  MOV R2, R226 ;  /* 0x000000e200027202 */ /* 0x000fe20000000f00 */
[----:B------:R-:W-:Y:S05]  /*133f0*/  BRA `(.L_x_1446) ;  /* 0xffff132000007947 */ /* 0x000fea000383ffff */
.L_x_1334:
[----:B------:R-:W-:Y:S01]  /*13400*/  IMAD.MOV.U32 R225, RZ, RZ, R0 ;  /* 0x000000ffffe17224 */ /* 0x000fe200078e0000 */
[----:B--2-4-:R-:W-:Y:S01]  /*13410*/  MOV R2, 0x1 ;  /* 0x0000000100027802 */ /* 0x014fe20000000f00 */
[----:B------:R-:W-:Y:S01]  /*13420*/  IMAD.MOV.U32 R226, RZ, RZ, 0x181f ;  /* 0x0000181fffe27424 */ /* 0x000fe200078e00ff */
[----:B------:R-:W-:-:S02]  /*13430*/  MOV R3, 0x13450 ;  /* 0x0001345000037802 */ /* 0x000fc40000000f00 */
[----:B-1-3--:R-:W-:Y:S05]  /*13440*/  CALL.REL.NOINC `($__internal_21_$__cuda_sm70_shflsync_idx_p) ;  /* 0x000032c000007944 */ /* 0x00afea0003c00000 */
        /* <DEDUP_REMOVED lines=8> */
.L_x_1337:
[----:B------:R-:W-:Y:S01]  /*134d0*/  IMAD.MOV.U32 R225, RZ, RZ, R0 ;  /* 0x000000ffffe17224 */ /* 0x000fe200078e0000 */
[----:B-1--4-:R-:W-:Y:S01]  /*134e0*/  MOV R2, 0x2 ;  /* 0x0000000200027802 */ /* 0x012fe20000000f00 */
[----:B------:R-:W-:Y:S01]  /*134f0*/  IMAD.MOV.U32 R226, RZ, RZ, 0x181f ;  /* 0x0000181fffe27424 */ /* 0x000fe200078e00ff */
[----:B------:R-:W-:Y:S02]  /*13500*/  MOV R3, 0x13520 ;  /* 0x0001352000037802 */ /* 0x000fe40000000f00 */
[----:B--23--:R-:W-:Y:S05]  /*13510*/  CALL.REL.NOINC `($__internal_21_$__cuda_sm70_shflsync_idx_p) ;  /* 0x000031f000007944 */ /* 0x00cfea0003c00000 */
[----:B------:R-:W-:Y:S01]  /*13520*/  MOV R5, R226 ;  /* 0x000000e200057202 */ /* 0x000fe20000000f00 */
[----:B------:R-:W-:Y:S05]  /*13530*/  BRA `(.L_x_1448) ;  /* 0xffff145000007947 */ /* 0x000fea000383ffff */
.L_x_1338:
[----:B------:R-:W-:Y:S01]  /*13540*/  IMAD.MOV.U32 R225, RZ, RZ, R4 ;  /* 0x000000ffffe17224 */ /* 0x000fe200078e0004 */
[----:B----4-:R-:W-:Y:S01]  /*13550*/  MOV R2, 0x2 ;  /* 0x0000000200027802 */ /* 0x010fe20000000f00 */
[----:B------:R-:W-:Y:S01]  /*13560*/  IMAD.MOV.U32 R226, RZ, RZ, 0x181f ;  /* 0x0000181fffe27424 */ /* 0x000fe200078e00ff */
[----:B------:R-:W-:Y:S02]  /*13570*/  MOV R3, 0x13590 ;  /* 0x0001359000037802 */ /* 0x000fe40000000f00 */
[----:B-123--:R-:W-:Y:S05]  /*13580*/  CALL.REL.NOINC `($__internal_21_$__cuda_sm70_shflsync_idx_p) ;  /* 0x0000318000007944 */ /* 0x00efea0003c00000 */
[----:B------:R-:W-:Y:S01]  /*13590*/  MOV R2, R226 ;  /* 0x000000e200027202 */ /* 0x000fe20000000f00 */
[----:B------:R-:W-:Y:S05]  /*135a0*/  BRA `(.L_x_1449) ;  /* 0xffff140000007947 */ /* 0x000fea000383ffff */
.L_x_1341:
[----:B------:R-:W-:Y:S01]  /*135b0*/  IMAD.MOV.U32 R225, RZ, RZ, R0 ;  /* 0x000000ffffe17224 */ /* 0x000fe200078e0000 */
[----:B-1----:R-:W-:Y:S01]  /*135c0*/  MOV R2, 0x3 ;  /* 0x0000000300027802 */ /* 0x002fe20000000f00 */
[----:B------:R-:W-:Y:S01]  /*135d0*/  IMAD.MOV.U32 R226, RZ, RZ, 0x181f ;  /* 0x0000181fffe27424 */ /* 0x000fe200078e00ff */
[----:B------:R-:W-:-:S02]  /*135e0*/  MOV R3, 0x13600 ;  /* 0x0001360000037802 */ /* 0x000fc40000000f00 */
[----:B--234-:R-:W-:Y:S05]  /*135f0*/  CALL.REL.NOINC `($__internal_21_$__cuda_sm70_shflsync_idx_p) ;  /* 0x0000311000007944 */ /* 0x01cfea0003c00000 */
        /* <DEDUP_REMOVED lines=8> */
.L_x_1342:
[----:B------:R-:W-:Y:S01]  /*13680*/  IMAD.MOV.U32 R225, RZ, RZ, R4 ;  /* 0x000000ffffe17224 */ /* 0x000fe200078e0004 */
[----:B------:R-:W-:Y:S01]  /*13690*/  MOV R2, RZ ;  /* 0x000000ff00027202 */ /* 0x000fe20000000f00 */
[----:B------:R-:W-:Y:S01]  /*136a0*/  IMAD.MOV.U32 R226, RZ, RZ, 0x1c1f ;  /* 0x00001c1fffe27424 */ /* 0x000fe200078e00ff */
[----:B------:R-:W-:Y:S02]  /*136b0*/  MOV R3, 0x136d0 ;  /* 0x000136d000037802 */ /* 0x000fe40000000f00 */
[----:B------:R-:W-:Y:S05]  /*136c0*/  CALL.REL.NOINC `($__internal_21_$__cuda_sm70_shflsync_idx_p) ;  /* 0x0000304000007944 */ /* 0x000fea0003c00000 */
[----:B------:R-:W-:Y:S01]  /*136d0*/  MOV R0, R226 ;  /* 0x000000e200007202 */ /* 0x000fe20000000f00 */
[----:B------:R-:W-:Y:S05]  /*136e0*/  BRA `(.L_x_1451) ;  /* 0xffff15e000007947 */ /* 0x000fea000383ffff */
.L_x_1343:
[----:B------:R-:W-:Y:S01]  /*136f0*/  IMAD.MOV.U32 R225, RZ, RZ, R4 ;  /* 0x000000ffffe17224 */ /* 0x000fe200078e0004 */
[----:B------:R-:W-:Y:S01]  /*13700*/  MOV R2, 0x1 ;  /* 0x0000000100027802 */ /* 0x000fe20000000f00 */
[----:B------:R-:W-:Y:S01]  /*13710*/  IMAD.MOV.U32 R226, RZ, RZ, 0x1c1f ;  /* 0x00001c1fffe27424 */ /* 0x000fe200078e00ff */
[----:B------:R-:W-:Y:S02]  /*13720*/  MOV R3, 0x13740 ;  /* 0x0001374000037802 */ /* 0x000fe40000000f00 */
[----:B-1----:R-:W-:Y:S05]  /*13730*/  CALL.REL.NOINC `($__internal_21_$__cuda_sm70_shflsync_idx_p) ;  /* 0x00002fd000007944 */ /* 0x002fea0003c00000 */
[----:B------:R-:W-:-:S05]  /*13740*/  IMAD.IADD R0, R5, 0x1, R226 ;  /* 0x0000000105007824 */ /* 0x000fca00078e02e2 */
        /* <DEDUP_REMOVED lines=98> */
[----:B------:R-:W-:Y:S02]  /*13d70*/  FSEL R145, R26, -INF , P6 ;  /* 0xff8000001a917808 */ /* 0x000fe40003000000 */
[----:B------:R-:W-:Y:S02]  /*13d80*/  FMNMX.FTZ R0, R126, R0, !PT ;  /* 0x000000007e007209 */ /* 0x000fe40007810000 */
[----:B------:R-:W-:Y:S02]  /*13d90*/  FMNMX.FTZ R4, R146, R3, !PT ;  /* 0x0000000392047209 */ /* 0x000fe40007810000 */
[----:B------:R-:W-:Y:S02]  /*13da0*/  FMNMX.FTZ R0, R129, R0, !PT ;  /* 0x0000000081007209 */ /* 0x000fe40007810000 */
[----:B------:R-:W-:-:S02]  /*13db0*/  FSEL R144, R27, -INF , P5 ;  /* 0xff8000001b907808 */ /* 0x000fc40002800000 */
[----:B------:R-:W-:Y:S02]  /*13dc0*/  FMNMX.FTZ R4, R145, R4, !PT ;  /* 0x0000000491047209 */ /* 0x000fe40007810000 */
[----:B------:R-:W-:Y:S02]  /*13dd0*/  FMNMX.FTZ R0, R128, R0, !PT ;  /* 0x0000000080007209 */ /* 0x000fe40007810000 */
[----:B------:R-:W-:Y:S02]  /*13de0*/  FSEL R143, R38, -INF , P4 ;  /* 0xff800000268f7808 */ /* 0x000fe40002000000 */
[----:B------:R-:W-:Y:S02]  /*13df0*/  FMNMX.FTZ R4, R144, R4, !PT ;  /* 0x0000000490047209 */ /* 0x000fe40007810000 */
[----:B------:R-:W-:Y:S01]  /*13e00*/  FMNMX.FTZ R70, R127, R0, !PT ;  /* 0x000000007f467209 */ /* 0x000fe20007810000 */
[----:B------:R-:W-:Y:S01]  /*13e10*/  IMAD.MOV.U32 R0, RZ, RZ, 0x2 ;  /* 0x00000002ff007424 */ /* 0x000fe200078e00ff */
[----:B------:R-:W-:-:S02]  /*13e20*/  FSEL R142, R39, -INF , P0 ;  /* 0xff800000278e7808 */ /* 0x000fc40000000000 */
[----:B------:R-:W-:Y:S01]  /*13e30*/  FMNMX.FTZ R4, R143, R4, !PT ;  /* 0x000000048f047209 */ /* 0x000fe20007810000 */
[----:B------:R-:W-:Y:S01]  /*13e40*/  IMAD.MOV.U32 R68, RZ, RZ, R70 ;  /* 0x000000ffff447224 */ /* 0x000fe200078e0046 */
[----:B------:R-:W-:Y:S02]  /*13e50*/  MOV R2, 0x13e80 ;  /* 0x00013e8000027802 */ /* 0x000fe40000000f00 */
[----:B------:R-:W-:Y:S02]  /*13e60*/  FMNMX.FTZ R4, R142, R4, !PT ;  /* 0x000000048e047209 */ /* 0x000fe40007810000 */
[----:B------:R-:W-:Y:S05]  /*13e70*/  CALL.REL.NOINC `($__internal_20_$__cuda_sm70_shflsync_bfly_p) ;  /* 0x0000283000007944 */ /* 0x000fea0003c00000 */
[----:B------:R-:W-:Y:S01]  /*13e80*/  FMNMX.FTZ R70, R70, R0, !PT ;  /* 0x0000000046467209 */ /* 0x000fe20007810000 */
[----:B------:R-:W-:Y:S01]  /*13e90*/  IMAD.MOV.U32 R0, RZ, RZ, 0x1 ;  /* 0x00000001ff007424 */ /* 0x000fe200078e00ff */
[----:B------:R-:W-:-:S03]  /*13ea0*/  MOV R2, 0x13ed0 ;  /* 0x00013ed000027802 */ /* 0x000fc60000000f00 */
[----:B------:R-:W-:Y:S02]  /*13eb0*/  IMAD.MOV.U32 R68, RZ, RZ, R70 ;  /* 0x000000ffff447224 */ /* 0x000fe400078e0046 */
[----:B------:R-:W-:Y:S05]  /*13ec0*/  CALL.REL.NOINC `($__internal_20_$__cuda_sm70_shflsync_bfly_p) ;  /* 0x000027e000007944 */ /* 0x000fea0003c00000 */
[----:B------:R-:W-:Y:S01]  /*13ed0*/  FMNMX.FTZ R70, R70, R0, !PT ;  /* 0x0000000046467209 */ /* 0x000fe20007810000 */
[----:B------:R-:W-:Y:S01]  /*13ee0*/  IMAD.MOV.U32 R68, RZ, RZ, R4 ;  /* 0x000000ffff447224 */ /* 0x000fe200078e0004 */
[----:B------:R-:W-:Y:S01]  /*13ef0*/  MOV R2, 0x13f20 ;  /* 0x00013f2000027802 */ /* 0x000fe20000000f00 */
[----:B------:R-:W-:Y:S02]  /*13f00*/  IMAD.MOV.U32 R0, RZ, RZ, 0x2 ;  /* 0x00000002ff007424 */ /* 0x000fe400078e00ff */
[----:B------:R-:W-:Y:S05]  /*13f10*/  CALL.REL.NOINC `($__internal_20_$__cuda_sm70_shflsync_bfly_p) ;  /* 0x0000279000007944 */ /* 0x000fea0003c00000 */
[----:B------:R-:W-:Y:S01]  /*13f20*/  FMNMX.FTZ R4, R4, R0, !PT ;  /* 0x0000000004047209 */ /* 0x000fe20007810000 */
[----:B------:R-:W-:Y:S01]  /*13f30*/  IMAD.MOV.U32 R0, RZ, RZ, 0x1 ;  /* 0x00000001ff007424 */ /* 0x000fe200078e00ff */
[----:B------:R-:W-:-:S03]  /*13f40*/  MOV R2, 0x13f70 ;  /* 0x00013f7000027802 */ /* 0x000fc60000000f00 */
[----:B------:R-:W-:Y:S02]  /*13f50*/  IMAD.MOV.U32 R68, RZ, RZ, R4 ;  /* 0x000000ffff447224 */ /* 0x000fe400078e0004 */
[----:B------:R-:W-:Y:S05]  /*13f60*/  CALL.REL.NOINC `($__internal_20_$__cuda_sm70_shflsync_bfly_p) ;  /* 0x0000274000007944 */ /* 0x000fea0003c00000 */
[----:B------:R-:W-:Y:S01]  /*13f70*/  MOV R5, R0 ;  /* 0x0000000000057202 */ /* 0x000fe20000000f00 */
[----:B------:R-:W-:Y:S05]  /*13f80*/  BRA `(.L_x_1452) ;  /* 0xffff187000007947 */ /* 0x000fea000383ffff */
.L_x_1347:
[----:B------:R-:W-:Y:S01]  /*13f90*/  MOV R2, RZ ;  /* 0x000000ff00027202 */ /* 0x000fe20000000f00 */
[----:B------:R-:W-:Y:S01]  /*13fa0*/  IMAD.MOV.U32 R225, RZ, RZ, R5 ;  /* 0x000000ffffe17224 */ /* 0x000fe200078e0005 */
[----:B------:R-:W-:Y:S01]  /*13fb0*/  MOV R3, 0x13fe0 ;  /* 0x00013fe000037802 */ /* 0x000fe20000000f00 */
[----:B------:R-:W-:Y:S02]  /*13fc0*/  IMAD.MOV.U32 R226, RZ, RZ, 0x181f ;  /* 0x0000181fffe27424 */ /* 0x000fe400078e00ff */
[----:B------:R-:W-:Y:S05]  /*13fd0*/  CALL.REL.NOINC `($__internal_21_$__cuda_sm70_shflsync_idx_p) ;  /* 0x0000273000007944 */ /* 0x000fea0003c00000 */
[----:B------:R-:W-:Y:S01]  /*13fe0*/  MOV R0, R226 ;  /* 0x000000e200007202 */ /* 0x000fe20000000f00 */
[----:B------:R-:W-:-:S05]  /*13ff0*/  BRA `(.L_x_1453) ;  /* 0xffff33e000007947 */ /* 0x000fca000383ffff */
.L_x_1348:
[----:B------:R-:W-:Y:S01]  /*14000*/  MOV R2, RZ ;  /* 0x000000ff00027202 */ /* 0x000fe20000000f00 */
[----:B------:R-:W-:Y:S01]  /*14010*/  IMAD.MOV.U32 R225, RZ, RZ, R6 ;  /* 0x000000ffffe17224 */ /* 0x000fe200078e0006 */
[----:B------:R-:W-:Y:S01]  /*14020*/  MOV R3, 0x14050 ;  /* 0x0001405000037802 */ /* 0x000fe20000000f00 */
[----:B------:R-:W-:Y:S02]  /*14030*/  IMAD.MOV.U32 R226, RZ, RZ, 0x181f ;  /* 0x0000181fffe27424 */ /* 0x000fe400078e00ff */
[----:B-12---:R-:W-:Y:S05]  /*14040*/  CALL.REL.NOINC `($__internal_21_$__cuda_sm70_shflsync_idx_p) ;  /* 0x000026c000007944 */ /* 0x006fea0003c00000 */
[C---:B------:R-:W-:Y:S01]  /*14050*/  ISETP.GE.AND P4, PT, R241.reuse, c[0x0][0x1d4], PT ;  /* 0x00007500f1007a0c */ /* 0x040fe20003f86270 */
[----:B------:R-:W-:Y:S01]  /*14060*/  IMAD.SHL.U32 R3, R241, 0x2, RZ ;  /* 0x00000002f1037824 */ /* 0x000fe200078e00ff */
[C---:B------:R-:W-:Y:S01]  /*14070*/  ISETP.GE.AND P0, PT, R251.reuse, c[0x0][0x1d4], PT ;  /* 0x00007500fb007a0c */ /* 0x040fe20003f06270 */
[----:B------:R-:W-:Y:S01]  /*14080*/  IMAD.SHL.U32 R2, R251, 0x2, RZ ;  /* 0x00000002fb027824 */ /* 0x000fe200078e00ff */
[----:B------:R-:W-:Y:S01]  /*14090*/  SEL R4, RZ, 0x10, P4 ;  /* 0x00000010ff047807 */ /* 0x000fe20002000000 */
[----:B------:R-:W-:Y:S01]  /*140a0*/  IMAD.MOV.U32 R225, RZ, RZ, R5 ;  /* 0x000000ffffe17224 */ /* 0x000fe200078e0005 */
[----:B------:R-:W-:Y:S05]  /*140b0*/  IADD3 R12, P5, R226, R3, RZ ;  /* 0x00000003e20c7210 */ /* 0x000fea0007fbe0ff */
[----:B------:R-:W-:Y:S01]  /*140c0*/  IMAD.X R13, R0, 0x1, R220, P5 ;  /* 0x00000001000d7824 */ /* 0x000fe200028e06dc */
[----:B------:R-:W-:Y:S01]  /*140d0*/  IADD3 R2, P5, R226, R2, RZ ;  /* 0x00000002e2027210 */ /* 0x000fe20007fbe0ff */
[----:B------:R-:W-:Y:S03]  /*140e0*/  IMAD.MOV.U32 R226, RZ, RZ, 0x181f ;  /* 0x0000181fffe27424 */ /* 0x000fe600078e00ff */
[----:B------:R-:W-:Y:S01]  /*140f0*/  @!PT LDS RZ, [RZ] ;  /* 0x00000000fffff984 */ /* 0x000fe20000000800 */
[----:B------:R-:W-:Y:S01]  /*14100*/  @!PT LDS RZ, [RZ] ;  /* 0x00000000fffff984 */ /* 0x000fe20000000800 */
[----:B------:R-:W-:Y:S01]  /*14110*/  @!PT LDS RZ, [RZ] ;  /* 0x00000000fffff984 */ /* 0x000fe20000000800 */
[----:B------:R1:W-:Y:S01]  /*14120*/  LDGSTS.E.BYPASS.LTC128B.128 [R219+0x100], [R12.64], !P4 ;  /* 0x001000000cdb7fae */ /* 0x0003e2000e101d46 */
[----:B------:R-:W-:Y:S01]  /*14130*/  IMAD.X R3, R0, 0x1, R221, P5 ;  /* 0x0000000100037824 */ /* 0x000fe200028e06dd */
[----:B------:R-:W-:Y:S04]  /*14140*/  SEL R0, RZ, 0x10, P0 ;  /* 0x00000010ff007807 */ /* 0x000fe80000000000 */
[----:B------:R2:W-:Y:S02]  /*14150*/  LDGSTS.E.BYPASS.LTC128B.128 [R219+0x3900], [R2.64], !P0 ;  /* 0x0390000002db7fae */ /* 0x0005e4000c101d46 */
[----:B--2---:R-:W-:Y:S01]  /*14160*/  MOV R3, 0x14190 ;  /* 0x0001419000037802 */ /* 0x004fe20000000f00 */
[----:B------:R-:W-:Y:S03]  /*14170*/  IMAD.MOV.U32 R2, RZ, RZ, 0x1 ;  /* 0x00000001ff027424 */ /* 0x000fe600078e00ff */
[----:B-1----:R-:W-:Y:S05]  /*14180*/  CALL.REL.NOINC `($__internal_21_$__cuda_sm70_shflsync_idx_p) ;  /* 0x0000258000007944 */ /* 0x002fea0003c00000 */
[----:B------:R-:W-:Y:S01]  /*14190*/  MOV R2, 0x1 ;  /* 0x0000000100027802 */ /* 0x000fe20000000f00 */
[----:B------:R-:W-:Y:S01]  /*141a0*/  IMAD.MOV.U32 R7, RZ, RZ, R226 ;  /* 0x000000ffff077224 */ /* 0x000fe200078e00e2 */
[----:B------:R-:W-:Y:S01]  /*141b0*/  MOV R226, 0x181f ;  /* 0x0000181f00e27802 */ /* 0x000fe20000000f00 */
[----:B------:R-:W-:Y:S01]  /*141c0*/  IMAD.MOV.U32 R225, RZ, RZ, R6 ;  /* 0x000000ffffe17224 */ /* 0x000fe200078e0006 */
[----:B------:R-:W-:Y:S02]  /*141d0*/  MOV R3, 0x141f0 ;  /* 0x000141f000037802 */ /* 0x000fe40000000f00 */
[----:B------:R-:W-:Y:S05]  /*141e0*/  CALL.REL.NOINC `($__internal_21_$__cuda_sm70_shflsync_idx_p) ;  /* 0x0000252000007944 */ /* 0x000fea0003c00000 */
[C---:B------:R-:W-:Y:S01]  /*141f0*/  IADD3 R2, -R4.reuse, 0x10, RZ ;  /* 0x0000001004027810 */ /* 0x040fe20007ffe1ff */
[----:B------:R-:W-:Y:S01]  /*14200*/  IMAD.SHL.U32 R3, R241, 0x2, RZ ;  /* 0x00000002f1037824 */ /* 0x000fe200078e00ff */
[----:B------:R-:W-:Y:S01]  /*14210*/  ISETP.NE.U32.AND P5, PT, R4, RZ, PT ;  /* 0x000000ff0400720c */ /* 0x000fe20003fa5070 */
[----:B------:R-:W-:Y:S01]  /*14220*/  IMAD.SHL.U32 R12, R251, 0x2, RZ ;  /* 0x00000002fb0c7824 */ /* 0x000fe200078e00ff */
[----:B------:R-:W-:Y:S01]  /*14230*/  LOP3.LUT R2, R2, 0xf, RZ, 0xc0, !PT ;  /* 0x0000000f02027812 */ /* 0x000fe200078ec0ff */
[----:B------:R-:W-:Y:S03]  /*14240*/  IMAD.MOV.U32 R225, RZ, RZ, R5 ;  /* 0x000000ffffe17224 */ /* 0x000fe600078e0005 */
        /* <DEDUP_REMOVED lines=15> */
[----:B------:R-:W-:Y:S05]  /*14340*/  CALL.REL.NOINC `($__internal_21_$__cuda_sm70_shflsync_idx_p) ;  /* 0x000023c000007944 */ /* 0x000fea0003c00000 */
[----:B------:R-:W-:Y:S01]  /*14350*/  MOV R2, 0x2 ;  /* 0x0000000200027802 */ /* 0x000fe20000000f00 */
[----:B------:R-:W-:Y:S01]  /*14360*/  IMAD.MOV.U32 R12, RZ, RZ, R226 ;  /* 0x000000ffff0c7224 */ /* 0x000fe200078e00e2 */
[----:B------:R-:W-:Y:S01]  /*14370*/  MOV R226, 0x181f ;  /* 0x0000181f00e27802 */ /* 0x000fe20000000f00 */
[----:B------:R-:W-:Y:S01]  /*14380*/  IMAD.MOV.U32 R225, RZ, RZ, R6 ;  /* 0x000000ffffe17224 */ /* 0x000fe200078e0006 */
[----:B------:R-:W-:Y:S02]  /*14390*/  MOV R3, 0x143b0 ;  /* 0x000143b000037802 */ /* 0x000fe40000000f00 */
[----:B------:R-:W-:Y:S05]  /*143a0*/  CALL.REL.NOINC `($__internal_21_$__cuda_sm70_shflsync_idx_p) ;  /* 0x0000236000007944 */ /* 0x000fea0003c00000 */
[----:B------:R-:W-:Y:S01]  /*143b0*/  MOV R7, R226 ;  /* 0x000000e200077202 */ /* 0x000fe20000000f00 */
[----:B------:R-:W-:-:S05]  /*143c0*/  BRA `(.L_x_1454) ;  /* 0xffff31a000007947 */ /* 0x000fca000383ffff */
.L_x_1349:
[----:B--2---:R-:W-:Y:S01]  /*143d0*/  MOV R2, 0x3 ;  /* 0x0000000300027802 */ /* 0x004fe20000000f00 */
[----:B------:R-:W-:Y:S01]  /*143e0*/  IMAD.MOV.U32 R225, RZ, RZ, R5 ;  /* 0x000000ffffe17224 */ /* 0x000fe200078e0005 */
[----:B------:R-:W-:Y:S01]  /*143f0*/  MOV R3, 0x14420 ;  /* 0x0001442000037802 */ /* 0x000fe20000000f00 */
[----:B------:R-:W-:Y:S02]  /*14400*/  IMAD.MOV.U32 R226, RZ, RZ, 0x181f ;  /* 0x0000181fffe27424 */ /* 0x000fe400078e00ff */
[----:B-1----:R-:W-:Y:S05]  /*14410*/  CALL.REL.NOINC `($__internal_21_$__cuda_sm70_shflsync_idx_p) ;  /* 0x000022f000007944 */ /* 0x002fea0003c00000 */
        /* <DEDUP_REMOVED lines=8> */
.L_x_1352:
[----:B------:R-:W-:Y:S01]  /*144a0*/  MOV R2, RZ ;  /* 0x000000ff00027202 */ /* 0x000fe20000000f00 */
[----:B------:R-:W-:Y:S01]  /*144b0*/  IMAD.MOV.U32 R225, RZ, RZ, R0 ;  /* 0x000000ffffe17224 */ /* 0x000fe200078e0000 */
[----:B------:R-:W-:Y:S01]  /*144c0*/  MOV R3, 0x144f0 ;  /* 0x000144f000037802 */ /* 0x000fe20000000f00 */
[----:B------:R-:W-:Y:S02]  /*144d0*/  IMAD.MOV.U32 R226, RZ, RZ, 0x181f ;  /* 0x0000181fffe27424 */ /* 0x000fe400078e00ff */
[----:B------:R-:W-:Y:S05]  /*144e0*/  CALL.REL.NOINC `($__internal_21_$__cuda_sm70_shflsync_idx_p) ;  /* 0x0000222000007944 */ /* 0x000fea0003c00000 */
[----:B------:R-:W-:Y:S01]  /*144f0*/  MOV R69, R226 ;  /* 0x000000e200457202 */ /* 0x000fe20000000f00 */
[----:B------:R-:W-:-:S05]  /*14500*/  BRA `(.L_x_1456) ;  /* 0xffff3f4000007947 */ /* 0x000fca000383ffff */
.L_x_1353:
[----:B------:R-:W-:Y:S01]  /*14510*/  MOV R2, RZ ;  /* 0x000000ff00027202 */ /* 0x000fe20000000f00 */
[----:B------:R-:W-:Y:S01]  /*14520*/  IMAD.MOV.U32 R225, RZ, RZ, R68 ;  /* 0x000000ffffe17224 */ /* 0x000fe200078e0044 */
[----:B------:R-:W-:Y:S01]  /*14530*/  MOV R3, 0x14560 ;  /* 0x0001456000037802 */ /* 0x000fe20000000f00 */
[----:B------:R-:W-:Y:S02]  /*14540*/  IMAD.MOV.U32 R226, RZ, RZ, 0x181f ;  /* 0x0000181fffe27424 */ /* 0x000fe400078e00ff */
[----:B-12---:R-:W-:Y:S05]  /*14550*/  CALL.REL.NOINC `($__internal_21_$__cuda_sm70_shflsync_idx_p) ;  /* 0x000021b000007944 */ /* 0x006fea0003c00000 */
[----:B------:R-:W-:Y:S01]  /*14560*/  MOV R2, R226 ;  /* 0x000000e200027202 */ /* 0x000fe20000000f00 */
[----:B------:R-:W-:-:S05]  /*14570*/  BRA `(.L_x_1457) ;  /* 0xffff3ef000007947 */ /* 0x000fca000383ffff */
.L_x_1354:
[----:B--2---:R-:W-:Y:S01]  /*14580*/  MOV R2, 0x1 ;  /* 0x0000000100027802 */ /* 0x004fe20000000f00 */
[----:B------:R-:W-:Y:S01]  /*14590*/  IMAD.MOV.U32 R225, RZ, RZ, R0 ;  /* 0x000000ffffe17224 */ /* 0x000fe200078e0000 */
[----:B------:R-:W-:Y:S01]  /*145a0*/  MOV R3, 0x145d0 ;  /* 0x000145d000037802 */ /* 0x000fe20000000f00 */
[----:B------:R-:W-:Y:S02]  /*145b0*/  IMAD.MOV.U32 R226, RZ, RZ, 0x181f ;  /* 0x0000181fffe27424 */ /* 0x000fe400078e00ff */
[----:B-1-3--:R-:W-:Y:S05]  /*145c0*/  CALL.REL.NOINC `($__internal_21_$__cuda_sm70_shflsync_idx_p) ;  /* 0x0000214000007944 */ /* 0x00afea0003c00000 */
        /* <DEDUP_REMOVED lines=8> */
.L_x_1355:
[----:B-1----:R-:W-:Y:S01]  /*14650*/  MOV R2, 0x2 ;  /* 0x0000000200027802 */ /* 0x002fe20000000f00 */
[----:B------:R-:W-:Y:S01]  /*14660*/  IMAD.MOV.U32 R225, RZ, RZ, R0 ;  /* 0x000000ffffe17224 */ /* 0x000fe200078e0000 */
[----:B------:R-:W-:Y:S01]  /*14670*/  MOV R3, 0x146a0 ;  /* 0x000146a000037802 */ /* 0x000fe20000000f00 */
[----:B------:R-:W-:Y:S02]  /*14680*/  IMAD.MOV.U32 R226, RZ, RZ, 0x181f ;  /* 0x0000181fffe27424 */ /* 0x000fe400078e00ff */
[----:B---34-:R-:W-:Y:S05]  /*14690*/  CALL.REL.NOINC `($__internal_21_$__cuda_sm70_shflsync_idx_p) ;  /* 0x0000207000007944 */ /* 0x018fea0003c00000 */
[----:B------:R-:W-:Y:S01]  /*146a0*/  MOV R69, R226 ;  /* 0x000000e200457202 */ /* 0x000fe20000000f00 */
[----:B------:R-:W-:-:S05]  /*146b0*/  BRA `(.L_x_1459) ;  /* 0xffff3fc000007947 */ /* 0x000fca000383ffff */
.L_x_1356:
[----:B-1----:R-:W-:Y:S01]  /*146c0*/  MOV R2, 0x2 ;  /* 0x0000000200027802 */ /* 0x002fe20000000f00 */
[----:B------:R-:W-:Y:S01]  /*146d0*/  IMAD.MOV.U32 R225, RZ, RZ, R68 ;  /* 0x000000ffffe17224 */ /* 0x000fe200078e0044 */
[----:B------:R-:W-:Y:S01]  /*146e0*/  MOV R3, 0x14710 ;  /* 0x0001471000037802 */ /* 0x000fe20000000f00 */
[----:B------:R-:W-:Y:S02]  /*146f0*/  IMAD.MOV.U32 R226, RZ, RZ, 0x181f ;  /* 0x0000181fffe27424 */ /* 0x000fe400078e00ff */
[----:B--234-:R-:W-:Y:S05]  /*14700*/  CALL.REL.NOINC `($__internal_21_$__cuda_sm70_shflsync_idx_p) ;  /* 0x0000200000007944 */ /* 0x01cfea0003c00000 */
[----:B------:R-:W-:Y:S01]  /*14710*/  MOV R2, R226 ;  /* 0x000000e200027202 */ /* 0x000fe20000000f00 */
[----:B------:R-:W-:-:S05]  /*14720*/  BRA `(.L_x_1460) ;  /* 0xffff3f7000007947 */ /* 0x000fca000383ffff */
.L_x_1357:
[----:B--2---:R-:W-:Y:S01]  /*14730*/  MOV R2, 0x3 ;  /* 0x0000000300027802 */ /* 0x004fe20000000f00 */
[----:B------:R-:W-:Y:S01]  /*14740*/  IMAD.MOV.U32 R225, RZ, RZ, R0 ;  /* 0x000000ffffe17224 */ /* 0x000fe200078e0000 */
[----:B------:R-:W-:Y:S01]  /*14750*/  MOV R3, 0x14780 ;  /* 0x0001478000037802 */ /* 0x000fe20000000f00 */
[----:B------:R-:W-:Y:S02]  /*14760*/  IMAD.MOV.U32 R226, RZ, RZ, 0x181f ;  /* 0x0000181fffe27424 */ /* 0x000fe400078e00ff */
[----:B-1-34-:R-:W-:Y:S05]  /*14770*/  CALL.REL.NOINC `($__internal_21_$__cuda_sm70_shflsync_idx_p) ;  /* 0x00001f9000007944 */ /* 0x01afea0003c00000 */
        /* <DEDUP_REMOVED lines=8> */
.L_x_1358:
[----:B------:R-:W-:Y:S01]  /*14800*/  MOV R2, RZ ;  /* 0x000000ff00027202 */ /* 0x000fe20000000f00 */
[----:B------:R-:W-:Y:S01]  /*14810*/  IMAD.MOV.U32 R225, RZ, RZ, R68 ;  /* 0x000000ffffe17224 */ /* 0x000fe200078e0044 */
[----:B------:R-:W-:Y:S01]  /*14820*/  MOV R3, 0x14850 ;  /* 0x0001485000037802 */ /* 0x000fe20000000f00 */
[----:B------:R-:W-:Y:S02]  /*14830*/  IMAD.MOV.U32 R226, RZ, RZ, 0x1c1f ;  /* 0x00001c1fffe27424 */ /* 0x000fe400078e00ff */
[----:B------:R-:W-:Y:S05]  /*14840*/  CALL.REL.NOINC `($__internal_21_$__cuda_sm70_shflsync_idx_p) ;  /* 0x00001ec000007944 */ /* 0x000fea0003c00000 */
[----:B------:R-:W-:Y:S01]  /*14850*/  MOV R0, R226 ;  /* 0x000000e200007202 */ /* 0x000fe20000000f00 */
[----:B------:R-:W-:-:S05]  /*14860*/  BRA `(.L_x_1462) ;  /* 0xffff411000007947 */ /* 0x000fca000383ffff */
.L_x_1359:
[----:B------:R-:W-:Y:S01]  /*14870*/  MOV R2, 0x1 ;  /* 0x0000000100027802 */ /* 0x000fe20000000f00 */
[----:B------:R-:W-:Y:S01]  /*14880*/  IMAD.MOV.U32 R225, RZ, RZ, R68 ;  /* 0x000000ffffe17224 */ /* 0x000fe200078e0044 */
[----:B------:R-:W-:Y:S01]  /*14890*/  MOV R3, 0x148c0 ;  /* 0x000148c000037802 */ /* 0x000fe20000000f00 */
[----:B------:R-:W-:Y:S02]  /*148a0*/  IMAD.MOV.U32 R226, RZ, RZ, 0x1c1f ;  /* 0x00001c1fffe27424 */ /* 0x000fe400078e00ff */
[----:B-1----:R-:W-:Y:S05]  /*148b0*/  CALL.REL.NOINC `($__internal_21_$__cuda_sm70_shflsync_idx_p) ;  /* 0x00001e5000007944 */ /* 0x002fea0003c00000 */
        /* <DEDUP_REMOVED lines=115> */
[----:B------:R-:W-:Y:S05]  /*14ff0*/  CALL.REL.NOINC `($__internal_20_$__cuda_sm70_shflsync_bfly_p) ;  /* 0x000016b000007944 */ /* 0x000fea0003c00000 */
[----:B------:R-:W-:Y:S01]  /*15000*/  FMNMX.FTZ R68, R68, R0, !PT ;  /* 0x0000000044447209 */ /* 0x000fe20007810000 */
[----:B------:R-:W-:Y:S01]  /*15010*/  IMAD.MOV.U32 R0, RZ, RZ, 0x1 ;  /* 0x00000001ff007424 */ /* 0x000fe200078e00ff */
[----:B------:R-:W-:Y:S02]  /*15020*/  MOV R2, 0x15040 ;  /* 0x0001504000027802 */ /* 0x000fe40000000f00 */
        /* <DEDUP_REMOVED lines=8> */
[----:B------:R-:W-:Y:S02]  /*150b0*/  MOV R2, 0x150d0 ;  /* 0x000150d000027802 */ /* 0x000fe40000000f00 */
[----:B------:R-:W-:Y:S05]  /*150c0*/  CALL.REL.NOINC `($__internal_20_$__cuda_sm70_shflsync_bfly_p) ;  /* 0x000015e000007944 */ /* 0x000fea0003c00000 */
[----:B------:R-:W-:-:S05]  /*150d0*/  BRA `(.L_x_1463) ;  /* 0xffff43d000007947 */ /* 0x000fca000383ffff */
.L_x_1362:
[----:B-1--4-:R-:W-:Y:S01]  /*150e0*/  MOV R2, RZ ;  /* 0x000000ff00027202 */ /* 0x012fe20000000f00 */
[----:B------:R-:W-:Y:S01]  /*150f0*/  IMAD.MOV.U32 R225, RZ, RZ, R0 ;  /* 0x000000ffffe17224 */ /* 0x000fe200078e0000 */
[----:B------:R-:W-:Y:S01]  /*15100*/  MOV R3, 0x15130 ;  /* 0x0001513000037802 */ /* 0x000fe20000000f00 */
[----:B------:R-:W-:Y:S02]  /*15110*/  IMAD.MOV.U32 R226, RZ, RZ, 0x181f ;  /* 0x0000181fffe27424 */ /* 0x000fe400078e00ff */
[----:B------:R-:W-:Y:S05]  /*15120*/  CALL.REL.NOINC `($__internal_21_$__cuda_sm70_shflsync_idx_p) ;  /* 0x000015e000007944 */ /* 0x000fea0003c00000 */
[----:B------:R-:W-:Y:S01]  /*15130*/  MOV R6, R226 ;  /* 0x000000e200067202 */ /* 0x000fe20000000f00 */
[----:B------:R-:W-:-:S05]  /*15140*/  BRA `(.L_x_1464) ;  /* 0xffff621000007947 */ /* 0x000fca000383ffff */
.L_x_1365:
[----:B------:R-:W-:Y:S01]  /*15150*/  MOV R2, 0x3 ;  /* 0x0000000300027802 */ /* 0x000fe20000000f00 */
        /* <DEDUP_REMOVED lines=12> */
.L_x_1368:
[----:B------:R-:W-:Y:S01]  /*15220*/  MOV R2, RZ ;  /* 0x000000ff00027202 */ /* 0x000fe20000000f00 */
[----:B------:R-:W-:Y:S01]  /*15230*/  IMAD.MOV.U32 R225, RZ, RZ, R0 ;  /* 0x000000ffffe17224 */ /* 0x000fe200078e0000 */
[----:B------:R-:W-:Y:S01]  /*15240*/  MOV R3, 0x15270 ;  /* 0x0001527000037802 */ /* 0x000fe20000000f00 */
[----:B------:R-:W-:Y:S02]  /*15250*/  IMAD.MOV.U32 R226, RZ, RZ, 0x181f ;  /* 0x0000181fffe27424 */ /* 0x000fe400078e00ff */
[----:B------:R-:W-:Y:S05]  /*15260*/  CALL.REL.NOINC `($__internal_21_$__cuda_sm70_shflsync_idx_p) ;  /* 0x000014a000007944 */ /* 0x000fea0003c00000 */
[----:B------:R-:W-:Y:S01]  /*15270*/  MOV R73, R226 ;  /* 0x000000e200497202 */ /* 0x000fe20000000f00 */
[----:B------:R-:W-:-:S05]  /*15280*/  BRA `(.L_x_1466) ;  /* 0xffff711000007947 */ /* 0x000fca000383ffff */
.L_x_1369:
[----:B------:R-:W-:Y:S01]  /*15290*/  MOV R2, RZ ;  /* 0x000000ff00027202 */ /* 0x000fe20000000f00 */
[----:B------:R-:W-:Y:S01]  /*152a0*/  IMAD.MOV.U32 R225, RZ, RZ, R68 ;  /* 0x000000ffffe17224 */ /* 0x000fe200078e0044 */
[----:B------:R-:W-:Y:S01]  /*152b0*/  MOV R3, 0x152e0 ;  /* 0x000152e000037802 */ /* 0x000fe20000000f00 */
[----:B------:R-:W-:Y:S02]  /*152c0*/  IMAD.MOV.U32 R226, RZ, RZ, 0x181f ;  /* 0x0000181fffe27424 */ /* 0x000fe400078e00ff */
[----:B-12---:R-:W-:Y:S05]  /*152d0*/  CALL.REL.NOINC `($__internal_21_$__cuda_sm70_shflsync_idx_p) ;  /* 0x0000143000007944 */ /* 0x006fea0003c00000 */
[----:B------:R-:W-:Y:S01]  /*152e0*/  MOV R72, R226 ;  /* 0x000000e200487202 */ /* 0x000fe20000000f00 */
[----:B------:R-:W-:-:S05]  /*152f0*/  BRA `(.L_x_1467) ;  /* 0xffff70c000007947 */ /* 0x000fca000383ffff */
.L_x_1370:
        /* <DEDUP_REMOVED lines=13> */
.L_x_1371:
[----:B-1----:R-:W-:Y:S01]  /*153d0*/  MOV R2, 0x2 ;  /* 0x0000000200027802 */ /* 0x002fe20000000f00 */
[----:B------:R-:W-:Y:S01]  /*153e0*/  IMAD.MOV.U32 R225, RZ, RZ, R0 ;  /* 0x000000ffffe17224 */ /* 0x000fe200078e0000 */
[----:B------:R-:W-:Y:S01]  /*153f0*/  MOV R3, 0x15420 ;  /* 0x0001542000037802 */ /* 0x000fe20000000f00 */
[----:B------:R-:W-:Y:S02]  /*15400*/  IMAD.MOV.U32 R226, RZ, RZ, 0x181f ;  /* 0x0000181fffe27424 */ /* 0x000fe400078e00ff */
[----:B---34-:R-:W-:Y:S05]  /*15410*/  CALL.REL.NOINC `($__internal_21_$__cuda_sm70_shflsync_idx_p) ;  /* 0x000012f000007944 */ /* 0x018fea0003c00000 */
[----:B------:R-:W-:Y:S01]  /*15420*/  MOV R73, R226 ;  /* 0x000000e200497202 */ /* 0x000fe20000000f00 */
[----:B------:R-:W-:-:S05]  /*15430*/  BRA `(.L_x_1469) ;  /* 0xffff721000007947 */ /* 0x000fca000383ffff */
.L_x_1372:
[----:B-1----:R-:W-:Y:S01]  /*15440*/  MOV R2, 0x2 ;  /* 0x0000000200027802 */ /* 0x002fe20000000f00 */
[----:B------:R-:W-:Y:S01]  /*15450*/  IMAD.MOV.U32 R225, RZ, RZ, R68 ;  /* 0x000000ffffe17224 */ /* 0x000fe200078e0044 */
[----:B------:R-:W-:Y:S01]  /*15460*/  MOV R3, 0x15490 ;  /* 0x0001549000037802 */ /* 0x000fe20000000f00 */
[----:B------:R-:W-:Y:S02]  /*15470*/  IMAD.MOV.U32 R226, RZ, RZ, 0x181f ;  /* 0x0000181fffe27424 */ /* 0x000fe400078e00ff */
[----:B--234-:R-:W-:Y:S05]  /*15480*/  CALL.REL.NOINC `($__internal_21_$__cuda_sm70_shflsync_idx_p) ;  /* 0x0000128000007944 */ /* 0x01cfea0003c00000 */
[----:B------:R-:W-:Y:S01]  /*15490*/  MOV R72, R226 ;  /* 0x000000e200487202 */ /* 0x000fe20000000f00 */
[----:B------:R-:W-:-:S05]  /*154a0*/  BRA `(.L_x_1470) ;  /* 0xffff71c000007947 */ /* 0x000fca000383ffff */
.L_x_1373:
[----:B-1----:R-:W-:Y:S01]  /*154b0*/  MOV R2, 0x3 ;  /* 0x0000000300027802 */ /* 0x002fe20000000f00 */
[----:B------:R-:W-:Y:S01]  /*154c0*/  IMAD.MOV.U32 R225, RZ, RZ, R0 ;  /* 0x000000ffffe17224 */ /* 0x000fe200078e0000 */
[----:B------:R-:W-:Y:S01]  /*154d0*/  MOV R3, 0x15500 ;  /* 0x0001550000037802 */ /* 0x000fe20000000f00 */
[----:B------:R-:W-:Y:S02]  /*154e0*/  IMAD.MOV.U32 R226, RZ, RZ, 0x181f ;  /* 0x0000181fffe27424 */ /* 0x000fe400078e00ff */
[----:B--2-4-:R-:W-:Y:S05]  /*154f0*/  CALL.REL.NOINC `($__internal_21_$__cuda_sm70_shflsync_idx_p) ;  /* 0x0000121000007944 */ /* 0x014fea0003c00000 */
        /* <DEDUP_REMOVED lines=8> */
.L_x_1374:
[----:B------:R-:W-:Y:S02]  /*15580*/  MOV R0, 0x2 ;  /* 0x0000000200007802 */ /* 0x000fe40000000f00 */
[----:B------:R-:W-:Y:S02]  /*15590*/  MOV R2, 0x155b0 ;  /* 0x000155b000027802 */ /* 0x000fe40000000f00 */
[----:B------:R-:W-:Y:S05]  /*155a0*/  CALL.REL.NOINC `($__internal_20_$__cuda_sm70_shflsync_bfly_p) ;  /* 0x0000110000007944 */ /* 0x000fea0003c00000 */
[----:B------:R-:W-:-:S05]  /*155b0*/  BRA `(.L_x_1472) ;  /* 0xffff76e000007947 */ /* 0x000fca000383ffff */
.L_x_1375:
[----:B------:R-:W-:Y:S02]  /*155c0*/  MOV R0, 0x1 ;  /* 0x0000000100007802 */ /* 0x000fe40000000f00 */
        /* <DEDUP_REMOVED lines=12> */
.L_x_1377:
[----:B------:R-:W-:Y:S01]  /*15690*/  IMAD.MOV.U32 R68, RZ, RZ, R238 ;  /* 0x000000ffff447224 */ /* 0x000fe200078e00ee */
[----:B------:R-:W-:-:S02]  /*156a0*/  MOV R0, 0x2 ;  /* 0x0000000200007802 */ /* 0x000fc40000000f00 */
[----:B------:R-:W-:Y:S02]  /*156b0*/  MOV R2, 0x156d0 ;  /* 0x000156d000027802 */ /* 0x000fe40000000f00 */
[----:B------:R-:W-:Y:S05]  /*156c0*/  CALL.REL.NOINC `($__internal_20_$__cuda_sm70_shflsync_bfly_p) ;  /* 0x00000fe000007944 */ /* 0x000fea0003c00000 */
[----:B------:R-:W-:Y:S05]  /*156d0*/  BRA `(.L_x_1474) ;  /* 0xffff922000007947 */ /* 0x000fea000383ffff */
.L_x_1378:
[----:B------:R-:W-:Y:S01]  /*156e0*/  IMAD.MOV.U32 R68, RZ, RZ, R4 ;  /* 0x000000ffff447224 */ /* 0x000fe200078e0004 */
[----:B------:R-:W-:Y:S02]  /*156f0*/  MOV R0, 0x1 ;  /* 0x0000000100007802 */ /* 0x000fe40000000f00 */
[----:B------:R-:W-:Y:S02]  /*15700*/  MOV R2, 0x15720 ;  /* 0x0001572000027802 */ /* 0x000fe40000000f00 */
[----:B-1----:R-:W-:Y:S05]  /*15710*/  CALL.REL.NOINC `($__internal_20_$__cuda_sm70_shflsync_bfly_p) ;  /* 0x00000f9000007944 */ /* 0x002fea0003c00000 */
[----:B------:R-:W-:Y:S01]  /*15720*/  FADD.FTZ R4, R4, R0 ;  /* 0x0000000004047221 */ /* 0x000fe20000010000 */
[----:B------:R-:W-:Y:S02]  /*15730*/  MOV R68, R250 ;  /* 0x000000fa00447202 */ /* 0x000fe40000000f00 */
[----:B------:R-:W-:Y:S02]  /*15740*/  MOV R0, 0x2 ;  /* 0x0000000200007802 */ /* 0x000fe40000000f00 */
[----:B------:R-:W-:Y:S02]  /*15750*/  MOV R2, 0x15770 ;  /* 0x0001577000027802 */ /* 0x000fe40000000f00 */
[----:B------:R-:W-:Y:S05]  /*15760*/  CALL.REL.NOINC `($__internal_20_$__cuda_sm70_shflsync_bfly_p) ;  /* 0x00000f4000007944 */ /* 0x000fea0003c00000 */
[----:B------:R-:W-:Y:S01]  /*15770*/  FADD.FTZ R5, R250, R0 ;  /* 0x00000000fa057221 */ /* 0x000fe20000010000 */
[----:B------:R-:W-:Y:S02]  /*15780*/  MOV R0, 0x1 ;  /* 0x0000000100007802 */ /* 0x000fe40000000f00 */
[----:B------:R-:W-:-:S02]  /*15790*/  MOV R2, 0x157c0 ;  /* 0x000157c000027802 */ /* 0x000fc40000000f00 */
[----:B------:R-:W-:Y:S02]  /*157a0*/  MOV R68, R5 ;  /* 0x0000000500447202 */ /* 0x000fe40000000f00 */
[----:B------:R-:W-:Y:S05]  /*157b0*/  CALL.REL.NOINC `($__internal_20_$__cuda_sm70_shflsync_bfly_p) ;  /* 0x00000ef000007944 */ /* 0x000fea0003c00000 */
[----:B------:R-:W-:Y:S01]  /*157c0*/  MOV R3, R0 ;  /* 0x0000000000037202 */ /* 0x000fe20000000f00 */
[----:B------:R-:W-:Y:S05]  /*157d0*/  BRA `(.L_x_1475) ;  /* 0xffff919000007947 */ /* 0x000fea000383ffff */
.L_x_1385:
[----:B-1234-:R-:W-:Y:S01]  /*157e0*/  IMAD.MOV.U32 R225, RZ, RZ, R7 ;  /* 0x000000ffffe17224 */ /* 0x01efe200078e0007 */
[----:B------:R-:W-:Y:S01]  /*157f0*/  MOV R2, RZ ;  /* 0x000000ff00027202 */ /* 0x000fe20000000f00 */
[----:B------:R-:W-:Y:S01]  /*15800*/  IMAD.MOV.U32 R226, RZ, RZ, 0x181f ;  /* 0x0000181fffe27424 */ /* 0x000fe200078e00ff */
[----:B------:R-:W-:Y:S02]  /*15810*/  MOV R3, 0x15830 ;  /* 0x0001583000037802 */ /* 0x000fe40000000f00 */
[----:B------:R-:W-:Y:S05]  /*15820*/  CALL.REL.NOINC `($__internal_21_$__cuda_sm70_shflsync_idx_p) ;  /* 0x00000ee000007944 */ /* 0x000fea0003c00000 */
[----:B------:R-:W-:Y:S01]  /*15830*/  MOV R10, R226 ;  /* 0x000000e2000a7202 */ /* 0x000fe20000000f00 */
[----:B------:R-:W-:Y:S05]  /*15840*/  BRA `(.L_x_1476) ;  /* 0xffffa54000007947 */ /* 0x000fea000383ffff */
.L_x_1386:
[----:B------:R-:W-:Y:S01]  /*15850*/  IMAD.MOV.U32 R225, RZ, RZ, R8 ;  /* 0x000000ffffe17224 */ /* 0x000fe200078e0008 */
[----:B------:R-:W-:Y:S01]  /*15860*/  MOV R2, RZ ;  /* 0x000000ff00027202 */ /* 0x000fe20000000f00 */
[----:B------:R-:W-:Y:S01]  /*15870*/  IMAD.MOV.U32 R226, RZ, RZ, 0x181f ;  /* 0x0000181fffe27424 */ /* 0x000fe200078e00ff */
[----:B------:R-:W-:Y:S02]  /*15880*/  MOV R3, 0x158a0 ;  /* 0x000158a000037802 */ /* 0x000fe40000000f00 */
[----:B-12---:R-:W-:Y:S05]  /*15890*/  CALL.REL.NOINC `($__internal_21_$__cuda_sm70_shflsync_idx_p) ;  /* 0x00000e7000007944 */ /* 0x006fea0003c00000 */
[----:B------:R-:W-:Y:S01]  /*158a0*/  MOV R0, R226 ;  /* 0x000000e200007202 */ /* 0x000fe20000000f00 */
[----:B------:R-:W-:Y:S05]  /*158b0*/  BRA `(.L_x_1477) ;  /* 0xffffa4f000007947 */ /* 0x000fea000383ffff */
.L_x_1389:
        /* <DEDUP_REMOVED lines=13> */
.L_x_1392:
[----:B------:R-:W-:Y:S01]  /*15990*/  IMAD.MOV.U32 R225, RZ, RZ, R7 ;  /* 0x000000ffffe17224 */ /* 0x000fe200078e0007 */
[----:B-1----:R-:W-:Y:S01]  /*159a0*/  MOV R2, 0x2 ;  /* 0x0000000200027802 */ /* 0x002fe20000000f00 */
[----:B------:R-:W-:Y:S01]  /*159b0*/  IMAD.MOV.U32 R226, RZ, RZ, 0x181f ;  /* 0x0000181fffe27424 */ /* 0x000fe200078e00ff */
[----:B------:R-:W-:Y:S02]  /*159c0*/  MOV R3, 0x159e0 ;  /* 0x000159e000037802 */ /* 0x000fe40000000f00 */
[----:B--234-:R-:W-:Y:S05]  /*159d0*/  CALL.REL.NOINC `($__internal_21_$__cuda_sm70_shflsync_idx_p) ;  /* 0x00000d3000007944 */ /* 0x01cfea0003c00000 */
[----:B------:R-:W-:Y:S01]  /*159e0*/  MOV R10, R226 ;  /* 0x000000e2000a7202 */ /* 0x000fe20000000f00 */
[----:B------:R-:W-:Y:S05]  /*159f0*/  BRA `(.L_x_1479) ;  /* 0xffffa63000007947 */ /* 0x000fea000383ffff */
.L_x_1393:
[----:B------:R-:W-:Y:S01]  /*15a00*/  IMAD.MOV.U32 R225, RZ, RZ, R8 ;  /* 0x000000ffffe17224 */ /* 0x000fe200078e0008 */
[----:B-1----:R-:W-:Y:S01]  /*15a10*/  MOV R2, 0x2 ;  /* 0x0000000200027802 */ /* 0x002fe20000000f00 */
[----:B------:R-:W-:Y:S01]  /*15a20*/  IMAD.MOV.U32 R226, RZ, RZ, 0x181f ;  /* 0x0000181fffe27424 */ /* 0x000fe200078e00ff */
[----:B------:R-:W-:Y:S02]  /*15a30*/  MOV R3, 0x15a50 ;  /* 0x00015a5000037802 */ /* 0x000fe40000000f00 */
[----:B--234-:R-:W-:Y:S05]  /*15a40*/  CALL.REL.NOINC `($__internal_21_$__cuda_sm70_shflsync_idx_p) ;  /* 0x00000cc000007944 */ /* 0x01cfea0003c00000 */
[----:B------:R-:W-:Y:S01]  /*15a50*/  MOV R0, R226 ;  /* 0x000000e200007202 */ /* 0x000fe20000000f00 */
[----:B------:R-:W-:Y:S05]  /*15a60*/  BRA `(.L_x_1480) ;  /* 0xffffa5e000007947 */ /* 0x000fea000383ffff */
.L_x_1396:
        /* <DEDUP_REMOVED lines=13> */
.L_x_1398:
[----:B------:R-:W-:Y:S01]  /*15b40*/  IMAD.MOV.U32 R225, RZ, RZ, R5 ;  /* 0x000000ffffe17224 */ /* 0x000fe200078e0005 */
[----:B------:R-:W-:Y:S01]  /*15b50*/  MOV R2, RZ ;  /* 0x000000ff00027202 */ /* 0x000fe20000000f00 */
[----:B------:R-:W-:Y:S01]  /*15b60*/  IMAD.MOV.U32 R226, RZ, RZ, 0x1c1f ;  /* 0x00001c1fffe27424 */ /* 0x000fe200078e00ff */
[----:B------:R-:W-:Y:S02]  /*15b70*/  MOV R3, 0x15b90 ;  /* 0x00015b9000037802 */ /* 0x000fe40000000f00 */
[----:B------:R-:W-:Y:S05]  /*15b80*/  CALL.REL.NOINC `($__internal_21_$__cuda_sm70_shflsync_idx_p) ;  /* 0x00000b8000007944 */ /* 0x000fea0003c00000 */
[----:B------:R-:W-:Y:S01]  /*15b90*/  MOV R4, R226 ;  /* 0x000000e200047202 */ /* 0x000fe20000000f00 */
[----:B------:R-:W-:Y:S05]  /*15ba0*/  BRA `(.L_x_1482) ;  /* 0xffffa8c000007947 */ /* 0x000fea000383ffff */
.L_x_1399:
[----:B------:R-:W-:Y:S01]  /*15bb0*/  IMAD.MOV.U32 R225, RZ, RZ, R12 ;  /* 0x000000ffffe17224 */ /* 0x000fe200078e000c */
[----:B------:R-:W-:Y:S01]  /*15bc0*/  MOV R2, RZ ;  /* 0x000000ff00027202 */ /* 0x000fe20000000f00 */
[----:B------:R-:W-:Y:S01]  /*15bd0*/  IMAD.MOV.U32 R226, RZ, RZ, 0x1c1f ;  /* 0x00001c1fffe27424 */ /* 0x000fe200078e00ff */
[----:B------:R-:W-:Y:S02]  /*15be0*/  MOV R3, 0x15c00 ;  /* 0x00015c0000037802 */ /* 0x000fe40000000f00 */
[----:B-12---:R-:W-:Y:S05]  /*15bf0*/  CALL.REL.NOINC `($__internal_21_$__cuda_sm70_shflsync_idx_p) ;  /* 0x00000b1000007944 */ /* 0x006fea0003c00000 */
[----:B------:R-:W-:Y:S01]  /*15c00*/  MOV R0, R226 ;  /* 0x000000e200007202 */ /* 0x000fe20000000f00 */
[----:B------:R-:W-:Y:S05]  /*15c10*/  BRA `(.L_x_1483) ;  /* 0xffffa87000007947 */ /* 0x000fea000383ffff */
.L_x_1402:
[----:B------:R-:W-:Y:S01]  /*15c20*/  IMAD.MOV.U32 R225, RZ, RZ, R5 ;  /* 0x000000ffffe17224 */ /* 0x000fe200078e0005 */
[----:B--2---:R-:W-:Y:S01]  /*15c30*/  MOV R2, 0x1 ;  /* 0x0000000100027802 */ /* 0x004fe20000000f00 */
[----:B------:R-:W-:Y:S01]  /*15c40*/  IMAD.MOV.U32 R226, RZ, RZ, 0x1c1f ;  /* 0x00001c1fffe27424 */ /* 0x000fe200078e00ff */
[----:B------:R-:W-:-:S02]  /*15c50*/  MOV R3, 0x15c70 ;  /* 0x00015c7000037802 */ /* 0x000fc40000000f00 */
[----:B-1-34-:R-:W-:Y:S05]  /*15c60*/  CALL.REL.NOINC `($__internal_21_$__cuda_sm70_shflsync_idx_p) ;  /* 0x00000aa000007944 */ /* 0x01afea0003c00000 */
        /* <DEDUP_REMOVED lines=8> */
.L_x_1406:
[----:B------:R-:W-:Y:S01]  /*15cf0*/  IMAD.MOV.U32 R225, RZ, RZ, R7 ;  /* 0x000000ffffe17224 */ /* 0x000fe200078e0007 */
[----:B------:R-:W-:Y:S01]  /*15d00*/  MOV R2, RZ ;  /* 0x000000ff00027202 */ /* 0x000fe20000000f00 */
[----:B------:R-:W-:Y:S01]  /*15d10*/  IMAD.MOV.U32 R226, RZ, RZ, 0x181f ;  /* 0x0000181fffe27424 */ /* 0x000fe200078e00ff */
[----:B------:R-:W-:Y:S02]  /*15d20*/  MOV R3, 0x15d40 ;  /* 0x00015d4000037802 */ /* 0x000fe40000000f00 */
[----:B------:R-:W-:Y:S05]  /*15d30*/  CALL.REL.NOINC `($__internal_21_$__cuda_sm70_shflsync_idx_p) ;  /* 0x000009d000007944 */ /* 0x000fea0003c00000 */
[----:B------:R-:W-:Y:S01]  /*15d40*/  MOV R9, R226 ;  /* 0x000000e200097202 */ /* 0x000fe20000000f00 */
[----:B------:R-:W-:Y:S05]  /*15d50*/  BRA `(.L_x_1485) ;  /* 0xffffbb3000007947 */ /* 0x000fea000383ffff */
.L_x_1407:
[----:B------:R-:W-:Y:S01]  /*15d60*/  IMAD.MOV.U32 R225, RZ, RZ, R10 ;  /* 0x000000ffffe17224 */ /* 0x000fe200078e000a */
[----:B------:R-:W-:Y:S01]  /*15d70*/  MOV R2, RZ ;  /* 0x000000ff00027202 */ /* 0x000fe20000000f00 */
[----:B------:R-:W-:Y:S01]  /*15d80*/  IMAD.MOV.U32 R226, RZ, RZ, 0x181f ;  /* 0x0000181fffe27424 */ /* 0x000fe200078e00ff */
[----:B------:R-:W-:Y:S02]  /*15d90*/  MOV R3, 0x15db0 ;  /* 0x00015db000037802 */ /* 0x000fe40000000f00 */
[----:B-12---:R-:W-:Y:S05]  /*15da0*/  CALL.REL.NOINC `($__internal_21_$__cuda_sm70_shflsync_idx_p) ;  /* 0x0000096000007944 */ /* 0x006fea0003c00000 */
[----:B------:R-:W-:Y:S01]  /*15db0*/  MOV R0, R226 ;  /* 0x000000e200007202 */ /* 0x000fe20000000f00 */
[----:B------:R-:W-:Y:S05]  /*15dc0*/  BRA `(.L_x_1486) ;  /* 0xffffbae000007947 */ /* 0x000fea000383ffff */
.L_x_1410:
        /* <DEDUP_REMOVED lines=13> */
.L_x_1413:
[----:B------:R-:W-:Y:S01]  /*15ea0*/  IMAD.MOV.U32 R225, RZ, RZ, R7 ;  /* 0x000000ffffe17224 */ /* 0x000fe200078e0007 */
[----:B-1----:R-:W-:Y:S01]  /*15eb0*/  MOV R2, 0x2 ;  /* 0x0000000200027802 */ /* 0x002fe20000000f00 */
[----:B------:R-:W-:Y:S01]  /*15ec0*/  IMAD.MOV.U32 R226, RZ, RZ, 0x181f ;  /* 0x0000181fffe27424 */ /* 0x000fe200078e00ff */
[----:B------:R-:W-:Y:S02]  /*15ed0*/  MOV R3, 0x15ef0 ;  /* 0x00015ef000037802 */ /* 0x000fe40000000f00 */
[----:B--234-:R-:W-:Y:S05]  /*15ee0*/  CALL.REL.NOINC `($__internal_21_$__cuda_sm70_shflsync_idx_p) ;  /* 0x0000082000007944 */ /* 0x01cfea0003c00000 */
[----:B------:R-:W-:Y:S01]  /*15ef0*/  MOV R9, R226 ;  /* 0x000000e200097202 */ /* 0x000fe20000000f00 */
[----:B------:R-:W-:Y:S05]  /*15f00*/  BRA `(.L_x_1488) ;  /* 0xffffbc3000007947 */ /* 0x000fea000383ffff */
.L_x_1414:
[----:B------:R-:W-:Y:S01]  /*15f10*/  IMAD.MOV.U32 R225, RZ, RZ, R10 ;  /* 0x000000ffffe17224 */ /* 0x000fe200078e000a */
[----:B-1----:R-:W-:Y:S01]  /*15f20*/  MOV R2, 0x2 ;  /* 0x0000000200027802 */ /* 0x002fe20000000f00 */
[----:B------:R-:W-:Y:S01]  /*15f30*/  IMAD.MOV.U32 R226, RZ, RZ, 0x181f ;  /* 0x0000181fffe27424 */ /* 0x000fe200078e00ff */
[----:B------:R-:W-:Y:S02]  /*15f40*/  MOV R3, 0x15f60 ;  /* 0x00015f6000037802 */ /* 0x000fe40000000f00 */
[----:B--234-:R-:W-:Y:S05]  /*15f50*/  CALL.REL.NOINC `($__internal_21_$__cuda_sm70_shflsync_idx_p) ;  /* 0x000007b000007944 */ /* 0x01cfea0003c00000 */
[----:B------:R-:W-:Y:S01]  /*15f60*/  MOV R0, R226 ;  /* 0x000000e200007202 */ /* 0x000fe20000000f00 */
[----:B------:R-:W-:Y:S05]  /*15f70*/  BRA `(.L_x_1489) ;  /* 0xffffbbe000007947 */ /* 0x000fea000383ffff */
.L_x_1417:
        /* <DEDUP_REMOVED lines=13> */
.L_x_1419:
[----:B------:R-:W-:Y:S01]  /*16050*/  IMAD.MOV.U32 R225, RZ, RZ, R62 ;  /* 0x000000ffffe17224 */ /* 0x000fe200078e003e */
[----:B------:R-:W-:Y:S01]  /*16060*/  MOV R2, RZ ;  /* 0x000000ff00027202 */ /* 0x000fe20000000f00 */
[----:B------:R-:W-:Y:S01]  /*16070*/  IMAD.MOV.U32 R226, RZ, RZ, 0x1f ;  /* 0x0000001fffe27424 */ /* 0x000fe200078e00ff */
[----:B------:R-:W-:Y:S02]  /*16080*/  MOV R3, 0x160a0 ;  /* 0x000160a000037802 */ /* 0x000fe40000000f00 */
[----:B------:R-:W-:Y:S05]  /*16090*/  CALL.REL.NOINC `($__internal_21_$__cuda_sm70_shflsync_idx_p) ;  /* 0x0000067000007944 */ /* 0x000fea0003c00000 */
[----:B------:R-:W-:Y:S01]  /*160a0*/  MOV R9, R226 ;  /* 0x000000e200097202 */ /* 0x000fe20000000f00 */
[----:B------:R-:W-:Y:S05]  /*160b0*/  BRA `(.L_x_1491) ;  /* 0xffffbd9000007947 */ /* 0x000fea000383ffff */
.L_x_1420:
[----:B------:R-:W-:Y:S01]  /*160c0*/  IMAD.MOV.U32 R225, RZ, RZ, R62 ;  /* 0x000000ffffe17224 */ /* 0x000fe200078e003e */
[----:B------:R-:W-:Y:S01]  /*160d0*/  MOV R2, 0x1 ;  /* 0x0000000100027802 */ /* 0x000fe20000000f00 */
[----:B------:R-:W-:Y:S01]  /*160e0*/  IMAD.MOV.U32 R226, RZ, RZ, 0x1f ;  /* 0x0000001fffe27424 */ /* 0x000fe200078e00ff */
[----:B------:R-:W-:Y:S02]  /*160f0*/  MOV R3, 0x16110 ;  /* 0x0001611000037802 */ /* 0x000fe40000000f00 */
[----:B-12---:R-:W-:Y:S05]  /*16100*/  CALL.REL.NOINC `($__internal_21_$__cuda_sm70_shflsync_idx_p) ;  /* 0x0000060000007944 */ /* 0x006fea0003c00000 */
[----:B------:R-:W-:Y:S01]  /*16110*/  MOV R8, R226 ;  /* 0x000000e200087202 */ /* 0x000fe20000000f00 */
[----:B------:R-:W-:Y:S05]  /*16120*/  BRA `(.L_x_1492) ;  /* 0xffffbd4000007947 */ /* 0x000fea000383ffff */
.L_x_1421:
[----:B------:R-:W-:Y:S02]  /*16130*/  MOV R2, 0x1 ;  /* 0x0000000100027802 */ /* 0x000fe40000000f00 */
[----:B------:R-:W-:-:S02]  /*16140*/  MOV R3, 0x16160 ;  /* 0x0001616000037802 */ /* 0x000fc40000000f00 */
[----:B-1234-:R-:W-:Y:S05]  /*16150*/  CALL.REL.NOINC `($__internal_22_$__cuda_sm70_shflsync_up_p) ;  /* 0x0000061000007944 */ /* 0x01efea0003c00000 */
[----:B------:R-:W-:Y:S05]  /*16160*/  BRA `(.L_x_1493) ;  /* 0xffffbe3000007947 */ /* 0x000fea000383ffff */
.L_x_1422:
[----:B------:R-:W-:Y:S02]  /*16170*/  MOV R2, 0x2 ;  /* 0x0000000200027802 */ /* 0x000fe40000000f00 */
[----:B------:R-:W-:-:S02]  /*16180*/  MOV R3, 0x161a0 ;  /* 0x000161a000037802 */ /* 0x000fc40000000f00 */
[----:B--2-4-:R-:W-:Y:S05]  /*16190*/  CALL.REL.NOINC `($__internal_22_$__cuda_sm70_shflsync_up_p) ;  /* 0x000005d000007944 */ /* 0x014fea0003c00000 */
        /* <DEDUP_REMOVED lines=24> */
.L_x_1426:
[----:B------:R-:W-:Y:S02]  /*16320*/  MOV R2, 0x1 ;  /* 0x0000000100027802 */ /* 0x000fe40000000f00 */
[----:B------:R-:W-:Y:S02]  /*16330*/  MOV R3, 0x16350 ;  /* 0x0001635000037802 */ /* 0x000fe40000000f00 */
[----:B------:R-:W-:Y:S05]  /*16340*/  CALL.REL.NOINC `($__internal_22_$__cuda_sm70_shflsync_up_p) ;  /* 0x0000042000007944 */ /* 0x000fea0003c00000 */
[----:B------:R-:W-:Y:S01]  /*16350*/  MOV R2, R4 ;  /* 0x0000000400027202 */ /* 0x000fe20000000f00 */
[----:B------:R-:W-:Y:S05]  /*16360*/  BRA `(.L_x_1495) ;  /* 0xffffbe9000007947 */ /* 0x000fea000383ffff */
.L_x_1427:
        /* <DEDUP_REMOVED lines=27> */
.L_x_1429:
[----:B------:R-:W-:Y:S02]  /*16520*/  SEL R0, RZ, 0x1, P0 ;  /* 0x00000001ff007807 */ /* 0x000fe40000000000 */
[----:B------:R-:W-:Y:S02]  /*16530*/  MOV R2, 0x16550 ;  /* 0x0001655000027802 */ /* 0x000fe40000000f00 */
[----:B-1----:R-:W-:Y:S05]  /*16540*/  CALL.REL.NOINC `($__internal_23_$__cuda_sm70_votesync_ballot) ;  /* 0x0000029000007944 */ /* 0x002fea0003c00000 */
[----:B------:R-:W-:Y:S01]  /*16550*/  MOV R5, R0 ;  /* 0x0000000000057202 */ /* 0x000fe20000000f00 */
[----:B------:R-:W-:Y:S05]  /*16560*/  BRA `(.L_x_1497) ;  /* 0xffffbe2000007947 */ /* 0x000fea000383ffff */
.L_x_1430:
[----:B------:R-:W-:Y:S01]  /*16570*/  IMAD.MOV.U32 R225, RZ, RZ, R6 ;  /* 0x000000ffffe17224 */ /* 0x000fe200078e0006 */
[----:B--2---:R-:W-:Y:S01]  /*16580*/  MOV R2, R0 ;  /* 0x0000000000027202 */ /* 0x004fe20000000f00 */
[----:B------:R-:W-:Y:S01]  /*16590*/  IMAD.MOV.U32 R226, RZ, RZ, 0x1f ;  /* 0x0000001fffe27424 */ /* 0x000fe200078e00ff */
[----:B------:R-:W-:Y:S02]  /*165a0*/  MOV R3, 0x165c0 ;  /* 0x000165c000037802 */ /* 0x000fe40000000f00 */
[----:B-1----:R-:W-:Y:S05]  /*165b0*/  CALL.REL.NOINC `($__internal_21_$__cuda_sm70_shflsync_idx_p) ;  /* 0x0000015000007944 */ /* 0x002fea0003c00000 */
[----:B------:R-:W-:Y:S01]  /*165c0*/  IMAD.MOV.U32 R10, RZ, RZ, R226 ;  /* 0x000000ffff0a7224 */ /* 0x000fe200078e00e2 */
[----:B------:R-:W-:Y:S01]  /*165d0*/  MOV R2, R0 ;  /* 0x0000000000027202 */ /* 0x000fe20000000f00 */
[----:B------:R-:W-:Y:S01]  /*165e0*/  IMAD.MOV.U32 R225, RZ, RZ, R7 ;  /* 0x000000ffffe17224 */ /* 0x000fe200078e0007 */
[----:B------:R-:W-:-:S02]  /*165f0*/  MOV R226, 0x1f ;  /* 0x0000001f00e27802 */ /* 0x000fc40000000f00 */
[----:B------:R-:W-:Y:S02]  /*16600*/  MOV R3, 0x16620 ;  /* 0x0001662000037802 */ /* 0x000fe40000000f00 */
[----:B------:R-:W-:Y:S05]  /*16610*/  CALL.REL.NOINC `($__internal_21_$__cuda_sm70_shflsync_idx_p) ;  /* 0x000000f000007944 */ /* 0x000fea0003c00000 */
[----:B------:R-:W-:Y:S01]  /*16620*/  MOV R7, R226 ;  /* 0x000000e200077202 */ /* 0x000fe20000000f00 */
[----:B------:R-:W-:Y:S05]  /*16630*/  BRA `(.L_x_1498) ;  /* 0xffffbdc000007947 */ /* 0x000fea000383ffff */
.L_x_1433:
[----:B------:R-:W-:Y:S01]  /*16640*/  IMAD.MOV.U32 R225, RZ, RZ, R4 ;  /* 0x000000ffffe17224 */ /* 0x000fe200078e0004 */
[----:B--2---:R-:W-:Y:S01]  /*16650*/  MOV R2, R0 ;  /* 0x0000000000027202 */ /* 0x004fe20000000f00 */
[----:B------:R-:W-:Y:S01]  /*16660*/  IMAD.MOV.U32 R226, RZ, RZ, 0x1f ;  /* 0x0000001fffe27424 */ /* 0x000fe200078e00ff */
[----:B------:R-:W-:Y:S02]  /*16670*/  MOV R3, 0x16690 ;  /* 0x0001669000037802 */ /* 0x000fe40000000f00 */
[----:B-1--4-:R-:W-:Y:S05]  /*16680*/  CALL.REL.NOINC `($__internal_21_$__cuda_sm70_shflsync_idx_p) ;  /* 0x0000008000007944 */ /* 0x012fea0003c00000 */
[----:B------:R-:W-:Y:S01]  /*16690*/  MOV R11, R226 ;  /* 0x000000e2000b7202 */ /* 0x000fe20000000f00 */
[----:B------:R-:W-:Y:S05]  /*166a0*/  BRA `(.L_x_1432) ;  /* 0xffffbdb000007947 */ /* 0x000fea000383ffff */
        .weak           $__internal_20_$__cuda_sm70_shflsync_bfly_p
        .type           $__internal_20_$__cuda_sm70_shflsync_bfly_p,@function
        .size           $__internal_20_$__cuda_sm70_shflsync_bfly_p,($__internal_21_$__cuda_sm70_shflsync_idx_p - $__internal_20_$__cuda_sm70_shflsync_bfly_p)
$__internal_20_$__cuda_sm70_shflsync_bfly_p:
[----:B------:R-:W-:Y:S02]  /*166b0*/  MOV R160, 0xffffffff ;  /* 0xffffffff00a07802 */ /* 0x000fe40000000f00 */
[----:B------:R-:W-:Y:S02]  /*166c0*/  MOV R3, 0x1f ;  /* 0x0000001f00037802 */ /* 0x000fe40000000f00 */
[----:B------:R-:W-:Y:S04]  /*166d0*/  WARPSYNC R160 ;  /* 0x000000a000007348 */ /* 0x000fe80003800000 */
[----:B------:R1:W2:Y:S02]  /*166e0*/  SHFL.BFLY PT, R0, R68, R0, R3 ;  /* 0x0c00000044007389 */ /* 0x0002a400000e0003 */
[----:B-1----:R-:W-:-:S04]  /*166f0*/  MOV R3, 0x0 ;  /* 0x0000000000037802 */ /* 0x002fc80000000f00 */
[----:B--2---:R-:W-:Y:S05]  /*16700*/  RET.REL.NODEC R2 `(_ZN7cutlass13device_kernelIN5flash19enable_sm80_to_sm89INS1_16FlashAttnFwdSm80INS1_25CollectiveMainloopFwdSm80ILi8ELi1ELb1EN4cute5tupleIJNS5_1CILi128EEENS7_ILi112EEES8_EEELi128ENS_10bfloat16_tEfNS_4arch4Sm80ELb1ELb0ELb0ELb1ELb1ELb0ELb1ELb1EEENS1_21CollectiveEpilogueFwdINS6_IJS8_S8_S9_EEENS6_IJNS7_ILi1EEESH_SH_EEESB_SD_Li256ELb1ELb1ELb1ELb0EEENS1_36VarlenDynamicPersistentTileSchedulerILi128ELi112ELi256ELi256ELb1ELb1ELb0ELb1ELb1ELb1EEEEEEEEEvNT_6ParamsE) ;  /* 0xfffe98f002007950 */ /* 0x004fea0003c3ffff */
        .weak           $__internal_21_$__cuda_sm70_shflsync_idx_p
        .type           $__internal_21_$__cuda_sm70_shflsync_idx_p,@function
        .size           $__internal_21_$__cuda_sm70_shflsync_idx_p,($__internal_22_$__cuda_sm70_shflsync_up_p - $__internal_21_$__cuda_sm70_shflsync_idx_p)
$__internal_21_$__cuda_sm70_shflsync_idx_p:
[----:B------:R-:W-:-:S04]  /*16710*/  MOV R227, 0xffffffff ;  /* 0xffffffff00e37802 */ /* 0x000fc80000000f00 */
[----:B------:R-:W-:Y:S04]  /*16720*/  WARPSYNC R227 ;  /* 0x000000e300007348 */ /* 0x000fe80003800000 */
[----:B------:R1:W2:Y:S02]  /*16730*/  SHFL.IDX PT, R226, R225, R2, R226 ;  /* 0x00000002e1e27389 */ /* 0x0002a400000e00e2 */
[----:B-1----:R-:W-:Y:S02]  /*16740*/  MOV R2, R3 ;  /* 0x0000000300027202 */ /* 0x002fe40000000f00 */
[----:B------:R-:W-:-:S04]  /*16750*/  MOV R3, 0x0 ;  /* 0x0000000000037802 */ /* 0x000fc80000000f00 */
[----:B--2---:R-:W-:Y:S05]  /*16760*/  RET.REL.NODEC R2 `(_ZN7cutlass13device_kernelIN5flash19enable_sm80_to_sm89INS1_16FlashAttnFwdSm80INS1_25CollectiveMainloopFwdSm80ILi8ELi1ELb1EN4cute5tupleIJNS5_1CILi128EEENS7_ILi112EEES8_EEELi128ENS_10bfloat16_tEfNS_4arch4Sm80ELb1ELb0ELb0ELb1ELb1ELb0ELb1ELb1EEENS1_21CollectiveEpilogueFwdINS6_IJS8_S8_S9_EEENS6_IJNS7_ILi1EEESH_SH_EEESB_SD_Li256ELb1ELb1ELb1ELb0EEENS1_36VarlenDynamicPersistentTileSchedulerILi128ELi112ELi256ELi256ELb1ELb1ELb0ELb1ELb1ELb1EEEEEEEEEvNT_6ParamsE) ;  /* 0xfffe989002007950 */ /* 0x004fea0003c3ffff */
        .weak           $__internal_22_$__cuda_sm70_shflsync_up_p
        .type           $__internal_22_$__cuda_sm70_shflsync_up_p,@function
        .size           $__internal_22_$__cuda_sm70_shflsync_up_p,($__internal_23_$__cuda_sm70_votesync_ballot - $__internal_22_$__cuda_sm70_shflsync_up_p)
$__internal_22_$__cuda_sm70_shflsync_up_p:
[----:B------:R-:W-:Y:S02]  /*16770*/  IMAD.MOV.U32 R4, RZ, RZ, RZ ;  /* 0x000000ffff047224 */ /* 0x000fe400078e00ff */
[----:B------:R-:W-:-:S04]  /*16780*/  IMAD.MOV.U32 R10, RZ, RZ, -0x1 ;  /* 0xffffffffff0a7424 */ /* 0x000fc800078e00ff */
[----:B------:R-:W-:Y:S04]  /*16790*/  WARPSYNC R10 ;  /* 0x0000000a00007348 */ /* 0x000fe80003800000 */
[----:B------:R1:W2:Y:S02]  /*167a0*/  SHFL.UP PT, R4, R0, R2, R4 ;  /* 0x0400000200047389 */ /* 0x0002a400000e0004 */
[----:B-1----:R-:W-:Y:S02]  /*167b0*/  MOV R2, R3 ;  /* 0x0000000300027202 */ /* 0x002fe40000000f00 */
[----:B------:R-:W-:-:S04]  /*167c0*/  MOV R3, 0x0 ;  /* 0x0000000000037802 */ /* 0x000fc80000000f00 */
[----:B--2---:R-:W-:Y:S05]  /*167d0*/  RET.REL.NODEC R2 `(_ZN7cutlass13device_kernelIN5flash19enable_sm80_to_sm89INS1_16FlashAttnFwdSm80INS1_25CollectiveMainloopFwdSm80ILi8ELi1ELb1EN4cute5tupleIJNS5_1CILi128EEENS7_ILi112EEES8_EEELi128ENS_10bfloat16_tEfNS_4arch4Sm80ELb1ELb0ELb0ELb1ELb1ELb0ELb1ELb1EEENS1_21CollectiveEpilogueFwdINS6_IJS8_S8_S9_EEENS6_IJNS7_ILi1EEESH_SH_EEESB_SD_Li256ELb1ELb1ELb1ELb0EEENS1_36VarlenDynamicPersistentTileSchedulerILi128ELi112ELi256ELi256ELb1ELb1ELb0ELb1ELb1ELb1EEEEEEEEEvNT_6ParamsE) ;  /* 0xfffe982002007950 */ /* 0x004fea0003c3ffff */
        .weak           $__internal_23_$__cuda_sm70_votesync_ballot
        .type           $__internal_23_$__cuda_sm70_votesync_ballot,@function
        .size           $__internal_23_$__cuda_sm70_votesync_ballot,(.L_x_1814 - $__internal_23_$__cuda_sm70_votesync_ballot)
$__internal_23_$__cuda_sm70_votesync_ballot:
[----:B------:R-:W-:Y:S01]  /*167e0*/  ISETP.NE.U32.AND P0, PT, R0, 0x1, PT ;  /* 0x000000010000780c */ /* 0x000fe20003f05070 */
[----:B------:R-:W-:-:S04]  /*167f0*/  IMAD.MOV.U32 R3, RZ, RZ, -0x1 ;  /* 0xffffffffff037424 */ /* 0x000fc800078e00ff */
[----:B------:R-:W-:Y:S08]  /*16800*/  WARPSYNC R3 ;  /* 0x0000000300007348 */ /* 0x000ff00003800000 */
[----:B------:R-:W-:-:S04]  /*16810*/  VOTE.ANY R0, PT, !P0 ;  /* 0x0000000000007806 */ /* 0x000fc800040e0100 */
[----:B------:R-:W-:Y:S01]  /*16820*/  LOP3.LUT R0, R0, R3, RZ, 0xc0, !PT ;  /* 0x0000000300007212 */ /* 0x000fe200078ec0ff */
[----:B------:R-:W-:-:S04]  /*16830*/  IMAD.MOV.U32 R3, RZ, RZ, 0x0 ;  /* 0x00000000ff037424 */ /* 0x000fc800078e00ff */
[----:B------:R-:W-:Y:S05]  /*16840*/  RET.REL.NODEC R2 `(_ZN7cutlass13device_kernelIN5flash19enable_sm80_to_sm89INS1_16FlashAttnFwdSm80INS1_25CollectiveMainloopFwdSm80ILi8ELi1ELb1EN4cute5tupleIJNS5_1CILi128EEENS7_ILi112EEES8_EEELi128ENS_10bfloat16_tEfNS_4arch4Sm80ELb1ELb0ELb0ELb1ELb1ELb0ELb1ELb1EEENS1_21CollectiveEpilogueFwdINS6_IJS8_S8_S9_EEENS6_IJNS7_ILi1EEESH_SH_EEESB_SD_Li256ELb1ELb1ELb1ELb0EEENS1_36VarlenDynamicPersistentTileSchedulerILi128ELi112ELi256ELi256ELb1ELb1ELb0ELb1ELb1ELb1EEEEEEEEEvNT_6ParamsE) ;  /* 0xfffe97b002007950 */ /* 0x000fea0003c3ffff */
.L_x_1499:
        /* <DEDUP_REMOVED lines=11> */
.L_x_1814:


//--------------------- .text._ZN7cutlass13device_kernelIN5flash19enable_sm80_to_sm89INS1_16FlashAttnFwdSm80INS1_25CollectiveMainloopFwdSm80ILi8ELi1ELb1EN4cute5tupleIJNS5_1CILi128EEENS7_ILi112EEES8_EEELi128ENS_10bfloat16_tEfNS_4arch4Sm80ELb1ELb0ELb0ELb1ELb1ELb1ELb1ELb1EEENS1_21CollectiveEpilogueFwdINS6_IJS8_S8_S9_EEENS6_IJNS7_ILi1EEESH_SH_EEESB_SD_Li256ELb1ELb1ELb1ELb0EEENS1_36VarlenDynamicPersistentTileSchedulerILi128ELi112ELi256ELi256ELb1ELb1ELb0ELb1ELb1ELb1EEEEEEEEEvNT_6ParamsE --------------------------
	.section	.text._ZN7cutlass13device_kernelIN5flash19enable_sm80_to_sm89INS1_16FlashAttnFwdSm80INS1_25CollectiveMainloopFwdSm80ILi8ELi1ELb1EN4cute5tupleIJNS5_1CILi128EEENS7_ILi112EEES8_EEELi128ENS_10bfloat16_tEfNS_4arch4Sm80ELb1ELb0ELb0ELb1ELb1ELb1ELb1ELb1EEENS1_21CollectiveEpilogueFwdINS6_IJS8_S8_S9_EEENS6_IJNS7_ILi1EEESH_SH_EEESB_SD_Li256ELb1ELb1ELb1ELb0EEENS1_36VarlenDynamicPersistentTileSchedulerILi128ELi112ELi256ELi256ELb1ELb1ELb0ELb1ELb1ELb1EEEEEEEEEvNT_6ParamsE,"ax",@progbits
	.sectioninfo	@"SHI_REGISTERS=255"
	.align	128
.text._ZN7cutlass13device_kernelIN5flash19enable_sm80_to_sm89INS1_16FlashAttnFwdSm80INS1_25CollectiveMainloopFwdSm80ILi8ELi1ELb1EN4cute5tupleIJNS5_1CILi128EEENS7_ILi112EEES8_EEELi128ENS_10bfloat16_tEfNS_4arch4Sm80ELb1ELb0ELb0ELb1ELb1ELb1ELb1ELb1EEENS1_21CollectiveEpilogueFwdINS6_IJS8_S8_S9_EEENS6_IJNS7_ILi1EEESH_SH_EEESB_SD_Li256ELb1ELb1ELb1ELb0EEENS1_36VarlenDynamicPersistentTileSchedulerILi128ELi112ELi256ELi256ELb1ELb1ELb0ELb1ELb1ELb1EEEEEEEEEvNT_6ParamsE:
        .type           _ZN7cutlass13device_kernelIN5flash19enable_sm80_to_sm89INS1_16FlashAttnFwdSm80INS1_25CollectiveMainloopFwdSm80ILi8ELi1ELb1EN4cute5tupleIJNS5_1CILi128EEENS7_ILi112EEES8_EEELi128ENS_10bfloat16_tEfNS_4arch4Sm80ELb1ELb0ELb0ELb1ELb1ELb1ELb1ELb1EEENS1_21CollectiveEpilogueFwdINS6_IJS8_S8_S9_EEENS6_IJNS7_ILi1EEESH_SH_EEESB_SD_Li256ELb1ELb1ELb1ELb0EEENS1_36VarlenDynamicPersistentTileSchedulerILi128ELi112ELi256ELi256ELb1ELb1ELb0ELb1ELb1ELb1EEEEEEEEEvNT_6ParamsE,@function
        .size           _ZN7cutlass13device_kernelIN5flash19enable_sm80_to_sm89INS1_16FlashAttnFwdSm80INS1_25CollectiveMainloopFwdSm80ILi8ELi1ELb1EN4cute5tupleIJNS5_1CILi128EEENS7_ILi112EEES8_EEELi128ENS_10bfloat16_tEfNS_4arch4Sm80ELb1ELb0ELb0ELb1ELb1ELb1ELb1ELb1EEENS1_21CollectiveEpilogueFwdINS6_IJS8_S8_S9_EEENS6_IJNS7_ILi1EEESH_SH_EEESB_SD_Li256ELb1ELb1ELb1ELb0EEENS1_36VarlenDynamicPersistentTileSchedulerILi128ELi112ELi256ELi256ELb1ELb1ELb0ELb1ELb1ELb1EEEEEEEEEvNT_6ParamsE,(.L_x_1819 - _ZN7cutlass13device_kernelIN5flash19enable_sm80_to_sm89INS1_16FlashAttnFwdSm80INS1_25CollectiveMainloopFwdSm80ILi8ELi1ELb1EN4cute5tupleIJNS5_1CILi128EEENS7_ILi112EEES8_EEELi128ENS_10bfloat16_tEfNS_4arch4Sm80ELb1ELb0ELb0ELb1ELb1ELb1ELb1ELb1EEENS1_21CollectiveEpilogueFwdINS6_IJS8_S8_S9_EEENS6_IJNS7_ILi1EEESH_SH_EEESB_SD_Li256ELb1ELb1ELb1ELb0EEENS1_36VarlenDynamicPersistentTileSchedulerILi128ELi112ELi256ELi256ELb1ELb1ELb0ELb1ELb1ELb1EEEEEEEEEvNT_6ParamsE)
        .other          _ZN7cutlass13device_kernelIN5flash19enable_sm80_to_sm89INS1_16FlashAttnFwdSm80INS1_25CollectiveMainloopFwdSm80ILi8ELi1ELb1EN4cute5tupleIJNS5_1CILi128EEENS7_ILi112EEES8_EEELi128ENS_10bfloat16_tEfNS_4arch4Sm80ELb1ELb0ELb0ELb1ELb1ELb1ELb1ELb1EEENS1_21CollectiveEpilogueFwdINS6_IJS8_S8_S9_EEENS6_IJNS7_ILi1EEESH_SH_EEESB_SD_Li256ELb1ELb1ELb1ELb0EEENS1_36VarlenDynamicPersistentTileSchedulerILi128ELi112ELi256ELi256ELb1ELb1ELb0ELb1ELb1ELb1EEEEEEEEEvNT_6ParamsE,@"STO_CUDA_ENTRY STV_DEFAULT"
_ZN7cutlass13device_kernelIN5flash19enable_sm80_to_sm89INS1_16FlashAttnFwdSm80INS1_25CollectiveMainloopFwdSm80ILi8ELi1ELb1EN4cute5tupleIJNS5_1CILi128EEENS7_ILi112EEES8_EEELi128ENS_10bfloat16_tEfNS_4arch4Sm80ELb1ELb0ELb0ELb1ELb1ELb1ELb1ELb1EEENS1_21CollectiveEpilogueFwdINS6_IJS8_S8_S9_EEENS6_IJNS7_ILi1EEESH_SH_EEESB_SD_Li256ELb1ELb1ELb1ELb0EEENS1_36VarlenDynamicPersistentTileSchedulerILi128ELi112ELi256ELi256ELb1ELb1ELb0ELb1ELb1ELb1EEEEEEEEEvNT_6ParamsE:
        /* <DEDUP_REMOVED lines=54> */
.L_x_1505:
        /* <DEDUP_REMOVED lines=16> */
.L_x_1724:
        /* <DEDUP_REMOVED lines=16> */
.L_x_1725:
[----:B--2---:R-:W-:-:S05]  /*0560*/  IMAD R0, R0, c[0x0][0x538], RZ ;  /* 0x00014e0000007a24 */ /* 0x004fca00078e02ff */
[----:B------:R-:W-:-:S04]  /*0570*/  IADD3 R7, R0, R7, RZ ;  /* 0x0000000700077210 */ /* 0x000fc80007ffe0ff */
[----:B------:R-:W-:-:S13]  /*0580*/  ISETP.GT.AND P0, PT, R7, UR4, PT ;  /* 0x0000000407007c0c */ /* 0x000fda000bf04270 */
[----:B-1----:R-:W-:Y:S05]  /*0590*/  @!P0 BRA `(.L_x_1505) ;  /* 0xfffffdc000008947 */ /* 0x002fea000383ffff */
.L_x_1501:
[----:B------:R-:W-:-:S05]  /*05a0*/  IADD3 R7, -R0, R7, RZ ;  /* 0x0000000700077210 */ /* 0x000fca0007ffe1ff */
[----:B------:R-:W-:-:S05]  /*05b0*/  IMAD R0, R4, c[0x0][0x538], R7 ;  /* 0x00014e0004007a24 */ /* 0x000fca00078e0207 */
[----:B------:R-:W-:Y:S01]  /*05c0*/  ISETP.GT.AND P0, PT, R0, UR4, PT ;  /* 0x0000000400007c0c */ /* 0x000fe2000bf04270 */
[----:B------:R-:W-:-:S12]  /*05d0*/  BRA.DIV ~URZ, `(.L_x_1506) ;  /* 0x0001f1527f007947 */ /* 0x000fd8000b800000 */
[----:B------:R-:W-:-:S04]  /*05e0*/  VOTE.ANY R15, PT, !P0 ;  /* 0x00000000000f7806 */ /* 0x000fc800040e0100 */
.L_x_1726:
[----:B------:R-:W1:Y:S02]  /*05f0*/  POPC R0, R15 ;  /* 0x0000000f00007309 */ /* 0x000e640000000000 */
[----:B-1----:R-:W-:-:S05]  /*0600*/  IADD3 R2, R0, R6, RZ ;  /* 0x0000000600027210 */ /* 0x002fca0007ffe0ff */
[----:B------:R1:W-:Y:S01]  /*0610*/  STL [R1+0x5c], R2 ;  /* 0x00005c0201007387 */ /* 0x0003e20000100800 */
[----:B------:R-:W-:Y:S05]  /*0620*/  BRA.DIV ~URZ, `(.L_x_1507) ;  /* 0x0001f1427f007947 */ /* 0x000fea000b800000 */
[----:B------:R2:W3:Y:S01]  /*0630*/  SHFL.IDX PT, R12, R9, R0, 0x1f ;  /* 0x00001f00090c7589 */ /* 0x0004e200000e0000 */
[----:B------:R-:W-:-:S03]  /*0640*/  MOV R5, RZ ;  /* 0x000000ff00057202 */ /* 0x000fc60000000f00 */
[----:B------:R2:W4:Y:S04]  /*0650*/  SHFL.IDX PT, R9, R8, R0, 0x1f ;  /* 0x00001f0008097589 */ /* 0x00052800000e0000 */
.L_x_1727:
[----:B------:R-:W-:Y:S01]  /*0660*/  ISETP.NE.AND P0, PT, R15, RZ, PT ;  /* 0x000000ff0f00720c */ /* 0x000fe20003f05270 */
[----:B------:R-:W-:-:S12]  /*0670*/  BSSY B0, `(.L_x_1508) ;  /* 0x0000005000007945 */ /* 0x000fd80003800000 */
[----:B------:R-:W-:Y:S05]  /*0680*/  @!P0 BRA `(.L_x_1509) ;  /* 0x0000003000008947 */ /* 0x000fea0003800000 */
[----:B--2---:R-:W-:Y:S01]  /*0690*/  IADD3 R0, R0, -0x1, RZ ;  /* 0xffffffff00007810 */ /* 0x004fe20007ffe0ff */
[----:B------:R-:W-:Y:S05]  /*06a0*/  BRA.DIV ~URZ, `(.L_x_1510) ;  /* 0x0001f1a27f007947 */ /* 0x000fea000b800000 */
[----:B------:R2:W1:Y:S02]  /*06b0*/  SHFL.IDX PT, R5, R4, R0, 0x1f ;  /* 0x00001f0004057589 */ /* 0x00046400000e0000 */
.L_x_1509:
[----:B------:R-:W-:Y:S05]  /*06c0*/  BSYNC B0 ;  /* 0x0000000000007941 */ /* 0x000fea0003800000 */
.L_x_1508:
        /* <DEDUP_REMOVED lines=69> */
.L_x_1512:
        /* <DEDUP_REMOVED lines=70> */
.L_x_1513:
[----:B------:R-:W-:Y:S05]  /*0f80*/  BSYNC B0 ;  /* 0x0000000000007941 */ /* 0x000fea0003800000 */
.L_x_1511:
[----:B------:R-:W-:-:S04]  /*0f90*/  LOP3.LUT R0, RZ, R0, RZ, 0x33, !PT ;  /* 0x00000000ff007212 */ /* 0x000fc800078e33ff */
[----:B------:R-:W-:-:S05]  /*0fa0*/  IADD3 R0, R0, R12, RZ ;  /* 0x0000000c00007210 */ /* 0x000fca0007ffe0ff */
[----:B------:R2:W-:Y:S01]  /*0fb0*/  STL [R1+0x54], R0 ;  /* 0x0000540001007387 */ /* 0x0005e20000100800 */
[----:B------:R-:W-:Y:S05]  /*0fc0*/  BRA `(.L_x_1514) ;  /* 0x0000006000007947 */ /* 0x000fea0003800000 */
.L_x_1502:
[----:B------:R-:W-:Y:S01]  /*0fd0*/  MOV R0, UR4 ;  /* 0x0000000400007c02 */ /* 0x000fe20008000f00 */
[----:B------:R-:W-:Y:S04]  /*0fe0*/  STL [R1+0x54], RZ ;  /* 0x000054ff01007387 */ /* 0x000fe80000100800 */
[----:B------:R-:W-:Y:S04]  /*0ff0*/  STL [R1+0x58], RZ ;  /* 0x000058ff01007387 */ /* 0x000fe80000100800 */
[----:B------:R1:W-:Y:S02]  /*1000*/  STL [R1+0x50], R0 ;  /* 0x0000500001007387 */ /* 0x0003e40000100800 */
[----:B-1----:R-:W-:-:S05]  /*1010*/  MOV R0, c[0x0][0x53c] ;  /* 0x00014f0000007a02 */ /* 0x002fca0000000f00 */
[----:B------:R1:W-:Y:S02]  /*1020*/  STL [R1+0x5c], R0 ;  /* 0x00005c0001007387 */ /* 0x0003e40000100800 */
.L_x_1514:
        /* <DEDUP_REMOVED lines=8> */
.L_x_1500:
[----:B-12---:R-:W2:Y:S02]  /*10b0*/  LDL R0, [R1+0x5c] ;  /* 0x00005c0001007983 */ /* 0x006ea40000100800 */
[----:B--2---:R-:W-:-:S13]  /*10c0*/  ISETP.GE.AND P0, PT, R0, c[0x0][0x53c], PT ;  /* 0x00014f0000007a0c */ /* 0x004fda0003f06270 */
[----:B------:R-:W-:Y:S05]  /*10d0*/  @P0 EXIT ;  /* 0x000000000000094d */ /* 0x000fea0003800000 */
[----:B------:R-:W1:Y:S01]  /*10e0*/  S2R R15, SR_TID.X ;  /* 0x00000000000f7919 */ /* 0x000e620000002100 */
[----:B------:R-:W-:Y:S01]  /*10f0*/  IMAD.MOV.U32 R19, RZ, RZ, 0x20 ;  /* 0x00000020ff137424 */ /* 0x000fe200078e00ff */
[----:B------:R-:W-:Y:S01]  /*1100*/  ULDC UR4, c[0x0][0x2ac] ;  /* 0x0000ab0000047ab9 */ /* 0x000fe20000000800 */
[----:B------:R-:W-:Y:S01]  /*1110*/  IMAD.MOV.U32 R18, RZ, RZ, 0x40 ;  /* 0x00000040ff127424 */ /* 0x000fe200078e00ff */
        /* <DEDUP_REMOVED lines=35> */
[C---:B------:R-:W-:Y:S01]  /*1350*/  IMAD.SHL.U32 R76, R83.reuse, 0x8, RZ ;  /* 0x00000008534c7824 */ /* 0x040fe200078e00ff */
        /* <DEDUP_REMOVED lines=33> */
[----:B------:R-:W-:Y:S01]  /*1570*/  IADD3 R22, R82, 0x40, RZ ;  /* 0x0000004052167810 */ /* 0x000fe20007ffe0ff */
[----:B------:R-:W-:Y:S01]  /*1580*/  IMAD R25, R10, 0x10, R4 ;  /* 0x000000100a197824 */ /* 0x000fe200078e0204 */
[----:B------:R-:W-:Y:S01]  /*1590*/  LOP3.LUT R7, R0, 0xfffffe00, RZ, 0xc0, !PT ;  /* 0xfffffe0000077812 */ /* 0x000fe200078ec0ff */
[C---:B------:R-:W-:Y:S01]  /*15a0*/  IMAD.SHL.U32 R0, R82.reuse, 0x40, RZ ;  /* 0x0000004052007824 */ /* 0x040fe200078e00ff */
[----:B------:R-:W-:Y:S01]  /*15b0*/  IADD3 R13, R82, 0x60, RZ ;  /* 0x00000060520d7810 */ /* 0x000fe20007ffe0ff */
[----:B------:R-:W-:Y:S01]  /*15c0*/  IMAD.SHL.U32 R4, R15, 0x40, RZ ;  /* 0x000000400f047824 */ /* 0x000fe200078e00ff */
[C---:B------:R-:W-:Y:S01]  /*15d0*/  LOP3.LUT P4, RZ, R9.reuse, 0x2, RZ, 0xc0, !PT ;  /* 0x0000000209ff7812 */ /* 0x040fe2000788c0ff */
[----:B------:R-:W-:Y:S01]  /*15e0*/  STL [R1+0x128], R25 ;  /* 0x0001281901007387 */ /* 0x000fe20000100800 */
[----:B------:R-:W-:Y:S02]  /*15f0*/  LOP3.LUT P3, RZ, R9, 0x4, RZ, 0xc0, !PT ;  /* 0x0000000409ff7812 */ /* 0x000fe4000786c0ff */
[----:B------:R-:W-:Y:S01]  /*1600*/  SHF.R.S32.HI R9, RZ, 0x1f, R15 ;  /* 0x0000001fff097819 */ /* 0x000fe2000001140f */
[----:B------:R-:W-:Y:S01]  /*1610*/  STL [R1+0xbc], R21 ;  /* 0x0000bc1501007387 */ /* 0x000fe20000100800 */
[----:B------:R-:W-:-:S02]  /*1620*/  IADD3 R3, R21, 0x80, RZ ;  /* 0x0000008015037810 */ /* 0x000fc40007ffe0ff */
[----:B------:R-:W-:Y:S02]  /*1630*/  SHF.R.S32.HI R8, RZ, 0x1f, R22 ;  /* 0x0000001fff087819 */ /* 0x000fe40000011416 */
[----:B------:R-:W-:Y:S02]  /*1640*/  SHF.R.S32.HI R10, RZ, 0x1f, R13 ;  /* 0x0000001fff0a7819 */ /* 0x000fe4000001140d */
[----:B------:R-:W-:Y:S01]  /*1650*/  LOP3.LUT R11, R0, 0x1c0, RZ, 0xc0, !PT ;  /* 0x000001c0000b7812 */ /* 0x000fe200078ec0ff */
[----:B------:R-:W-:Y:S01]  /*1660*/  IMAD R0, R83, 0x20, R82 ;  /* 0x0000002053007824 */ /* 0x000fe200078e0252 */
[----:B------:R-:W-:Y:S02]  /*1670*/  IADD3 R20, R21, 0x70, RZ ;  /* 0x0000007015147810 */ /* 0x000fe40007ffe0ff */
[----:B------:R-:W-:Y:S02]  /*1680*/  LEA.HI R9, R9, R15, RZ, 0x3 ;  /* 0x0000000f09097211 */ /* 0x000fe400078f18ff */
[----:B------:R-:W-:Y:S01]  /*1690*/  @P0 IADD3 R20, R3, 0x10, RZ ;  /* 0x0000001003140810 */ /* 0x000fe20007ffe0ff */
[----:B------:R-:W-:Y:S01]  /*16a0*/  IMAD.SHL.U32 R3, R22, 0x40, RZ ;  /* 0x0000004016037824 */ /* 0x000fe200078e00ff */
[----:B------:R-:W-:-:S02]  /*16b0*/  LOP3.LUT R15, R4, 0x1c0, RZ, 0xc0, !PT ;  /* 0x000001c0040f7812 */ /* 0x000fc400078ec0ff */
[----:B------:R-:W-:Y:S01]  /*16c0*/  SHF.R.S32.HI R2, RZ, 0x1f, R82 ;  /* 0x0000001fff027819 */ /* 0x000fe20000011452 */
[----:B------:R-:W-:Y:S01]  /*16d0*/  IMAD.SHL.U32 R2, R13, 0x40, RZ ;  /* 0x000000400d027824 */ /* 0x000fe200078e00ff */
[----:B------:R-:W-:Y:S01]  /*16e0*/  LEA.HI R8, R8, R22, RZ, 0x3 ;  /* 0x0000001608087211 */ /* 0x000fe200078f18ff */
[----:B------:R-:W-:Y:S01]  /*16f0*/  STL [R1+0xc0], R20 ;  /* 0x0000c01401007387 */ /* 0x000fe20000100800 */
[----:B------:R-:W-:Y:S02]  /*1700*/  LEA.HI R4, R10, R13, RZ, 0x3 ;  /* 0x0000000d0a047211 */ /* 0x000fe400078f18ff */
[----:B------:R-:W-:Y:S02]  /*1710*/  LOP3.LUT R10, R11, 0x38, R76, 0xf8, !PT ;  /* 0x000000380b0a7812 */ /* 0x000fe400078ef84c */
[----:B------:R-:W-:Y:S01]  /*1720*/  SHF.R.U32.HI R22, RZ, 0x3, R11 ;  /* 0x00000003ff167819 */ /* 0x000fe2000001160b */
[----:B------:R-:W-:Y:S01]  /*1730*/  IMAD.SHL.U32 R4, R4, 0x40, RZ ;  /* 0x0000004004047824 */ /* 0x000fe200078e00ff */
[----:B------:R-:W-:-:S02]  /*1740*/  IADD3 R81, R78, 0x20, RZ ;  /* 0x000000204e517810 */ /* 0x000fc40007ffe0ff */
[----:B------:R-:W-:Y:S02]  /*1750*/  LOP3.LUT R11, R12, 0x7ffffffc, RZ, 0xc0, !PT ;  /* 0x7ffffffc0c0b7812 */ /* 0x000fe400078ec0ff */
[----:B------:R-:W-:Y:S02]  /*1760*/  LOP3.LUT R26, R10, R22, RZ, 0x3c, !PT ;  /* 0x000000160a1a7212 */ /* 0x000fe400078e3cff */
[----:B------:R-:W-:Y:S01]  /*1770*/  LOP3.LUT R13, R2, 0x1c0, RZ, 0xc0, !PT ;  /* 0x000001c0020d7812 */ /* 0x000fe200078ec0ff */
[----:B------:R-:W-:Y:S01]  /*1780*/  IMAD.SHL.U32 R2, R9, 0x40, RZ ;  /* 0x0000004009027824 */ /* 0x000fe200078e00ff */
[----:B------:R-:W-:Y:S01]  /*1790*/  SHF.R.S32.HI R12, RZ, 0x1f, R81 ;  /* 0x0000001fff0c7819 */ /* 0x000fe20000011451 */
[----:B------:R-:W-:Y:S01]  /*17a0*/  STL [R1+0x124], R26 ;  /* 0x0001241a01007387 */ /* 0x000fe20000100800 */
[----:B------:R-:W-:Y:S01]  /*17b0*/  LOP3.LUT R14, R3, 0x1c0, RZ, 0xc0, !PT ;  /* 0x000001c0030e7812 */ /* 0x000fe200078ec0ff */
[----:B------:R-:W-:Y:S01]  /*17c0*/  IMAD.SHL.U32 R3, R8, 0x40, RZ ;  /* 0x0000004008037824 */ /* 0x000fe200078e00ff */
[--C-:B------:R-:W-:Y:S01]  /*17d0*/  LOP3.LUT R9, R15, 0x38, R76.reuse, 0xf8, !PT ;  /* 0x000000380f097812 */ /* 0x100fe200078ef84c */
[----:B------:R1:W-:Y:S01]  /*17e0*/  STL [R1+0xb8], R12 ;  /* 0x0000b80c01007387 */ /* 0x0003e20000100800 */
[----:B------:R-:W-:Y:S01]  /*17f0*/  SHF.R.U32.HI R24, RZ, 0x3, R15 ;  /* 0x00000003ff187819 */ /* 0x000fe2000001160f */
[----:B------:R-:W-:Y:S01]  /*1800*/  IMAD.IADD R11, R27, 0x1, -R11 ;  /* 0x000000011b0b7824 */ /* 0x000fe200078e0a0b */
[----:B------:R-:W-:-:S02]  /*1810*/  LOP3.LUT R15, R13, 0x38, R76, 0xf8, !PT ;  /* 0x000000380d0f7812 */ /* 0x000fc400078ef84c */
[----:B------:R-:W-:Y:S01]  /*1820*/  SHF.R.U32.HI R22, RZ, 0x3, R13 ;  /* 0x00000003ff167819 */ /* 0x000fe2000001160d */
[----:B------:R-:W-:Y:S01]  /*1830*/  IMAD.SHL.U32 R30, R11, 0x2, RZ ;  /* 0x000000020b1e7824 */ /* 0x000fe200078e00ff */
[----:B------:R-:W-:Y:S02]  /*1840*/  IADD3 R227, R76, 0x40, RZ ;  /* 0x000000404ce37810 */ /* 0x000fe40007ffe0ff */
[----:B------:R-:W-:Y:S02]  /*1850*/  LOP3.LUT R10, R14, 0x38, R76, 0xf8, !PT ;  /* 0x000000380e0a7812 */ /* 0x000fe400078ef84c */
[----:B------:R-:W-:Y:S02]  /*1860*/  SHF.R.U32.HI R23, RZ, 0x3, R14 ;  /* 0x00000003ff177819 */ /* 0x000fe4000001160e */
[----:B------:R-:W-:Y:S01]  /*1870*/  LOP3.LUT R13, R3, 0xfffffe00, RZ, 0xc0, !PT ;  /* 0xfffffe00030d7812 */ /* 0x000fe200078ec0ff */
[----:B------:R-:W-:Y:S01]  /*1880*/  IMAD R3, R17, 0x8, R25 ;  /* 0x0000000811037824 */ /* 0x000fe200078e0219 */
[----:B------:R-:W-:-:S02]  /*1890*/  LOP3.LUT R14, R4, 0xfffffe00, RZ, 0xc0, !PT ;  /* 0xfffffe00040e7812 */ /* 0x000fc400078ec0ff */
[----:B------:R-:W-:Y:S02]  /*18a0*/  SHF.R.S32.HI R8, RZ, 0x1f, R227 ;  /* 0x0000001fff087819 */ /* 0x000fe400000114e3 */
[----:B------:R-:W-:Y:S02]  /*18b0*/  LOP3.LUT R10, R13, R10, R23, 0xf6, !PT ;  /* 0x0000000a0d0a7212 */ /* 0x000fe400078ef617 */
[----:B------:R-:W-:Y:S01]  /*18c0*/  LEA R202, R6, 0x8100, 0x1 ;  /* 0x0000810006ca7811 */ /* 0x000fe200078e08ff */
[----:B------:R2:W-:Y:S01]  /*18d0*/  STL [R1+0x4], R8 ;  /* 0x0000040801007387 */ /* 0x0005e20000100800 */
[----:B------:R-:W-:Y:S02]  /*18e0*/  LEA R10, R10, 0x100, 0x1 ;  /* 0x000001000a0a7811 */ /* 0x000fe400078e08ff */
[----:B-1----:R-:W-:Y:S01]  /*18f0*/  LOP3.LUT R12, R2, 0xfffffe00, RZ, 0xc0, !PT ;  /* 0xfffffe00020c7812 */ /* 0x002fe200078ec0ff */
[----:B------:R1:W-:Y:S01]  /*1900*/  STL [R1+0x64], R3 ;  /* 0x0000640301007387 */ /* 0x0003e20000100800 */
[----:B------:R-:W-:-:S02]  /*1910*/  IADD3 R29, R30, 0x8, RZ ;  /* 0x000000081e1d7810 */ /* 0x000fc40007ffe0ff */
[----:B------:R-:W-:Y:S01]  /*1920*/  LOP3.LUT R11, R12, R9, R24, 0xf6, !PT ;  /* 0x000000090c0b7212 */ /* 0x000fe200078ef618 */
[----:B------:R-:W-:Y:S01]  /*1930*/  STL [R1+0x60], R30 ;  /* 0x0000601e01007387 */ /* 0x000fe20000100800 */
[----:B------:R-:W-:Y:S02]  /*1940*/  LOP3.LUT R9, R14, R15, R22, 0xf6, !PT ;  /* 0x0000000f0e097212 */ /* 0x000fe400078ef616 */
[----:B------:R-:W-:Y:S02]  /*1950*/  LEA R11, R11, 0x100, 0x1 ;  /* 0x000001000b0b7811 */ /* 0x000fe400078e08ff */
[----:B------:R-:W-:Y:S02]  /*1960*/  LEA R6, R9, 0x100, 0x1 ;  /* 0x0000010009067811 */ /* 0x000fe400078e08ff */
[----:B------:R-:W-:Y:S01]  /*1970*/  IADD3 R28, R30, 0x10, RZ ;  /* 0x000000101e1c7810 */ /* 0x000fe20007ffe0ff */
[----:B------:R3:W-:Y:S01]  /*1980*/  STL [R1+0x120], R11 ;  /* 0x0001200b01007387 */ /* 0x0007e20000100800 */
[----:B------:R-:W-:-:S02]  /*1990*/  LOP3.LUT R2, R26, R7, RZ, 0xfc, !PT ;  /* 0x000000071a027212 */ /* 0x000fc400078efcff */
[C---:B------:R-:W-:Y:S01]  /*19a0*/  IADD3 R27, R30.reuse, 0x18, RZ ;  /* 0x000000181e1b7810 */ /* 0x040fe20007ffe0ff */
[----:B------:R4:W-:Y:S01]  /*19b0*/  STL [R1+0x11c], R10 ;  /* 0x00011c0a01007387 */ /* 0x0009e20000100800 */
[----:B------:R-:W-:Y:S01]  /*19c0*/  IADD3 R26, R30, 0x20, RZ ;  /* 0x000000201e1a7810 */ /* 0x000fe20007ffe0ff */
[----:B------:R-:W-:Y:S01]  /*19d0*/  IMAD.SHL.U32 R229, R2, 0x2, RZ ;  /* 0x0000000202e57824 */ /* 0x000fe200078e00ff */
[C---:B------:R-:W-:Y:S01]  /*19e0*/  IADD3 R25, R30.reuse, 0x28, RZ ;  /* 0x000000281e197810 */ /* 0x040fe20007ffe0ff */
[----:B------:R5:W-:Y:S01]  /*19f0*/  STL [R1+0x118], R6 ;  /* 0x0001180601007387 */ /* 0x000be20000100800 */
[C---:B------:R-:W-:Y:S02]  /*1a00*/  IADD3 R24, R30.reuse, 0x30, RZ ;  /* 0x000000301e187810 */ /* 0x040fe40007ffe0ff */
[----:B------:R-:W-:Y:S01]  /*1a10*/  IADD3 R23, R30, 0x38, RZ ;  /* 0x000000381e177810 */ /* 0x000fe20007ffe0ff */
[----:B------:R-:W-:Y:S01]  /*1a20*/  STL [R1+0xb4], R29 ;  /* 0x0000b41d01007387 */ /* 0x000fe20000100800 */
[----:B--2---:R-:W-:-:S02]  /*1a30*/  SEL R8, R19, 0xffffffe0, !P1 ;  /* 0xffffffe013087807 */ /* 0x004fc40004800000 */
[----:B-1----:R-:W-:Y:S01]  /*1a40*/  SEL R3, R19, 0xffffffe0, !P4 ;  /* 0xffffffe013037807 */ /* 0x002fe20006000000 */
[----:B------:R1:W-:Y:S01]  /*1a50*/  STL [R1+0xb0], R28 ;  /* 0x0000b01c01007387 */ /* 0x0003e20000100800 */
[----:B------:R-:W-:Y:S02]  /*1a60*/  IADD3 R22, R30, 0x40, RZ ;  /* 0x000000401e167810 */ /* 0x000fe40007ffe0ff */
[C---:B------:R-:W-:Y:S01]  /*1a70*/  SEL R4, R18.reuse, 0xffffffc0, !P2 ;  /* 0xffffffc012047807 */ /* 0x040fe20005000000 */
[----:B------:R-:W-:Y:S01]  /*1a80*/  STL [R1+0xac], R27 ;  /* 0x0000ac1b01007387 */ /* 0x000fe20000100800 */
[----:B------:R-:W-:Y:S02]  /*1a90*/  SEL R2, R18, 0xffffffc0, !P3 ;  /* 0xffffffc012027807 */ /* 0x000fe40005800000 */
[C---:B------:R-:W-:Y:S01]  /*1aa0*/  IADD3 R19, R30.reuse, 0x48, RZ ;  /* 0x000000481e137810 */ /* 0x040fe20007ffe0ff */
[----:B------:R2:W-:Y:S01]  /*1ab0*/  STL [R1+0xa8], R26 ;  /* 0x0000a81a01007387 */ /* 0x0005e20000100800 */
[----:B------:R-:W-:-:S02]  /*1ac0*/  IADD3 R18, R30, 0x50, RZ ;  /* 0x000000501e127810 */ /* 0x000fc40007ffe0ff */
[C---:B------:R-:W-:Y:S01]  /*1ad0*/  IADD3 R17, R30.reuse, 0x58, RZ ;  /* 0x000000581e117810 */ /* 0x040fe20007ffe0ff */
[----:B------:R2:W-:Y:S01]  /*1ae0*/  STL [R1+0xa4], R25 ;  /* 0x0000a41901007387 */ /* 0x0005e20000100800 */
[C---:B------:R-:W-:Y:S02]  /*1af0*/  IADD3 R15, R30.reuse, 0x60, RZ ;  /* 0x000000601e0f7810 */ /* 0x040fe40007ffe0ff */
[C---:B---3--:R-:W-:Y:S01]  /*1b00*/  IADD3 R11, R30.reuse, 0x68, RZ ;  /* 0x000000681e0b7810 */ /* 0x048fe20007ffe0ff */
[----:B------:R-:W-:Y:S01]  /*1b10*/  STL [R1+0xa0], R24 ;  /* 0x0000a01801007387 */ /* 0x000fe20000100800 */
[----:B------:R-:W-:Y:S02]  /*1b20*/  SHF.R.S32.HI R9, RZ, 0x1f, R29 ;  /* 0x0000001fff097819 */ /* 0x000fe4000001141d */
[C---:B----4-:R-:W-:Y:S01]  /*1b30*/  IADD3 R10, R30.reuse, 0x70, RZ ;  /* 0x000000701e0a7810 */ /* 0x050fe20007ffe0ff */
[----:B------:R3:W-:Y:S01]  /*1b40*/  STL [R1+0x9c], R23 ;  /* 0x00009c1701007387 */ /* 0x0007e20000100800 */
[----:B-----5:R-:W-:-:S02]  /*1b50*/  IADD3 R6, R30, 0x78, RZ ;  /* 0x000000781e067810 */ /* 0x020fc40007ffe0ff */
[----:B------:R-:W-:Y:S01]  /*1b60*/  LEA R203, R5, 0x100, 0x1 ;  /* 0x0000010005cb7811 */ /* 0x000fe200078e08ff */
[----:B------:R4:W-:Y:S01]  /*1b70*/  STL [R1+0x98], R22 ;  /* 0x0000981601007387 */ /* 0x0009e20000100800 */
[----:B-1----:R-:W-:Y:S02]  /*1b80*/  SHF.R.S32.HI R28, RZ, 0x1f, R28 ;  /* 0x0000001fff1c7819 */ /* 0x002fe4000001141c */
[----:B------:R-:W-:Y:S01]  /*1b90*/  IADD3 R236, -R82, 0x70, RZ ;  /* 0x0000007052ec7810 */ /* 0x000fe20007ffe1ff */
[----:B------:R-:W-:Y:S01]  /*1ba0*/  STL [R1+0x94], R19 ;  /* 0x0000941301007387 */ /* 0x000fe20000100800 */
[--C-:B------:R-:W-:Y:S01]  /*1bb0*/  IMAD.IADD R204, R3, 0x1, R203.reuse ;  /* 0x0000000103cc7824 */ /* 0x100fe200078e02cb */
[----:B------:R-:W-:Y:S01]  /*1bc0*/  SHF.R.S32.HI R77, RZ, 0x1f, R76 ;  /* 0x0000001fff4d7819 */ /* 0x000fe2000001144c */
[C---:B------:R-:W-:Y:S01]  /*1bd0*/  IMAD.IADD R206, R2.reuse, 0x1, R203 ;  /* 0x0000000102ce7824 */ /* 0x040fe200078e02cb */
[----:B------:R1:W-:Y:S01]  /*1be0*/  STL [R1+0x90], R18 ;  /* 0x0000901201007387 */ /* 0x0003e20000100800 */
[----:B--2---:R-:W-:Y:S01]  /*1bf0*/  SHF.R.S32.HI R26, RZ, 0x1f, R26 ;  /* 0x0000001fff1a7819 */ /* 0x004fe2000001141a */
[----:B------:R-:W-:Y:S01]  /*1c00*/  IMAD.IADD R205, R2, 0x1, R204 ;  /* 0x0000000102cd7824 */ /* 0x000fe200078e02cc */
[----:B------:R-:W-:Y:S01]  /*1c10*/  SHF.R.S32.HI R79, RZ, 0x1f, R78 ;  /* 0x0000001fff4f7819 */ /* 0x000fe2000001144e */
[----:B------:R2:W-:Y:S01]  /*1c20*/  STL [R1+0x8c], R17 ;  /* 0x00008c1101007387 */ /* 0x0005e20000100800 */
[----:B------:R-:W-:-:S03]  /*1c30*/  SHF.R.S32.HI R25, RZ, 0x1f, R25 ;  /* 0x0000001fff197819 */ /* 0x000fc60000011419 */
[----:B------:R-:W-:Y:S04]  /*1c40*/  STL [R1+0x88], R15 ;  /* 0x0000880f01007387 */ /* 0x000fe80000100800 */
[----:B------:R5:W-:Y:S01]  /*1c50*/  STL [R1+0x84], R11 ;  /* 0x0000840b01007387 */ /* 0x000be20000100800 */
[----:B---3--:R-:W-:-:S03]  /*1c60*/  SHF.R.S32.HI R23, RZ, 0x1f, R23 ;  /* 0x0000001fff177819 */ /* 0x008fc60000011417 */
[----:B------:R3:W-:Y:S01]  /*1c70*/  STL [R1+0x114], R9 ;  /* 0x0001140901007387 */ /* 0x0007e20000100800 */
[----:B----4-:R-:W-:-:S03]  /*1c80*/  SHF.R.S32.HI R22, RZ, 0x1f, R22 ;  /* 0x0000001fff167819 */ /* 0x010fc60000011416 */
[----:B------:R4:W-:Y:S04]  /*1c90*/  STL [R1+0x80], R10 ;  /* 0x0000800a01007387 */ /* 0x0009e80000100800 */
[----:B------:R-:W-:Y:S01]  /*1ca0*/  STL [R1+0x110], R28 ;  /* 0x0001101c01007387 */ /* 0x000fe20000100800 */
[----:B-1----:R-:W-:-:S03]  /*1cb0*/  SHF.R.S32.HI R18, RZ, 0x1f, R18 ;  /* 0x0000001fff127819 */ /* 0x002fc60000011412 */
[----:B------:R-:W-:Y:S01]  /*1cc0*/  STL [R1+0x7c], R6 ;  /* 0x00007c0601007387 */ /* 0x000fe20000100800 */
[----:B--2---:R-:W-:Y:S02]  /*1cd0*/  SHF.R.S32.HI R17, RZ, 0x1f, R17 ;  /* 0x0000001fff117819 */ /* 0x004fe40000011411 */
[----:B-----5:R-:W-:Y:S02]  /*1ce0*/  SHF.R.S32.HI R11, RZ, 0x1f, R11 ;  /* 0x0000001fff0b7819 */ /* 0x020fe4000001140b */
[----:B---3--:R-:W-:Y:S02]  /*1cf0*/  SHF.R.S32.HI R9, RZ, 0x1f, R27 ;  /* 0x0000001fff097819 */ /* 0x008fe4000001141b */
[----:B----4-:R-:W-:-:S03]  /*1d00*/  SHF.R.S32.HI R10, RZ, 0x1f, R10 ;  /* 0x0000001fff0a7819 */ /* 0x010fc6000001140a */
        /* <DEDUP_REMOVED lines=25> */
[----:B------:R2:W-:Y:S01]  /*1ea0*/  STL [R1+0xd8], R10 ;  /* 0x0000d80a01007387 */ /* 0x0005e20000100800 */
[----:B------:R-:W-:-:S02]  /*1eb0*/  IMAD.IADD R224, R221, 0x1, R2 ;  /* 0x00000001dde07824 */ /* 0x000fc400078e0202 */
[----:B------:R-:W-:Y:S02]  /*1ec0*/  IMAD.IADD R223, R222, 0x1, R2 ;  /* 0x00000001dedf7824 */ /* 0x000fe400078e0202 */
[----:B-1----:R-:W-:Y:S02]  /*1ed0*/  IMAD.IADD R9, R4, 0x1, R9 ;  /* 0x0000000104097824 */ /* 0x002fe400078e0209 */
[----:B------:R-:W-:-:S03]  /*1ee0*/  IMAD.IADD R4, R8, 0x1, R4 ;  /* 0x0000000108047824 */ /* 0x000fc600078e0204 */
[----:B------:R2:W-:Y:S04]  /*1ef0*/  STL [R1+0xd4], R9 ;  /* 0x0000d40901007387 */ /* 0x0005e80000100800 */
[----:B------:R2:W-:Y:S04]  /*1f00*/  STL [R1+0xc4], R8 ;  /* 0x0000c40801007387 */ /* 0x0005e80000100800 */
[----:B------:R2:W-:Y:S04]  /*1f10*/  STL [R1+0xd0], R5 ;  /* 0x0000d00501007387 */ /* 0x0005e80000100800 */
[----:B------:R2:W-:Y:S02]  /*1f20*/  STL [R1+0xcc], R4 ;  /* 0x0000cc0401007387 */ /* 0x0005e40000100800 */
.L_x_1723:
[----:B------:R-:W3:Y:S01]  /*1f30*/  LDL R3, [R1+0x5c] ;  /* 0x00005c0001037983 */ /* 0x000ee20000100800 */
[----:B------:R-:W-:Y:S01]  /*1f40*/  IMAD.MOV.U32 R2, RZ, RZ, 0x4 ;  /* 0x00000004ff027424 */ /* 0x000fe200078e00ff */
[----:B------:R-:W-:-:S02]  /*1f50*/  ISETP.NE.U32.AND P0, PT, RZ, c[0x0][0x370], PT ;  /* 0x0000dc00ff007a0c */ /* 0x000fc40003f05070 */
[----:B------:R-:W-:Y:S02]  /*1f60*/  ISETP.NE.U32.AND P4, PT, RZ, c[0x0][0x360], PT ;  /* 0x0000d800ff007a0c */ /* 0x000fe40003f85070 */
[----:B------:R-:W-:Y:S01]  /*1f70*/  ISETP.NE.AND.EX P1, PT, RZ, c[0x0][0x374], PT, P0 ;  /* 0x0000dd00ff007a0c */ /* 0x000fe20003f25300 */
[----:B---3--:R-:W-:-:S05]  /*1f80*/  IMAD.WIDE R2, R3, R2, c[0x0][0x588] ;  /* 0x0001620003027625 */ /* 0x008fca00078e0202 */
[----:B------:R-:W3:Y:S01]  /*1f90*/  LDG.E R32, [R2.64] ;  /* 0x0000000802207981 */ /* 0x000ee2000c1e1900 */
[----:B------:R-:W-:Y:S01]  /*1fa0*/  ISETP.NE.AND.EX P4, PT, RZ, c[0x0][0x364], PT, P4 ;  /* 0x0000d900ff007a0c */ /* 0x000fe20003f85340 */
[----:B------:R-:W-:Y:S01]  /*1fb0*/  IMAD.MOV.U32 R11, RZ, RZ, RZ ;  /* 0x000000ffff0b7224 */ /* 0x000fe200078e00ff */
[----:B------:R-:W-:Y:S02]  /*1fc0*/  ISETP.NE.U32.AND P3, PT, RZ, c[0x0][0x348], PT ;  /* 0x0000d200ff007a0c */ /* 0x000fe40003f65070 */
[----:B------:R-:W-:Y:S02]  /*1fd0*/  ISETP.NE.U32.AND P5, PT, RZ, c[0x0][0x350], PT ;  /* 0x0000d400ff007a0c */ /* 0x000fe40003fa5070 */
[----:B------:R-:W-:Y:S02]  /*1fe0*/  ISETP.NE.U32.AND P6, PT, RZ, c[0x0][0x358], PT ;  /* 0x0000d600ff007a0c */ /* 0x000fe40003fc5070 */
[----:B------:R-:W-:Y:S02]  /*1ff0*/  ISETP.NE.AND.EX P3, PT, RZ, c[0x0][0x34c], PT, P3 ;  /* 0x0000d300ff007a0c */ /* 0x000fe40003f65330 */
[----:B------:R-:W-:-:S02]  /*2000*/  ISETP.NE.AND.EX P5, PT, RZ, c[0x0][0x354], PT, P5 ;  /* 0x0000d500ff007a0c */ /* 0x000fc40003fa5350 */
[----:B------:R-:W-:Y:S01]  /*2010*/  ISETP.NE.AND.EX P6, PT, RZ, c[0x0][0x35c], PT, P6 ;  /* 0x0000d700ff007a0c */ /* 0x000fe20003fc5360 */
[----:B------:R-:W-:Y:S01]  /*2020*/  IMAD.MOV.U32 R146, RZ, RZ, RZ ;  /* 0x000000ffff927224 */ /* 0x000fe200078e00ff */
[----:B------:R-:W-:Y:S01]  /*2030*/  CS2R R18, SRZ ;  /* 0x0000000000127805 */ /* 0x000fe2000001ff00 */
[----:B---3--:R-:W-:Y:S01]  /*2040*/  SHF.R.S32.HI R33, RZ, 0x1f, R32 ;  /* 0x0000001fff217819 */ /* 0x008fe20000011420 */
[C---:B------:R-:W-:Y:S01]  /*2050*/  IMAD.SHL.U32 R24, R32.reuse, 0x4, RZ ;  /* 0x0000000420187824 */ /* 0x040fe200078e00ff */
[C---:B--2---:R-:W-:Y:S01]  /*2060*/  @P1 LEA R4, P0, R32.reuse, c[0x0][0x370], 0x2 ;  /* 0x0000dc0020041a11 */ /* 0x044fe200078010ff */
[----:B------:R1:W-:Y:S01]  /*2070*/  STL [R1+0x70], R32 ;  /* 0x0000702001007387 */ /* 0x0003e20000100800 */
[C-C-:B------:R-:W-:Y:S02]  /*2080*/  SHF.L.U64.HI R23, R32.reuse, 0x2, R33.reuse ;  /* 0x0000000220177819 */ /* 0x140fe40000010221 */
[----:B------:R-:W-:Y:S01]  /*2090*/  @P1 LEA.HI.X R5, R32, c[0x0][0x374], R33, 0x2, P0 ;  /* 0x0000dd0020051a11 */ /* 0x000fe200000f1421 */
[----:B------:R1:W-:Y:S01]  /*20a0*/  STL [R1+0x74], R33 ;  /* 0x0000742101007387 */ /* 0x0003e20000100800 */
[----:B------:R-:W-:-:S03]  /*20b0*/  @P4 IADD3 R2, P0, R24, c[0x0][0x360], RZ ;  /* 0x0000d80018024a10 */ /* 0x000fc60007f1e0ff */
[----:B------:R2:W3:Y:S01]  /*20c0*/  @P1 LDG.E R11, [R4.64] ;  /* 0x00000008040b1981 */ /* 0x0004e2000c1e1900 */
[C---:B------:R-:W-:Y:S02]  /*20d0*/  @P4 IADD3.X R3, R23.reuse, c[0x0][0x364], RZ, P0, !PT ;  /* 0x0000d90017034a10 */ /* 0x040fe400007fe4ff */
[----:B------:R-:W-:Y:S01]  /*20e0*/  IADD3 R8, P2, R24, c[0x0][0x348], RZ ;  /* 0x0000d20018087a10 */ /* 0x000fe20007f5e0ff */
[----:B------:R1:W-:Y:S04]  /*20f0*/  STL [R1+0x68], R24 ;  /* 0x0000681801007387 */ /* 0x0003e80000100800 */
[----:B------:R4:W3:Y:S01]  /*2100*/  @P4 LDG.E R6, [R2.64] ;  /* 0x0000000802064981 */ /* 0x0008e2000c1e1900 */
        /* <DEDUP_REMOVED lines=10> */
[----:B---3--:R1:W-:Y:S04]  /*21b0*/  STL [R1+0x3c], R11 ;  /* 0x00003c0b01007387 */ /* 0x0083e80000100800 */
[----:B------:R1:W-:Y:S01]  /*21c0*/  @P4 STL [R1+0x44], R6 ;  /* 0x0000440601004387 */ /* 0x0003e20000100800 */
[----:B------:R-:W-:Y:S05]  /*21d0*/  @P4 BRA `(.L_x_1515) ;  /* 0x0000007000004947 */ /* 0x000fea0003800000 */
[----:B-1----:R-:W-:-:S05]  /*21e0*/  MOV R6, c[0x0][0x168] ;  /* 0x00005a0000067a02 */ /* 0x002fca0000000f00 */
[----:B------:R1:W-:Y:S01]  /*21f0*/  STL [R1+0x44], R6 ;  /* 0x0000440601007387 */ /* 0x0003e20000100800 */
[----:B------:R-:W-:Y:S05]  /*2200*/  @!P3 BRA `(.L_x_1515) ;  /* 0x000000400000b947 */ /* 0x000fea0003800000 */
[----:B------:R-:W2:Y:S04]  /*2210*/  LDG.E R10, [R8.64] ;  /* 0x00000008080a7981 */ /* 0x000ea8000c1e1900 */
[----:B-1----:R-:W2:Y:S02]  /*2220*/  LDG.E R6, [R8.64+0x4] ;  /* 0x0000040808067981 */ /* 0x002ea4000c1e1900 */
[----:B--2---:R-:W-:-:S05]  /*2230*/  IADD3 R6, -R10, R6, RZ ;  /* 0x000000060a067210 */ /* 0x004fca0007ffe1ff */
[----:B------:R1:W-:Y:S02]  /*2240*/  STL [R1+0x44], R6 ;  /* 0x0000440601007387 */ /* 0x0003e40000100800 */
.L_x_1515:
[----:B------:R-:W-:-:S04]  /*2250*/  ISETP.NE.U32.AND P0, PT, RZ, c[0x0][0x368], PT ;  /* 0x0000da00ff007a0c */ /* 0x000fc80003f05070 */
[----:B------:R-:W-:-:S13]  /*2260*/  ISETP.NE.AND.EX P0, PT, RZ, c[0x0][0x36c], PT, P0 ;  /* 0x0000db00ff007a0c */ /* 0x000fda0003f05300 */
[----:B------:R-:W-:Y:S05]  /*2270*/  @!P0 BRA `(.L_x_1516) ;  /* 0x0000004000008947 */ /* 0x000fea0003800000 */
[----:B-1----:R-:W-:-:S04]  /*2280*/  IADD3 R4, P0, R24, c[0x0][0x368], RZ ;  /* 0x0000da0018047a10 */ /* 0x002fc80007f1e0ff */
[----:B------:R-:W-:-:S05]  /*2290*/  IADD3.X R5, R23, c[0x0][0x36c], RZ, P0, !PT ;  /* 0x0000db0017057a10 */ /* 0x000fca00007fe4ff */
[----:B------:R1:W5:Y:S01]  /*22a0*/  LDG.E R17, [R4.64] ;  /* 0x0000000804117981 */ /* 0x000362000c1e1900 */
[----:B------:R-:W-:Y:S05]  /*22b0*/  BRA `(.L_x_1517) ;  /* 0x0000005000007947 */ /* 0x000fea0003800000 */
.L_x_1516:
[----:B------:R-:W-:Y:S01]  /*22c0*/  MOV R17, UR6 ;  /* 0x0000000600117c02 */ /* 0x000fe20008000f00 */
[----:B------:R-:W-:Y:S05]  /*22d0*/  @!P5 BRA `(.L_x_1517) ;  /* 0x000000300000d947 */ /* 0x000fea0003800000 */
[----:B-1----:R1:W2:Y:S04]  /*22e0*/  LDG.E R6, [R4.64] ;  /* 0x0000000804067981 */ /* 0x0022a8000c1e1900 */
[----:B-1----:R-:W2:Y:S02]  /*22f0*/  LDG.E R4, [R4.64+0x4] ;  /* 0x0000040804047981 */ /* 0x002ea4000c1e1900 */
[----:B--2---:R-:W-:Y:S02]  /*2300*/  IADD3 R17, -R6, R4, RZ ;  /* 0x0000000406117210 */ /* 0x004fe40007ffe1ff */
.L_x_1517:
[----:B-1----:R-:W2:Y:S04]  /*2310*/  LDL R4, [R1+0x44] ;  /* 0x0000440001047983 */ /* 0x002ea80000100800 */
[----:B------:R-:W3:Y:S04]  /*2320*/  LDL.LU R9, [R1+0x54] ;  /* 0x0000540001097983 */ /* 0x000ee80000300800 */
[----:B------:R1:W4:Y:S04]  /*2330*/  @P6 LDG.E R5, [R2.64] ;  /* 0x0000000802056981 */ /* 0x000328000c1e1900 */
[----:B------:R-:W3:Y:S04]  /*2340*/  LDL.LU R21, [R1+0x8] ;  /* 0x0000080001157983 */ /* 0x000ee80000300800 */
[----:B------:R-:W3:Y:S01]  /*2350*/  LDL R20, [R1+0x58] ;  /* 0x0000580001147983 */ /* 0x000ee20000100800 */
[----:B------:R-:W-:-:S04]  /*2360*/  ISETP.NE.U32.AND P0, PT, RZ, c[0x0][0x378], PT ;  /* 0x0000de00ff007a0c */ /* 0x000fc80003f05070 */
[----:B------:R-:W-:Y:S01]  /*2370*/  ISETP.NE.AND.EX P1, PT, RZ, c[0x0][0x37c], PT, P0 ;  /* 0x0000df00ff007a0c */ /* 0x000fe20003f25300 */
[----:B--2---:R-:W-:Y:S02]  /*2380*/  IMAD.MOV.U32 R6, RZ, RZ, R4 ;  /* 0x000000ffff067224 */ /* 0x004fe400078e0004 */
[----:B------:R1:W4:Y:S01]  /*2390*/  @P6 LDG.E R4, [R2.64+0x4] ;  /* 0x0000040802046981 */ /* 0x000322000c1e1900 */
[----:B-----5:R-:W-:Y:S02]  /*23a0*/  IMAD.MOV.U32 R137, RZ, RZ, R17 ;  /* 0x000000ffff897224 */ /* 0x020fe400078e0011 */
[----:B------:R-:W-:-:S05]  /*23b0*/  IMAD.MOV.U32 R10, RZ, RZ, c[0x0][0x2c4] ;  /* 0x0000b100ff0a7624 */ /* 0x000fca00078e00ff */
[----:B------:R-:W-:Y:S02]  /*23c0*/  ISETP.NE.AND P2, PT, R10, 0x1, PT ;  /* 0x000000010a00780c */ /* 0x000fe40003f45270 */
[----:B-1----:R-:W-:-:S04]  /*23d0*/  @P1 IADD3 R2, P0, R24, c[0x0][0x378], RZ ;  /* 0x0000de0018021a10 */ /* 0x002fc80007f1e0ff */
[----:B------:R-:W-:-:S05]  /*23e0*/  @P1 IADD3.X R3, R23, c[0x0][0x37c], RZ, P0, !PT ;  /* 0x0000df0017031a10 */ /* 0x000fca00007fe4ff */
[----:B------:R1:W5:Y:S01]  /*23f0*/  @P1 LDG.E R137, [R2.64] ;  /* 0x0000000802891981 */ /* 0x000362000c1e1900 */
[----:B------:R-:W-:Y:S01]  /*2400*/  IMAD.IADD R11, R17, 0x1, -R11 ;  /* 0x00000001110b7824 */ /* 0x000fe200078e0a0b */
[----:B---3--:R-:W-:Y:S01]  /*2410*/  LOP3.LUT R21, R21, 0xffffffdf, RZ, 0xc0, !PT ;  /* 0xffffffdf15157812 */ /* 0x008fe200078ec0ff */
[----:B------:R-:W-:-:S03]  /*2420*/  IMAD.MOV.U32 R8, RZ, RZ, RZ ;  /* 0x000000ffff087224 */ /* 0x000fc600078e00ff */
[----:B------:R-:W-:Y:S01]  /*2430*/  @P2 LOP3.LUT R21, R21, 0x20, RZ, 0xfc, !PT ;  /* 0x0000002015152812 */ /* 0x000fe200078efcff */
[----:B-1----:R-:W-:Y:S02]  /*2440*/  IMAD.SHL.U32 R3, R9, 0x80, RZ ;  /* 0x0000008009037824 */ /* 0x002fe400078e00ff */
[----:B------:R-:W-:-:S03]  /*2450*/  IMAD.MOV.U32 R2, RZ, RZ, c[0x0][0x228] ;  /* 0x00008a00ff027624 */ /* 0x000fc600078e00ff */
[----:B------:R1:W-:Y:S04]  /*2460*/  STL [R1+0x40], R3 ;  /* 0x0000400301007387 */ /* 0x0003e80000100800 */
[----:B------:R-:W-:Y:S01]  /*2470*/  STL [R1+0x8], R21 ;  /* 0x0000081501007387 */ /* 0x000fe20000100800 */
[----:B-1----:R-:W-:Y:S01]  /*2480*/  IADD3 R3, R3, 0x7f, RZ ;  /* 0x0000007f03037810 */ /* 0x002fe20007ffe0ff */
[----:B------:R-:W-:Y:S01]  /*2490*/  BSSY B0, `(.L_x_1518) ;  /* 0x000003b000007945 */ /* 0x000fe20003800000 */
[----:B----4-:R-:W-:-:S03]  /*24a0*/  @P6 IMAD.IADD R2, R4, 0x1, -R5 ;  /* 0x0000000104026824 */ /* 0x010fc600078e0a05 */
[----:B------:R-:W-:-:S04]  /*24b0*/  @P2 IMAD.HI.U32 R4, R3, c[0x0][0x2c8], RZ ;  /* 0x0000b20003042a27 */ /* 0x000fc800078e00ff */
[----:B------:R-:W-:Y:S01]  /*24c0*/  IMAD.IADD R5, R11, 0x1, R2 ;  /* 0x000000010b057824 */ /* 0x000fe200078e0202 */
[----:B------:R-:W-:-:S04]  /*24d0*/  @P2 SHF.R.U32.HI R3, RZ, c[0x0][0x2cc], R4 ;  /* 0x0000b300ff032a19 */ /* 0x000fc80000011604 */
[C---:B------:R-:W-:Y:S02]  /*24e0*/  IADD3 R152, R5.reuse, 0x70, -R6 ;  /* 0x0000007005987810 */ /* 0x040fe40007ffe806 */
[----:B------:R-:W-:Y:S01]  /*24f0*/  IADD3 R9, R5, 0x6f, RZ ;  /* 0x0000006f05097810 */ /* 0x000fe20007ffe0ff */
[----:B------:R1:W-:Y:S01]  /*2500*/  STL [R1+0x48], R5 ;  /* 0x0000480501007387 */ /* 0x0003e20000100800 */
[----:B------:R-:W-:-:S03]  /*2510*/  IMAD.MOV.U32 R4, RZ, RZ, RZ ;  /* 0x000000ffff047224 */ /* 0x000fc600078e00ff */
[----:B------:R-:W-:Y:S01]  /*2520*/  IMAD.HI R6, R9, -0x6db6db6d, R8 ;  /* 0x9249249309067827 */ /* 0x000fe200078e0208 */
[----:B------:R-:W-:-:S04]  /*2530*/  LOP3.LUT R8, R20, 0xff000000, RZ, 0xc0, !PT ;  /* 0xff00000014087812 */ /* 0x000fc800078ec0ff */
[----:B------:R-:W-:Y:S01]  /*2540*/  SHF.R.U32.HI R9, RZ, 0x1f, R6 ;  /* 0x0000001fff097819 */ /* 0x000fe20000011606 */
[----:B-1----:R-:W-:-:S04]  /*2550*/  IMAD.IADD R5, R152, 0x1, R3 ;  /* 0x0000000198057824 */ /* 0x002fc800078e0203 */
[----:B------:R-:W-:Y:S01]  /*2560*/  IMAD.HI R3, R5, -0x6db6db6d, R4 ;  /* 0x9249249305037827 */ /* 0x000fe200078e0204 */
[----:B------:R-:W-:Y:S02]  /*2570*/  LOP3.LUT R4, R20, 0xff0000, RZ, 0xc0, !PT ;  /* 0x00ff000014047812 */ /* 0x000fe400078ec0ff */
[----:B------:R-:W-:-:S04]  /*2580*/  SHF.R.U32.HI R5, RZ, 0x8, R8 ;  /* 0x00000008ff057819 */ /* 0x000fc80000011608 */
[----:B------:R-:W-:Y:S02]  /*2590*/  LEA.HI R4, R4, R5, RZ, 0x10 ;  /* 0x0000000504047211 */ /* 0x000fe400078f80ff */
[----:B------:R-:W-:Y:S02]  /*25a0*/  SHF.R.U32.HI R8, RZ, 0x1f, R3 ;  /* 0x0000001fff087819 */ /* 0x000fe40000011603 */
[----:B------:R-:W-:Y:S02]  /*25b0*/  SHF.R.U32.HI R10, RZ, 0x10, R4 ;  /* 0x00000010ff0a7819 */ /* 0x000fe40000011604 */
[----:B------:R-:W-:Y:S02]  /*25c0*/  LOP3.LUT R25, R4, 0xff, RZ, 0xc0, !PT ;  /* 0x000000ff04197812 */ /* 0x000fe400078ec0ff */
[----:B------:R-:W-:Y:S02]  /*25d0*/  LEA.HI.SX32 R151, R6, R9, 0x1a ;  /* 0x0000000906977211 */ /* 0x000fe400078fd2ff */
[----:B------:R-:W-:Y:S01]  /*25e0*/  LEA.HI.SX32 R3, R3, R8, 0x1a ;  /* 0x0000000803037211 */ /* 0x000fe200078fd2ff */
[----:B------:R1:W-:Y:S03]  /*25f0*/  STL [R1+0x54], R10 ;  /* 0x0000540a01007387 */ /* 0x0003e60000100800 */
[----:B------:R-:W-:Y:S01]  /*2600*/  IMNMX R6, R151, R3, PT ;  /* 0x0000000397067217 */ /* 0x000fe20003800200 */
[----:B------:R1:W-:Y:S03]  /*2610*/  STL [R1+0x78], R25 ;  /* 0x0000781901007387 */ /* 0x0003e60000100800 */
[----:B------:R-:W-:-:S02]  /*2620*/  ISETP.GE.AND P0, PT, R6, 0x1, PT ;  /* 0x000000010600780c */ /* 0x000fc40003f06270 */
[----:B------:R-:W-:Y:S01]  /*2630*/  ISETP.NE.AND P1, PT, R10, RZ, PT ;  /* 0x000000ff0a00720c */ /* 0x000fe20003f25270 */
[----:B------:R-:W-:-:S03]  /*2640*/  IMAD.MOV.U32 R3, RZ, RZ, RZ ;  /* 0x000000ffff037224 */ /* 0x000fc600078e00ff */
[----:B------:R-:W-:-:S07]  /*2650*/  SEL R136, R10, c[0x0][0x338], P1 ;  /* 0x0000ce000a887a07 */ /* 0x000fce0000800000 */
[----:B------:R-:W-:Y:S05]  /*2660*/  @!P0 BRA `(.L_x_1519) ;  /* 0x000001d000008947 */ /* 0x000fea0003800000 */
[----:B------:R-:W-:Y:S01]  /*2670*/  IABS R3, R136 ;  /* 0x0000008800037213 */ /* 0x000fe20000000000 */
[----:B------:R-:W-:Y:S01]  /*2680*/  IMAD.MOV.U32 R8, RZ, RZ, RZ ;  /* 0x000000ffff087224 */ /* 0x000fe200078e00ff */
[----:B-1----:R-:W-:-:S03]  /*2690*/  IADD3 R10, R136, -0x1, R6 ;  /* 0xffffffff880a7810 */ /* 0x002fc60007ffe006 */
[----:B------:R-:W-:Y:S01]  /*26a0*/  IMAD.MOV.U32 R4, RZ, RZ, R3 ;  /* 0x000000ffff047224 */ /* 0x000fe200078e0003 */
[----:B------:R-:W-:-:S03]  /*26b0*/  IABS R16, R10 ;  /* 0x0000000a00107213 */ /* 0x000fc60000000000 */
[----:B------:R-:W1:Y:S08]  /*26c0*/  I2F.RP R3, R4 ;  /* 0x0000000400037306 */ /* 0x000e700000209400 */
        /* <DEDUP_REMOVED lines=23> */
.L_x_1519:
[----:B------:R-:W-:Y:S05]  /*2840*/  BSYNC B0 ;  /* 0x0000000000007941 */ /* 0x000fea0003800000 */
.L_x_1518:
[----:B-1----:R-:W2:Y:S01]  /*2850*/  LDL R10, [R1+0x124] ;  /* 0x00012400010a7983 */ /* 0x002ea20000100800 */
        /* <DEDUP_REMOVED lines=9> */
[----:B------:R-:W-:-:S04]  /*28f0*/  IMAD.WIDE.U32 R8, R4, 0x24924925, RZ ;  /* 0x2492492504087825 */ /* 0x000fc800078e00ff */
        /* <DEDUP_REMOVED lines=11> */
[----:B------:R-:W-:Y:S02]  /*29b0*/  ISETP.NE.U32.AND P0, PT, RZ, c[0x0][0x340], PT ;  /* 0x0000d000ff007a0c */ /* 0x000fe40003f05070 */
[----:B------:R-:W-:Y:S02]  /*29c0*/  SHF.R.S32.HI R16, RZ, 0x1f, R82 ;  /* 0x0000001fff107819 */ /* 0x000fe40000011452 */
[----:B------:R-:W-:Y:S02]  /*29d0*/  ISETP.NE.AND.EX P3, PT, RZ, c[0x0][0x344], PT, P0 ;  /* 0x0000d100ff007a0c */ /* 0x000fe40003f65300 */
[----:B------:R-:W-:-:S11]  /*29e0*/  MOV R31, R21 ;  /* 0x00000015001f7202 */ /* 0x000fd60000000f00 */
[----:B------:R-:W-:-:S04]  /*29f0*/  @P3 IADD3 R4, P0, R24, c[0x0][0x340], RZ ;  /* 0x0000d00018043a10 */ /* 0x000fc80007f1e0ff */
[----:B------:R-:W-:-:S05]  /*2a00*/  @P3 IADD3.X R5, R23, c[0x0][0x344], RZ, P0, !PT ;  /* 0x0000d10017053a10 */ /* 0x000fca00007fe4ff */
[----:B------:R1:W2:Y:S01]  /*2a10*/  @P3 LDG.E R26, [R4.64] ;  /* 0x00000008041a3981 */ /* 0x0002a2000c1e1900 */
[----:B------:R-:W-:Y:S01]  /*2a20*/  IADD3 R116, P0, R82, R18, RZ ;  /* 0x0000001252747210 */ /* 0x000fe20007f1e0ff */
[----:B------:R-:W-:Y:S01]  /*2a30*/  IMAD.MOV.U32 R30, RZ, RZ, c[0x0][0x238] ;  /* 0x00008e00ff1e7624 */ /* 0x000fe200078e00ff */
[----:B------:R-:W-:Y:S01]  /*2a40*/  IADD3 R39, R3, -0x1, RZ ;  /* 0xffffffff03277810 */ /* 0x000fe20007ffe0ff */
[----:B------:R-:W-:Y:S01]  /*2a50*/  IMAD R11, R16, c[0x0][0x280], RZ ;  /* 0x0000a000100b7a24 */ /* 0x000fe200078e02ff */
[----:B------:R-:W-:Y:S01]  /*2a60*/  LEA.HI.X.SX32 R117, R18, R16, 0x1, P0 ;  /* 0x0000001012757211 */ /* 0x000fe200000f0eff */
[----:B------:R-:W-:Y:S01]  /*2a70*/  ULDC UR5, c[0x0][0x23c] ;  /* 0x00008f0000057ab9 */ /* 0x000fe20000000800 */
[----:B------:R-:W-:Y:S01]  /*2a80*/  LOP3.LUT R29, R20, 0xffff, RZ, 0xc0, !PT ;  /* 0x0000ffff141d7812 */ /* 0x000fe200078ec0ff */
[----:B------:R-:W-:Y:S01]  /*2a90*/  IMAD.WIDE.U32 R20, R30, 0x40, RZ ;  /* 0x000000401e147825 */ /* 0x000fe200078e00ff */
[----:B------:R-:W-:Y:S01]  /*2aa0*/  SEL R27, R33, RZ, !P6 ;  /* 0x000000ff211b7207 */ /* 0x000fe20007000000 */
[----:B------:R-:W-:Y:S01]  /*2ab0*/  USHF.L.U32 UR12, UR5, 0x6, URZ ;  /* 0x00000006050c7899 */ /* 0x000fe2000800063f */
[----:B------:R-:W-:Y:S01]  /*2ac0*/  MOV R140, 0x70 ;  /* 0x00000070008c7802 */ /* 0x000fe20000000f00 */
[----:B------:R-:W-:Y:S01]  /*2ad0*/  IMAD R6, R117, c[0x0][0x238], RZ ;  /* 0x00008e0075067a24 */ /* 0x000fe200078e02ff */
[----:B------:R-:W-:Y:S01]  /*2ae0*/  SEL R28, R32, RZ, !P6 ;  /* 0x000000ff201c7207 */ /* 0x000fe20007000000 */
[----:B------:R-:W-:Y:S01]  /*2af0*/  IMAD R3, R27, c[0x0][0x248], RZ ;  /* 0x000092001b037a24 */ /* 0x000fe200078e02ff */
[----:B------:R-:W-:Y:S01]  /*2b00*/  ISETP.GE.AND P5, PT, R76, c[0x0][0x1d4], PT ;  /* 0x000075004c007a0c */ /* 0x000fe20003fa6270 */
[----:B------:R-:W-:Y:S01]  /*2b10*/  IMAD R6, R116, c[0x0][0x23c], R6 ;  /* 0x00008f0074067a24 */ /* 0x000fe200078e0206 */
[----:B------:R-:W-:Y:S01]  /*2b20*/  ISETP.GE.AND P4, PT, R227, c[0x0][0x1d4], PT ;  /* 0x00007500e3007a0c */ /* 0x000fe20003f86270 */
[C---:B------:R-:W-:Y:S01]  /*2b30*/  IMAD R153, R140.reuse, c[0x0][0x23c], RZ ;  /* 0x00008f008c997a24 */ /* 0x040fe200078e02ff */
[----:B------:R-:W-:Y:S01]  /*2b40*/  MOV R150, 0x5 ;  /* 0x0000000500967802 */ /* 0x000fe20000000f00 */
[----:B------:R-:W-:Y:S01]  /*2b50*/  IMAD.WIDE.U32 R138, R140, c[0x0][0x238], RZ ;  /* 0x00008e008c8a7a25 */ /* 0x000fe200078e00ff */
[C---:B------:R-:W-:Y:S01]  /*2b60*/  SHF.L.U32 R162, R30.reuse, 0x5, RZ ;  /* 0x000000051ea27819 */ /* 0x040fe200000006ff */
[----:B------:R-:W-:Y:S01]  /*2b70*/  UIMAD UR5, UR5, 0x60, URZ ;  /* 0x00000060050578a4 */ /* 0x000fe2000f8e023f */
[----:B------:R-:W-:Y:S01]  /*2b80*/  SHF.L.U64.HI R157, R30, R150, c[0x0][0x23c] ;  /* 0x00008f001e9d7619 */ /* 0x000fe20000010296 */
[----:B------:R-:W-:Y:S01]  /*2b90*/  IMAD.IADD R153, R139, 0x1, R153 ;  /* 0x000000018b997824 */ /* 0x000fe200078e0299 */
[----:B------:R-:W-:Y:S01]  /*2ba0*/  LOP3.LUT R31, R31, 0xfffffffb, RZ, 0xc0, !PT ;  /* 0xfffffffb1f1f7812 */ /* 0x000fe200078ec0ff */
[----:B-1----:R-:W-:Y:S01]  /*2bb0*/  IMAD.WIDE.U32 R4, R116, c[0x0][0x238], R76 ;  /* 0x00008e0074047a25 */ /* 0x002fe200078e004c */
[----:B------:R-:W-:-:S02]  /*2bc0*/  MOV R159, c[0x0][0x290] ;  /* 0x0000a400009f7a02 */ /* 0x000fc40000000f00 */
[----:B------:R-:W-:Y:S01]  /*2bd0*/  @P5 LOP3.LUT R31, R31, 0x4, RZ, 0xfc, !PT ;  /* 0x000000041f1f5812 */ /* 0x000fe200078efcff */
[----:B------:R-:W-:Y:S02]  /*2be0*/  IMAD.IADD R5, R5, 0x1, R6 ;  /* 0x0000000105057824 */ /* 0x000fe400078e0206 */
[----:B------:R-:W-:Y:S01]  /*2bf0*/  IMAD R6, R39, -0x70, R2 ;  /* 0xffffff9027067824 */ /* 0x000fe200078e0202 */
[----:B------:R-:W-:Y:S01]  /*2c00*/  LOP3.LUT R31, R31, 0xfffffffd, RZ, 0xc0, !PT ;  /* 0xfffffffd1f1f7812 */ /* 0x000fe200078ec0ff */
[----:B------:R-:W-:-:S03]  /*2c10*/  IMAD.WIDE.U32 R4, R29, c[0x0][0x240], R4 ;  /* 0x000090001d047a25 */ /* 0x000fc600078e0004 */
[----:B------:R-:W-:Y:S01]  /*2c20*/  IMNMX R8, R6, 0x70, PT ;  /* 0x0000007006087817 */ /* 0x000fe20003800200 */
[----:B------:R-:W-:Y:S01]  /*2c30*/  IMAD R5, R29, c[0x0][0x244], R5 ;  /* 0x000091001d057a24 */ /* 0x000fe200078e0205 */
[----:B------:R-:W-:Y:S01]  /*2c40*/  @P4 LOP3.LUT R31, R31, 0x2, RZ, 0xfc, !PT ;  /* 0x000000021f1f4812 */ /* 0x000fe200078efcff */
[----:B------:R-:W-:Y:S01]  /*2c50*/  IMAD R6, R28, c[0x0][0x24c], R3 ;  /* 0x000093001c067a24 */ /* 0x000fe200078e0203 */
[----:B------:R-:W-:Y:S01]  /*2c60*/  IADD3 R3, -R82, R8, RZ ;  /* 0x0000000852037210 */ /* 0x000fe20007ffe1ff */
[----:B------:R-:W-:Y:S01]  /*2c70*/  IMAD.WIDE.U32 R120, R28, c[0x0][0x248], R4 ;  /* 0x000092001c787a25 */ /* 0x000fe200078e0004 */
[----:B------:R-:W-:Y:S01]  /*2c80*/  SHF.R.S32.HI R5, RZ, 0x1f, R39 ;  /* 0x0000001fff057819 */ /* 0x000fe20000011427 */
[----:B------:R1:W-:Y:S01]  /*2c90*/  STL [R1+0x8], R31 ;  /* 0x0000081f01007387 */ /* 0x0003e20000100800 */
[----:B------:R-:W-:Y:S01]  /*2ca0*/  ISETP.GE.AND P0, PT, R3, 0x1, PT ;  /* 0x000000010300780c */ /* 0x000fe20003f06270 */
[----:B------:R-:W-:Y:S01]  /*2cb0*/  IMAD R4, R153, R39, RZ ;  /* 0x0000002799047224 */ /* 0x000fe200078e02ff */
[----:B------:R-:W-:Y:S01]  /*2cc0*/  MOV R118, R120 ;  /* 0x0000007800767202 */ /* 0x000fe20000000f00 */
[----:B------:R-:W-:Y:S01]  /*2cd0*/  IMAD.IADD R119, R121, 0x1, R6 ;  /* 0x0000000179777824 */ /* 0x000fe200078e0206 */
[----:B------:R-:W-:Y:S01]  /*2ce0*/  ISETP.GE.AND P2, PT, R3, 0x21, PT ;  /* 0x000000210300780c */ /* 0x000fe20003f46270 */
[----:B------:R-:W-:-:S02]  /*2cf0*/  IMAD R6, R5, R138, R4 ;  /* 0x0000008a05067224 */ /* 0x000fc400078e0204 */
[----:B------:R-:W-:-:S04]  /*2d00*/  IMAD.WIDE.U32 R4, R39, R138, R118 ;  /* 0x0000008a27047225 */ /* 0x000fc800078e0076 */
[----:B------:R-:W-:Y:S02]  /*2d10*/  IMAD.IADD R5, R5, 0x1, R6 ;  /* 0x0000000105057824 */ /* 0x000fe400078e0206 */
[----:B------:R-:W-:Y:S01]  /*2d20*/  @P0 LEA R8, P1, R4, c[0x0][0x220], 0x1 ;  /* 0x0000880004080a11 */ /* 0x000fe200078208ff */
[----:B------:R-:W-:Y:S02]  /*2d30*/  IMAD R15, R82, c[0x0][0x284], R11 ;  /* 0x0000a100520f7a24 */ /* 0x000fe400078e020b */
[----:B------:R-:W-:Y:S01]  /*2d40*/  IMAD.IADD R135, R17, 0x1, R19 ;  /* 0x0000000111877824 */ /* 0x000fe200078e0213 */
[----:B------:R-:W-:Y:S01]  /*2d50*/  @P0 LEA.HI.X R9, R4, c[0x0][0x224], R5, 0x1, P1 ;  /* 0x0000890004090a11 */ /* 0x000fe200008f0c05 */
[----:B------:R-:W-:Y:S01]  /*2d60*/  IMAD.WIDE.U32 R24, R82, c[0x0][0x290], R76 ;  /* 0x0000a40052187a25 */ /* 0x000fe200078e004c */
[----:B------:R-:W-:-:S03]  /*2d70*/  @P2 IADD3 R6, P1, R162, R4, RZ ;  /* 0x00000004a2062210 */ /* 0x000fc60007f3e0ff */
[----:B------:R-:W-:Y:S01]  /*2d80*/  @!PT LDS RZ, [RZ] ;  /* 0x00000000fffff984 */ /* 0x000fe20000000800 */
[----:B------:R-:W-:Y:S01]  /*2d90*/  @!PT LDS RZ, [RZ] ;  /* 0x00000000fffff984 */ /* 0x000fe20000000800 */
[----:B------:R-:W-:Y:S01]  /*2da0*/  @!PT LDS RZ, [RZ] ;  /* 0x00000000fffff984 */ /* 0x000fe20000000800 */
[----:B------:R3:W-:Y:S01]  /*2db0*/  @P0 LDGSTS.E.BYPASS.LTC128B.128 [R228+0x8100], [R8.64], !P5 ;  /* 0x0810000008e40fae */ /* 0x0007e2000e901d48 */
[----:B------:R-:W-:-:S03]  /*2dc0*/  IMAD.WIDE.U32 R18, R82, c[0x0][0x280], R76 ;  /* 0x0000a00052127a25 */ /* 0x000fc600078e004c */
[----:B------:R3:W-:Y:S01]  /*2dd0*/  @P0 LDGSTS.E.BYPASS.LTC128B.128 [R228+0xb900], [R8.64+0x80], !P4 ;  /* 0x0b90008008e40fae */ /* 0x0007e2000e101d48 */
[----:B------:R-:W-:Y:S01]  /*2de0*/  @P2 IMAD.X R10, R5, 0x1, R157, P1 ;  /* 0x00000001050a2824 */ /* 0x000fe200008e069d */
[----:B------:R-:W-:Y:S01]  /*2df0*/  ISETP.GE.AND P1, PT, R3, 0x41, PT ;  /* 0x000000410300780c */ /* 0x000fe20003f26270 */
[----:B------:R-:W-:Y:S01]  /*2e00*/  IMAD.WIDE.U32 R144, R30, 0x60, RZ ;  /* 0x000000601e907825 */ /* 0x000fe200078e00ff */
[----:B------:R-:W-:-:S03]  /*2e10*/  IADD3 R19, R15, R19, RZ ;  /* 0x000000130f137210 */ /* 0x000fc60007ffe0ff */
[----:B------:R-:W-:Y:S01]  /*2e20*/  IMAD.MOV.U32 R147, RZ, RZ, c[0x0][0x280] ;  /* 0x0000a000ff937624 */ /* 0x000fe200078e00ff */
[----:B------:R-:W-:Y:S01]  /*2e30*/  IADD3 R156, R145, UR5, RZ ;  /* 0x00000005919c7c10 */ /* 0x000fe2000fffe0ff */
[C---:B------:R-:W-:Y:S02]  /*2e40*/  IMAD R154, R140.reuse, c[0x0][0x284], RZ ;  /* 0x0000a1008c9a7a24 */ /* 0x040fe400078e02ff */
[C---:B------:R-:W-:Y:S01]  /*2e50*/  IMAD R155, R140.reuse, c[0x0][0x294], RZ ;  /* 0x0000a5008c9b7a24 */ /* 0x040fe200078e02ff */
[-C--:B------:R-:W-:Y:S01]  /*2e60*/  SHF.L.U64.HI R149, R147, R150.reuse, c[0x0][0x284] ;  /* 0x0000a10093957619 */ /* 0x080fe20000010296 */
[----:B------:R-:W-:Y:S01]  /*2e70*/  IMAD.WIDE.U32 R142, R140, c[0x0][0x280], RZ ;  /* 0x0000a0008c8e7a25 */ /* 0x000fe200078e00ff */
[----:B------:R-:W-:Y:S02]  /*2e80*/  SHF.L.U64.HI R150, R159, R150, c[0x0][0x294] ;  /* 0x0000a5009f967619 */ /* 0x000fe40000010296 */
[----:B------:R-:W-:Y:S01]  /*2e90*/  SHF.L.U32 R160, R147, 0x5, RZ ;  /* 0x0000000593a07819 */ /* 0x000fe200000006ff */
[----:B-----5:R-:W-:Y:S01]  /*2ea0*/  IMAD.WIDE.U32 R102, R137, c[0x0][0x280], R18 ;  /* 0x0000a00089667a25 */ /* 0x020fe200078e0012 */
[----:B------:R-:W-:-:S03]  /*2eb0*/  IADD3 R154, R143, R154, RZ ;  /* 0x0000009a8f9a7210 */ /* 0x000fc60007ffe0ff */
[----:B------:R-:W-:-:S04]  /*2ec0*/  IMAD.WIDE.U32 R140, R140, c[0x0][0x290], RZ ;  /* 0x0000a4008c8c7a25 */ /* 0x000fc800078e00ff */
[----:B------:R-:W-:Y:S01]  /*2ed0*/  IMAD.WIDE.U32 R126, R29, c[0x0][0x1e8], RZ ;  /* 0x00007a001d7e7a25 */ /* 0x000fe200078e00ff */
[----:B---3--:R-:W-:-:S03]  /*2ee0*/  @P2 LEA R8, P0, R6, c[0x0][0x220], 0x1 ;  /* 0x0000880006082a11 */ /* 0x008fc600078008ff */
[----:B------:R-:W-:Y:S01]  /*2ef0*/  IMAD.WIDE.U32 R124, R29, c[0x0][0x210], RZ ;  /* 0x000084001d7c7a25 */ /* 0x000fe200078e00ff */
[----:B------:R-:W-:Y:S02]  /*2f00*/  @P2 LEA.HI.X R9, R6, c[0x0][0x224], R10, 0x1, P0 ;  /* 0x0000890006092a11 */ /* 0x000fe400000f0c0a */
[----:B------:R-:W-:Y:S01]  /*2f10*/  ISETP.GT.AND P0, PT, R3, 0x60, PT ;  /* 0x000000600300780c */ /* 0x000fe20003f04270 */
[--C-:B------:R-:W-:Y:S02]  /*2f20*/  IMAD.WIDE.U32 R10, R82, c[0x0][0x280], R78.reuse ;  /* 0x0000a000520a7a25 */ /* 0x100fe400078e004e */
[----:B------:R3:W-:Y:S02]  /*2f30*/  @P2 LDGSTS.E.BYPASS.LTC128B.128 [R229+0x9100], [R8.64], !P5 ;  /* 0x0910000008e52fae */ /* 0x0007e4000e901d48 */
[----:B------:R-:W-:Y:S01]  /*2f40*/  IMAD R3, R16, c[0x0][0x290], RZ ;  /* 0x0000a40010037a24 */ /* 0x000fe200078e02ff */
[----:B------:R-:W-:Y:S01]  /*2f50*/  MOV R22, R10 ;  /* 0x0000000a00167202 */ /* 0x000fe20000000f00 */
[----:B------:R3:W-:Y:S01]  /*2f60*/  @P2 LDGSTS.E.BYPASS.LTC128B.128 [R229+0xc900], [R8.64+0x80], !P4 ;  /* 0x0c90008008e52fae */ /* 0x0007e2000e101d48 */
[----:B------:R-:W-:Y:S01]  /*2f70*/  @P1 IADD3 R6, P2, R4, R20, RZ ;  /* 0x0000001404061210 */ /* 0x000fe20007f5e0ff */
[----:B------:R-:W-:Y:S01]  /*2f80*/  IMAD.WIDE.U32 R16, R82, c[0x0][0x290], R78 ;  /* 0x0000a40052107a25 */ /* 0x000fe200078e004e */
[----:B------:R-:W-:-:S03]  /*2f90*/  IADD3 R23, R11, R15, RZ ;  /* 0x0000000f0b177210 */ /* 0x000fc60007ffe0ff */
[----:B------:R-:W-:Y:S01]  /*2fa0*/  IMAD R3, R82, c[0x0][0x294], R3 ;  /* 0x0000a50052037a24 */ /* 0x000fe200078e0203 */
[----:B------:R-:W-:Y:S01]  /*2fb0*/  MOV R20, R16 ;  /* 0x0000001000147202 */ /* 0x000fe20000000f00 */
[----:B------:R-:W-:Y:S02]  /*2fc0*/  IMAD.MOV.U32 R16, RZ, RZ, R24 ;  /* 0x000000ffff107224 */ /* 0x000fe400078e0018 */
[----:B------:R-:W-:-:S04]  /*2fd0*/  IMAD.WIDE.U32 R106, R137, c[0x0][0x280], R22 ;  /* 0x0000a000896a7a25 */ /* 0x000fc800078e0016 */
[----:B------:R-:W-:Y:S02]  /*2fe0*/  IMAD.SHL.U32 R161, R159, 0x20, RZ ;  /* 0x000000209fa17824 */ /* 0x000fe400078e00ff */
[----:B------:R-:W-:Y:S02]  /*2ff0*/  IMAD.IADD R155, R141, 0x1, R155 ;  /* 0x000000018d9b7824 */ /* 0x000fe400078e029b */
[C---:B------:R-:W-:Y:S02]  /*3000*/  IMAD R134, R29.reuse, c[0x0][0x1ec], R127 ;  /* 0x00007b001d867a24 */ /* 0x040fe400078e027f */
[----:B------:R-:W-:Y:S01]  /*3010*/  IMAD R133, R29, c[0x0][0x214], R125 ;  /* 0x000085001d857a24 */ /* 0x000fe200078e027d */
[----:B---3--:R-:W-:Y:S01]  /*3020*/  @P1 IADD3.X R8, R5, UR12, R21, P2, !PT ;  /* 0x0000000c05081c10 */ /* 0x008fe200097fe415 */
[----:B------:R-:W-:Y:S01]  /*3030*/  @P0 IMAD.WIDE.U32 R4, R30, 0x60, R4 ;  /* 0x000000601e040825 */ /* 0x000fe200078e0004 */
[----:B------:R-:W-:-:S03]  /*3040*/  @P1 LEA R10, P2, R6, c[0x0][0x220], 0x1 ;  /* 0x00008800060a1a11 */ /* 0x000fc600078408ff */
[----:B------:R-:W-:Y:S01]  /*3050*/  IMAD.IADD R21, R17, 0x1, R3 ;  /* 0x0000000111157824 */ /* 0x000fe200078e0203 */
[----:B------:R-:W-:Y:S01]  /*3060*/  @P1 LEA.HI.X R11, R6, c[0x0][0x224], R8, 0x1, P2 ;  /* 0x00008900060b1a11 */ /* 0x000fe200010f0c08 */
[----:B------:R-:W-:Y:S01]  /*3070*/  IMAD.IADD R17, R3, 0x1, R25 ;  /* 0x0000000103117824 */ /* 0x000fe200078e0219 */
[----:B------:R-:W-:Y:S01]  /*3080*/  @P0 IADD3 R3, R5, UR5, RZ ;  /* 0x0000000505030c10 */ /* 0x000fe2000fffe0ff */
[C---:B------:R-:W-:Y:S01]  /*3090*/  IMAD.WIDE.U32 R104, R137.reuse, c[0x0][0x290], R20 ;  /* 0x0000a40089687a25 */ /* 0x040fe200078e0014 */
[C---:B------:R-:W-:Y:S01]  /*30a0*/  @P0 LEA R8, P2, R4.reuse, c[0x0][0x220], 0x1 ;  /* 0x0000880004080a11 */ /* 0x040fe200078408ff */
[----:B------:R1:W-:Y:S02]  /*30b0*/  @P1 LDGSTS.E.BYPASS.LTC128B.128 [R229+0xa100], [R10.64], !P5 ;  /* 0x0a1000000ae51fae */ /* 0x0003e4000e901d48 */
[----:B------:R-:W-:Y:S01]  /*30c0*/  IMAD.WIDE.U32 R100, R137, c[0x0][0x290], R16 ;  /* 0x0000a40089647a25 */ /* 0x000fe200078e0010 */
[----:B------:R-:W-:Y:S01]  /*30d0*/  @P0 LEA.HI.X R9, R4, c[0x0][0x224], R3, 0x1, P2 ;  /* 0x0000890004090a11 */ /* 0x000fe200010f0c03 */
[----:B------:R1:W-:Y:S01]  /*30e0*/  @P1 LDGSTS.E.BYPASS.LTC128B.128 [R229+0xd900], [R10.64+0x80], !P4 ;  /* 0x0d9000800ae51fae */ /* 0x0003e2000e101d48 */
[----:B------:R-:W-:-:S02]  /*30f0*/  SHF.R.S32.HI R4, RZ, 0x1f, R137 ;  /* 0x0000001fff047819 */ /* 0x000fc40000011489 */
[----:B------:R-:W-:Y:S01]  /*3100*/  MOV R3, c[0x0][0x27c] ;  /* 0x00009f0000037a02 */ /* 0x000fe20000000f00 */
[----:B------:R1:W-:Y:S02]  /*3110*/  @P0 LDGSTS.E.BYPASS.LTC128B.128 [R229+0xb100], [R8.64], !P5 ;  /* 0x0b10000008e50fae */ /* 0x0003e4000e901d48 */
[C---:B------:R-:W-:Y:S02]  /*3120*/  IMAD R5, R4.reuse, c[0x0][0x290], RZ ;  /* 0x0000a40004057a24 */ /* 0x040fe400078e02ff */
[----:B------:R-:W-:Y:S01]  /*3130*/  IMAD.SHL.U32 R73, R3, 0x2, RZ ;  /* 0x0000000203497824 */ /* 0x000fe200078e00ff */
[----:B------:R1:W-:Y:S01]  /*3140*/  @P0 LDGSTS.E.BYPASS.LTC128B.128 [R229+0xe900], [R8.64+0x80], !P4 ;  /* 0x0e90008008e50fae */ /* 0x0003e2000e101d48 */
[----:B------:R-:W-:Y:S02]  /*3150*/  IMAD R3, R137, c[0x0][0x294], R5 ;  /* 0x0000a50089037a24 */ /* 0x000fe400078e0205 */
[----:B------:R-:W-:Y:S01]  /*3160*/  IMAD R6, R4, c[0x0][0x280], RZ ;  /* 0x0000a00004067a24 */ /* 0x000fe200078e02ff */
[----:B------:R-:W0:Y:S01]  /*3170*/  LDGDEPBAR ;  /* 0x00000000000079af */ /* 0x000e220000000000 */
[----:B------:R-:W-:Y:S01]  /*3180*/  WARPSYNC 0xffffffff ;  /* 0xffffffff00007948 */ /* 0x000fe20003800000 */
[----:B------:R-:W-:Y:S01]  /*3190*/  IMAD.IADD R111, R105, 0x1, R3 ;  /* 0x00000001696f7824 */ /* 0x000fe200078e0203 */
[----:B------:R-:W-:Y:S01]  /*31a0*/  IADD3 R109, R3, R101, RZ ;  /* 0x00000065036d7210 */ /* 0x000fe20007ffe0ff */
[----:B------:R-:W-:-:S05]  /*31b0*/  IMAD R4, R137, c[0x0][0x284], R6 ;  /* 0x0000a10089047a24 */ /* 0x000fca00078e0206 */
[----:B------:R-:W-:Y:S02]  /*31c0*/  IADD3 R112, R107, R4, RZ ;  /* 0x000000046b707210 */ /* 0x000fe40007ffe0ff */
[----:B------:R-:W-:Y:S02]  /*31d0*/  IADD3 R110, R4, R103, RZ ;  /* 0x00000067046e7210 */ /* 0x000fe40007ffe0ff */
[----:B--2---:R-:W-:Y:S01]  /*31e0*/  @P3 SHF.R.S32.HI R5, RZ, 0x1f, R26 ;  /* 0x0000001fff053819 */ /* 0x004fe2000001141a */
[----:B------:R-:W-:Y:S01]  /*31f0*/  @!P3 IMAD.MOV.U32 R26, RZ, RZ, R32 ;  /* 0x000000ffff1ab224 */ /* 0x000fe200078e0020 */
[----:B------:R-:W-:-:S03]  /*3200*/  @!P3 MOV R5, R33 ;  /* 0x000000210005b202 */ /* 0x000fc60000000f00 */
[----:B------:R-:W-:-:S04]  /*3210*/  IMAD.WIDE.U32 R122, R26, c[0x0][0x2b0], RZ ;  /* 0x0000ac001a7a7a25 */ /* 0x000fc800078e00ff */
[----:B------:R-:W-:-:S04]  /*3220*/  IMAD R5, R5, c[0x0][0x2b0], RZ ;  /* 0x0000ac0005057a24 */ /* 0x000fc800078e02ff */
[----:B------:R-:W-:-:S05]  /*3230*/  IMAD R5, R26, c[0x0][0x2b4], R5 ;  /* 0x0000ad001a057a24 */ /* 0x000fca00078e0205 */
[----:B------:R-:W-:Y:S02]  /*3240*/  IADD3 R132, R123, R5, RZ ;  /* 0x000000057b847210 */ /* 0x000fe40007ffe0ff */
[----:B-1----:R-:W-:Y:S01]  /*3250*/  ISETP.GE.AND P2, PT, R76, c[0x0][0x27c], PT ;  /* 0x00009f004c007a0c */ /* 0x002fe20003f46270 */
[C---:B------:R-:W-:Y:S01]  /*3260*/  IMAD.WIDE.U32 R4, R29.reuse, c[0x0][0x260], R76 ;  /* 0x000098001d047a25 */ /* 0x040fe200078e004c */
[C---:B------:R-:W-:Y:S01]  /*3270*/  IADD3 R11, R82.reuse, 0x20, RZ ;  /* 0x00000020520b7810 */ /* 0x040fe20007ffe0ff */
        /* <DEDUP_REMOVED lines=12> */
[----:B------:R-:W-:Y:S01]  /*3340*/  IMAD.MOV.U32 R165, RZ, RZ, c[0x0][0x2b8] ;  /* 0x0000ae00ffa57624 */ /* 0x000fe200078e00ff */
[----:B------:R-:W-:Y:S01]  /*3350*/  LOP3.LUT R11, R11, 0x1c0, RZ, 0xc0, !PT ;  /* 0x000001c00b0b7812 */ /* 0x000fe200078ec0ff */
[----:B------:R-:W-:Y:S01]  /*3360*/  IMAD.WIDE.U32 R98, R28, c[0x0][0x268], R8 ;  /* 0x00009a001c627a25 */ /* 0x000fe200078e0008 */
[CC--:B------:R-:W-:Y:S01]  /*3370*/  LEA.HI R10, R5.reuse, R3.reuse, RZ, 0x6 ;  /* 0x00000003050a7211 */ /* 0x0c0fe200078f30ff */
[----:B------:R-:W-:Y:S01]  /*3380*/  ULDC.64 UR4, c[0x0][0x280] ;  /* 0x0000a00000047ab9 */ /* 0x000fe20000000a00 */
[----:B------:R-:W-:Y:S01]  /*3390*/  LEA.HI R3, R5, R3, RZ, 0x3 ;  /* 0x0000000305037211 */ /* 0x000fe200078f18ff */
[----:B------:R-:W-:Y:S01]  /*33a0*/  IMAD.MOV.U32 R164, RZ, RZ, c[0x0][0x27c] ;  /* 0x00009f00ffa47624 */ /* 0x000fe200078e00ff */
[----:B------:R-:W-:Y:S01]  /*33b0*/  ISETP.NE.AND P1, PT, R165, 0x1, PT ;  /* 0x00000001a500780c */ /* 0x000fe20003f25270 */
[----:B------:R-:W-:Y:S01]  /*33c0*/  IMAD R6, R27, c[0x0][0x268], RZ ;  /* 0x00009a001b067a24 */ /* 0x000fe200078e02ff */
[--C-:B------:R-:W-:Y:S01]  /*33d0*/  LOP3.LUT R5, R22, 0x38, R3.reuse, 0xf8, !PT ;  /* 0x0000003816057812 */ /* 0x100fe200078ef803 */
[C---:B------:R-:W-:Y:S01]  /*33e0*/  IMAD.SHL.U32 R22, R82.reuse, 0x40, RZ ;  /* 0x0000004052167824 */ /* 0x040fe200078e00ff */
[----:B------:R-:W-:Y:S01]  /*33f0*/  LOP3.LUT R8, R11, 0x38, R3, 0xf8, !PT ;  /* 0x000000380b087812 */ /* 0x000fe200078ef803 */
[----:B------:R-:W-:Y:S01]  /*3400*/  IMAD.SHL.U32 R23, R23, 0x40, RZ ;  /* 0x0000004017177824 */ /* 0x000fe200078e00ff */
[----:B------:R-:W-:Y:S01]  /*3410*/  IADD3 R11, R82, 0x20, RZ ;  /* 0x00000020520b7810 */ /* 0x000fe20007ffe0ff */
[----:B------:R-:W-:Y:S01]  /*3420*/  IMAD R15, R28, c[0x0][0x26c], R6 ;  /* 0x00009b001c0f7a24 */ /* 0x000fe200078e0206 */
[----:B------:R-:W-:Y:S01]  /*3430*/  LOP3.LUT R22, R22, 0x1c0, RZ, 0xc0, !PT ;  /* 0x000001c016167812 */ /* 0x000fe200078ec0ff */
[----:B------:R-:W-:Y:S01]  /*3440*/  IMAD.MOV.U32 R148, RZ, RZ, 0x6 ;  /* 0x00000006ff947424 */ /* 0x000fe200078e00ff */
[----:B------:R-:W-:Y:S01]  /*3450*/  SHF.R.S32.HI R4, RZ, 0x6, R10 ;  /* 0x00000006ff047819 */ /* 0x000fe2000001140a */
[----:B------:R-:W-:Y:S01]  /*3460*/  IMAD.SHL.U32 R11, R11, 0x40, RZ ;  /* 0x000000400b0b7824 */ /* 0x000fe200078e00ff */
[----:B------:R-:W-:Y:S01]  /*3470*/  SHF.R.U32.HI R22, RZ, 0x3, R22 ;  /* 0x00000003ff167819 */ /* 0x000fe20000011616 */
[----:B------:R-:W-:Y:S01]  /*3480*/  UIMAD.WIDE.U32 UR10, UR4, 0x60, URZ ;  /* 0x00000060040a78a5 */ /* 0x000fe2000f8e003f */
[----:B------:R-:W-:Y:S01]  /*3490*/  ISETP.GE.AND P0, PT, R164, 0x1, PT ;  /* 0x00000001a400780c */ /* 0x000fe20003f06270 */
[C---:B------:R-:W-:Y:S01]  /*34a0*/  IMAD R10, R4.reuse, 0x1c00, R7 ;  /* 0x00001c00040a7824 */ /* 0x040fe200078e0207 */
[----:B------:R-:W-:Y:S01]  /*34b0*/  LOP3.LUT R11, R11, 0x1c0, RZ, 0xc0, !PT ;  /* 0x000001c00b0b7812 */ /* 0x000fe200078ec0ff */
[----:B------:R-:W-:Y:S01]  /*34c0*/  IMAD R6, R4, 0x1c00, R12 ;  /* 0x00001c0004067824 */ /* 0x000fe200078e020c */
[----:B------:R-:W-:Y:S01]  /*34d0*/  LOP3.LUT R9, R5, R22, RZ, 0x3c, !PT ;  /* 0x0000001605097212 */ /* 0x000fe200078e3cff */
[----:B------:R-:W-:Y:S01]  /*34e0*/  UIMAD UR13, UR12, UR5, URZ ;  /* 0x000000050c0d72a4 */ /* 0x000fe2000f8e023f */
[----:B------:R-:W-:Y:S01]  /*34f0*/  IADD3 R22, R82, 0x60, RZ ;  /* 0x0000006052167810 */ /* 0x000fe20007ffe0ff */
[----:B------:R-:W-:Y:S01]  /*3500*/  IMAD.SHL.U32 R158, R147, 0x40, RZ ;  /* 0x00000040939e7824 */ /* 0x000fe200078e00ff */
[----:B------:R-:W-:Y:S01]  /*3510*/  SHF.R.U32.HI R11, RZ, 0x3, R11 ;  /* 0x00000003ff0b7819 */ /* 0x000fe2000001160b */
[----:B------:R-:W-:Y:S01]  /*3520*/  ULDC.64 UR4, c[0x0][0x290] ;  /* 0x0000a40000047ab9 */ /* 0x000fe20000000a00 */
[----:B------:R-:W-:Y:S01]  /*3530*/  LOP3.LUT R23, R23, 0x1c0, RZ, 0xc0, !PT ;  /* 0x000001c017177812 */ /* 0x000fe200078ec0ff */
        /* <DEDUP_REMOVED lines=9> */
[----:B------:R-:W-:Y:S01]  /*35d0*/  IADD3 R23, R82, 0x40, RZ ;  /* 0x0000004052177810 */ /* 0x000fe20007ffe0ff */
[----:B------:R-:W-:Y:S01]  /*35e0*/  UIMAD UR5, UR12, UR5, URZ ;  /* 0x000000050c0572a4 */ /* 0x000fe2000f8e023f */
[----:B------:R-:W-:Y:S01]  /*35f0*/  @P1 LOP3.LUT R31, R31, 0x8, RZ, 0xfc, !PT ;  /* 0x000000081f1f1812 */ /* 0x000fe200078efcff */
[----:B------:R-:W-:Y:S01]  /*3600*/  ULDC UR4, c[0x0][0x238] ;  /* 0x00008e0000047ab9 */ /* 0x000fe20000000800 */
[----:B------:R-:W-:Y:S01]  /*3610*/  LOP3.LUT R6, R22, 0x38, R3, 0xf8, !PT ;  /* 0x0000003816067812 */ /* 0x000fe200078ef803 */
[----:B------:R-:W-:Y:S01]  /*3620*/  IMAD.SHL.U32 R23, R23, 0x40, RZ ;  /* 0x0000004017177824 */ /* 0x000fe200078e00ff */
[----:B------:R-:W-:Y:S01]  /*3630*/  IADD3 R22, R82, 0x60, RZ ;  /* 0x0000006052167810 */ /* 0x000fe20007ffe0ff */
[----:B------:R-:W-:Y:S01]  /*3640*/  UMOV UR12, 0x6 ;  /* 0x00000006000c7882 */ /* 0x000fe20000000000 */
[----:B------:R-:W-:Y:S01]  /*3650*/  @P0 LOP3.LUT R31, R31, 0x10, RZ, 0xfc, !PT ;  /* 0x000000101f1f0812 */ /* 0x000fe200078efcff */
[----:B------:R-:W-:Y:S01]  /*3660*/  ULDC UR15, c[0x0][0x23c] ;  /* 0x00008f00000f7ab9 */ /* 0x000fe20000000800 */
[----:B------:R-:W-:Y:S01]  /*3670*/  LOP3.LUT R23, R23, 0x1c0, RZ, 0xc0, !PT ;  /* 0x000001c017177812 */ /* 0x000fe200078ec0ff */
[----:B------:R-:W-:Y:S01]  /*3680*/  IMAD.SHL.U32 R22, R22, 0x40, RZ ;  /* 0x0000004016167824 */ /* 0x000fe200078e00ff */
[----:B------:R-:W-:Y:S01]  /*3690*/  LOP3.LUT R94, R3, 0xfffffff8, RZ, 0xc0, !PT ;  /* 0xfffffff8035e7812 */ /* 0x000fe200078ec0ff */
[----:B------:R1:W-:Y:S01]  /*36a0*/  STL [R1+0x8], R31 ;  /* 0x0000081f01007387 */ /* 0x0003e20000100800 */
[----:B------:R-:W-:Y:S01]  /*36b0*/  SHF.R.U32.HI R23, RZ, 0x3, R23 ;  /* 0x00000003ff177819 */ /* 0x000fe20000011617 */
[----:B------:R-:W-:Y:S01]  /*36c0*/  IMAD.SHL.U32 R163, R30, 0x40, RZ ;  /* 0x000000401ea37824 */ /* 0x000fe200078e00ff */
[----:B------:R-:W-:Y:S01]  /*36d0*/  LOP3.LUT R22, R22, 0x1c0, RZ, 0xc0, !PT ;  /* 0x000001c016167812 */ /* 0x000fe200078ec0ff */
[----:B------:R-:W-:Y:S01]  /*36e0*/  IMAD.IADD R97, R99, 0x1, R15 ;  /* 0x0000000163617824 */ /* 0x000fe200078e020f */
[----:B------:R-:W-:Y:S01]  /*36f0*/  LOP3.LUT R8, R5, R23, RZ, 0x3c, !PT ;  /* 0x0000001705087212 */ /* 0x000fe200078e3cff */
[----:B------:R-:W-:Y:S01]  /*3700*/  IMAD R5, R4, 0x1c00, R14 ;  /* 0x00001c0004057824 */ /* 0x000fe200078e020e */
[----:B------:R-:W-:Y:S01]  /*3710*/  SHF.R.U32.HI R22, RZ, 0x3, R22 ;  /* 0x00000003ff167819 */ /* 0x000fe20000011616 */
[----:B------:R-:W-:Y:S01]  /*3720*/  IMAD.SHL.U32 R131, R11, 0x2, RZ ;  /* 0x000000020b837824 */ /* 0x000fe200078e00ff */
[----:B------:R-:W-:Y:S01]  /*3730*/  SHF.L.U64.HI R147, R147, R148, c[0x0][0x284] ;  /* 0x0000a10093937619 */ /* 0x000fe20000010294 */
[----:B------:R-:W-:Y:S01]  /*3740*/  IMAD.SHL.U32 R130, R10, 0x2, RZ ;  /* 0x000000020a827824 */ /* 0x000fe200078e00ff */
[----:B------:R-:W-:Y:S01]  /*3750*/  LOP3.LUT R4, R6, R22, RZ, 0x3c, !PT ;  /* 0x0000001606047212 */ /* 0x000fe200078e3cff */
[----:B------:R-:W-:Y:S01]  /*3760*/  IMAD.IADD R6, R9, 0x1, R8 ;  /* 0x0000000109067824 */ /* 0x000fe200078e0208 */
[C---:B------:R-:W-:Y:S01]  /*3770*/  SHF.L.U64.HI R148, R159.reuse, R148, c[0x0][0x294] ;  /* 0x0000a5009f947619 */ /* 0x040fe20000010294 */
[----:B------:R-:W-:Y:S01]  /*3780*/  IMAD.SHL.U32 R159, R159, 0x40, RZ ;  /* 0x000000409f9f7824 */ /* 0x000fe200078e00ff */
[----:B------:R-:W-:Y:S01]  /*3790*/  ISETP.GE.AND P6, PT, R76, c[0x0][0x1d4], PT ;  /* 0x000075004c007a0c */ /* 0x000fe20003fc6270 */
[----:B------:R-:W-:Y:S01]  /*37a0*/  IMAD.IADD R4, R5, 0x1, R4 ;  /* 0x0000000105047824 */ /* 0x000fe200078e0204 */
[----:B------:R-:W-:Y:S01]  /*37b0*/  SHF.R.S32.HI R71, RZ, 0x3, R3 ;  /* 0x00000003ff477819 */ /* 0x000fe20000011403 */
[----:B------:R-:W-:Y:S01]  /*37c0*/  IMAD.SHL.U32 R129, R6, 0x2, RZ ;  /* 0x0000000206817824 */ /* 0x000fe200078e00ff */
[----:B------:R-:W-:Y:S01]  /*37d0*/  SHF.R.S32.HI R108, RZ, 0x1f, R94 ;  /* 0x0000001fff6c7819 */ /* 0x000fe2000001145e */
[----:B------:R-:W-:Y:S01]  /*37e0*/  IMAD.SHL.U32 R128, R4, 0x2, RZ ;  /* 0x0000000204807824 */ /* 0x000fe200078e00ff */
[----:B------:R-:W-:-:S02]  /*37f0*/  USHF.L.U64.HI UR15, UR4, UR12, UR15 ;  /* 0x0000000c040f7299 */ /* 0x000fc4000801020f */
[----:B------:R-:W-:Y:S02]  /*3800*/  UIADD3 UR13, UR11, UR13, URZ ;  /* 0x0000000d0b0d7290 */ /* 0x000fe4000fffe03f */
[----:B------:R-:W-:Y:S02]  /*3810*/  UIADD3 UR14, UR17, UR5, URZ ;  /* 0x00000005110e7290 */ /* 0x000fe4000fffe03f */
[----:B-1----:R-:W-:Y:S02]  /*3820*/  ULDC.U8 UR4, c[0x0][0x298] ;  /* 0x0000a60000047ab9 */ /* 0x002fe40000000000 */
.L_x_1569:
[----:B------:R-:W-:Y:S01]  /*3830*/  IMAD R3, R39, 0x70, R0 ;  /* 0x0000007027037824 */ /* 0x000fe200078e0200 */
[----:B------:R-:W-:Y:S01]  /*3840*/  ISETP.NE.AND P1, PT, R165, 0x1, PT ;  /* 0x00000001a500780c */ /* 0x000fe20003f25270 */
[----:B------:R-:W-:Y:S01]  /*3850*/  IMAD.MOV.U32 R95, RZ, RZ, RZ ;  /* 0x000000ffff5f7224 */ /* 0x000fe200078e00ff */
[----:B-1----:R1:W5:Y:S01]  /*3860*/  LDL R167, [R1+0x4] ;  /* 0x0000040001a77983 */ /* 0x0023620000100800 */
[----:B------:R-:W-:Y:S01]  /*3870*/  IMAD.IADD R4, R135, 0x1, R3 ;  /* 0x0000000187047824 */ /* 0x000fe200078e0203 */
[----:B------:R-:W-:Y:S01]  /*3880*/  ISETP.GE.AND P0, PT, R3, R2, PT ;  /* 0x000000020300720c */ /* 0x000fe20003f06270 */
[----:B------:R-:W-:Y:S04]  /*3890*/  DEPBAR.LE SB0, 0x0 ;  /* 0x000080000000791a */ /* 0x000fe80000000000 */
[--C-:B------:R-:W-:Y:S01]  /*38a0*/  IMAD.MOV.U32 R3, RZ, RZ, R4.reuse ;  /* 0x000000ffff037224 */ /* 0x100fe200078e0004 */
[----:B------:R-:W-:Y:S01]  /*38b0*/  ISETP.GT.OR P0, PT, R0, 0x6f, P0 ;  /* 0x0000006f0000780c */ /* 0x000fe20000704670 */
[----:B------:R1:W5:Y:S01]  /*38c0*/  LDL R166, [R1+0x8] ;  /* 0x0000080001a67983 */ /* 0x0003620000100800 */
[----:B------:R-:W-:Y:S01]  /*38d0*/  WARPSYNC 0xffffffff ;  /* 0xffffffff00007948 */ /* 0x000fe20003800000 */
[----:B----4-:R-:W-:Y:S01]  /*38e0*/  @P1 IMAD.HI.U32 R5, R4, c[0x0][0x2bc], RZ ;  /* 0x0000af0004051a27 */ /* 0x010fe200078e00ff */
[----:B------:R-:W-:Y:S01]  /*38f0*/  ISETP.GE.AND P3, PT, R164, 0x1, PT ;  /* 0x00000001a400780c */ /* 0x000fe20003f66270 */
[----:B------:R-:W-:Y:S03]  /*3900*/  BSSY B2, `(.L_x_1521) ;  /* 0x0000563000027945 */ /* 0x000fe60003800000 */
[----:B------:R-:W-:Y:S05]  /*3910*/  @P1 SHF.R.U32.HI R3, RZ, c[0x0][0x2c0], R5 ;  /* 0x0000b000ff031a19 */ /* 0x000fea0000011605 */
[C---:B------:R-:W-:Y:S04]  /*3920*/  @!P0 IADD3 R5, P1, R3.reuse, R122, RZ ;  /* 0x0000007a03058210 */ /* 0x040fe80007f3e0ff */
[----:B------:R-:W-:Y:S01]  /*3930*/  @!P0 LEA.HI.X.SX32 R6, R3, R132, 0x1, P1 ;  /* 0x0000008403068211 */ /* 0x000fe200008f0eff */
[----:B------:R-:W-:Y:S01]  /*3940*/  IMAD.MOV R3, RZ, RZ, -R3 ;  /* 0x000000ffff037224 */ /* 0x000fe200078e0a03 */
[----:B------:R-:W-:Y:S03]  /*3950*/  @!P0 LEA R8, P1, R5, c[0x0][0x2a0], 0x2 ;  /* 0x0000a80005088a11 */ /* 0x000fe600078210ff */
        /* <DEDUP_REMOVED lines=17> */
[----:B------:R-:W-:-:S05]  /*3a70*/  @!P3 BRA `(.L_x_1522) ;  /* 0x000050900000b947 */ /* 0x000fca0003800000 */
[-C--:B-1----:R-:W-:Y:S01]  /*3a80*/  IMAD R6, R154, R39.reuse, RZ ;  /* 0x000000279a067224 */ /* 0x082fe200078e02ff */
[----:B------:R-:W-:Y:S01]  /*3a90*/  ISETP.NE.AND P0, PT, RZ, UR4, PT ;  /* 0x00000004ff007c0c */ /* 0x000fe2000bf05270 */
[-C--:B------:R-:W-:Y:S01]  /*3aa0*/  IMAD R5, R155, R39.reuse, RZ ;  /* 0x000000279b057224 */ /* 0x080fe200078e02ff */
[----:B------:R-:W-:Y:S01]  /*3ab0*/  SHF.R.S32.HI R4, RZ, 0x1f, R39 ;  /* 0x0000001fff047819 */ /* 0x000fe20000011427 */
[----:B------:R-:W-:Y:S02]  /*3ac0*/  IMAD R3, R39, -0x70, R2 ;  /* 0xffffff9027037824 */ /* 0x000fe400078e0202 */
[-C--:B------:R-:W-:Y:S03]  /*3ad0*/  IMAD.WIDE.U32 R42, R142, R39.reuse, RZ ;  /* 0x000000278e2a7225 */ /* 0x080fe600078e00ff */
        /* <DEDUP_REMOVED lines=35> */
.L_x_1525:
[----:B------:R-:W-:Y:S05]  /*3d10*/  BSYNC B0 ;  /* 0x0000000000007941 */ /* 0x000fea0003800000 */
.L_x_1524:
        /* <DEDUP_REMOVED lines=19> */
[----:B------:R-:W-:Y:S03]  /*3e50*/  PRMT R38, R6, 0x5410, R3 ;  /* 0x0000541006267816 */ /* 0x000fe60000000003 */
[----:B------:R1:W-:Y:S01]  /*3e60*/  STL [R1+0x8], R166 ;  /* 0x000008a601007387 */ /* 0x0003e20000100800 */
        /* <DEDUP_REMOVED lines=21> */
.L_x_1527:
[----:B------:R-:W-:Y:S05]  /*3fc0*/  BSYNC B0 ;  /* 0x0000000000007941 */ /* 0x000fea0003800000 */
.L_x_1526:
[----:B--2---:R-:W-:Y:S01]  /*3fd0*/  IADD3 R10, R82, 0x40, RZ ;  /* 0x00000040520a7810 */ /* 0x004fe20007ffe0ff */
        /* <DEDUP_REMOVED lines=40> */
.L_x_1529:
[----:B------:R-:W-:Y:S05]  /*4260*/  BSYNC B0 ;  /* 0x0000000000007941 */ /* 0x000fea0003800000 */
.L_x_1528:
        /* <DEDUP_REMOVED lines=39> */
.L_x_1531:
[----:B------:R-:W-:Y:S05]  /*44e0*/  BSYNC B0 ;  /* 0x0000000000007941 */ /* 0x000fea0003800000 */
.L_x_1530:
[----:B-----5:R-:W-:Y:S01]  /*44f0*/  MOV R6, R26 ;  /* 0x0000001a00067202 */ /* 0x020fe20000000f00 */
[----:B------:R3:W4:Y:S01]  /*4500*/  SHFL.IDX PT, R69, R92, RZ, 0x181f ;  /* 0x00181fff5c457589 */ /* 0x00072200000e0000 */
[----:B--2---:R-:W-:Y:S01]  /*4510*/  IMAD.MOV.U32 R9, RZ, RZ, R30 ;  /* 0x000000ffff097224 */ /* 0x004fe200078e001e */
[----:B------:R-:W-:Y:S01]  /*4520*/  BSSY B1, `(.L_x_1532) ;  /* 0x000007f000017945 */ /* 0x000fe20003800000 */
[----:B------:R-:W-:Y:S02]  /*4530*/  IMAD.MOV.U32 R8, RZ, RZ, R31 ;  /* 0x000000ffff087224 */ /* 0x000fe400078e001f */
[----:B------:R-:W-:Y:S01]  /*4540*/  IMAD.MOV.U32 R3, RZ, RZ, R27 ;  /* 0x000000ffff037224 */ /* 0x000fe200078e001b */
[----:B------:R3:W2:Y:S02]  /*4550*/  SHFL.IDX PT, R68, R93, RZ, 0x181f ;  /* 0x00181fff5d447589 */ /* 0x0006a400000e0000 */
        /* <DEDUP_REMOVED lines=65> */
.L_x_1535:
[----:B------:R-:W-:Y:S05]  /*4970*/  BSYNC B0 ;  /* 0x0000000000007941 */ /* 0x000fea0003800000 */
.L_x_1534:
        /* <DEDUP_REMOVED lines=57> */
.L_x_1533:
[----:B------:R-:W-:Y:S05]  /*4d10*/  BSYNC B1 ;  /* 0x0000000000017941 */ /* 0x000fea0003800000 */
.L_x_1532:
[----:B--2---:R2:W1:Y:S01]  /*4d20*/  SHFL.IDX PT, R42, R92, 0x1, 0x181f ;  /* 0x00381f005c2a7f89 */ /* 0x00446200000e0000 */
[----:B------:R-:W-:Y:S01]  /*4d30*/  LOP3.LUT P0, RZ, R166, 0x1, RZ, 0xc0, !PT ;  /* 0x00000001a6ff7812 */ /* 0x000fe2000780c0ff */
[----:B------:R-:W-:Y:S02]  /*4d40*/  BSSY B1, `(.L_x_1536) ;  /* 0x0000075000017945 */ /* 0x000fe40003800000 */
[----:B------:R2:W3:Y:S10]  /*4d50*/  SHFL.IDX PT, R38, R93, 0x1, 0x181f ;  /* 0x00381f005d267f89 */ /* 0x0004f400000e0000 */
[----:B------:R-:W-:-:S05]  /*4d60*/  @P0 BRA `(.L_x_1537) ;  /* 0x0000072000000947 */ /* 0x000fca0003800000 */
[----:B------:R-:W-:Y:S01]  /*4d70*/  BSSY B0, `(.L_x_1538) ;  /* 0x0000038000007945 */ /* 0x000fe20003800000 */
[----:B------:R-:W-:-:S05]  /*4d80*/  @P6 BRA `(.L_x_1539) ;  /* 0x0000036000006947 */ /* 0x000fca0003800000 */
[C---:B---3--:R-:W-:Y:S01]  /*4d90*/  LEA R40, P0, R76.reuse, R38, 0x1 ;  /* 0x000000264c287211 */ /* 0x048fe200078008ff */
[----:B------:R-:W3:Y:S03]  /*4da0*/  LDS.128 R8, [R228+0x9100] ;  /* 0x00910000e4087984 */ /* 0x000ee60000000c00 */
        /* <DEDUP_REMOVED lines=15> */
[C---:B---3--:R-:W-:Y:S01]  /*4ea0*/  @!P0 IMAD.U32 R18, R8.reuse, 0x10000, RZ ;  /* 0x0001000008128824 */ /* 0x048fe200078e00ff */
        /* <DEDUP_REMOVED lines=36> */
.L_x_1539:
[----:B------:R-:W-:Y:S05]  /*50f0*/  BSYNC B0 ;  /* 0x0000000000007941 */ /* 0x000fea0003800000 */
.L_x_1538:
[----:B------:R-:W-:Y:S11]  /*5100*/  ISETP.GE.AND P0, PT, R227, c[0x0][0x1d4], PT ;  /* 0x00007500e3007a0c */ /* 0x000ff60003f06270 */
[----:B------:R-:W-:Y:S02]  /*5110*/  @!UPT UIADD3 URZ, URZ, URZ, URZ ;  /* 0x0000003f3f3ff290 */ /* 0x000fe4000fffe03f */
[----:B------:R-:W-:-:S05]  /*5120*/  @P0 BRA `(.L_x_1537) ;  /* 0x0000036000000947 */ /* 0x000fca0003800000 */
[C---:B-1-3--:R-:W-:Y:S01]  /*5130*/  LEA R40, P0, R227.reuse, R38, 0x1 ;  /* 0x00000026e3287211 */ /* 0x04afe200078008ff */
[----:B------:R-:W1:Y:S03]  /*5140*/  LDS.128 R8, [R228+0xc900] ;  /* 0x00c90000e4087984 */ /* 0x000e660000000c00 */
        /* <DEDUP_REMOVED lines=52> */
.L_x_1537:
[----:B------:R-:W-:Y:S05]  /*5490*/  BSYNC B1 ;  /* 0x0000000000017941 */ /* 0x000fea0003800000 */
.L_x_1536:
[----:B------:R2:W4:Y:S01]  /*54a0*/  SHFL.IDX PT, R33, R92, 0x2, 0x181f ;  /* 0x00581f005c217f89 */ /* 0x00052200000e0000 */
[----:B------:R-:W-:Y:S03]  /*54b0*/  BSSY B1, `(.L_x_1540) ;  /* 0x0000075000017945 */ /* 0x000fe60003800000 */
[----:B------:R2:W3:Y:S01]  /*54c0*/  SHFL.IDX PT, R32, R93, 0x2, 0x181f ;  /* 0x00581f005d207f89 */ /* 0x0004e200000e0000 */
[----:B------:R-:W-:-:S05]  /*54d0*/  @P4 BRA `(.L_x_1541) ;  /* 0x0000072000004947 */ /* 0x000fca0003800000 */
[----:B------:R-:W-:Y:S01]  /*54e0*/  BSSY B0, `(.L_x_1542) ;  /* 0x0000038000007945 */ /* 0x000fe20003800000 */
[----:B------:R-:W-:-:S05]  /*54f0*/  @P6 BRA `(.L_x_1543) ;  /* 0x0000036000006947 */ /* 0x000fca0003800000 */
[C---:B---3--:R-:W-:Y:S01]  /*5500*/  LEA R28, P0, R76.reuse, R32, 0x1 ;  /* 0x000000204c1c7211 */ /* 0x048fe200078008ff */
[----:B-1----:R-:W1:Y:S03]  /*5510*/  LDS.128 R8, [R228+0xa100] ;  /* 0x00a10000e4087984 */ /* 0x002e660000000c00 */
        /* <DEDUP_REMOVED lines=52> */
.L_x_1543:
[----:B------:R-:W-:Y:S05]  /*5860*/  BSYNC B0 ;  /* 0x0000000000007941 */ /* 0x000fea0003800000 */
.L_x_1542:
[----:B------:R-:W-:Y:S11]  /*5870*/  ISETP.GE.AND P0, PT, R227, c[0x0][0x1d4], PT ;  /* 0x00007500e3007a0c */ /* 0x000ff60003f06270 */
[----:B------:R-:W-:Y:S02]  /*5880*/  @!UPT UIADD3 URZ, URZ, URZ, URZ ;  /* 0x0000003f3f3ff290 */ /* 0x000fe4000fffe03f */
[----:B------:R-:W-:-:S05]  /*5890*/  @P0 BRA `(.L_x_1541) ;  /* 0x0000036000000947 */ /* 0x000fca0003800000 */
[C---:B-1-3--:R-:W-:Y:S01]  /*58a0*/  LEA R28, P0, R227.reuse, R32, 0x1 ;  /* 0x00000020e31c7211 */ /* 0x04afe200078008ff */
        /* <DEDUP_REMOVED lines=53> */
.L_x_1541:
[----:B------:R-:W-:Y:S05]  /*5c00*/  BSYNC B1 ;  /* 0x0000000000017941 */ /* 0x000fea0003800000 */
.L_x_1540:
[----:B-1----:R1:W2:Y:S04]  /*5c10*/  SHFL.IDX PT, R29, R92, 0x3, 0x181f ;  /* 0x00781f005c1d7f89 */ /* 0x0022a800000e0000 */
[----:B------:R1:W4:Y:S01]  /*5c20*/  SHFL.IDX PT, R28, R93, 0x3, 0x181f ;  /* 0x00781f005d1c7f89 */ /* 0x00032200000e0000 */
[----:B------:R-:W-:-:S05]  /*5c30*/  @P3 BRA `(.L_x_1544) ;  /* 0x000032f000003947 */ /* 0x000fca0003800000 */
[----:B------:R-:W-:Y:S01]  /*5c40*/  BSSY B0, `(.L_x_1545) ;  /* 0x0000038000007945 */ /* 0x000fe20003800000 */
[----:B------:R-:W-:-:S05]  /*5c50*/  @P6 BRA `(.L_x_1546) ;  /* 0x0000036000006947 */ /* 0x000fca0003800000 */
[C---:B----4-:R-:W-:Y:S01]  /*5c60*/  LEA R24, P0, R76.reuse, R28, 0x1 ;  /* 0x0000001c4c187211 */ /* 0x050fe200078008ff */
[----:B------:R-:W4:Y:S03]  /*5c70*/  LDS.128 R8, [R228+0xb100] ;  /* 0x00b10000e4087984 */ /* 0x000f260000000c00 */
        /* <DEDUP_REMOVED lines=52> */
.L_x_1546:
[----:B------:R-:W-:Y:S05]  /*5fc0*/  BSYNC B0 ;  /* 0x0000000000007941 */ /* 0x000fea0003800000 */
.L_x_1545:
[----:B------:R-:W-:Y:S11]  /*5fd0*/  ISETP.GE.AND P0, PT, R227, c[0x0][0x1d4], PT ;  /* 0x00007500e3007a0c */ /* 0x000ff60003f06270 */
[----:B------:R-:W-:Y:S02]  /*5fe0*/  @!UPT UIADD3 URZ, URZ, URZ, URZ ;  /* 0x0000003f3f3ff290 */ /* 0x000fe4000fffe03f */
[----:B------:R-:W-:-:S05]  /*5ff0*/  @P0 BRA `(.L_x_1544) ;  /* 0x00002f3000000947 */ /* 0x000fca0003800000 */
[C---:B----4-:R-:W-:Y:S01]  /*6000*/  LEA R26, P0, R227.reuse, R28, 0x1 ;  /* 0x0000001ce31a7211 */ /* 0x050fe200078008ff */
[----:B--2---:R-:W2:Y:S03]  /*6010*/  LDS.128 R8, [R228+0xe900] ;  /* 0x00e90000e4087984 */ /* 0x004ea60000000c00 */
        /* <DEDUP_REMOVED lines=53> */
.L_x_1523:
        /* <DEDUP_REMOVED lines=24> */
[----:B------:R-:W-:Y:S02]  /*64f0*/  @!P3 IADD3.X R10, R109, R68, R150, P1, P0 ;  /* 0x000000446d0ab210 */ /* 0x000fe40000fe0496 */
[----:B------:R-:W-:Y:S04]  /*6500*/  ISETP.GE.AND P1, PT, R169, R91, PT ;  /* 0x0000005ba900720c */ /* 0x000fe80003f26270 */
[----:B------:R-:W-:Y:S11]  /*6510*/  ISETP.GE.OR P1, PT, R76, c[0x0][0x27c], P1 ;  /* 0x00009f004c007a0c */ /* 0x000ff60000f26670 */
[----:B------:R-:W-:Y:S02]  /*6520*/  @!UPT UIADD3 URZ, URZ, URZ, URZ ;  /* 0x0000003f3f3ff290 */ /* 0x000fe4000fffe03f */
[----:B------:R-:W-:Y:S04]  /*6530*/  @!P1 IADD3 R6, P4, P0, R102, R158, R42 ;  /* 0x0000009e66069210 */ /* 0x000fe8000789e02a */
[----:B------:R-:W-:Y:S02]  /*6540*/  @!P1 IADD3.X R17, R110, R147, R44, P4, P0 ;  /* 0x000000936e119210 */ /* 0x000fe400027e042c */
[----:B------:R-:W-:Y:S04]  /*6550*/  @!P1 IADD3 R11, P4, P0, R100, R159, R36 ;  /* 0x0000009f640b9210 */ /* 0x000fe8000789e024 */
[C---:B------:R-:W-:Y:S02]  /*6560*/  @!P1 IADD3.X R18, R109.reuse, R148, R68, P4, P0 ;  /* 0x000000946d129210 */ /* 0x040fe400027e0444 */
        /* <DEDUP_REMOVED lines=101> */
[----:B------:R-:W-:Y:S01]  /*6bc0*/  IMAD.MOV.U32 R46, RZ, RZ, R41 ;  /* 0x000000ffff2e7224 */ /* 0x000fe200078e0029 */
[----:B------:R-:W-:Y:S01]  /*6bd0*/  @!P1 SHF.R.U64 R8, R10, 0x10, R11 ;  /* 0x000000100a089819 */ /* 0x000fe2000000120b */
[----:B------:R-:W-:Y:S01]  /*6be0*/  IMAD R3, R3, 0x1c00, R7 ;  /* 0x00001c0003037824 */ /* 0x000fe200078e0207 */
[----:B------:R-:W-:Y:S02]  /*6bf0*/  LOP3.LUT R4, R4, R45, RZ, 0x3c, !PT ;  /* 0x0000002d04047212 */ /* 0x000fe400078e3cff */
[--C-:B------:R-:W-:Y:S01]  /*6c00*/  @!P1 SHF.R.U64 R45, R40, 0x10, R41.reuse ;  /* 0x00000010282d9819 */ /* 0x100fe20000001229 */
[----:B------:R-:W-:Y:S01]  /*6c10*/  IMAD.MOV.U32 R40, RZ, RZ, R42 ;  /* 0x000000ffff287224 */ /* 0x000fe200078e002a */
[----:B------:R-:W-:Y:S01]  /*6c20*/  MOV R24, R11 ;  /* 0x0000000b00187202 */ /* 0x000fe20000000f00 */
[----:B------:R-:W-:Y:S01]  /*6c30*/  IMAD.IADD R3, R3, 0x1, R4 ;  /* 0x0000000103037824 */ /* 0x000fe200078e0204 */
[----:B------:R-:W-:Y:S01]  /*6c40*/  @!P1 SHF.R.U32.HI R41, RZ, 0x10, R41 ;  /* 0x00000010ff299819 */ /* 0x000fe20000011629 */
[----:B------:R-:W-:Y:S01]  /*6c50*/  IMAD.MOV.U32 R4, RZ, RZ, R10 ;  /* 0x000000ffff047224 */ /* 0x000fe200078e000a */
[--C-:B------:R-:W-:Y:S02]  /*6c60*/  @!P1 SHF.R.U64 R42, R42, 0x10, R43.reuse ;  /* 0x000000102a2a9819 */ /* 0x100fe4000000122b */
[----:B------:R-:W-:Y:S02]  /*6c70*/  SHF.L.U32 R3, R3, 0x1, RZ ;  /* 0x0000000103037819 */ /* 0x000fe400000006ff */
[----:B------:R-:W-:Y:S02]  /*6c80*/  @!P1 PRMT R47, R40, 0x5410, R42 ;  /* 0x00005410282f9816 */ /* 0x000fe4000000002a */
[----:B------:R-:W-:Y:S01]  /*6c90*/  @!P1 SHF.R.U32.HI R43, RZ, 0x10, R43 ;  /* 0x00000010ff2b9819 */ /* 0x000fe2000001162b */
[----:B------:R1:W2:Y:S03]  /*6ca0*/  LDS.128 R16, [R3+0x8100] ;  /* 0x0081000003107984 */ /* 0x0002a60000000c00 */
[----:B------:R-:W-:Y:S02]  /*6cb0*/  @!P1 PRMT R56, R56, 0x5410, R43 ;  /* 0x0000541038389816 */ /* 0x000fe4000000002b */
[----:B-1----:R-:W-:Y:S02]  /*6cc0*/  @!P1 SHF.R.U32.HI R3, RZ, 0x10, R9 ;  /* 0x00000010ff039819 */ /* 0x002fe40000011609 */
[----:B------:R-:W-:Y:S02]  /*6cd0*/  @!P1 SHF.R.U32.HI R9, RZ, 0x10, R11 ;  /* 0x00000010ff099819 */ /* 0x000fe4000001160b */
[----:B------:R-:W-:Y:S02]  /*6ce0*/  @!P1 PRMT R11, R44, 0x5410, R45 ;  /* 0x000054102c0b9816 */ /* 0x000fe4000000002d */
[----:B------:R-:W-:Y:S02]  /*6cf0*/  @!P1 PRMT R10, R15, 0x5410, R3 ;  /* 0x000054100f0a9816 */ /* 0x000fe40000000003 */
[----:B------:R-:W-:Y:S02]  /*6d00*/  @!P1 PRMT R24, R24, 0x5410, R9 ;  /* 0x0000541018189816 */ /* 0x000fe40000000009 */
[C---:B------:R-:W-:Y:S02]  /*6d10*/  @!P1 LOP3.LUT R40, R11.reuse, 0xffff0000, RZ, 0xc0, !PT ;  /* 0xffff00000b289812 */ /* 0x040fe400078ec0ff */
[----:B------:R-:W-:Y:S01]  /*6d20*/  @!P1 PRMT R15, R4, 0x5410, R8 ;  /* 0x00005410040f9816 */ /* 0x000fe20000000008 */
[----:B------:R-:W-:Y:S01]  /*6d30*/  @!P1 IMAD.U32 R8, R11, 0x10000, RZ ;  /* 0x000100000b089824 */ /* 0x000fe200078e00ff */
[----:B------:R-:W-:Y:S01]  /*6d40*/  @!P1 PRMT R44, R46, 0x5410, R41 ;  /* 0x000054102e2c9816 */ /* 0x000fe20000000029 */
[C---:B------:R-:W-:Y:S01]  /*6d50*/  @!P1 IMAD.U32 R4, R5.reuse, 0x10000, RZ ;  /* 0x0001000005049824 */ /* 0x040fe200078e00ff */
[----:B------:R-:W-:Y:S01]  /*6d60*/  @!P1 LOP3.LUT R5, R5, 0xffff0000, RZ, 0xc0, !PT ;  /* 0xffff000005059812 */ /* 0x000fe200078ec0ff */
[----:B--2---:R-:W-:Y:S01]  /*6d70*/  @!P1 IMAD.U32 R3, R16, 0x10000, RZ ;  /* 0x0001000010039824 */ /* 0x004fe200078e00ff */
[----:B------:R-:W-:Y:S01]  /*6d80*/  @!P1 SHF.L.U32 R9, R48, 0x10, RZ ;  /* 0x0000001030099819 */ /* 0x000fe200000006ff */
[----:B------:R-:W-:Y:S01]  /*6d90*/  @!P1 IMAD.U32 R42, R44, 0x10000, RZ ;  /* 0x000100002c2a9824 */ /* 0x000fe200078e00ff */
[----:B------:R-:W-:Y:S01]  /*6da0*/  @!P1 LOP3.LUT R6, R16, 0xffff0000, RZ, 0xc0, !PT ;  /* 0xffff000010069812 */ /* 0x000fe200078ec0ff */
[----:B------:R-:W-:Y:S01]  /*6db0*/  @!P1 FMUL.FTZ R41, R3, R8 ;  /* 0x0000000803299220 */ /* 0x000fe20000410000 */
[----:B------:R-:W-:Y:S01]  /*6dc0*/  @!P1 SHF.L.U32 R43, R49, 0x10, RZ ;  /* 0x00000010312b9819 */ /* 0x000fe200000006ff */
[-C--:B------:R-:W-:Y:S01]  /*6dd0*/  @!P1 FMUL.FTZ R3, R3, R4.reuse ;  /* 0x0000000403039220 */ /* 0x080fe20000410000 */
[----:B------:R-:W-:Y:S01]  /*6de0*/  @!P1 LOP3.LUT R45, R49, 0xffff0000, RZ, 0xc0, !PT ;  /* 0xffff0000312d9812 */ /* 0x000fe200078ec0ff */
[----:B------:R-:W-:Y:S01]  /*6df0*/  @!P1 FFMA.FTZ R90, R9, R4, -R41 ;  /* 0x00000004095a9223 */ /* 0x000fe20000010829 */
[----:B------:R-:W-:Y:S01]  /*6e00*/  @!P1 LOP3.LUT R41, R48, 0xffff0000, RZ, 0xc0, !PT ;  /* 0xffff000030299812 */ /* 0x000fe200078ec0ff */
[----:B------:R-:W-:Y:S01]  /*6e10*/  @!P1 FFMA.FTZ R3, R8, R9, R3 ;  /* 0x0000000908039223 */ /* 0x000fe20000010003 */
[----:B------:R-:W-:Y:S01]  /*6e20*/  @!P1 LOP3.LUT R44, R44, 0xffff0000, RZ, 0xc0, !PT ;  /* 0xffff00002c2c9812 */ /* 0x000fe200078ec0ff */
[C---:B------:R-:W-:Y:S02]  /*6e30*/  @!P1 FMUL.FTZ R9, R6.reuse, R40 ;  /* 0x0000002806099220 */ /* 0x040fe40000410000 */
[----:B------:R-:W-:Y:S02]  /*6e40*/  @!P1 IMAD.U32 R8, R17, 0x10000, RZ ;  /* 0x0001000011089824 */ /* 0x000fe400078e00ff */
        /* <DEDUP_REMOVED lines=8> */
[----:B------:R-:W-:Y:S02]  /*6ed0*/  @!P1 FFMA.FTZ R89, R43, R6, -R11 ;  /* 0x000000062b599223 */ /* 0x000fe4000001080b */
[----:B------:R-:W-:Y:S02]  /*6ee0*/  @!P1 FMUL.FTZ R10, R9, R44 ;  /* 0x0000002c090a9220 */ /* 0x000fe40000410000 */
[----:B------:R-:W-:Y:S02]  /*6ef0*/  @!P1 IMAD.U32 R46, R47, 0x10000, RZ ;  /* 0x000100002f2e9824 */ /* 0x000fe400078e00ff */
[----:B------:R-:W-:Y:S02]  /*6f00*/  @!P1 IMAD.U32 R11, R18, 0x10000, RZ ;  /* 0x00010000120b9824 */ /* 0x000fe400078e00ff */
[----:B------:R-:W-:Y:S01]  /*6f10*/  @!P1 FFMA.FTZ R4, R40, R41, R4 ;  /* 0x0000002928049223 */ /* 0x000fe20000010004 */
[----:B------:R-:W-:Y:S01]  /*6f20*/  @!P1 SHF.L.U32 R40, R50, 0x10, RZ ;  /* 0x0000001032289819 */ /* 0x000fe200000006ff */
[-C--:B------:R-:W-:Y:S01]  /*6f30*/  @!P1 FMUL.FTZ R6, R9, R8.reuse ;  /* 0x0000000809069220 */ /* 0x080fe20000410000 */
[----:B------:R-:W-:Y:S01]  /*6f40*/  @!P1 LOP3.LUT R41, R47, 0xffff0000, RZ, 0xc0, !PT ;  /* 0xffff00002f299812 */ /* 0x000fe200078ec0ff */
[----:B------:R-:W-:Y:S01]  /*6f50*/  @!P1 FFMA.FTZ R80, R45, R8, -R10 ;  /* 0x000000082d509223 */ /* 0x000fe2000001080a */
[----:B------:R-:W-:Y:S01]  /*6f60*/  @!P1 LOP3.LUT R10, R18, 0xffff0000, RZ, 0xc0, !PT ;  /* 0xffff0000120a9812 */ /* 0x000fe200078ec0ff */
[----:B------:R-:W-:Y:S01]  /*6f70*/  @!P1 IMAD.U32 R9, R15, 0x10000, RZ ;  /* 0x000100000f099824 */ /* 0x000fe200078e00ff */
[----:B------:R-:W-:Y:S01]  /*6f80*/  @!P1 LOP3.LUT R47, R50, 0xffff0000, RZ, 0xc0, !PT ;  /* 0xffff0000322f9812 */ /* 0x000fe200078ec0ff */
[C---:B------:R-:W-:Y:S02]  /*6f90*/  @!P1 FMUL.FTZ R74, R11.reuse, R46 ;  /* 0x0000002e0b4a9220 */ /* 0x040fe40000410000 */
[-C--:B------:R-:W-:Y:S02]  /*6fa0*/  @!P1 FMUL.FTZ R8, R11, R9.reuse ;  /* 0x000000090b089220 */ /* 0x080fe40000410000 */
[----:B------:R-:W-:Y:S01]  /*6fb0*/  @!P1 FFMA.FTZ R74, R40, R9, -R74 ;  /* 0x00000009284a9223 */ /* 0x000fe2000001084a */
[----:B------:R-:W-:Y:S01]  /*6fc0*/  @!P1 LOP3.LUT R9, R15, 0xffff0000, RZ, 0xc0, !PT ;  /* 0xffff00000f099812 */ /* 0x000fe200078ec0ff */
[----:B------:R-:W-:Y:S02]  /*6fd0*/  @!P1 FMUL.FTZ R11, R10, R41 ;  /* 0x000000290a0b9220 */ /* 0x000fe40000410000 */
[----:B------:R-:W-:Y:S02]  /*6fe0*/  @!P1 FFMA.FTZ R5, R42, R43, R5 ;  /* 0x0000002b2a059223 */ /* 0x000fe40000010005 */
[-C--:B------:R-:W-:Y:S02]  /*6ff0*/  @!P1 FFMA.FTZ R75, R47, R9.reuse, -R11 ;  /* 0x000000092f4b9223 */ /* 0x080fe4000001080b */
[----:B------:R-:W-:Y:S02]  /*7000*/  @!P1 IMAD.U32 R42, R56, 0x10000, RZ ;  /* 0x00010000382a9824 */ /* 0x000fe400078e00ff */
[----:B------:R-:W-:Y:S02]  /*7010*/  @!P1 IMAD.U32 R11, R19, 0x10000, RZ ;  /* 0x00010000130b9824 */ /* 0x000fe400078e00ff */
[----:B------:R-:W-:Y:S01]  /*7020*/  @!P1 FMUL.FTZ R9, R10, R9 ;  /* 0x000000090a099220 */ /* 0x000fe20000410000 */
[----:B------:R-:W-:Y:S01]  /*7030*/  @!P1 SHF.L.U32 R10, R24, 0x10, RZ ;  /* 0x00000010180a9819 */ /* 0x000fe200000006ff */
[----:B------:R-:W-:Y:S02]  /*7040*/  @!P1 IMAD.U32 R43, R51, 0x10000, RZ ;  /* 0x00010000332b9824 */ /* 0x000fe400078e00ff */
[----:B------:R-:W-:Y:S02]  /*7050*/  @!P1 FMUL.FTZ R15, R11, R42 ;  /* 0x0000002a0b0f9220 */ /* 0x000fe40000410000 */
[----:B------:R-:W-:Y:S01]  /*7060*/  @!P1 FFMA.FTZ R6, R44, R45, R6 ;  /* 0x0000002d2c069223 */ /* 0x000fe20000010006 */
[----:B------:R-:W-:Y:S01]  /*7070*/  @!P1 LOP3.LUT R45, R51, 0xffff0000, RZ, 0xc0, !PT ;  /* 0xffff0000332d9812 */ /* 0x000fe200078ec0ff */
[-C--:B------:R-:W-:Y:S01]  /*7080*/  @!P1 FFMA.FTZ R88, R43, R10.reuse, -R15 ;  /* 0x0000000a2b589223 */ /* 0x080fe2000001080f */
[----:B------:R-:W-:Y:S01]  /*7090*/  @!P1 LOP3.LUT R15, R19, 0xffff0000, RZ, 0xc0, !PT ;  /* 0xffff0000130f9812 */ /* 0x000fe200078ec0ff */
[----:B------:R-:W-:Y:S01]  /*70a0*/  @!P1 FMUL.FTZ R10, R11, R10 ;  /* 0x0000000a0b0a9220 */ /* 0x000fe20000410000 */
[----:B------:R-:W-:Y:S01]  /*70b0*/  @!P1 LOP3.LUT R44, R56, 0xffff0000, RZ, 0xc0, !PT ;  /* 0xffff0000382c9812 */ /* 0x000fe200078ec0ff */
[----:B------:R-:W-:Y:S01]  /*70c0*/  @!P1 FFMA.FTZ R8, R46, R40, R8 ;  /* 0x000000282e089223 */ /* 0x000fe20000010008 */
[----:B------:R-:W-:Y:S01]  /*70d0*/  @!P1 LOP3.LUT R11, R24, 0xffff0000, RZ, 0xc0, !PT ;  /* 0xffff0000180b9812 */ /* 0x000fe200078ec0ff */
[----:B------:R-:W-:Y:S01]  /*70e0*/  @!P1 FFMA.FTZ R9, R41, R47, R9 ;  /* 0x0000002f29099223 */ /* 0x000fe20000010009 */
[----:B------:R-:W-:Y:S01]  /*70f0*/  @!P1 F2FP.BF16.PACK_AB R56, R80, R89 ;  /* 0x000000595038923e */ /* 0x000fe200000010ff */
[----:B------:R-:W-:Y:S01]  /*7100*/  @!P1 FMUL.FTZ R24, R15, R44 ;  /* 0x0000002c0f189220 */ /* 0x000fe20000410000 */
[----:B------:R-:W-:Y:S01]  /*7110*/  @!P1 F2FP.BF16.PACK_AB R80, R75, R74 ;  /* 0x0000004a4b50923e */ /* 0x000fe200000010ff */
[----:B------:R-:W-:Y:S01]  /*7120*/  @!P1 FFMA.FTZ R10, R42, R43, R10 ;  /* 0x0000002b2a0a9223 */ /* 0x000fe2000001000a */
[----:B------:R-:W-:Y:S01]  /*7130*/  LEA R74, P0, R94, R84, 0x1 ;  /* 0x000000545e4a7211 */ /* 0x000fe200078008ff */
[----:B------:R-:W-:Y:S01]  /*7140*/  @!P1 FFMA.FTZ R24, R45, R11, -R24 ;  /* 0x0000000b2d189223 */ /* 0x000fe20000010818 */
[----:B------:R-:W-:Y:S01]  /*7150*/  @!P1 F2FP.BF16.PACK_AB R5, R6, R5 ;  /* 0x000000050605923e */ /* 0x000fe200000010ff */
[----:B------:R-:W-:Y:S01]  /*7160*/  @!P1 FMUL.FTZ R11, R15, R11 ;  /* 0x0000000b0f0b9220 */ /* 0x000fe20000410000 */
[----:B------:R-:W-:Y:S01]  /*7170*/  LEA.HI.X R75, R94, R85, R108, 0x1, P0 ;  /* 0x000000555e4b7211 */ /* 0x000fe200000f0c6c */
[----:B------:R-:W-:Y:S01]  /*7180*/  @!P1 IMAD.MOV.U32 R48, RZ, RZ, R86 ;  /* 0x000000ffff309224 */ /* 0x000fe200078e0056 */
[----:B------:R-:W-:Y:S01]  /*7190*/  ISETP.GE.AND P0, PT, R87, c[0x0][0x1d4], PT ;  /* 0x0000750057007a0c */ /* 0x000fe20003f06270 */
[----:B------:R-:W-:Y:S01]  /*71a0*/  @!P1 FFMA.FTZ R11, R44, R45, R11 ;  /* 0x0000002d2c0b9223 */ /* 0x000fe2000001000b */
[----:B------:R-:W-:Y:S01]  /*71b0*/  @!P1 F2FP.BF16.PACK_AB R24, R24, R88 ;  /* 0x000000581818923e */ /* 0x000fe200000010ff */
[----:B------:R-:W-:Y:S01]  /*71c0*/  @!P1 IMAD.MOV.U32 R49, RZ, RZ, R56 ;  /* 0x000000ffff319224 */ /* 0x000fe200078e0038 */
[----:B------:R-:W-:Y:S01]  /*71d0*/  @!P1 F2FP.BF16.PACK_AB R15, R4, R3 ;  /* 0x00000003040f923e */ /* 0x000fe200000010ff */
[----:B------:R-:W-:Y:S01]  /*71e0*/  @!P1 IMAD.MOV.U32 R50, RZ, RZ, R80 ;  /* 0x000000ffff329224 */ /* 0x000fe200078e0050 */
[----:B------:R-:W-:Y:S01]  /*71f0*/  @!P1 MOV R51, R24 ;  /* 0x0000001800339202 */ /* 0x000fe20000000f00 */
[----:B------:R-:W-:Y:S01]  /*7200*/  @!P1 IMAD.MOV.U32 R17, RZ, RZ, R5 ;  /* 0x000000ffff119224 */ /* 0x000fe200078e0005 */
[----:B------:R-:W-:Y:S01]  /*7210*/  @!P1 F2FP.BF16.PACK_AB R3, R11, R10 ;  /* 0x0000000a0b03923e */ /* 0x000fe200000010ff */
[----:B------:R-:W-:Y:S01]  /*7220*/  @!P1 IMAD.MOV.U32 R16, RZ, RZ, R15 ;  /* 0x000000ffff109224 */ /* 0x000fe200078e000f */
[----:B------:R-:W-:Y:S01]  /*7230*/  @!P1 F2FP.BF16.PACK_AB R4, R9, R8 ;  /* 0x000000080904923e */ /* 0x000fe200000010ff */
[----:B------:R1:W-:Y:S02]  /*7240*/  ST.E.128 [R74.64], R48 ;  /* 0x000000304a007985 */ /* 0x0003e4000c101d08 */
[----:B------:R-:W-:Y:S01]  /*7250*/  @!P0 IMAD.WIDE R84, R87, 0x2, R84 ;  /* 0x0000000257548825 */ /* 0x000fe200078e0254 */
[----:B------:R-:W-:Y:S03]  /*7260*/  @!P1 MOV R18, R4 ;  /* 0x0000000400129202 */ /* 0x000fe60000000f00 */
[----:B------:R-:W-:Y:S05]  /*7270*/  @!P1 IMAD.MOV.U32 R19, RZ, RZ, R3 ;  /* 0x000000ffff139224 */ /* 0x000fea00078e0003 */
[----:B------:R1:W-:Y:S02]  /*7280*/  @!P0 ST.E.128 [R84.64], R16 ;  /* 0x0000001054008985 */ /* 0x0003e4000c101d08 */
.L_x_1548:
[----:B-1----:R-:W-:Y:S05]  /*7290*/  BSYNC B0 ;  /* 0x0000000000007941 */ /* 0x002fea0003800000 */
.L_x_1547:
        /* <DEDUP_REMOVED lines=27> */
[----:B------:R-:W-:Y:S02]  /*7450*/  @!P1 SHF.R.U64 R5, R20, 0x10, R21 ;  /* 0x0000001014059819 */ /* 0x000fe40000001215 */
[----:B-----5:R-:W-:Y:S01]  /*7460*/  @!P1 SHF.R.U64 R11, R54, 0x10, R55 ;  /* 0x00000010360b9819 */ /* 0x020fe20000001237 */
[----:B------:R-:W-:Y:S01]  /*7470*/  IMAD.IADD R3, R3, 0x1, R4 ;  /* 0x0000000103037824 */ /* 0x000fe200078e0204 */
[----:B------:R-:W-:Y:S02]  /*7480*/  @!P1 PRMT R10, R25, 0x5432, R5 ;  /* 0x00005432190a9816 */ /* 0x000fe40000000005 */
[----:B------:R-:W-:Y:S01]  /*7490*/  @!P1 PRMT R42, R58, 0x5432, R11 ;  /* 0x000054323a2a9816 */ /* 0x000fe2000000000b */
[----:B------:R-:W-:Y:S01]  /*74a0*/  IMAD.SHL.U32 R3, R3, 0x2, RZ ;  /* 0x0000000203037824 */ /* 0x000fe200078e00ff */
[C---:B----4-:R-:W-:Y:S01]  /*74b0*/  @!P1 LOP3.LUT R47, R51.reuse, 0xffff0000, RZ, 0xc0, !PT ;  /* 0xffff0000332f9812 */ /* 0x050fe200078ec0ff */
[----:B------:R-:W-:Y:S01]  /*74c0*/  @!P1 IMAD.U32 R11, R48, 0x10000, RZ ;  /* 0x00010000300b9824 */ /* 0x000fe200078e00ff */
[----:B------:R-:W-:Y:S01]  /*74d0*/  @!P1 LOP3.LUT R43, R50, 0xffff0000, RZ, 0xc0, !PT ;  /* 0xffff0000322b9812 */ /* 0x000fe200078ec0ff */
[----:B------:R-:W-:Y:S01]  /*74e0*/  @!P0 IMAD.WIDE R84, R24, 0x2, R44 ;  /* 0x0000000218548825 */ /* 0x000fe200078e022c */
[----:B------:R2:W3:Y:S01]  /*74f0*/  LDS.128 R16, [R3+0x8100] ;  /* 0x0081000003107984 */ /* 0x0004e20000000c00 */
[----:B------:R-:W-:Y:S02]  /*7500*/  @!P1 SHF.L.U32 R45, R51, 0x10, RZ ;  /* 0x00000010332d9819 */ /* 0x000fe400000006ff */
[----:B------:R-:W-:Y:S01]  /*7510*/  @!P1 IMAD.U32 R24, R49, 0x10000, RZ ;  /* 0x0001000031189824 */ /* 0x000fe200078e00ff */
[--C-:B------:R-:W-:Y:S01]  /*7520*/  @!P1 SHF.R.U64 R8, R52, 0x10, R53.reuse ;  /* 0x0000001034089819 */ /* 0x100fe20000001235 */
[----:B------:R-:W-:Y:S01]  /*7530*/  @!P1 IMAD.U32 R41, R50, 0x10000, RZ ;  /* 0x0001000032299824 */ /* 0x000fe200078e00ff */
[----:B------:R-:W-:Y:S02]  /*7540*/  @!P1 SHF.R.U32.HI R9, RZ, 0x10, R53 ;  /* 0x00000010ff099819 */ /* 0x000fe40000011635 */
[----:B------:R-:W-:Y:S02]  /*7550*/  @!P1 SHF.R.U32.HI R15, RZ, 0x10, R55 ;  /* 0x00000010ff0f9819 */ /* 0x000fe40000011637 */
[----:B------:R-:W-:Y:S02]  /*7560*/  @!P1 SHF.R.U32.HI R6, RZ, 0x10, R23 ;  /* 0x00000010ff069819 */ /* 0x000fe40000011617 */
[----:B------:R-:W-:Y:S02]  /*7570*/  @!P1 PRMT R40, R58, 0x5410, R15 ;  /* 0x000054103a289816 */ /* 0x000fe4000000000f */
[----:B------:R-:W-:Y:S02]  /*7580*/  @!P1 PRMT R15, R26, 0x5410, R6 ;  /* 0x000054101a0f9816 */ /* 0x000fe40000000006 */
[C---:B------:R-:W-:Y:S01]  /*7590*/  @!P1 LOP3.LUT R46, R40.reuse, 0xffff0000, RZ, 0xc0, !PT ;  /* 0xffff0000282e9812 */ /* 0x040fe200078ec0ff */
[----:B------:R-:W-:Y:S01]  /*75a0*/  @!P1 IMAD.U32 R44, R40, 0x10000, RZ ;  /* 0x00010000282c9824 */ /* 0x000fe200078e00ff */
[----:B------:R-:W-:Y:S02]  /*75b0*/  @!P1 SHF.R.U32.HI R4, RZ, 0x10, R21 ;  /* 0x00000010ff049819 */ /* 0x000fe40000011615 */
[----:B------:R-:W-:Y:S02]  /*75c0*/  @!P1 PRMT R21, R57, 0x5432, R9 ;  /* 0x0000543239159816 */ /* 0x000fe40000000009 */
[----:B------:R-:W-:Y:S01]  /*75d0*/  @!P1 PRMT R9, R25, 0x5410, R4 ;  /* 0x0000541019099816 */ /* 0x000fe20000000004 */
[----:B------:R-:W-:Y:S01]  /*75e0*/  @!P1 IMAD.U32 R4, R10, 0x10000, RZ ;  /* 0x000100000a049824 */ /* 0x000fe200078e00ff */
[----:B--2---:R-:W-:Y:S01]  /*75f0*/  @!P1 SHF.R.U64 R3, R22, 0x10, R23 ;  /* 0x0000001016039819 */ /* 0x004fe20000001217 */
[----:B------:R-:W-:Y:S01]  /*7600*/  @!P1 IMAD.U32 R23, R21, 0x10000, RZ ;  /* 0x0001000015179824 */ /* 0x000fe200078e00ff */
[----:B------:R-:W-:Y:S01]  /*7610*/  @!P1 PRMT R22, R57, 0x5410, R8 ;  /* 0x0000541039169816 */ /* 0x000fe20000000008 */
[----:B------:R-:W-:Y:S01]  /*7620*/  @!P1 IMAD.U32 R6, R9, 0x10000, RZ ;  /* 0x0001000009069824 */ /* 0x000fe200078e00ff */
[----:B------:R-:W-:Y:S03]  /*7630*/  @!P1 PRMT R20, R26, 0x5432, R3 ;  /* 0x000054321a149816 */ /* 0x000fe60000000003 */
        /* <DEDUP_REMOVED lines=47> */
[----:B------:R-:W-:Y:S01]  /*7930*/  @!P1 FMUL.FTZ R9, R15, R20 ;  /* 0x000000140f099220 */ /* 0x000fe20000410000 */
        /* <DEDUP_REMOVED lines=23> */
.L_x_1550:
[----:B------:R-:W-:Y:S05]  /*7ab0*/  BSYNC B0 ;  /* 0x0000000000007941 */ /* 0x000fea0003800000 */
.L_x_1549:
        /* <DEDUP_REMOVED lines=38> */
[C---:B------:R-:W-:Y:S02]  /*7d20*/  @!P1 PRMT R22, R59.reuse, 0x5410, R8 ;  /* 0x000054103b169816 */ /* 0x040fe40000000008 */
        /* <DEDUP_REMOVED lines=90> */
.L_x_1552:
[----:B------:R-:W-:Y:S05]  /*82d0*/  BSYNC B0 ;  /* 0x0000000000007941 */ /* 0x000fea0003800000 */
.L_x_1551:
        /* <DEDUP_REMOVED lines=26> */
[----:B------:R-:W-:Y:S02]  /*8480*/  @!P1 SHF.R.U64 R5, R34, 0x10, R35 ;  /* 0x0000001022059819 */ /* 0x000fe40000001223 */
[----:B------:R-:W-:Y:S01]  /*8490*/  @!P1 PRMT R27, R70, 0x5410, R11 ;  /* 0x00005410461b9816 */ /* 0x000fe2000000000b */
[----:B------:R-:W-:Y:S01]  /*84a0*/  IMAD.IADD R3, R3, 0x1, R4 ;  /* 0x0000000103037824 */ /* 0x000fe200078e0204 */
[----:B------:R-:W-:Y:S02]  /*84b0*/  @!P1 SHF.R.U64 R8, R64, 0x10, R65 ;  /* 0x0000001040089819 */ /* 0x000fe40000001241 */
[----:B------:R-:W-:Y:S01]  /*84c0*/  @!P1 SHF.R.U32.HI R6, RZ, 0x10, R35 ;  /* 0x00000010ff069819 */ /* 0x000fe20000011623 */
[----:B------:R-:W-:Y:S01]  /*84d0*/  IMAD.SHL.U32 R3, R3, 0x2, RZ ;  /* 0x0000000203037824 */ /* 0x000fe200078e00ff */
[----:B-1----:R-:W-:Y:S01]  /*84e0*/  @!P1 LOP3.LUT R34, R43, 0xffff0000, RZ, 0xc0, !PT ;  /* 0xffff00002b229812 */ /* 0x002fe200078ec0ff */
[----:B------:R-:W-:Y:S01]  /*84f0*/  @!P1 IMAD.U32 R11, R40, 0x10000, RZ ;  /* 0x00010000280b9824 */ /* 0x000fe200078e00ff */
[C---:B------:R-:W-:Y:S01]  /*8500*/  @!P1 LOP3.LUT R30, R42.reuse, 0xffff0000, RZ, 0xc0, !PT ;  /* 0xffff00002a1e9812 */ /* 0x040fe200078ec0ff */
[----:B------:R-:W-:Y:S01]  /*8510*/  @!P1 IMAD.U32 R24, R41, 0x10000, RZ ;  /* 0x0001000029189824 */ /* 0x000fe200078e00ff */
[----:B------:R1:W2:Y:S01]  /*8520*/  LDS.128 R16, [R3+0x8100] ;  /* 0x0081000003107984 */ /* 0x0002a20000000c00 */
[----:B------:R-:W-:Y:S01]  /*8530*/  @!P1 IMAD.U32 R31, R27, 0x10000, RZ ;  /* 0x000100001b1f9824 */ /* 0x000fe200078e00ff */
[C---:B------:R-:W-:Y:S01]  /*8540*/  @!P1 PRMT R22, R69.reuse, 0x5410, R8 ;  /* 0x0000541045169816 */ /* 0x040fe20000000008 */
[----:B------:R-:W-:Y:S01]  /*8550*/  @!P1 IMAD.U32 R28, R42, 0x10000, RZ ;  /* 0x000100002a1c9824 */ /* 0x000fe200078e00ff */
[----:B------:R-:W-:Y:S02]  /*8560*/  @!P1 PRMT R15, R38, 0x5410, R6 ;  /* 0x00005410260f9816 */ /* 0x000fe40000000006 */
[----:B------:R-:W-:Y:S01]  /*8570*/  @!P1 SHF.R.U32.HI R9, RZ, 0x10, R65 ;  /* 0x00000010ff099819 */ /* 0x000fe20000011641 */
[----:B------:R-:W-:Y:S01]  /*8580*/  @!P1 IMAD.U32 R8, R22, 0x10000, RZ ;  /* 0x0001000016089824 */ /* 0x000fe200078e00ff */
[----:B------:R-:W-:Y:S02]  /*8590*/  @!P1 SHF.R.U32.HI R4, RZ, 0x10, R33 ;  /* 0x00000010ff049819 */ /* 0x000fe40000011621 */
[----:B------:R-:W-:Y:S02]  /*85a0*/  @!P1 PRMT R21, R69, 0x5432, R9 ;  /* 0x0000543245159816 */ /* 0x000fe40000000009 */
[----:B------:R-:W-:Y:S02]  /*85b0*/  @!P1 SHF.R.U64 R20, R66, 0x10, R67 ;  /* 0x0000001042149819 */ /* 0x000fe40000001243 */
[----:B------:R-:W-:Y:S01]  /*85c0*/  @!P1 PRMT R9, R37, 0x5410, R4 ;  /* 0x0000541025099816 */ /* 0x000fe20000000004 */
[----:B------:R-:W-:Y:S01]  /*85d0*/  @!P1 IMAD.U32 R23, R21, 0x10000, RZ ;  /* 0x0001000015179824 */ /* 0x000fe200078e00ff */
[----:B------:R-:W-:Y:S02]  /*85e0*/  @!P1 PRMT R29, R70, 0x5432, R20 ;  /* 0x00005432461d9816 */ /* 0x000fe40000000014 */
[----:B------:R-:W-:Y:S01]  /*85f0*/  @!P1 PRMT R20, R38, 0x5432, R5 ;  /* 0x0000543226149816 */ /* 0x000fe20000000005 */
[----:B------:R-:W-:Y:S01]  /*8600*/  @!P1 IMAD.U32 R6, R9, 0x10000, RZ ;  /* 0x0001000009069824 */ /* 0x000fe200078e00ff */
[----:B------:R-:W-:Y:S02]  /*8610*/  ISETP.GE.AND P0, PT, R36, c[0x0][0x1d4], PT ;  /* 0x0000750024007a0c */ /* 0x000fe40003f06270 */
[----:B-1----:R-:W-:Y:S02]  /*8620*/  @!P1 SHF.R.U64 R3, R32, 0x10, R33 ;  /* 0x0000001020039819 */ /* 0x002fe40000001221 */
[----:B------:R-:W-:Y:S02]  /*8630*/  @!P1 SHF.L.U32 R32, R43, 0x10, RZ ;  /* 0x000000102b209819 */ /* 0x000fe400000006ff */
[----:B------:R-:W-:Y:S02]  /*8640*/  @!P1 PRMT R10, R37, 0x5432, R3 ;  /* 0x00005432250a9816 */ /* 0x000fe40000000003 */
[----:B------:R-:W-:Y:S03]  /*8650*/  @!P1 LOP3.LUT R33, R27, 0xffff0000, RZ, 0xc0, !PT ;  /* 0xffff00001b219812 */ /* 0x000fe600078ec0ff */
        /* <DEDUP_REMOVED lines=19> */
[----:B------:R-:W-:Y:S01]  /*8790*/  @!P1 FFMA.FTZ R48, R22, R9, -R11 ;  /* 0x0000000916309223 */ /* 0x000fe2000001080b */
[C---:B------:R-:W-:Y:S01]  /*87a0*/  @!P1 LOP3.LUT R11, R19.reuse, 0xffff0000, RZ, 0xc0, !PT ;  /* 0xffff0000130b9812 */ /* 0x040fe200078ec0ff */
        /* <DEDUP_REMOVED lines=21> */
[-C--:B------:R-:W-:Y:S01]  /*8900*/  @!P1 FFMA.FTZ R46, R28, R9.reuse, -R35 ;  /* 0x000000091c2e9223 */ /* 0x080fe20000010823 */
[----:B------:R-:W-:Y:S01]  /*8910*/  @!P1 F2FP.BF16.PACK_AB R35, R49, R50 ;  /* 0x000000323123923e */ /* 0x000fe200000010ff */
[-C--:B------:R-:W-:Y:S02]  /*8920*/  @!P1 FFMA.FTZ R37, R30, R20.reuse, -R37 ;  /* 0x000000141e259223 */ /* 0x080fe40000010825 */
        /* <DEDUP_REMOVED lines=30> */
.L_x_1522:
[----:B-1----:R1:W2:Y:S01]  /*8b10*/  SHFL.IDX PT, R5, R92, RZ, 0x181f ;  /* 0x00181fff5c057589 */ /* 0x0022a200000e0000 */
        /* <DEDUP_REMOVED lines=14> */
[----:B-----5:R-:W-:Y:S01]  /*8c00*/  @!P0 LEA.HI.X R5, R227, R5, R167, 0x1, P1 ;  /* 0x00000005e3058211 */ /* 0x020fe200008f0ca7 */
[----:B-1----:R-:W-:Y:S04]  /*8c10*/  @!P6 ST.E.128 [R8.64], R16 ;  /* 0x000000100800e985 */ /* 0x002fe8000c101d08 */
[----:B------:R-:W1:Y:S04]  /*8c20*/  @!P0 LDS.128 R8, [R228+0xb900] ;  /* 0x00b90000e4088984 */ /* 0x000e680000000c00 */
[----:B-1----:R1:W-:Y:S02]  /*8c30*/  @!P0 ST.E.128 [R4.64], R8 ;  /* 0x0000000804008985 */ /* 0x0023e4000c101d08 */
.L_x_1554:
[----:B-12---:R-:W-:Y:S05]  /*8c40*/  BSYNC B0 ;  /* 0x0000000000007941 */ /* 0x006fea0003800000 */
.L_x_1553:
        /* <DEDUP_REMOVED lines=11> */
[----:B-----5:R-:W-:Y:S01]  /*8d00*/  @!P0 LEA.HI.X R5, R227, R5, R167, 0x1, P1 ;  /* 0x00000005e3058211 */ /* 0x020fe200008f0ca7 */
[----:B----4-:R-:W-:Y:S04]  /*8d10*/  @!P6 ST.E.128 [R8.64], R16 ;  /* 0x000000100800e985 */ /* 0x010fe8000c101d08 */
[----:B------:R-:W2:Y:S04]  /*8d20*/  @!P0 LDS.128 R8, [R228+0xc900] ;  /* 0x00c90000e4088984 */ /* 0x000ea80000000c00 */
[----:B--2---:R2:W-:Y:S02]  /*8d30*/  @!P0 ST.E.128 [R4.64], R8 ;  /* 0x0000000804008985 */ /* 0x0045e4000c101d08 */
.L_x_1556:
[----:B------:R-:W-:Y:S05]  /*8d40*/  BSYNC B0 ;  /* 0x0000000000007941 */ /* 0x000fea0003800000 */
.L_x_1555:
[----:B--2---:R2:W4:Y:S01]  /*8d50*/  SHFL.IDX PT, R5, R92, 0x2, 0x181f ;  /* 0x00581f005c057f89 */ /* 0x00452200000e0000 */
[----:B------:R-:W-:Y:S01]  /*8d60*/  ISETP.GE.AND P0, PT, R3, 0x41, PT ;  /* 0x000000410300780c */ /* 0x000fe20003f06270 */
[----:B------:R-:W-:Y:S02]  /*8d70*/  BSSY B0, `(.L_x_1557) ;  /* 0x000000d000007945 */ /* 0x000fe40003800000 */
[----:B---3--:R2:W3:Y:S10]  /*8d80*/  SHFL.IDX PT, R4, R93, 0x2, 0x181f ;  /* 0x00581f005d047f89 */ /* 0x0084f400000e0000 */
[----:B------:R-:W-:-:S05]  /*8d90*/  @!P0 BRA `(.L_x_1558) ;  /* 0x000000a000008947 */ /* 0x000fca0003800000 */
[----:B------:R-:W1:Y:S01]  /*8da0*/  @!P6 LDS.128 R16, [R228+0xa100] ;  /* 0x00a10000e410e984 */ /* 0x000e620000000c00 */
[CC--:B---3--:R-:W-:Y:S04]  /*8db0*/  @!P6 LEA R8, P0, R76.reuse, R4.reuse, 0x1 ;  /* 0x000000044c08e211 */ /* 0x0c8fe800078008ff */
[-C--:B----4-:R-:W-:Y:S02]  /*8dc0*/  @!P6 LEA.HI.X R9, R76, R5.reuse, R77, 0x1, P0 ;  /* 0x000000054c09e211 */ /* 0x090fe400000f0c4d */
[C---:B------:R-:W-:Y:S11]  /*8dd0*/  ISETP.GE.AND P0, PT, R227.reuse, c[0x0][0x1d4], PT ;  /* 0x00007500e3007a0c */ /* 0x040ff60003f06270 */
[----:B------:R-:W-:Y:S02]  /*8de0*/  @!UPT UIADD3 URZ, URZ, URZ, URZ ;  /* 0x0000003f3f3ff290 */ /* 0x000fe4000fffe03f */
[C---:B------:R-:W-:Y:S04]  /*8df0*/  @!P0 LEA R4, P1, R227.reuse, R4, 0x1 ;  /* 0x00000004e3048211 */ /* 0x040fe800078208ff */
[----:B-----5:R-:W-:Y:S01]  /*8e00*/  @!P0 LEA.HI.X R5, R227, R5, R167, 0x1, P1 ;  /* 0x00000005e3058211 */ /* 0x020fe200008f0ca7 */
[----:B-1----:R-:W-:Y:S04]  /*8e10*/  @!P6 ST.E.128 [R8.64], R16 ;  /* 0x000000100800e985 */ /* 0x002fe8000c101d08 */
[----:B------:R-:W1:Y:S04]  /*8e20*/  @!P0 LDS.128 R8, [R228+0xd900] ;  /* 0x00d90000e4088984 */ /* 0x000e680000000c00 */
[----:B-1----:R1:W-:Y:S02]  /*8e30*/  @!P0 ST.E.128 [R4.64], R8 ;  /* 0x0000000804008985 */ /* 0x0023e4000c101d08 */
.L_x_1558:
[----:B------:R-:W-:Y:S05]  /*8e40*/  BSYNC B0 ;  /* 0x0000000000007941 */ /* 0x000fea0003800000 */
.L_x_1557:
[----:B-1--4-:R1:W4:Y:S01]  /*8e50*/  SHFL.IDX PT, R5, R92, 0x3, 0x181f ;  /* 0x00781f005c057f89 */ /* 0x01232200000e0000 */
[----:B------:R-:W-:Y:S03]  /*8e60*/  ISETP.GE.AND P0, PT, R3, 0x61, PT ;  /* 0x000000610300780c */ /* 0x000fe60003f06270 */
        /* <DEDUP_REMOVED lines=12> */
.L_x_1544:
[----:B------:R-:W-:Y:S05]  /*8f30*/  BSYNC B2 ;  /* 0x0000000000027941 */ /* 0x000fea0003800000 */
.L_x_1521:
[----:B------:R-:W-:Y:S01]  /*8f40*/  IMAD.IADD R3, R91, 0x1, -R82 ;  /* 0x000000015b037824 */ /* 0x000fe200078e0a52 */
[----:B--2---:R-:W-:Y:S01]  /*8f50*/  P2R R24, PR, RZ, 0x4 ;  /* 0x00000004ff187803 */ /* 0x004fe20000000000 */
[----:B-1---5:R-:W-:Y:S01]  /*8f60*/  IMAD.WIDE R8, R39, 0x70, R116 ;  /* 0x0000007027087825 */ /* 0x022fe200078e0274 */
        /* <DEDUP_REMOVED lines=14> */
[----:B---3--:R-:W-:Y:S01]  /*9050*/  @P0 MOV R4, R98 ;  /* 0x0000006200040202 */ /* 0x008fe20000000f00 */
        /* <DEDUP_REMOVED lines=47> */
[----:B------:R1:W3:Y:S10]  /*9350*/  SHFL.IDX PT, R5, R6, RZ, 0x181f ;  /* 0x00181fff06057589 */ /* 0x0002f400000e0000 */
        /* <DEDUP_REMOVED lines=12> */
[----:B-123--:R-:W1:Y:S01]  /*9420*/  @!P6 LDS.128 R16, [R228+0x100] ;  /* 0x00010000e410e984 */ /* 0x00ee620000000c00 */
        /* <DEDUP_REMOVED lines=9> */
.L_x_1560:
[----:B-123--:R-:W-:Y:S05]  /*94c0*/  BSYNC B0 ;  /* 0x0000000000007941 */ /* 0x00efea0003800000 */
.L_x_1559:
[----:B------:R1:W2:Y:S01]  /*94d0*/  SHFL.IDX PT, R5, R6, 0x1, 0x181f ;  /* 0x00381f0006057f89 */ /* 0x0002a200000e0000 */
[----:B------:R-:W-:Y:S03]  /*94e0*/  BSSY B0, `(.L_x_1561) ;  /* 0x000000d000007945 */ /* 0x000fe60003800000 */
[----:B------:R1:W3:Y:S01]  /*94f0*/  SHFL.IDX PT, R3, R15, 0x1, 0x181f ;  /* 0x00381f000f037f89 */ /* 0x0002e200000e0000 */
[----:B------:R-:W-:-:S05]  /*9500*/  @!P1 BRA `(.L_x_1562) ;  /* 0x000000a000009947 */ /* 0x000fca0003800000 */
[----:B------:R-:W4:Y:S01]  /*9510*/  @!P6 LDS.128 R16, [R228+0x1100] ;  /* 0x00110000e410e984 */ /* 0x000f220000000c00 */
[C---:B---3--:R-:W-:Y:S04]  /*9520*/  @!P6 LEA R8, P0, R76.reuse, R3, 0x1 ;  /* 0x000000034c08e211 */ /* 0x048fe800078008ff */
[----:B--2---:R-:W-:Y:S02]  /*9530*/  @!P6 LEA.HI.X R9, R76, R5, R77, 0x1, P0 ;  /* 0x000000054c09e211 */ /* 0x004fe400000f0c4d */
[C---:B------:R-:W-:Y:S11]  /*9540*/  ISETP.GE.AND P0, PT, R227.reuse, c[0x0][0x1d4], PT ;  /* 0x00007500e3007a0c */ /* 0x040ff60003f06270 */
[----:B------:R-:W-:Y:S02]  /*9550*/  @!UPT UIADD3 URZ, URZ, URZ, URZ ;  /* 0x0000003f3f3ff290 */ /* 0x000fe4000fffe03f */
[C---:B------:R-:W-:Y:S04]  /*9560*/  @!P0 LEA R4, P1, R227.reuse, R3, 0x1 ;  /* 0x00000003e3048211 */ /* 0x040fe800078208ff */
[----:B------:R-:W-:Y:S01]  /*9570*/  @!P0 LEA.HI.X R5, R227, R5, R167, 0x1, P1 ;  /* 0x00000005e3058211 */ /* 0x000fe200008f0ca7 */
[----:B----4-:R-:W-:Y:S04]  /*9580*/  @!P6 ST.E.128 [R8.64], R16 ;  /* 0x000000100800e985 */ /* 0x010fe8000c101d08 */
[----:B------:R-:W2:Y:S04]  /*9590*/  @!P0 LDS.128 R8, [R228+0x4900] ;  /* 0x00490000e4088984 */ /* 0x000ea80000000c00 */
[----:B--2---:R2:W-:Y:S02]  /*95a0*/  @!P0 ST.E.128 [R4.64], R8 ;  /* 0x0000000804008985 */ /* 0x0045e4000c101d08 */
.L_x_1562:
[----:B------:R-:W-:Y:S05]  /*95b0*/  BSYNC B0 ;  /* 0x0000000000007941 */ /* 0x000fea0003800000 */
.L_x_1561:
[----:B--2---:R2:W4:Y:S01]  /*95c0*/  SHFL.IDX PT, R5, R6, 0x2, 0x181f ;  /* 0x00581f0006057f89 */ /* 0x00452200000e0000 */
[----:B------:R-:W-:Y:S03]  /*95d0*/  BSSY B0, `(.L_x_1563) ;  /* 0x000000d000007945 */ /* 0x000fe60003800000 */
[----:B---3--:R2:W3:Y:S01]  /*95e0*/  SHFL.IDX PT, R3, R15, 0x2, 0x181f ;  /* 0x00581f000f037f89 */ /* 0x0084e200000e0000 */
[----:B------:R-:W-:-:S05]  /*95f0*/  @!P3 BRA `(.L_x_1564) ;  /* 0x000000a00000b947 */ /* 0x000fca0003800000 */
[----:B------:R-:W5:Y:S01]  /*9600*/  @!P6 LDS.128 R16, [R228+0x2100] ;  /* 0x00210000e410e984 */ /* 0x000f620000000c00 */
[C---:B---3--:R-:W-:Y:S04]  /*9610*/  @!P6 LEA R8, P0, R76.reuse, R3, 0x1 ;  /* 0x000000034c08e211 */ /* 0x048fe800078008ff */
[----:B----4-:R-:W-:Y:S02]  /*9620*/  @!P6 LEA.HI.X R9, R76, R5, R77, 0x1, P0 ;  /* 0x000000054c09e211 */ /* 0x010fe400000f0c4d */
[C---:B------:R-:W-:Y:S11]  /*9630*/  ISETP.GE.AND P0, PT, R227.reuse, c[0x0][0x1d4], PT ;  /* 0x00007500e3007a0c */ /* 0x040ff60003f06270 */
[----:B------:R-:W-:Y:S02]  /*9640*/  @!UPT UIADD3 URZ, URZ, URZ, URZ ;  /* 0x0000003f3f3ff290 */ /* 0x000fe4000fffe03f */
[C---:B------:R-:W-:Y:S04]  /*9650*/  @!P0 LEA R4, P1, R227.reuse, R3, 0x1 ;  /* 0x00000003e3048211 */ /* 0x040fe800078208ff */
[----:B------:R-:W-:Y:S01]  /*9660*/  @!P0 LEA.HI.X R5, R227, R5, R167, 0x1, P1 ;  /* 0x00000005e3058211 */ /* 0x000fe200008f0ca7 */
[----:B-----5:R-:W-:Y:S04]  /*9670*/  @!P6 ST.E.128 [R8.64], R16 ;  /* 0x000000100800e985 */ /* 0x020fe8000c101d08 */
[----:B------:R-:W3:Y:S04]  /*9680*/  @!P0 LDS.128 R8, [R228+0x5900] ;  /* 0x00590000e4088984 */ /* 0x000ee80000000c00 */
[----:B---3--:R3:W-:Y:S02]  /*9690*/  @!P0 ST.E.128 [R4.64], R8 ;  /* 0x0000000804008985 */ /* 0x0087e4000c101d08 */
.L_x_1564:
[----:B------:R-:W-:Y:S05]  /*96a0*/  BSYNC B0 ;  /* 0x0000000000007941 */ /* 0x000fea0003800000 */
.L_x_1563:
[----:B---34-:R3:W4:Y:S01]  /*96b0*/  SHFL.IDX PT, R5, R6, 0x3, 0x181f ;  /* 0x00781f0006057f89 */ /* 0x01872200000e0000 */
[----:B------:R-:W-:Y:S03]  /*96c0*/  BSSY B0, `(.L_x_1565) ;  /* 0x000000d000007945 */ /* 0x000fe60003800000 */
[----:B------:R3:W1:Y:S01]  /*96d0*/  SHFL.IDX PT, R3, R15, 0x3, 0x181f ;  /* 0x00781f000f037f89 */ /* 0x00066200000e0000 */
[----:B------:R-:W-:-:S05]  /*96e0*/  @!P4 BRA `(.L_x_1566) ;  /* 0x000000a00000c947 */ /* 0x000fca0003800000 */
[----:B------:R-:W5:Y:S01]  /*96f0*/  @!P6 LDS.128 R16, [R228+0x3100] ;  /* 0x00310000e410e984 */ /* 0x000f620000000c00 */
[C---:B-1----:R-:W-:Y:S04]  /*9700*/  @!P6 LEA R8, P0, R76.reuse, R3, 0x1 ;  /* 0x000000034c08e211 */ /* 0x042fe800078008ff */
[----:B----4-:R-:W-:Y:S02]  /*9710*/  @!P6 LEA.HI.X R9, R76, R5, R77, 0x1, P0 ;  /* 0x000000054c09e211 */ /* 0x010fe400000f0c4d */
[C---:B------:R-:W-:Y:S11]  /*9720*/  ISETP.GE.AND P0, PT, R227.reuse, c[0x0][0x1d4], PT ;  /* 0x00007500e3007a0c */ /* 0x040ff60003f06270 */
[----:B------:R-:W-:Y:S02]  /*9730*/  @!UPT UIADD3 URZ, URZ, URZ, URZ ;  /* 0x0000003f3f3ff290 */ /* 0x000fe4000fffe03f */
[C---:B------:R-:W-:Y:S04]  /*9740*/  @!P0 LEA R4, P1, R227.reuse, R3, 0x1 ;  /* 0x00000003e3048211 */ /* 0x040fe800078208ff */
[----:B------:R-:W-:Y:S01]  /*9750*/  @!P0 LEA.HI.X R5, R227, R5, R167, 0x1, P1 ;  /* 0x00000005e3058211 */ /* 0x000fe200008f0ca7 */
[----:B-----5:R-:W-:Y:S04]  /*9760*/  @!P6 ST.E.128 [R8.64], R16 ;  /* 0x000000100800e985 */ /* 0x020fe8000c101d08 */
[----:B------:R-:W1:Y:S04]  /*9770*/  @!P0 LDS.128 R8, [R228+0x6900] ;  /* 0x00690000e4088984 */ /* 0x000e680000000c00 */
[----:B-1----:R1:W-:Y:S02]  /*9780*/  @!P0 ST.E.128 [R4.64], R8 ;  /* 0x0000000804008985 */ /* 0x0023e4000c101d08 */
.L_x_1566:
[----:B------:R-:W-:Y:S05]  /*9790*/  BSYNC B0 ;  /* 0x0000000000007941 */ /* 0x000fea0003800000 */
.L_x_1565:
[----:B------:R-:W-:Y:S01]  /*97a0*/  ISETP.GT.AND P0, PT, R39, R115, PT ;  /* 0x000000732700720c */ /* 0x000fe20003f04270 */
[----:B------:R-:W-:Y:S03]  /*97b0*/  BSSY B0, `(.L_x_1567) ;  /* 0x0000030000007945 */ /* 0x000fe60003800000 */
[----:B-123--:R-:W-:Y:S09]  /*97c0*/  P2R R15, PR, RZ, 0x1 ;  /* 0x00000001ff0f7803 */ /* 0x00eff20000000000 */
[----:B------:R-:W-:-:S05]  /*97d0*/  @!P0 BRA `(.L_x_1568) ;  /* 0x000002d000008947 */ /* 0x000fca0003800000 */
[----:B------:R-:W-:Y:S01]  /*97e0*/  IADD3 R3, R39, -0x1, RZ ;  /* 0xffffffff27037810 */ /* 0x000fe20007ffe0ff */
[----:B------:R-:W-:Y:S01]  /*97f0*/  IMAD.MOV.U32 R4, RZ, RZ, R120 ;  /* 0x000000ffff047224 */ /* 0x000fe200078e0078 */
[C---:B------:R-:W-:Y:S01]  /*9800*/  ISETP.GE.AND P3, PT, R236.reuse, 0x21, PT ;  /* 0x00000021ec00780c */ /* 0x040fe20003f66270 */
[----:B----4-:R-:W-:Y:S01]  /*9810*/  IMAD.MOV.U32 R5, RZ, RZ, R119 ;  /* 0x000000ffff057224 */ /* 0x010fe200078e0077 */
[----:B------:R-:W-:Y:S01]  /*9820*/  SHF.R.S32.HI R8, RZ, 0x1f, R3 ;  /* 0x0000001fff087819 */ /* 0x000fe20000011403 */
[----:B------:R-:W-:Y:S01]  /*9830*/  IMAD R6, R153, R3, RZ ;  /* 0x0000000399067224 */ /* 0x000fe200078e02ff */
[C---:B------:R-:W-:Y:S01]  /*9840*/  ISETP.GE.AND P1, PT, R236.reuse, 0x41, PT ;  /* 0x00000041ec00780c */ /* 0x040fe20003f26270 */
[-C--:B------:R-:W-:Y:S01]  /*9850*/  IMAD.WIDE.U32 R4, R3, R138.reuse, R4 ;  /* 0x0000008a03047225 */ /* 0x080fe200078e0004 */
[----:B------:R-:W-:Y:S02]  /*9860*/  ISETP.GE.AND P4, PT, R236, 0x1, PT ;  /* 0x00000001ec00780c */ /* 0x000fe40003f86270 */
[----:B------:R-:W-:Y:S01]  /*9870*/  P2R R18, PR, RZ, 0x4 ;  /* 0x00000004ff127803 */ /* 0x000fe20000000000 */
[----:B------:R-:W-:Y:S01]  /*9880*/  IMAD R3, R8, R138, R6 ;  /* 0x0000008a08037224 */ /* 0x000fe200078e0206 */
[----:B------:R-:W-:Y:S03]  /*9890*/  LOP3.LUT P2, RZ, R166, 0x4, RZ, 0xc0, !PT ;  /* 0x00000004a6ff7812 */ /* 0x000fe6000784c0ff */
[----:B------:R-:W-:Y:S01]  /*98a0*/  IMAD.IADD R3, R5, 0x1, R3 ;  /* 0x0000000105037824 */ /* 0x000fe200078e0203 */
[-C--:B------:R-:W-:Y:S05]  /*98b0*/  @P3 IADD3 R5, P0, R162, R4.reuse, RZ ;  /* 0x00000004a2053210 */ /* 0x080fea0007f1e0ff */
[----:B------:R-:W-:Y:S01]  /*98c0*/  @P3 IMAD.X R8, R3, 0x1, R157, P0 ;  /* 0x0000000103083824 */ /* 0x000fe200000e069d */
        /* <DEDUP_REMOVED lines=30> */
.L_x_1568:
[----:B------:R-:W-:Y:S05]  /*9ab0*/  BSYNC B0 ;  /* 0x0000000000007941 */ /* 0x000fea0003800000 */
.L_x_1567:
[----:B------:R-:W0:Y:S01]  /*9ac0*/  LDGDEPBAR ;  /* 0x00000000000079af */ /* 0x000e220000000000 */
[----:B------:R-:W-:Y:S02]  /*9ad0*/  ISETP.NE.AND P0, PT, R15, RZ, PT ;  /* 0x000000ff0f00720c */ /* 0x000fe40003f05270 */
[----:B------:R-:W-:Y:S11]  /*9ae0*/  IADD3 R39, R39, -0x1, RZ ;  /* 0xffffffff27277810 */ /* 0x000ff60007ffe0ff */
[----:B------:R-:W-:-:S05]  /*9af0*/  @P0 BRA `(.L_x_1569) ;  /* 0xffff9d3000000947 */ /* 0x000fca000383ffff */
[----:B------:R-:W-:Y:S01]  /*9b00*/  WARPSYNC 0xffffffff ;  /* 0xffffffff00007948 */ /* 0x000fe20003800000 */
[----:B------:R-:W-:Y:S06]  /*9b10*/  BAR.SYNC.DEFER_BLOCKING 0x0 ;  /* 0x0000000000007b1d */ /* 0x000fec0000010000 */
.L_x_1520:
[----:B------:R-:W2:Y:S01]  /*9b20*/  LDL R98, [R1+0x40] ;  /* 0x0000400001627983 */ /* 0x000ea20000100800 */
[----:B------:R-:W-:-:S05]  /*9b30*/  IMAD.MOV.U32 R74, RZ, RZ, c[0x0][0x2c4] ;  /* 0x0000b100ff4a7624 */ /* 0x000fca00078e00ff */
[----:B------:R-:W-:Y:S01]  /*9b40*/  ISETP.NE.AND P3, PT, R74, 0x1, PT ;  /* 0x000000014a00780c */ /* 0x000fe20003f65270 */
[----:B------:R-:W-:Y:S01]  /*9b50*/  BSSY B0, `(.L_x_1570) ;  /* 0x0000029000007945 */ /* 0x000fe20003800000 */
[----:B--2---:R-:W-:-:S11]  /*9b60*/  IADD3 R2, R98, 0x7f, RZ ;  /* 0x0000007f62027810 */ /* 0x004fd60007ffe0ff */
[----:B------:R-:W-:-:S05]  /*9b70*/  @P3 IMAD.HI.U32 R3, R2, c[0x0][0x2c8], RZ ;  /* 0x0000b20002033a27 */ /* 0x000fca00078e00ff */
[----:B------:R-:W-:-:S05]  /*9b80*/  @P3 SHF.R.U32.HI R2, RZ, c[0x0][0x2cc], R3 ;  /* 0x0000b300ff023a19 */ /* 0x000fca0000011603 */
[----:B------:R-:W-:Y:S02]  /*9b90*/  IMAD.IADD R3, R152, 0x1, R2 ;  /* 0x0000000198037824 */ /* 0x000fe400078e0202 */
[----:B------:R-:W-:-:S04]  /*9ba0*/  IMAD.MOV.U32 R2, RZ, RZ, RZ ;  /* 0x000000ffff027224 */ /* 0x000fc800078e00ff */
[----:B------:R-:W-:-:S05]  /*9bb0*/  IMAD.HI R2, R3, -0x6db6db6d, R2 ;  /* 0x9249249303027827 */ /* 0x000fca00078e0202 */
[----:B------:R-:W-:-:S04]  /*9bc0*/  SHF.R.U32.HI R3, RZ, 0x1f, R2 ;  /* 0x0000001fff037819 */ /* 0x000fc80000011602 */
[----:B------:R-:W-:-:S04]  /*9bd0*/  LEA.HI.SX32 R2, R2, R3, 0x1a ;  /* 0x0000000302027211 */ /* 0x000fc800078fd2ff */
[----:B------:R-:W-:-:S04]  /*9be0*/  IMNMX R6, R151, R2, PT ;  /* 0x0000000297067217 */ /* 0x000fc80003800200 */
[----:B------:R-:W-:Y:S01]  /*9bf0*/  ISETP.GE.AND P0, PT, R6, 0x1, PT ;  /* 0x000000010600780c */ /* 0x000fe20003f06270 */
[----:B------:R-:W-:-:S12]  /*9c00*/  IMAD.MOV.U32 R2, RZ, RZ, RZ ;  /* 0x000000ffff027224 */ /* 0x000fd800078e00ff */
[----:B------:R-:W-:Y:S05]  /*9c10*/  @!P0 BRA `(.L_x_1571) ;  /* 0x000001c000008947 */ /* 0x000fea0003800000 */
[----:B------:R-:W-:Y:S02]  /*9c20*/  IABS R3, R136 ;  /* 0x0000008800037213 */ /* 0x000fe40000000000 */
[----:B-1----:R-:W-:Y:S02]  /*9c30*/  IADD3 R8, R136, -0x1, R6 ;  /* 0xffffffff88087810 */ /* 0x002fe40007ffe006 */
[----:B------:R-:W1:Y:S02]  /*9c40*/  I2F.RP R2, R3 ;  /* 0x0000000300027306 */ /* 0x000e640000209400 */
[----:B------:R-:W-:-:S06]  /*9c50*/  IABS R11, R8 ;  /* 0x00000008000b7213 */ /* 0x000fcc0000000000 */
[----:B-1----:R-:W1:Y:S02]  /*9c60*/  MUFU.RCP R2, R2 ;  /* 0x0000000200027308 */ /* 0x002e640000001000 */
[----:B-1----:R-:W-:-:S06]  /*9c70*/  IADD3 R2, R2, 0xffffffe, RZ ;  /* 0x0ffffffe02027810 */ /* 0x002fcc0007ffe0ff */
[----:B----4-:R-:W1:Y:S02]  /*9c80*/  F2I.FTZ.U32.TRUNC.NTZ R5, R2 ;  /* 0x0000000200057305 */ /* 0x010e64000021f000 */
        /* <DEDUP_REMOVED lines=21> */
.L_x_1571:
[----:B------:R-:W-:Y:S05]  /*9de0*/  BSYNC B0 ;  /* 0x0000000000007941 */ /* 0x000fea0003800000 */
.L_x_1570:
        /* <DEDUP_REMOVED lines=34> */
[----:B-12---:R-:W-:-:S04]  /*a010*/  IMAD R4, R3, R2, RZ ;  /* 0x0000000203047224 */ /* 0x006fc800078e02ff */
[--C-:B------:R-:W-:Y:S01]  /*a020*/  IMAD.IADD R3, R4, 0x1, R2.reuse ;  /* 0x0000000104037824 */ /* 0x100fe200078e0202 */
[----:B------:R1:W-:Y:S01]  /*a030*/  STL [R1+0xc], R4 ;  /* 0x00000c0401007387 */ /* 0x0003e20000100800 */
[----:B------:R-:W-:-:S03]  /*a040*/  PRMT R2, RZ, 0x7610, R2 ;  /* 0x00007610ff027816 */ /* 0x000fc60000000002 */
[----:B------:R-:W-:-:S04]  /*a050*/  IMNMX R235, R6, R3, PT ;  /* 0x0000000306eb7217 */ /* 0x000fc80003800200 */
[----:B------:R-:W-:-:S13]  /*a060*/  ISETP.GT.AND P0, PT, R235, R4, PT ;  /* 0x00000004eb00720c */ /* 0x000fda0003f04270 */
[----:B------:R-:W-:Y:S05]  /*a070*/  @!P0 BRA `(.L_x_1572) ;  /* 0x0001159000008947 */ /* 0x000fea0003800000 */
[----:B----4-:R-:W2:Y:S04]  /*a080*/  LDL R5, [R1+0x68] ;  /* 0x0000680001057983 */ /* 0x010ea80000100800 */
[----:B-1----:R-:W3:Y:S01]  /*a090*/  LDL R4, [R1+0x6c] ;  /* 0x00006c0001047983 */ /* 0x002ee20000100800 */
[----:B------:R-:W-:-:S03]  /*a0a0*/  ISETP.NE.U32.AND P0, PT, RZ, c[0x0][0x340], PT ;  /* 0x0000d000ff007a0c */ /* 0x000fc60003f05070 */
[----:B------:R-:W4:Y:S01]  /*a0b0*/  LDL R8, [R1+0x58] ;  /* 0x0000580001087983 */ /* 0x000f220000100800 */
[----:B------:R-:W-:-:S03]  /*a0c0*/  ISETP.NE.AND.EX P1, PT, RZ, c[0x0][0x344], PT, P0 ;  /* 0x0000d100ff007a0c */ /* 0x000fc60003f25300 */
[----:B------:R-:W4:Y:S04]  /*a0d0*/  LDL R10, [R1+0x74] ;  /* 0x00007400010a7983 */ /* 0x000f280000100800 */
[----:B------:R-:W4:Y:S06]  /*a0e0*/  LDL R9, [R1+0x70] ;  /* 0x0000700001097983 */ /* 0x000f2c0000100800 */
[----:B--2---:R-:W-:-:S04]  /*a0f0*/  @P1 IADD3 R2, P0, R5, c[0x0][0x340], RZ ;  /* 0x0000d00005021a10 */ /* 0x004fc80007f1e0ff */
[----:B---3--:R-:W-:-:S05]  /*a100*/  @P1 IADD3.X R3, R4, c[0x0][0x344], RZ, P0, !PT ;  /* 0x0000d10004031a10 */ /* 0x008fca00007fe4ff */
[----:B------:R1:W5:Y:S01]  /*a110*/  @P1 LDG.E R2, [R2.64] ;  /* 0x0000000802021981 */ /* 0x000362000c1e1900 */
[----:B------:R-:W-:Y:S01]  /*a120*/  ISETP.NE.U32.AND P0, PT, RZ, c[0x0][0x348], PT ;  /* 0x0000d200ff007a0c */ /* 0x000fe20003f05070 */
[----:B------:R-:W-:Y:S01]  /*a130*/  IMAD.WIDE.U32 R4, R146, c[0x0][0x178], RZ ;  /* 0x00005e0092047a25 */ /* 0x000fe200078e00ff */
[----:B------:R-:W-:Y:S01]  /*a140*/  WARPSYNC 0xffffffff ;  /* 0xffffffff00007948 */ /* 0x000fe20003800000 */
[----:B----4-:R-:W-:Y:S02]  /*a150*/  LOP3.LUT R72, R8, 0xffff, RZ, 0xc0, !PT ;  /* 0x0000ffff08487812 */ /* 0x010fe400078ec0ff */
[----:B------:R-:W-:Y:S02]  /*a160*/  ISETP.NE.AND.EX P0, PT, RZ, c[0x0][0x34c], PT, P0 ;  /* 0x0000d300ff007a0c */ /* 0x000fe40003f05300 */
[----:B------:R-:W-:Y:S02]  /*a170*/  IADD3 R122, R235, -0x1, RZ ;  /* 0xffffffffeb7a7810 */ /* 0x000fe40007ffe0ff */
[----:B------:R-:W-:-:S02]  /*a180*/  SEL R11, R10, RZ, !P0 ;  /* 0x000000ff0a0b7207 */ /* 0x000fc40004000000 */
[----:B------:R-:W-:Y:S02]  /*a190*/  SEL R8, R9, RZ, !P0 ;  /* 0x000000ff09087207 */ /* 0x000fe40004000000 */
[----:B-1----:R-:W-:-:S05]  /*a1a0*/  SHF.R.S32.HI R3, RZ, 0x1f, R146 ;  /* 0x0000001fff037819 */ /* 0x002fca0000011492 */
[----:B------:R-:W-:-:S04]  /*a1b0*/  IMAD R3, R3, c[0x0][0x178], RZ ;  /* 0x00005e0003037a24 */ /* 0x000fc800078e02ff */
[----:B------:R-:W-:-:S04]  /*a1c0*/  IMAD R3, R146, c[0x0][0x17c], R3 ;  /* 0x00005f0092037a24 */ /* 0x000fc800078e0203 */
[----:B------:R-:W-:Y:S02]  /*a1d0*/  IMAD.IADD R10, R5, 0x1, R3 ;  /* 0x00000001050a7824 */ /* 0x000fe400078e0203 */
[----:B------:R-:W-:Y:S02]  /*a1e0*/  @!P1 IMAD.MOV.U32 R2, RZ, RZ, R9 ;  /* 0x000000ffff029224 */ /* 0x000fe400078e0009 */
[----:B------:R-:W2:Y:S04]  /*a1f0*/  LDL R15, [R1+0x4] ;  /* 0x00000400010f7983 */ /* 0x000ea80000100800 */
[----:B------:R-:W3:Y:S04]  /*a200*/  LDL.LU R9, [R1+0x8] ;  /* 0x0000080001097983 */ /* 0x000ee80000300800 */
[----:B------:R-:W4:Y:S04]  /*a210*/  LDL R75, [R1+0x48] ;  /* 0x00004800014b7983 */ /* 0x000f280000100800 */
[----:B------:R-:W2:Y:S01]  /*a220*/  LDL R6, [R1+0x3c] ;  /* 0x00003c0001067983 */ /* 0x000ea20000100800 */
[----:B------:R-:W-:-:S02]  /*a230*/  IMAD.MOV.U32 R3, RZ, RZ, c[0x0][0x2b8] ;  /* 0x0000ae00ff037624 */ /* 0x000fc400078e00ff */
[----:B------:R-:W-:-:S03]  /*a240*/  IMAD.MOV.U32 R121, RZ, RZ, 0x70 ;  /* 0x00000070ff797424 */ /* 0x000fc600078e00ff */
[----:B------:R-:W-:Y:S01]  /*a250*/  ISETP.NE.AND P1, PT, R3, 0x1, PT ;  /* 0x000000010300780c */ /* 0x000fe20003f25270 */
[----:B------:R-:W-:-:S04]  /*a260*/  IMAD R121, R235, R121, -0x70 ;  /* 0xffffff90eb797424 */ /* 0x000fc800078e0279 */
[----:B------:R-:W-:Y:S01]  /*a270*/  IMAD.IADD R3, R0, 0x1, R121 ;  /* 0x0000000100037824 */ /* 0x000fe200078e0279 */
[----:B-----5:R-:W-:Y:S01]  /*a280*/  SHF.R.S32.HI R5, RZ, 0x1f, R2 ;  /* 0x0000001fff057819 */ /* 0x020fe20000011402 */
[----:B------:R-:W-:-:S04]  /*a290*/  IMAD.WIDE.U32 R18, R2, c[0x0][0x2b0], RZ ;  /* 0x0000ac0002127a25 */ /* 0x000fc800078e00ff */
[----:B------:R-:W-:Y:S01]  /*a2a0*/  IMAD.MOV.U32 R234, RZ, RZ, RZ ;  /* 0x000000ffffea7224 */ /* 0x000fe200078e00ff */
[----:B------:R-:W-:Y:S01]  /*a2b0*/  BAR.SYNC.DEFER_BLOCKING 0x0 ;  /* 0x0000000000007b1d */ /* 0x000fe20000010000 */
[----:B---3--:R-:W-:-:S04]  /*a2c0*/  LOP3.LUT R9, R9, 0xfffffffd, RZ, 0xc0, !PT ;  /* 0xfffffffd09097812 */ /* 0x008fc800078ec0ff */
[----:B------:R-:W-:Y:S02]  /*a2d0*/  @P1 LOP3.LUT R9, R9, 0x2, RZ, 0xfc, !PT ;  /* 0x0000000209091812 */ /* 0x000fe400078efcff */
[----:B----4-:R-:W-:-:S03]  /*a2e0*/  ISETP.GE.AND P0, PT, R3, R75, PT ;  /* 0x0000004b0300720c */ /* 0x010fc60003f06270 */
[----:B------:R2:W-:Y:S01]  /*a2f0*/  STL [R1+0x8], R9 ;  /* 0x0000080901007387 */ /* 0x0005e20000100800 */
[----:B------:R-:W-:-:S03]  /*a300*/  ISETP.GT.OR P0, PT, R0, 0x6f, P0 ;  /* 0x0000006f0000780c */ /* 0x000fc60000704670 */
[----:B------:R-:W-:Y:S01]  /*a310*/  STL.64 [R1+0x30], R18 ;  /* 0x0000301201007387 */ /* 0x000fe20000100a00 */
        /* <DEDUP_REMOVED lines=8> */
[----:B------:R1:W-:Y:S01]  /*a3a0*/  STL [R1+0x38], R16 ;  /* 0x0000381001007387 */ /* 0x0003e20000100800 */
[----:B------:R-:W-:Y:S02]  /*a3b0*/  @!P0 LEA.HI.X.SX32 R5, R6, R16, 0x1, P1 ;  /* 0x0000001006058211 */ /* 0x000fe400008f0eff */
[----:B------:R-:W-:-:S04]  /*a3c0*/  @!P0 LEA R2, P1, R3, c[0x0][0x2a0], 0x2 ;  /* 0x0000a80003028a11 */ /* 0x000fc800078210ff */
[----:B------:R-:W-:-:S05]  /*a3d0*/  @!P0 LEA.HI.X R3, R3, c[0x0][0x2a4], R5, 0x2, P1 ;  /* 0x0000a90003038a11 */ /* 0x000fca00008f1405 */
[----:B------:R2:W3:Y:S04]  /*a3e0*/  @!P0 LDG.E R234, [R2.64] ;  /* 0x0000000802ea8981 */ /* 0x0004e8000c1e1900 */
[----:B-1----:R-:W4:Y:S01]  /*a3f0*/  LDL R16, [R1+0x44] ;  /* 0x0000440001107983 */ /* 0x002f220000100800 */
[----:B------:R-:W-:-:S04]  /*a400*/  IMAD.MOV.U32 R5, RZ, RZ, R10 ;  /* 0x000000ffff057224 */ /* 0x000fc800078e000a */
[----:B------:R-:W-:-:S04]  /*a410*/  IMAD.WIDE.U32 R4, R72, c[0x0][0x1b8], R4 ;  /* 0x00006e0048047a25 */ /* 0x000fc800078e0004 */
[----:B--2---:R-:W-:-:S04]  /*a420*/  IMAD.IADD R3, R0, 0x1, R98 ;  /* 0x0000000100037824 */ /* 0x004fc800078e0262 */
[----:B------:R-:W-:-:S04]  /*a430*/  @P3 IMAD.HI.U32 R10, R3, c[0x0][0x2c8], RZ ;  /* 0x0000b200030a3a27 */ /* 0x000fc800078e00ff */
        /* <DEDUP_REMOVED lines=8> */
[----:B------:R-:W-:Y:S02]  /*a4c0*/  IMAD R10, R10, c[0x0][0x1b0], RZ ;  /* 0x00006c000a0a7a24 */ /* 0x000fe400078e02ff */
[----:B------:R-:W-:Y:S02]  /*a4d0*/  IMAD.IADD R5, R5, 0x1, R11 ;  /* 0x0000000105057824 */ /* 0x000fe400078e020b */
[----:B------:R-:W-:Y:S02]  /*a4e0*/  IMAD R8, R8, c[0x0][0x2c4], R3 ;  /* 0x0000b10008087a24 */ /* 0x000fe400078e0203 */
[----:B------:R-:W-:-:S02]  /*a4f0*/  IMAD R10, R2, c[0x0][0x1b4], R10 ;  /* 0x00006d00020a7a24 */ /* 0x000fc400078e020a */
[----:B------:R-:W-:Y:S01]  /*a500*/  IMAD.WIDE.U32 R2, R2, c[0x0][0x1b0], R4 ;  /* 0x00006c0002027a25 */ /* 0x000fe200078e0004 */
[----:B------:R-:W-:-:S03]  /*a510*/  SHF.R.S32.HI R4, RZ, 0x1f, R8 ;  /* 0x0000001fff047819 */ /* 0x000fc60000011408 */
[----:B------:R-:W-:Y:S02]  /*a520*/  IMAD.IADD R3, R3, 0x1, R10 ;  /* 0x0000000103037824 */ /* 0x000fe400078e020a */
[----:B------:R-:W-:Y:S02]  /*a530*/  IMAD R5, R4, c[0x0][0x1a8], RZ ;  /* 0x00006a0004057a24 */ /* 0x000fe400078e02ff */
[----:B------:R-:W-:Y:S02]  /*a540*/  IMAD.MOV R4, RZ, RZ, -R6 ;  /* 0x000000ffff047224 */ /* 0x000fe400078e0a06 */
[C---:B------:R-:W-:Y:S02]  /*a550*/  IMAD R5, R8.reuse, c[0x0][0x1ac], R5 ;  /* 0x00006b0008057a24 */ /* 0x040fe400078e0205 */
[----:B------:R-:W-:-:S04]  /*a560*/  IMAD.WIDE.U32 R2, R8, c[0x0][0x1a8], R2 ;  /* 0x00006a0008027a25 */ /* 0x000fc800078e0002 */
[----:B------:R-:W-:Y:S02]  /*a570*/  IMAD R237, R4, c[0x0][0x2b8], R9 ;  /* 0x0000ae0004ed7a24 */ /* 0x000fe400078e0209 */
[----:B------:R-:W-:Y:S01]  /*a580*/  IMAD.IADD R4, R3, 0x1, R5 ;  /* 0x0000000103047824 */ /* 0x000fe200078e0205 */
[C---:B------:R-:W-:Y:S02]  /*a590*/  LEA R3, P0, R2.reuse, c[0x0][0x160], 0x1 ;  /* 0x0000580002037a11 */ /* 0x040fe400078008ff */
[----:B------:R-:W-:Y:S02]  /*a5a0*/  SHF.R.S32.HI R85, RZ, 0x1f, R237 ;  /* 0x0000001fff557819 */ /* 0x000fe400000114ed */
[----:B------:R-:W-:Y:S01]  /*a5b0*/  LEA.HI.X R2, R2, c[0x0][0x164], R4, 0x1, P0 ;  /* 0x0000590002027a11 */ /* 0x000fe200000f0c04 */
[----:B------:R-:W1:Y:S02]  /*a5c0*/  SHFL.IDX PT, R8, R3, RZ, 0x181f ;  /* 0x00181fff03087589 */ /* 0x000e6400000e0000 */
[----:B------:R-:W-:-:S02]  /*a5d0*/  IMAD R10, R85, c[0x0][0x1e0], RZ ;  /* 0x00007800550a7a24 */ /* 0x000fc400078e02ff */
[----:B------:R-:W2:Y:S01]  /*a5e0*/  SHFL.IDX PT, R9, R2, RZ, 0x181f ;  /* 0x00181fff02097589 */ /* 0x000ea200000e0000 */
[----:B------:R-:W-:Y:S02]  /*a5f0*/  IMAD.MOV.U32 R102, RZ, RZ, R15 ;  /* 0x000000ffff667224 */ /* 0x000fe400078e000f */
[----:B------:R-:W-:Y:S01]  /*a600*/  IMAD.IADD R15, R82, 0x1, R98 ;  /* 0x00000001520f7824 */ /* 0x000fe200078e0262 */
[----:B------:R-:W1:Y:S04]  /*a610*/  SHFL.IDX PT, R6, R3, 0x1, 0x181f ;  /* 0x00381f0003067f89 */ /* 0x000e6800000e0000 */
[----:B------:R-:W1:Y:S01]  /*a620*/  SHFL.IDX PT, R11, R2, 0x1, 0x181f ;  /* 0x00381f00020b7f89 */ /* 0x000e6200000e0000 */
[----:B------:R-:W-:-:S03]  /*a630*/  IADD3 R19, R15, 0x20, RZ ;  /* 0x000000200f137810 */ /* 0x000fc60007ffe0ff */
[----:B------:R-:W-:Y:S01]  /*a640*/  SHFL.IDX PT, R17, R2, 0x2, 0x181f ;  /* 0x00581f0002117f89 */ /* 0x000fe200000e0000 */
[----:B------:R-:W-:Y:S01]  /*a650*/  IADD3 R18, R15, 0x40, RZ ;  /* 0x000000400f127810 */ /* 0x000fe20007ffe0ff */
[----:B------:R-:W-:Y:S02]  /*a660*/  IMAD.WIDE.U32 R4, R237, c[0x0][0x1e0], RZ ;  /* 0x00007800ed047a25 */ /* 0x000fe400078e00ff */
[----:B------:R-:W-:Y:S02]  /*a670*/  SHFL.IDX PT, R29, R3, 0x3, 0x181f ;  /* 0x00781f00031d7f89 */ /* 0x000fe400000e0000 */
[----:B------:R-:W-:-:S04]  /*a680*/  IMAD.WIDE.U32 R32, R72, c[0x0][0x1e8], RZ ;  /* 0x00007a0048207a25 */ /* 0x000fc800078e00ff */
[----:B------:R-:W-:Y:S01]  /*a690*/  IMAD R31, R72, c[0x0][0x1ec], R33 ;  /* 0x00007b00481f7a24 */ /* 0x000fe200078e0221 */
[----:B------:R-:W-:Y:S01]  /*a6a0*/  IADD3 R30, R15, 0x60, RZ ;  /* 0x000000600f1e7810 */ /* 0x000fe20007ffe0ff */
[----:B------:R-:W-:Y:S02]  /*a6b0*/  IMAD R120, R122, -0x70, R75 ;  /* 0xffffff907a787824 */ /* 0x000fe400078e024b */
[----:B----4-:R-:W-:Y:S02]  /*a6c0*/  IMAD R60, R16, c[0x0][0x2c4], RZ ;  /* 0x0000b100103c7a24 */ /* 0x010fe400078e02ff */
[----:B------:R-:W-:Y:S02]  /*a6d0*/  IMAD R16, R237, c[0x0][0x1e4], R10 ;  /* 0x00007900ed107a24 */ /* 0x000fe400078e020a */
[----:B------:R-:W4:Y:S01]  /*a6e0*/  SHFL.IDX PT, R10, R3, 0x2, 0x181f ;  /* 0x00581f00030a7f89 */ /* 0x000f2200000e0000 */
[-C--:B------:R-:W-:Y:S02]  /*a6f0*/  ISETP.GE.AND P3, PT, R15, R60.reuse, PT ;  /* 0x0000003c0f00720c */ /* 0x080fe40003f66270 */
[----:B------:R-:W-:-:S02]  /*a700*/  ISETP.GE.AND P4, PT, R19, R60, PT ;  /* 0x0000003c1300720c */ /* 0x000fc40003f86270 */
[----:B------:R-:W-:Y:S01]  /*a710*/  ISETP.GE.AND P6, PT, R18, R60, PT ;  /* 0x0000003c1200720c */ /* 0x000fe20003fc6270 */
[----:B------:R-:W-:Y:S01]  /*a720*/  IMAD.IADD R5, R5, 0x1, R16 ;  /* 0x0000000105057824 */ /* 0x000fe200078e0210 */
[----:B---3--:R-:W-:-:S07]  /*a730*/  SHF.R.S32.HI R84, RZ, 0x1f, R234 ;  /* 0x0000001fff547819 */ /* 0x008fce00000114ea */
[CC--:B-1----:R-:W-:Y:S02]  /*a740*/  @!P3 LEA R26, P0, R76.reuse, R8.reuse, 0x1 ;  /* 0x000000084c1ab211 */ /* 0x0c2fe400078008ff */
[C---:B------:R-:W-:Y:S02]  /*a750*/  @!P3 LEA R24, P1, R227.reuse, R8, 0x1 ;  /* 0x00000008e318b211 */ /* 0x040fe400078208ff */
[CCC-:B--2---:R-:W-:Y:S02]  /*a760*/  @!P3 LEA.HI.X R27, R76.reuse, R9.reuse, R77.reuse, 0x1, P0 ;  /* 0x000000094c1bb211 */ /* 0x1c4fe400000f0c4d */
[----:B------:R-:W-:Y:S01]  /*a770*/  @!P4 LEA R22, P0, R76, R6, 0x1 ;  /* 0x000000064c16c211 */ /* 0x000fe200078008ff */
[----:B------:R1:W2:Y:S01]  /*a780*/  SHFL.IDX PT, R8, R2, 0x3, 0x181f ;  /* 0x00781f0002087f89 */ /* 0x0002a200000e0000 */
[----:B------:R-:W-:Y:S01]  /*a790*/  @!P3 LEA.HI.X R25, R227, R9, R102, 0x1, P1 ;  /* 0x00000009e319b211 */ /* 0x000fe200008f0c66 */
[----:B------:R-:W-:Y:S01]  /*a7a0*/  IMAD R28, R84, c[0x0][0x1f0], RZ ;  /* 0x00007c00541c7a24 */ /* 0x000fe200078e02ff */
[----:B------:R-:W-:-:S02]  /*a7b0*/  @!P4 LEA.HI.X R23, R76, R11, R77, 0x1, P0 ;  /* 0x0000000b4c17c211 */ /* 0x000fc400000f0c4d */
[CC--:B----4-:R-:W-:Y:S02]  /*a7c0*/  @!P6 LEA R18, P1, R76.reuse, R10.reuse, 0x1 ;  /* 0x0000000a4c12e211 */ /* 0x0d0fe400078208ff */
[C---:B------:R-:W-:Y:S02]  /*a7d0*/  @!P6 LEA R16, P0, R227.reuse, R10, 0x1 ;  /* 0x0000000ae310e211 */ /* 0x040fe400078008ff */
[-C--:B------:R-:W-:Y:S02]  /*a7e0*/  @!P6 LEA.HI.X R19, R76, R17.reuse, R77, 0x1, P1 ;  /* 0x000000114c13e211 */ /* 0x080fe400008f0c4d */
[----:B------:R-:W-:Y:S01]  /*a7f0*/  @!P6 LEA.HI.X R17, R227, R17, R102, 0x1, P0 ;  /* 0x00000011e311e211 */ /* 0x000fe200000f0c66 */
[----:B-1----:R-:W-:-:S04]  /*a800*/  IMAD.WIDE.U32 R2, R234, c[0x0][0x1f0], R4 ;  /* 0x00007c00ea027a25 */ /* 0x002fc800078e0004 */
[----:B------:R-:W-:Y:S01]  /*a810*/  IMAD R4, R234, c[0x0][0x1f4], R28 ;  /* 0x00007d00ea047a24 */ /* 0x000fe200078e021c */
[----:B------:R-:W-:-:S04]  /*a820*/  IADD3 R2, P0, R2, R32, RZ ;  /* 0x0000002002027210 */ /* 0x000fc80007f1e0ff */
[----:B------:R-:W-:Y:S02]  /*a830*/  IADD3.X R4, R31, R3, R4, P0, !PT ;  /* 0x000000031f047210 */ /* 0x000fe400007fe404 */
[----:B------:R-:W-:Y:S02]  /*a840*/  LEA R3, P0, R2, c[0x0][0x1c8], 0x1 ;  /* 0x0000720002037a11 */ /* 0x000fe400078008ff */
[----:B------:R-:W-:Y:S02]  /*a850*/  ISETP.GE.AND P5, PT, R30, R60, PT ;  /* 0x0000003c1e00720c */ /* 0x000fe40003fa6270 */
[----:B------:R-:W-:Y:S02]  /*a860*/  @!P4 LEA R20, P2, R227, R6, 0x1 ;  /* 0x00000006e314c211 */ /* 0x000fe400078408ff */
[----:B------:R-:W-:Y:S01]  /*a870*/  LEA.HI.X R30, R2, c[0x0][0x1cc], R4, 0x1, P0 ;  /* 0x00007300021e7a11 */ /* 0x000fe200000f0c04 */
[----:B------:R-:W1:Y:S01]  /*a880*/  SHFL.IDX PT, R6, R3, RZ, 0x181f ;  /* 0x00181fff03067589 */ /* 0x000e6200000e0000 */
[----:B------:R-:W-:-:S03]  /*a890*/  IMNMX R2, R120, 0x70, PT ;  /* 0x0000007078027817 */ /* 0x000fc60003800200 */
[----:B------:R-:W3:Y:S02]  /*a8a0*/  SHFL.IDX PT, R28, R30, RZ, 0x181f ;  /* 0x00181fff1e1c7589 */ /* 0x000ee400000e0000 */
[----:B------:R-:W-:Y:S01]  /*a8b0*/  IMAD.IADD R2, R2, 0x1, -R82 ;  /* 0x0000000102027824 */ /* 0x000fe200078e0a52 */
[----:B------:R-:W-:-:S04]  /*a8c0*/  @!P4 LEA.HI.X R21, R227, R11, R102, 0x1, P2 ;  /* 0x0000000be315c211 */ /* 0x000fc800010f0c66 */
[----:B------:R-:W-:Y:S02]  /*a8d0*/  ISETP.GE.AND P2, PT, R2, 0x1, PT ;  /* 0x000000010200780c */ /* 0x000fe40003f46270 */
[----:B------:R-:W-:-:S04]  /*a8e0*/  @!P5 LEA R4, P0, R76, R29, 0x1 ;  /* 0x0000001d4c04d211 */ /* 0x000fc800078008ff */
[----:B--2---:R-:W-:Y:S02]  /*a8f0*/  @!P5 LEA.HI.X R5, R76, R8, R77, 0x1, P0 ;  /* 0x000000084c05d211 */ /* 0x004fe400000f0c4d */
[----:B------:R-:W-:-:S04]  /*a900*/  @!P5 LEA R10, P0, R227, R29, 0x1 ;  /* 0x0000001de30ad211 */ /* 0x000fc800078008ff */
[C---:B------:R-:W-:Y:S02]  /*a910*/  @!P5 LEA.HI.X R11, R227.reuse, R8, R102, 0x1, P0 ;  /* 0x00000008e30bd211 */ /* 0x040fe400000f0c66 */
[C---:B-1----:R-:W-:Y:S02]  /*a920*/  @P2 LEA R8, P0, R76.reuse, R6, 0x1 ;  /* 0x000000064c082211 */ /* 0x042fe400078008ff */
[C---:B------:R-:W-:Y:S02]  /*a930*/  ISETP.GE.AND P1, PT, R76.reuse, c[0x0][0x198], PT ;  /* 0x000066004c007a0c */ /* 0x040fe40003f26270 */
[----:B---3--:R-:W-:Y:S02]  /*a940*/  @P2 LEA.HI.X R9, R76, R28, R77, 0x1, P0 ;  /* 0x0000001c4c092211 */ /* 0x008fe400000f0c4d */
[----:B------:R-:W-:-:S09]  /*a950*/  ISETP.GE.AND P0, PT, R227, c[0x0][0x198], PT ;  /* 0x00006600e3007a0c */ /* 0x000fd20003f06270 */
[----:B------:R1:W-:Y:S04]  /*a960*/  @!P3 LDGSTS.E.BYPASS.LTC128B.128 [R228+0x100], [R26.64], !P1 ;  /* 0x001000001ae4bfae */ /* 0x0003e8000c901d48 */
        /* <DEDUP_REMOVED lines=12> */
[----:B------:R-:W-:-:S07]  /*aa30*/  @P2 LEA.HI.X R5, R227, R28, R102, 0x1, P1 ;  /* 0x0000001ce3052211 */ /* 0x000fce00008f0c66 */
[----:B------:R2:W-:Y:S01]  /*aa40*/  @P2 LDGSTS.E.BYPASS.LTC128B.128 [R228+0xb900], [R4.64], !P0 ;  /* 0x0b90000004e42fae */ /* 0x0005e2000c101d48 */
[----:B------:R-:W-:-:S03]  /*aa50*/  ISETP.GE.AND P0, PT, R2, 0x21, PT ;  /* 0x000000210200780c */ /* 0x000fc60003f06270 */
[----:B--2---:R-:W3:Y:S04]  /*aa60*/  SHFL.IDX PT, R4, R3, 0x1, 0x181f ;  /* 0x00381f0003047f89 */ /* 0x004ee800000e0000 */
[----:B------:R-:W2:Y:S06]  /*aa70*/  SHFL.IDX PT, R5, R30, 0x1, 0x181f ;  /* 0x00381f001e057f89 */ /* 0x000eac00000e0000 */
        /* <DEDUP_REMOVED lines=14> */
[C---:B------:R-:W-:Y:S02]  /*ab60*/  @P0 LEA.HI.X R5, R227.reuse, R5, R102, 0x1, P1 ;  /* 0x00000005e3050211 */ /* 0x040fe400008f0c66 */
[----:B------:R-:W-:Y:S01]  /*ab70*/  @P0 ISETP.GE.AND P1, PT, R76, c[0x0][0x1d4], PT ;  /* 0x000075004c000a0c */ /* 0x000fe20003f26270 */
[----:B------:R-:W2:Y:S04]  /*ab80*/  SHFL.IDX PT, R3, R3, 0x3, 0x181f ;  /* 0x00781f0003037f89 */ /* 0x000ea800000e0000 */
[----:B------:R-:W3:Y:S08]  /*ab90*/  SHFL.IDX PT, R6, R30, 0x3, 0x181f ;  /* 0x00781f001e067f89 */ /* 0x000ef000000e0000 */
[----:B------:R1:W-:Y:S01]  /*aba0*/  @P0 LDGSTS.E.BYPASS.LTC128B.128 [R229+0xa100], [R8.64], !P1 ;  /* 0x0a10000008e50fae */ /* 0x0003e2000c901d48 */
[----:B------:R-:W-:-:S13]  /*abb0*/  @P0 ISETP.GE.AND P1, PT, R227, c[0x0][0x1d4], PT ;  /* 0x00007500e3000a0c */ /* 0x000fda0003f26270 */
[----:B------:R2:W-:Y:S01]  /*abc0*/  @P0 LDGSTS.E.BYPASS.LTC128B.128 [R229+0xd900], [R4.64], !P1 ;  /* 0x0d90000004e50fae */ /* 0x0005e2000c901d48 */
[----:B------:R-:W-:-:S13]  /*abd0*/  ISETP.GE.AND P0, PT, R2, 0x61, PT ;  /* 0x000000610200780c */ /* 0x000fda0003f06270 */
[----:B--2---:R-:W-:-:S04]  /*abe0*/  @P0 LEA R4, P1, R76, R3, 0x1 ;  /* 0x000000034c040211 */ /* 0x004fc800078208ff */
[----:B---3--:R-:W-:Y:S02]  /*abf0*/  @P0 LEA.HI.X R5, R76, R6, R77, 0x1, P1 ;  /* 0x000000064c050211 */ /* 0x008fe400008f0c4d */
[----:B------:R-:W-:-:S04]  /*ac00*/  @P0 LEA R2, P1, R227, R3, 0x1 ;  /* 0x00000003e3020211 */ /* 0x000fc800078208ff */
[----:B------:R-:W-:Y:S02]  /*ac10*/  @P0 LEA.HI.X R3, R227, R6, R102, 0x1, P1 ;  /* 0x00000006e3030211 */ /* 0x000fe400008f0c66 */
[----:B------:R-:W-:Y:S01]  /*ac20*/  @P0 ISETP.GE.AND P1, PT, R76, c[0x0][0x1d4], PT ;  /* 0x000075004c000a0c */ /* 0x000fe20003f26270 */
[----:B------:R1:W-:-:S12]  /*ac30*/  STL.64 [R1+0x28], R32 ;  /* 0x0000282001007387 */ /* 0x0003d80000100a00 */
[----:B------:R1:W-:Y:S01]  /*ac40*/  @P0 LDGSTS.E.BYPASS.LTC128B.128 [R229+0xb100], [R4.64], !P1 ;  /* 0x0b10000004e50fae */ /* 0x0003e2000c901d48 */
[----:B------:R-:W-:-:S03]  /*ac50*/  @P0 ISETP.GE.AND P1, PT, R227, c[0x0][0x1d4], PT ;  /* 0x00007500e3000a0c */ /* 0x000fc60003f26270 */
[----:B------:R1:W-:Y:S10]  /*ac60*/  STL [R1+0x24], R31 ;  /* 0x0000241f01007387 */ /* 0x0003f40000100800 */
[----:B------:R1:W-:Y:S01]  /*ac70*/  @P0 LDGSTS.E.BYPASS.LTC128B.128 [R229+0xe900], [R2.64], !P1 ;  /* 0x0e90000002e50fae */ /* 0x0003e2000c901d48 */
[----:B------:R-:W-:-:S03]  /*ac80*/  ISETP.LT.AND P0, PT, RZ, c[0x0][0x27c], PT ;  /* 0x00009f00ff007a0c */ /* 0x000fc60003f01270 */
[----:B------:R-:W0:Y:S01]  /*ac90*/  LDGDEPBAR ;  /* 0x00000000000079af */ /* 0x000e220000000000 */
[----:B------:R-:W-:Y:S02]  /*aca0*/  P2R R46, PR, RZ, 0x20 ;  /* 0x00000020ff2e7803 */ /* 0x000fe40000000000 */
[----:B------:R-:W-:-:S07]  /*acb0*/  ISETP.GT.AND P5, PT, R0, 0x6f, PT ;  /* 0x0000006f0000780c */ /* 0x000fce0003fa4270 */
[----:B------:R-:W-:Y:S05]  /*acc0*/  @P0 BRA `(.L_x_1573) ;  /* 0x0000002000000947 */ /* 0x000fea0003800000 */
[----:B------:R-:W-:-:S04]  /*acd0*/  DEPBAR.LE SB0, 0x1 ;  /* 0x000080400000791a */ /* 0x000fc80000000000 */
[----:B------:R-:W-:Y:S05]  /*ace0*/  BRA `(.L_x_1574) ;  /* 0x00004d9000007947 */ /* 0x000fea0003800000 */
.L_x_1573:
        /* <DEDUP_REMOVED lines=8> */
[----:B------:R-:W-:Y:S01]  /*ad70*/  IMAD R6, R137, c[0x0][0x294], R2 ;  /* 0x0000a50089067a24 */ /* 0x000fe200078e0202 */
        /* <DEDUP_REMOVED lines=57> */
.L_x_1577:
[----:B--2---:R-:W-:Y:S05]  /*b110*/  BSYNC B0 ;  /* 0x0000000000007941 */ /* 0x004fea0003800000 */
.L_x_1576:
        /* <DEDUP_REMOVED lines=15> */
[----:B---3--:R2:W3:Y:S01]  /*b210*/  SHFL.IDX PT, R21, R28, 0x1, 0x181f ;  /* 0x00381f001c157f89 */ /* 0x0084e200000e0000 */
        /* <DEDUP_REMOVED lines=9> */
[----:B-1----:R-:W-:-:S05]  /*b2b0*/  @!P1 IADD3 R24, P0, R6, R2, RZ ;  /* 0x0000000206189210 */ /* 0x002fca0007f1e0ff */
[----:B----4-:R-:W-:Y:S01]  /*b2c0*/  @!P1 IMAD.X R25, R20, 0x1, R3, P0 ;  /* 0x0000000114199824 */ /* 0x010fe200000e0603 */
[----:B------:R-:W-:-:S05]  /*b2d0*/  @!P1 IADD3 R22, P0, R15, R2, RZ ;  /* 0x000000020f169210 */ /* 0x000fca0007f1e0ff */
[----:B---3--:R-:W-:Y:S01]  /*b2e0*/  @!P1 IMAD.X R23, R21, 0x1, R3, P0 ;  /* 0x0000000115179824 */ /* 0x008fe200000e0603 */
[----:B------:R-:W-:-:S13]  /*b2f0*/  ISETP.GE.AND P0, PT, R81, c[0x0][0x27c], PT ;  /* 0x00009f0051007a0c */ /* 0x000fda0003f06270 */
[C---:B------:R-:W-:Y:S01]  /*b300*/  @!P0 IMAD.SHL.U32 R4, R81.reuse, 0x2, RZ ;  /* 0x0000000251048824 */ /* 0x040fe200078e00ff */
[----:B------:R-:W-:-:S04]  /*b310*/  @!P0 SHF.L.U64.HI R5, R81, 0x1, R65 ;  /* 0x0000000151058819 */ /* 0x000fc80000010241 */
[----:B------:R-:W-:-:S05]  /*b320*/  @!P0 IADD3 R2, P2, R6, R4, RZ ;  /* 0x0000000406028210 */ /* 0x000fca0007f5e0ff */
[----:B------:R-:W-:Y:S01]  /*b330*/  @!P0 IMAD.X R3, R20, 0x1, R5, P2 ;  /* 0x0000000114038824 */ /* 0x000fe200010e0605 */
[----:B------:R-:W-:Y:S01]  /*b340*/  @!P0 IADD3 R20, P2, R15, R4, RZ ;  /* 0x000000040f148210 */ /* 0x000fe20007f5e0ff */
[----:B------:R-:W-:-:S03]  /*b350*/  CS2R R34, SRZ ;  /* 0x0000000000227805 */ /* 0x000fc6000001ff00 */
[----:B------:R1:W5:Y:S01]  /*b360*/  @!P0 LD.E.64 R40, [R2.64] ;  /* 0x0000000802288980 */ /* 0x000362000c101b00 */
[----:B------:R-:W-:Y:S02]  /*b370*/  @!P0 IMAD.X R21, R21, 0x1, R5, P2 ;  /* 0x0000000115158824 */ /* 0x000fe400010e0605 */
[----:B------:R-:W-:-:S03]  /*b380*/  CS2R R4, SRZ ;  /* 0x0000000000047805 */ /* 0x000fc6000001ff00 */
[----:B------:R3:W5:Y:S04]  /*b390*/  @!P0 LD.E.64 R34, [R20.64] ;  /* 0x0000000814228980 */ /* 0x000768000c101b00 */
[----:B------:R3:W5:Y:S01]  /*b3a0*/  @!P1 LD.E.64 R4, [R24.64] ;  /* 0x0000000818049980 */ /* 0x000762000c101b00 */
[----:B-1----:R-:W-:-:S06]  /*b3b0*/  CS2R R2, SRZ ;  /* 0x0000000000027805 */ /* 0x002fcc000001ff00 */
[----:B------:R3:W5:Y:S02]  /*b3c0*/  @!P1 LD.E.64 R2, [R22.64] ;  /* 0x0000000816029980 */ /* 0x000764000c101b00 */
.L_x_1579:
[----:B------:R-:W-:Y:S05]  /*b3d0*/  BSYNC B0 ;  /* 0x0000000000007941 */ /* 0x000fea0003800000 */
.L_x_1578:
[----:B-1-3-5:R-:W-:Y:S01]  /*b3e0*/  IMAD.MOV.U32 R24, RZ, RZ, R40 ;  /* 0x000000ffff187224 */ /* 0x02afe200078e0028 */
[----:B------:R-:W-:Y:S01]  /*b3f0*/  MOV R15, R4 ;  /* 0x00000004000f7202 */ /* 0x000fe20000000f00 */
[----:B------:R-:W-:Y:S01]  /*b400*/  IMAD.MOV.U32 R23, RZ, RZ, R41 ;  /* 0x000000ffff177224 */ /* 0x000fe200078e0029 */
[----:B------:R1:W3:Y:S01]  /*b410*/  SHFL.IDX PT, R21, R32, 0x2, 0x181f ;  /* 0x00581f0020157f89 */ /* 0x0002e200000e0000 */
        /* <DEDUP_REMOVED lines=8> */
[----:B------:R1:W2:Y:S01]  /*b4a0*/  SHFL.IDX PT, R22, R33, 0x2, 0x181f ;  /* 0x00581f0021167f89 */ /* 0x0002a200000e0000 */
[----:B------:R-:W-:Y:S01]  /*b4b0*/  MOV R6, R3 ;  /* 0x0000000300067202 */ /* 0x000fe20000000f00 */
[----:B------:R-:W-:Y:S01]  /*b4c0*/  CS2R R44, SRZ ;  /* 0x00000000002c7805 */ /* 0x000fe2000001ff00 */
[----:B------:R-:W-:Y:S01]  /*b4d0*/  PRMT R58, R23, 0x5410, R24 ;  /* 0x00005410173a7816 */ /* 0x000fe20000000018 */
[----:B------:R1:W4:Y:S01]  /*b4e0*/  SHFL.IDX PT, R30, R28, 0x2, 0x181f ;  /* 0x00581f001c1e7f89 */ /* 0x00032200000e0000 */
[----:B------:R-:W-:Y:S01]  /*b4f0*/  PRMT R56, R6, 0x5410, R15 ;  /* 0x0000541006387816 */ /* 0x000fe2000000000f */
[----:B------:R-:W-:Y:S01]  /*b500*/  CS2R R36, SRZ ;  /* 0x0000000000247805 */ /* 0x000fe2000001ff00 */
[----:B------:R-:W-:Y:S01]  /*b510*/  CS2R R42, SRZ ;  /* 0x00000000002a7805 */ /* 0x000fe2000001ff00 */
[----:B----4-:R1:W4:Y:S01]  /*b520*/  SHFL.IDX PT, R20, R31, 0x2, 0x181f ;  /* 0x00581f001f147f89 */ /* 0x01032200000e0000 */
[----:B------:R-:W-:Y:S01]  /*b530*/  CS2R R38, SRZ ;  /* 0x0000000000267805 */ /* 0x000fe2000001ff00 */
[----:B------:R-:W-:Y:S05]  /*b540*/  @P6 BRA `(.L_x_1581) ;  /* 0x0000016000006947 */ /* 0x000fea0003800000 */
[----:B------:R-:W-:Y:S01]  /*b550*/  ISETP.GE.AND P1, PT, R78, c[0x0][0x27c], PT ;  /* 0x00009f004e007a0c */ /* 0x000fe20003f26270 */
[----:B------:R-:W-:Y:S01]  /*b560*/  CS2R R44, SRZ ;  /* 0x00000000002c7805 */ /* 0x000fe2000001ff00 */
[----:B------:R-:W-:Y:S01]  /*b570*/  ISETP.GE.AND P0, PT, R81, c[0x0][0x27c], PT ;  /* 0x00009f0051007a0c */ /* 0x000fe20003f06270 */
[----:B------:R-:W-:-:S10]  /*b580*/  CS2R R36, SRZ ;  /* 0x0000000000247805 */ /* 0x000fd4000001ff00 */
[C---:B------:R-:W-:Y:S01]  /*b590*/  @!P1 IMAD.SHL.U32 R6, R78.reuse, 0x2, RZ ;  /* 0x000000024e069824 */ /* 0x040fe200078e00ff */
[----:B------:R-:W-:Y:S02]  /*b5a0*/  @!P1 SHF.L.U64.HI R15, R78, 0x1, R79 ;  /* 0x000000014e0f9819 */ /* 0x000fe4000001024f */
[----:B------:R-:W-:Y:S02]  /*b5b0*/  @!P0 SHF.L.U64.HI R29, R81, 0x1, R65 ;  /* 0x00000001511d8819 */ /* 0x000fe40000010241 */
[----:B--2---:R-:W-:-:S05]  /*b5c0*/  @!P1 IADD3 R26, P2, R22, R6, RZ ;  /* 0x00000006161a9210 */ /* 0x004fca0007f5e0ff */
[--C-:B---3--:R-:W-:Y:S01]  /*b5d0*/  @!P1 IMAD.X R27, R21, 0x1, R15.reuse, P2 ;  /* 0x00000001151b9824 */ /* 0x108fe200010e060f */
[----:B----4-:R-:W-:Y:S01]  /*b5e0*/  @!P1 IADD3 R24, P2, R20, R6, RZ ;  /* 0x0000000614189210 */ /* 0x010fe20007f5e0ff */
        /* <DEDUP_REMOVED lines=12> */
.L_x_1581:
[----:B------:R-:W-:Y:S05]  /*b6b0*/  BSYNC B0 ;  /* 0x0000000000007941 */ /* 0x000fea0003800000 */
.L_x_1580:
[----:B------:R-:W-:Y:S01]  /*b6c0*/  ISETP.NE.AND P0, PT, R46, RZ, PT ;  /* 0x000000ff2e00720c */ /* 0x000fe20003f05270 */
[----:B--2--5:R-:W-:Y:S01]  /*b6d0*/  IMAD.MOV.U32 R22, RZ, RZ, R44 ;  /* 0x000000ffff167224 */ /* 0x024fe200078e002c */
[----:B----4-:R-:W-:Y:S01]  /*b6e0*/  MOV R20, R36 ;  /* 0x0000002400147202 */ /* 0x010fe20000000f00 */
[----:B---3--:R-:W-:Y:S01]  /*b6f0*/  IMAD.MOV.U32 R21, RZ, RZ, R45 ;  /* 0x000000ffff157224 */ /* 0x008fe200078e002d */
[----:B------:R-:W2:Y:S01]  /*b700*/  SHFL.IDX PT, R30, R32, 0x3, 0x181f ;  /* 0x00781f00201e7f89 */ /* 0x000ea200000e0000 */
        /* <DEDUP_REMOVED lines=8> */
[----:B------:R3:W4:Y:S01]  /*b790*/  SHFL.IDX PT, R15, R33, 0x3, 0x181f ;  /* 0x00781f00210f7f89 */ /* 0x00072200000e0000 */
[----:B------:R-:W-:Y:S01]  /*b7a0*/  MOV R6, R39 ;  /* 0x0000002700067202 */ /* 0x000fe20000000f00 */
[----:B------:R-:W-:Y:S01]  /*b7b0*/  CS2R R46, SRZ ;  /* 0x00000000002e7805 */ /* 0x000fe2000001ff00 */
[----:B------:R-:W-:Y:S01]  /*b7c0*/  PRMT R63, R21, 0x5410, R22 ;  /* 0x00005410153f7816 */ /* 0x000fe20000000016 */
[----:B------:R1:W1:Y:S01]  /*b7d0*/  SHFL.IDX PT, R29, R28, 0x3, 0x181f ;  /* 0x00781f001c1d7f89 */ /* 0x00026200000e0000 */
[----:B------:R-:W-:-:S03]  /*b7e0*/  PRMT R61, R6, 0x5410, R20 ;  /* 0x00005410063d7816 */ /* 0x000fc60000000014 */
[----:B------:R1:W1:Y:S02]  /*b7f0*/  SHFL.IDX PT, R23, R31, 0x3, 0x181f ;  /* 0x00781f001f177f89 */ /* 0x00026400000e0000 */
[----:B-1-3--:R-:W-:Y:S01]  /*b800*/  CS2R R32, SRZ ;  /* 0x0000000000207805 */ /* 0x00afe2000001ff00 */
[----:B------:R-:W-:Y:S05]  /*b810*/  @P0 BRA `(.L_x_1583) ;  /* 0x0000016000000947 */ /* 0x000fea0003800000 */
[----:B--2-4-:R-:W-:Y:S01]  /*b820*/  ISETP.GE.AND P1, PT, R78, c[0x0][0x27c], PT ;  /* 0x00009f004e007a0c */ /* 0x014fe20003f26270 */
[----:B------:R-:W-:Y:S01]  /*b830*/  CS2R R50, SRZ ;  /* 0x0000000000327805 */ /* 0x000fe2000001ff00 */
[----:B------:R-:W-:Y:S01]  /*b840*/  ISETP.GE.AND P0, PT, R81, c[0x0][0x27c], PT ;  /* 0x00009f0051007a0c */ /* 0x000fe20003f06270 */
[----:B------:R-:W-:-:S10]  /*b850*/  CS2R R32, SRZ ;  /* 0x0000000000207805 */ /* 0x000fd4000001ff00 */
[C---:B------:R-:W-:Y:S01]  /*b860*/  @!P1 IMAD.SHL.U32 R6, R78.reuse, 0x2, RZ ;  /* 0x000000024e069824 */ /* 0x040fe200078e00ff */
[----:B------:R-:W-:Y:S01]  /*b870*/  @!P1 SHF.L.U64.HI R21, R78, 0x1, R79 ;  /* 0x000000014e159819 */ /* 0x000fe2000001024f */
[C---:B------:R-:W-:Y:S01]  /*b880*/  @!P0 IMAD.SHL.U32 R20, R81.reuse, 0x2, RZ ;  /* 0x0000000251148824 */ /* 0x040fe200078e00ff */
[----:B------:R-:W-:Y:S02]  /*b890*/  @!P0 SHF.L.U64.HI R28, R81, 0x1, R65 ;  /* 0x00000001511c8819 */ /* 0x000fe40000010241 */
[-C--:B------:R-:W-:Y:S02]  /*b8a0*/  @!P1 IADD3 R26, P2, R15, R6.reuse, RZ ;  /* 0x000000060f1a9210 */ /* 0x080fe40007f5e0ff */
[----:B------:R-:W-:Y:S02]  /*b8b0*/  @!P1 IADD3 R24, P4, R23, R6, RZ ;  /* 0x0000000617189210 */ /* 0x000fe40007f9e0ff */
[-C--:B------:R-:W-:Y:S01]  /*b8c0*/  @!P0 IADD3 R22, P3, R15, R20.reuse, RZ ;  /* 0x000000140f168210 */ /* 0x080fe20007f7e0ff */
[C-C-:B------:R-:W-:Y:S01]  /*b8d0*/  @!P1 IMAD.X R27, R30.reuse, 0x1, R21.reuse, P2 ;  /* 0x000000011e1b9824 */ /* 0x140fe200010e0615 */
[----:B------:R-:W-:Y:S01]  /*b8e0*/  @!P0 IADD3 R20, P2, R23, R20, RZ ;  /* 0x0000001417148210 */ /* 0x000fe20007f5e0ff */
[C---:B------:R-:W-:Y:S01]  /*b8f0*/  @!P1 IMAD.X R25, R29.reuse, 0x1, R21, P4 ;  /* 0x000000011d199824 */ /* 0x040fe200020e0615 */
[----:B------:R-:W-:Y:S01]  /*b900*/  CS2R R46, SRZ ;  /* 0x00000000002e7805 */ /* 0x000fe2000001ff00 */
[----:B------:R-:W-:Y:S01]  /*b910*/  CS2R R48, SRZ ;  /* 0x0000000000307805 */ /* 0x000fe2000001ff00 */
[--C-:B------:R-:W-:Y:S01]  /*b920*/  @!P0 IMAD.X R23, R30, 0x1, R28.reuse, P3 ;  /* 0x000000011e178824 */ /* 0x100fe200018e061c */
[----:B------:R1:W5:Y:S01]  /*b930*/  @!P1 LD.E.64 R32, [R26.64] ;  /* 0x000000081a209980 */ /* 0x000362000c101b00 */
[----:B------:R-:W-:-:S03]  /*b940*/  @!P0 IMAD.X R21, R29, 0x1, R28, P2 ;  /* 0x000000011d158824 */ /* 0x000fc600010e061c */
[----:B------:R1:W5:Y:S04]  /*b950*/  @!P0 LD.E.64 R50, [R22.64] ;  /* 0x0000000816328980 */ /* 0x000368000c101b00 */
[----:B------:R1:W5:Y:S04]  /*b960*/  @!P1 LD.E.64 R46, [R24.64] ;  /* 0x00000008182e9980 */ /* 0x000368000c101b00 */
[----:B------:R1:W5:Y:S02]  /*b970*/  @!P0 LD.E.64 R48, [R20.64] ;  /* 0x0000000814308980 */ /* 0x000364000c101b00 */
.L_x_1583:
[----:B--2-4-:R-:W-:Y:S05]  /*b980*/  BSYNC B0 ;  /* 0x0000000000007941 */ /* 0x014fea0003800000 */
.L_x_1582:
        /* <DEDUP_REMOVED lines=41> */
[C---:B------:R-:W-:Y:S01]  /*bc20*/  FMUL.FTZ R20, R22.reuse, R28 ;  /* 0x0000001c16147220 */ /* 0x040fe20000410000 */
[C---:B------:R-:W-:Y:S01]  /*bc30*/  SHF.L.U32 R9, R21.reuse, 0x10, RZ ;  /* 0x0000001015097819 */ /* 0x040fe200000006ff */
[-C--:B------:R-:W-:Y:S01]  /*bc40*/  FMUL.FTZ R22, R22, R23.reuse ;  /* 0x0000001716167220 */ /* 0x080fe20000410000 */
[----:B------:R-:W-:Y:S01]  /*bc50*/  LOP3.LUT R6, R21, 0xffff0000, RZ, 0xc0, !PT ;  /* 0xffff000015067812 */ /* 0x000fe200078ec0ff */
[----:B------:R-:W-:Y:S02]  /*bc60*/  FMUL.FTZ R17, R8, R30 ;  /* 0x0000001e08117220 */ /* 0x000fe40000410000 */
[C---:B------:R-:W-:Y:S02]  /*bc70*/  FFMA.FTZ R22, R27.reuse, R28, R22 ;  /* 0x0000001c1b167223 */ /* 0x040fe40000010016 */
[----:B------:R-:W-:Y:S01]  /*bc80*/  FFMA.FTZ R21, R27, R23, -R20 ;  /* 0x000000171b157223 */ /* 0x000fe20000010814 */
[C---:B------:R-:W-:Y:S01]  /*bc90*/  SHF.L.U32 R27, R25.reuse, 0x10, RZ ;  /* 0x00000010191b7819 */ /* 0x040fe200000006ff */
[C---:B------:R-:W-:Y:S01]  /*bca0*/  IMAD.U32 R28, R24.reuse, 0x10000, RZ ;  /* 0x00010000181c7824 */ /* 0x040fe200078e00ff */
[----:B------:R-:W-:Y:S01]  /*bcb0*/  LOP3.LUT R24, R24, 0xffff0000, RZ, 0xc0, !PT ;  /* 0xffff000018187812 */ /* 0x000fe200078ec0ff */
[-C--:B------:R-:W-:Y:S01]  /*bcc0*/  FMUL.FTZ R8, R8, R29.reuse ;  /* 0x0000001d08087220 */ /* 0x080fe20000410000 */
[----:B------:R-:W-:Y:S01]  /*bcd0*/  LOP3.LUT R25, R25, 0xffff0000, RZ, 0xc0, !PT ;  /* 0xffff000019197812 */ /* 0x000fe200078ec0ff */
[----:B------:R-:W-:Y:S01]  /*bce0*/  FFMA.FTZ R20, R26, R29, -R17 ;  /* 0x0000001d1a147223 */ /* 0x000fe20000010811 */
[----:B------:R-:W-:Y:S01]  /*bcf0*/  F2FP.BF16.PACK_AB R22, R22, R21 ;  /* 0x000000151616723e */ /* 0x000fe200000010ff */
[----:B------:R-:W-:-:S02]  /*bd00*/  FFMA.FTZ R23, R26, R30, R8 ;  /* 0x0000001e1a177223 */ /* 0x000fc40000010008 */
[----:B------:R-:W-:Y:S02]  /*bd10*/  FMUL.FTZ R17, R15, R28 ;  /* 0x0000001c0f117220 */ /* 0x000fe40000410000 */
[C---:B------:R-:W-:Y:S01]  /*bd20*/  FMUL.FTZ R8, R6.reuse, R24 ;  /* 0x0000001806087220 */ /* 0x040fe20000410000 */
[----:B------:R-:W-:Y:S01]  /*bd30*/  F2FP.BF16.PACK_AB R23, R23, R20 ;  /* 0x000000141717723e */ /* 0x000fe200000010ff */
[----:B------:R-:W-:Y:S02]  /*bd40*/  FMUL.FTZ R15, R15, R27 ;  /* 0x0000001b0f0f7220 */ /* 0x000fe40000410000 */
        /* <DEDUP_REMOVED lines=8> */
.L_x_1587:
[----:B------:R-:W-:Y:S05]  /*bdd0*/  BSYNC B0 ;  /* 0x0000000000007941 */ /* 0x000fea0003800000 */
.L_x_1586:
        /* <DEDUP_REMOVED lines=21> */
[C---:B------:R-:W-:Y:S01]  /*bf30*/  SHF.L.U32 R9, R21.reuse, 0x10, RZ ;  /* 0x0000001015097819 */ /* 0x040fe200000006ff */
[C---:B------:R-:W-:Y:S01]  /*bf40*/  FMUL.FTZ R20, R16.reuse, R23 ;  /* 0x0000001710147220 */ /* 0x040fe20000410000 */
[----:B------:R-:W-:Y:S01]  /*bf50*/  LOP3.LUT R6, R21, 0xffff0000, RZ, 0xc0, !PT ;  /* 0xffff000015067812 */ /* 0x000fe200078ec0ff */
[----:B------:R-:W-:-:S02]  /*bf60*/  FMUL.FTZ R16, R16, R22 ;  /* 0x0000001610107220 */ /* 0x000fc40000410000 */
[----:B------:R-:W-:Y:S02]  /*bf70*/  FMUL.FTZ R15, R8, R26 ;  /* 0x0000001a080f7220 */ /* 0x000fe40000410000 */
[C---:B------:R-:W-:Y:S02]  /*bf80*/  FFMA.FTZ R22, R24.reuse, R22, -R20 ;  /* 0x0000001618167223 */ /* 0x040fe40000010814 */
[----:B------:R-:W-:Y:S01]  /*bf90*/  FFMA.FTZ R21, R24, R23, R16 ;  /* 0x0000001718157223 */ /* 0x000fe20000010010 */
[----:B------:R-:W-:Y:S01]  /*bfa0*/  SHF.L.U32 R16, R18, 0x10, RZ ;  /* 0x0000001012107819 */ /* 0x000fe200000006ff */
        /* <DEDUP_REMOVED lines=13> */
[----:B------:R-:W-:Y:S01]  /*c080*/  FFMA.FTZ R15, R9, R18, -R8 ;  /* 0x00000012090f7223 */ /* 0x000fe20000010808 */
[----:B------:R-:W-:Y:S01]  /*c090*/  F2FP.BF16.PACK_AB R11, R19, R20 ;  /* 0x00000014130b723e */ /* 0x000fe200000010ff */
[----:B------:R-:W-:Y:S01]  /*c0a0*/  FFMA.FTZ R6, R9, R24, R6 ;  /* 0x0000001809067223 */ /* 0x000fe20000010006 */
[----:B------:R-:W-:-:S04]  /*c0b0*/  F2FP.BF16.PACK_AB R8, R16, R17 ;  /* 0x000000111008723e */ /* 0x000fc800000010ff */
[----:B------:R-:W-:-:S05]  /*c0c0*/  F2FP.BF16.PACK_AB R9, R6, R15 ;  /* 0x0000000f0609723e */ /* 0x000fca00000010ff */
[----:B------:R1:W-:Y:S02]  /*c0d0*/  STS.128 [R228+0x4100], R8 ;  /* 0x00410008e4007388 */ /* 0x0003e40000000c00 */
.L_x_1585:
[----:B------:R-:W-:Y:S05]  /*c0e0*/  BSYNC B1 ;  /* 0x0000000000017941 */ /* 0x000fea0003800000 */
.L_x_1584:
        /* <DEDUP_REMOVED lines=15> */
[C---:B------:R-:W-:Y:S01]  /*c1e0*/  IMAD.U32 R20, R15.reuse, 0x10000, RZ ;  /* 0x000100000f147824 */ /* 0x040fe200078e00ff */
        /* <DEDUP_REMOVED lines=13> */
[----:B------:R-:W-:Y:S01]  /*c2c0*/  FFMA.FTZ R15, R19, R20, -R11 ;  /* 0x00000014130f7223 */ /* 0x000fe2000001080b */
[----:B------:R-:W-:Y:S01]  /*c2d0*/  SHF.L.U32 R4, R9, 0x10, RZ ;  /* 0x0000001009047819 */ /* 0x000fe200000006ff */
[----:B------:R-:W-:Y:S02]  /*c2e0*/  FMUL.FTZ R8, R3, R23 ;  /* 0x0000001703087220 */ /* 0x000fe40000410000 */
[----:B------:R-:W-:Y:S01]  /*c2f0*/  FFMA.FTZ R10, R19, R21, R10 ;  /* 0x00000015130a7223 */ /* 0x000fe2000001000a */
[----:B------:R-:W-:Y:S01]  /*c300*/  SHF.L.U32 R19, R17, 0x10, RZ ;  /* 0x0000001011137819 */ /* 0x000fe200000006ff */
        /* <DEDUP_REMOVED lines=19> */
.L_x_1591:
[----:B------:R-:W-:Y:S05]  /*c440*/  BSYNC B0 ;  /* 0x0000000000007941 */ /* 0x000fea0003800000 */
.L_x_1590:
        /* <DEDUP_REMOVED lines=48> */
.L_x_1589:
[----:B------:R-:W-:Y:S05]  /*c750*/  BSYNC B1 ;  /* 0x0000000000017941 */ /* 0x000fea0003800000 */
.L_x_1588:
        /* <DEDUP_REMOVED lines=53> */
.L_x_1595:
[----:B------:R-:W-:Y:S05]  /*cab0*/  BSYNC B0 ;  /* 0x0000000000007941 */ /* 0x000fea0003800000 */
.L_x_1594:
        /* <DEDUP_REMOVED lines=48> */
.L_x_1593:
[----:B------:R-:W-:Y:S05]  /*cdc0*/  BSYNC B1 ;  /* 0x0000000000017941 */ /* 0x000fea0003800000 */
.L_x_1592:
        /* <DEDUP_REMOVED lines=52> */
.L_x_1598:
[----:B------:R-:W-:Y:S05]  /*d110*/  BSYNC B0 ;  /* 0x0000000000007941 */ /* 0x000fea0003800000 */
.L_x_1597:
        /* <DEDUP_REMOVED lines=49> */
.L_x_1575:
        /* <DEDUP_REMOVED lines=34> */
[----:B------:R1:W2:Y:S01]  /*d650*/  @!P0 LD.E.128 R20, [R4.64] ;  /* 0x0000000804148980 */ /* 0x0002a2000c101d00 */
[----:B------:R-:W-:Y:S03]  /*d660*/  BSSY B0, `(.L_x_1599) ;  /* 0x0000025000007945 */ /* 0x000fe60003800000 */
[----:B------:R4:W1:Y:S01]  /*d670*/  SHFL.IDX PT, R30, R29, 0x1, 0x181f ;  /* 0x00381f001d1e7f89 */ /* 0x00086200000e0000 */
[----:B------:R-:W-:-:S03]  /*d680*/  ISETP.GE.AND P2, PT, R76, c[0x0][0x27c], PT ;  /* 0x00009f004c007a0c */ /* 0x000fc60003f46270 */
[----:B------:R4:W1:Y:S01]  /*d690*/  SHFL.IDX PT, R31, R15, 0x1, 0x181f ;  /* 0x00381f000f1f7f89 */ /* 0x00086200000e0000 */
[----:B------:R-:W-:-:S03]  /*d6a0*/  CS2R R18, SRZ ;  /* 0x0000000000127805 */ /* 0x000fc6000001ff00 */
[----:B------:R4:W1:Y:S01]  /*d6b0*/  SHFL.IDX PT, R32, R28, 0x1, 0x181f ;  /* 0x00381f001c207f89 */ /* 0x00086200000e0000 */
[----:B------:R-:W-:-:S03]  /*d6c0*/  CS2R R16, SRZ ;  /* 0x0000000000107805 */ /* 0x000fc6000001ff00 */
[----:B------:R4:W1:Y:S01]  /*d6d0*/  SHFL.IDX PT, R33, R6, 0x1, 0x181f ;  /* 0x00381f0006217f89 */ /* 0x00086200000e0000 */
[----:B------:R-:W-:Y:S01]  /*d6e0*/  CS2R R10, SRZ ;  /* 0x00000000000a7805 */ /* 0x000fe2000001ff00 */
[----:B---3--:R-:W-:Y:S01]  /*d6f0*/  IMAD.MOV.U32 R8, RZ, RZ, R26 ;  /* 0x000000ffff087224 */ /* 0x008fe200078e001a */
[----:B-1----:R-:W-:Y:S01]  /*d700*/  MOV R4, R24 ;  /* 0x0000001800047202 */ /* 0x002fe20000000f00 */
[----:B------:R-:W-:-:S03]  /*d710*/  IMAD.MOV.U32 R3, RZ, RZ, R25 ;  /* 0x000000ffff037224 */ /* 0x000fc600078e0019 */
[----:B------:R-:W-:Y:S01]  /*d720*/  PRMT R42, R8, 0x7610, R42 ;  /* 0x00007610082a7816 */ /* 0x000fe2000000002a */
[----:B--2---:R-:W-:Y:S02]  /*d730*/  IMAD.MOV.U32 R2, RZ, RZ, R22 ;  /* 0x000000ffff027224 */ /* 0x004fe400078e0016 */
[----:B------:R-:W-:Y:S01]  /*d740*/  IMAD.MOV.U32 R8, RZ, RZ, R27 ;  /* 0x000000ffff087224 */ /* 0x000fe200078e001b */
[----:B------:R-:W-:Y:S01]  /*d750*/  PRMT R36, R4, 0x7610, R36 ;  /* 0x0000761004247816 */ /* 0x000fe20000000024 */
[----:B------:R-:W-:Y:S01]  /*d760*/  IMAD.MOV.U32 R4, RZ, RZ, R23 ;  /* 0x000000ffff047224 */ /* 0x000fe200078e0017 */
[----:B------:R-:W-:Y:S01]  /*d770*/  PRMT R38, R3, 0x5410, R2 ;  /* 0x0000541003267816 */ /* 0x000fe20000000002 */
[----:B------:R-:W-:Y:S01]  /*d780*/  IMAD.MOV.U32 R2, RZ, RZ, R21 ;  /* 0x000000ffff027224 */ /* 0x000fe200078e0015 */
[----:B------:R-:W-:Y:S02]  /*d790*/  PRMT R39, R39, 0x5410, R8 ;  /* 0x0000541027277816 */ /* 0x000fe40000000008 */
[----:B------:R-:W-:Y:S01]  /*d7a0*/  MOV R3, R20 ;  /* 0x0000001400037202 */ /* 0x000fe20000000f00 */
[----:B------:R-:W-:Y:S01]  /*d7b0*/  CS2R R8, SRZ ;  /* 0x0000000000087805 */ /* 0x000fe2000001ff00 */
[----:B------:R-:W-:-:S02]  /*d7c0*/  PRMT R39, R4, 0x7610, R39 ;  /* 0x0000761004277816 */ /* 0x000fc40000000027 */
[----:B------:R-:W-:Y:S01]  /*d7d0*/  PRMT R37, R2, 0x5410, R3 ;  /* 0x0000541002257816 */ /* 0x000fe20000000003 */
[----:B------:R-:W-:Y:S05]  /*d7e0*/  @P4 BRA `(.L_x_1600) ;  /* 0x000000c000004947 */ /* 0x000fea0003800000 */
[----:B----4-:R-:W-:Y:S01]  /*d7f0*/  CS2R R16, SRZ ;  /* 0x0000000000107805 */ /* 0x010fe2000001ff00 */
        /* <DEDUP_REMOVED lines=11> */
.L_x_1600:
[----:B----4-:R-:W-:Y:S05]  /*d8b0*/  BSYNC B0 ;  /* 0x0000000000007941 */ /* 0x010fea0003800000 */
.L_x_1599:
[----:B-1----:R-:W1:Y:S01]  /*d8c0*/  SHFL.IDX PT, R4, R29, 0x2, 0x181f ;  /* 0x00581f001d047f89 */ /* 0x002e6200000e0000 */
[----:B------:R-:W-:Y:S01]  /*d8d0*/  ISETP.GE.OR P0, PT, R76, c[0x0][0x27c], P6 ;  /* 0x00009f004c007a0c */ /* 0x000fe20003706670 */
[----:B------:R-:W-:Y:S01]  /*d8e0*/  CS2R R50, SRZ ;  /* 0x0000000000327805 */ /* 0x000fe2000001ff00 */
[----:B------:R-:W-:Y:S01]  /*d8f0*/  CS2R R48, SRZ ;  /* 0x0000000000307805 */ /* 0x000fe2000001ff00 */
[----:B------:R-:W2:Y:S01]  /*d900*/  SHFL.IDX PT, R5, R28, 0x2, 0x181f ;  /* 0x00581f001c057f89 */ /* 0x000ea200000e0000 */
[----:B------:R-:W-:-:S03]  /*d910*/  ISETP.NE.AND P3, PT, R46, RZ, PT ;  /* 0x000000ff2e00720c */ /* 0x000fc60003f65270 */
        /* <DEDUP_REMOVED lines=12> */
[----:B------:R-:W-:Y:S01]  /*d9e0*/  BSSY B0, `(.L_x_1601) ;  /* 0x000002e000007945 */ /* 0x000fe20003800000 */
[----:B------:R-:W-:Y:S01]  /*d9f0*/  CS2R R58, SRZ ;  /* 0x00000000003a7805 */ /* 0x000fe2000001ff00 */
[----:B------:R-:W-:Y:S01]  /*da00*/  CS2R R56, SRZ ;  /* 0x0000000000387805 */ /* 0x000fe2000001ff00 */
[----:B------:R-:W2:Y:S01]  /*da10*/  SHFL.IDX PT, R28, R28, 0x3, 0x181f ;  /* 0x00781f001c1c7f89 */ /* 0x000ea200000e0000 */
[----:B------:R-:W-:Y:S01]  /*da20*/  CS2R R54, SRZ ;  /* 0x0000000000367805 */ /* 0x000fe2000001ff00 */
[----:B------:R-:W-:Y:S02]  /*da30*/  CS2R R52, SRZ ;  /* 0x0000000000347805 */ /* 0x000fe4000001ff00 */
[----:B------:R-:W2:Y:S04]  /*da40*/  SHFL.IDX PT, R29, R29, 0x3, 0x181f ;  /* 0x00781f001d1d7f89 */ /* 0x000ea800000e0000 */
[----:B------:R-:W2:Y:S04]  /*da50*/  SHFL.IDX PT, R15, R15, 0x3, 0x181f ;  /* 0x00781f000f0f7f89 */ /* 0x000ea800000e0000 */
[----:B------:R-:W2:Y:S01]  /*da60*/  SHFL.IDX PT, R6, R6, 0x3, 0x181f ;  /* 0x00781f0006067f89 */ /* 0x000ea200000e0000 */
[----:B-1---5:R-:W-:Y:S01]  /*da70*/  IMAD.MOV.U32 R5, RZ, RZ, R18 ;  /* 0x000000ffff057224 */ /* 0x022fe200078e0012 */
[----:B------:R-:W-:-:S04]  /*da80*/  MOV R4, R19 ;  /* 0x0000001300047202 */ /* 0x000fc80000000f00 */
[----:B------:R-:W-:Y:S01]  /*da90*/  PRMT R67, R4, 0x5410, R5 ;  /* 0x0000541004437816 */ /* 0x000fe20000000005 */
[----:B------:R-:W-:Y:S01]  /*daa0*/  IMAD.MOV.U32 R5, RZ, RZ, R10 ;  /* 0x000000ffff057224 */ /* 0x000fe200078e000a */
[----:B------:R-:W-:Y:S01]  /*dab0*/  MOV R4, R11 ;  /* 0x0000000b00047202 */ /* 0x000fe20000000f00 */
[----:B---3--:R-:W-:Y:S02]  /*dac0*/  IMAD.MOV.U32 R3, RZ, RZ, R16 ;  /* 0x000000ffff037224 */ /* 0x008fe400078e0010 */
[----:B------:R-:W-:Y:S01]  /*dad0*/  IMAD.MOV.U32 R2, RZ, RZ, R17 ;  /* 0x000000ffff027224 */ /* 0x000fe200078e0011 */
[----:B------:R-:W-:-:S04]  /*dae0*/  PRMT R66, R4, 0x5410, R5 ;  /* 0x0000541004427816 */ /* 0x000fc80000000005 */
[----:B------:R-:W-:Y:S01]  /*daf0*/  PRMT R65, R2, 0x5410, R3 ;  /* 0x0000541002417816 */ /* 0x000fe20000000003 */
[----:B------:R-:W-:Y:S02]  /*db00*/  IMAD.MOV.U32 R3, RZ, RZ, R8 ;  /* 0x000000ffff037224 */ /* 0x000fe400078e0008 */
[----:B------:R-:W-:-:S05]  /*db10*/  IMAD.MOV.U32 R2, RZ, RZ, R9 ;  /* 0x000000ffff027224 */ /* 0x000fca00078e0009 */
[----:B------:R-:W-:Y:S01]  /*db20*/  PRMT R64, R2, 0x5410, R3 ;  /* 0x0000541002407816 */ /* 0x000fe20000000003 */
[----:B--2---:R-:W-:Y:S01]  /*db30*/  IMAD.MOV.U32 R5, RZ, RZ, R50 ;  /* 0x000000ffff057224 */ /* 0x004fe200078e0032 */
[----:B------:R-:W-:Y:S01]  /*db40*/  MOV R4, R51 ;  /* 0x0000003300047202 */ /* 0x000fe20000000f00 */
[----:B------:R-:W-:Y:S02]  /*db50*/  IMAD.MOV.U32 R3, RZ, RZ, R48 ;  /* 0x000000ffff037224 */ /* 0x000fe400078e0030 */
[----:B------:R-:W-:Y:S01]  /*db60*/  IMAD.MOV.U32 R2, RZ, RZ, R49 ;  /* 0x000000ffff027224 */ /* 0x000fe200078e0031 */
[----:B------:R-:W-:Y:S01]  /*db70*/  PRMT R71, R4, 0x5410, R5 ;  /* 0x0000541004477816 */ /* 0x000fe20000000005 */
[----:B----4-:R-:W-:-:S03]  /*db80*/  IMAD.MOV.U32 R5, RZ, RZ, R46 ;  /* 0x000000ffff057224 */ /* 0x010fc600078e002e */
[----:B------:R-:W-:Y:S01]  /*db90*/  PRMT R69, R2, 0x5410, R3 ;  /* 0x0000541002457816 */ /* 0x000fe20000000003 */
[----:B------:R-:W-:Y:S01]  /*dba0*/  IMAD.MOV.U32 R3, RZ, RZ, R44 ;  /* 0x000000ffff037224 */ /* 0x000fe200078e002c */
[----:B------:R-:W-:Y:S01]  /*dbb0*/  MOV R4, R47 ;  /* 0x0000002f00047202 */ /* 0x000fe20000000f00 */
[----:B------:R-:W-:-:S03]  /*dbc0*/  IMAD.MOV.U32 R2, RZ, RZ, R45 ;  /* 0x000000ffff027224 */ /* 0x000fc600078e002d */
[----:B------:R-:W-:Y:S02]  /*dbd0*/  PRMT R70, R4, 0x5410, R5 ;  /* 0x0000541004467816 */ /* 0x000fe40000000005 */
[----:B------:R-:W-:Y:S01]  /*dbe0*/  PRMT R68, R2, 0x5410, R3 ;  /* 0x0000541002447816 */ /* 0x000fe20000000003 */
[----:B------:R-:W-:Y:S05]  /*dbf0*/  @P3 BRA `(.L_x_1602) ;  /* 0x000000c000003947 */ /* 0x000fea0003800000 */
[----:B------:R-:W-:Y:S01]  /*dc00*/  CS2R R56, SRZ ;  /* 0x0000000000387805 */ /* 0x000fe2000001ff00 */
        /* <DEDUP_REMOVED lines=11> */
.L_x_1602:
[----:B------:R-:W-:Y:S05]  /*dcc0*/  BSYNC B0 ;  /* 0x0000000000007941 */ /* 0x000fea0003800000 */
.L_x_1601:
        /* <DEDUP_REMOVED lines=21> */
[----:B------:R-:W-:Y:S01]  /*de20*/  IMAD.SHL.U32 R6, R82, 0x40, RZ ;  /* 0x0000004052067824 */ /* 0x000fe200078e00ff */
        /* <DEDUP_REMOVED lines=16> */
[----:B------:R-:W-:Y:S02]  /*df30*/  SHF.R.U64 R15, R26, 0x10, R27 ;  /* 0x000000101a0f7819 */ /* 0x000fe4000000121b */
[----:B------:R-:W-:Y:S01]  /*df40*/  SHF.R.U64 R21, R22, 0x10, R23 ;  /* 0x0000001016157819 */ /* 0x000fe20000001217 */
[----:B------:R-:W-:Y:S01]  /*df50*/  IMAD.SHL.U32 R43, R2, 0x2, RZ ;  /* 0x00000002022b7824 */ /* 0x000fe200078e00ff */
[----:B------:R-:W-:-:S02]  /*df60*/  SHF.R.U32.HI R2, RZ, 0x10, R25 ;  /* 0x00000010ff027819 */ /* 0x000fc40000011619 */
[C---:B------:R-:W-:Y:S02]  /*df70*/  PRMT R26, R37.reuse, 0x5432, R20 ;  /* 0x00005432251a7816 */ /* 0x040fe40000000014 */
[----:B------:R-:W2:Y:S01]  /*df80*/  LDS.128 R28, [R43+0x100] ;  /* 0x000100002b1c7984 */ /* 0x000ea20000000c00 */
[----:B------:R-:W-:Y:S02]  /*df90*/  PRMT R36, R36, 0x5410, R6 ;  /* 0x0000541024247816 */ /* 0x000fe40000000006 */
[----:B------:R-:W-:Y:S01]  /*dfa0*/  PRMT R25, R37, 0x5410, R4 ;  /* 0x0000541025197816 */ /* 0x000fe20000000004 */
[----:B-1----:R-:W-:Y:S01]  /*dfb0*/  IMAD.U32 R22, R35, 0x10000, RZ ;  /* 0x0001000023167824 */ /* 0x002fe200078e00ff */
[----:B------:R-:W-:Y:S02]  /*dfc0*/  SHF.R.U32.HI R3, RZ, 0x10, R27 ;  /* 0x00000010ff037819 */ /* 0x000fe4000001161b */
[----:B------:R-:W-:Y:S01]  /*dfd0*/  SHF.R.U32.HI R5, RZ, 0x10, R23 ;  /* 0x00000010ff057819 */ /* 0x000fe20000011617 */
[----:B------:R-:W-:Y:S01]  /*dfe0*/  IMAD.U32 R23, R34, 0x10000, RZ ;  /* 0x0001000022177824 */ /* 0x000fe200078e00ff */
[----:B------:R-:W-:Y:S01]  /*dff0*/  SHF.L.U32 R37, R33, 0x10, RZ ;  /* 0x0000001021257819 */ /* 0x000fe200000006ff */
[----:B------:R-:W-:Y:S01]  /*e000*/  IMAD.U32 R63, R25, 0x10000, RZ ;  /* 0x00010000193f7824 */ /* 0x000fe200078e00ff */
[----:B------:R-:W-:-:S02]  /*e010*/  LOP3.LUT R24, R33, 0xffff0000, RZ, 0xc0, !PT ;  /* 0xffff000021187812 */ /* 0x000fc400078ec0ff */
[----:B------:R-:W-:Y:S02]  /*e020*/  PRMT R42, R42, 0x5410, R15 ;  /* 0x000054102a2a7816 */ /* 0x000fe4000000000f */
        /* <DEDUP_REMOVED lines=12> */
[----:B------:R-:W-:Y:S01]  /*e0f0*/  IMAD.U32 R21, R28, 0x10000, RZ ;  /* 0x000100001c157824 */ /* 0x000fe200078e00ff */
[----:B------:R-:W-:Y:S01]  /*e100*/  SHF.L.U32 R29, R36, 0x10, RZ ;  /* 0x00000010241d7819 */ /* 0x000fe200000006ff */
[----:B------:R-:W-:Y:S01]  /*e110*/  IMAD.U32 R3, R31, 0x10000, RZ ;  /* 0x000100001f037824 */ /* 0x000fe200078e00ff */
[----:B------:R-:W-:Y:S01]  /*e120*/  LOP3.LUT R20, R28, 0xffff0000, RZ, 0xc0, !PT ;  /* 0xffff00001c147812 */ /* 0x000fe200078ec0ff */
[----:B------:R-:W-:Y:S01]  /*e130*/  FMUL.FTZ R28, R21, R35 ;  /* 0x00000023151c7220 */ /* 0x000fe20000410000 */
        /* <DEDUP_REMOVED lines=13> */
[C---:B------:R-:W-:Y:S02]  /*e210*/  FFMA.FTZ R31, R37.reuse, R31, -R28 ;  /* 0x0000001f251f7223 */ /* 0x040fe4000001081c */
[----:B------:R-:W-:Y:S01]  /*e220*/  FFMA.FTZ R29, R37, R63, R21 ;  /* 0x0000003f251d7223 */ /* 0x000fe20000010015 */
[----:B------:R-:W-:Y:S01]  /*e230*/  LOP3.LUT R21, R36, 0xffff0000, RZ, 0xc0, !PT ;  /* 0xffff000024157812 */ /* 0x000fe200078ec0ff */
[C---:B------:R-:W-:Y:S01]  /*e240*/  FFMA.FTZ R30, R22.reuse, R30, -R15 ;  /* 0x0000001e161e7223 */ /* 0x040fe2000001080f */
[----:B------:R-:W-:Y:S01]  /*e250*/  LOP3.LUT R36, R25, 0xffff0000, RZ, 0xc0, !PT ;  /* 0xffff000019247812 */ /* 0x000fe200078ec0ff */
[----:B------:R-:W-:Y:S01]  /*e260*/  FFMA.FTZ R28, R22, R61, R3 ;  /* 0x0000003d161c7223 */ /* 0x000fe20000010003 */
[----:B------:R-:W-:Y:S01]  /*e270*/  LOP3.LUT R22, R27, 0xffff0000, RZ, 0xc0, !PT ;  /* 0xffff00001b167812 */ /* 0x000fe200078ec0ff */
[----:B------:R-:W-:-:S02]  /*e280*/  FMUL.FTZ R3, R20, R38 ;  /* 0x0000002614037220 */ /* 0x000fc40000410000 */
[----:B------:R-:W-:Y:S02]  /*e290*/  IMAD.U32 R37, R40, 0x10000, RZ ;  /* 0x0001000028257824 */ /* 0x000fe400078e00ff */
[-C--:B------:R-:W-:Y:S02]  /*e2a0*/  FMUL.FTZ R15, R20, R21.reuse ;  /* 0x00000015140f7220 */ /* 0x080fe40000410000 */
[----:B------:R-:W-:Y:S02]  /*e2b0*/  FFMA.FTZ R26, R32, R21, -R3 ;  /* 0x00000015201a7223 */ /* 0x000fe40000010803 */
[C---:B------:R-:W-:Y:S02]  /*e2c0*/  FMUL.FTZ R20, R6.reuse, R36 ;  /* 0x0000002406147220 */ /* 0x040fe40000410000 */
[----:B------:R-:W-:Y:S02]  /*e2d0*/  FMUL.FTZ R3, R6, R22 ;  /* 0x0000001606037220 */ /* 0x000fe40000410000 */
[----:B------:R-:W-:-:S02]  /*e2e0*/  IMAD.U32 R27, R42, 0x10000, RZ ;  /* 0x000100002a1b7824 */ /* 0x000fc400078e00ff */
[C---:B------:R-:W-:Y:S02]  /*e2f0*/  FMUL.FTZ R6, R5.reuse, R37 ;  /* 0x0000002505067220 */ /* 0x040fe40000410000 */
[----:B------:R-:W-:Y:S01]  /*e300*/  FFMA.FTZ R25, R32, R38, R15 ;  /* 0x0000002620197223 */ /* 0x000fe2000001000f */
[----:B------:R-:W-:Y:S01]  /*e310*/  LOP3.LUT R32, R40, 0xffff0000, RZ, 0xc0, !PT ;  /* 0xffff000028207812 */ /* 0x000fe200078ec0ff */
[C---:B------:R-:W-:Y:S02]  /*e320*/  FFMA.FTZ R21, R24.reuse, R36, R3 ;  /* 0x0000002418157223 */ /* 0x040fe40000010003 */
[-C--:B------:R-:W-:Y:S02]  /*e330*/  FMUL.FTZ R3, R5, R27.reuse ;  /* 0x0000001b05037220 */ /* 0x080fe40000410000 */
[----:B------:R-:W-:Y:S01]  /*e340*/  FFMA.FTZ R15, R23, R27, -R6 ;  /* 0x0000001b170f7223 */ /* 0x000fe20000010806 */
[----:B------:R-:W-:Y:S01]  /*e350*/  LOP3.LUT R27, R39, 0xffff0000, RZ, 0xc0, !PT ;  /* 0xffff0000271b7812 */ /* 0x000fe200078ec0ff */
[----:B------:R-:W-:Y:S01]  /*e360*/  FFMA.FTZ R22, R24, R22, -R20 ;  /* 0x0000001618167223 */ /* 0x000fe20000010814 */
[----:B------:R-:W-:Y:S01]  /*e370*/  LOP3.LUT R24, R42, 0xffff0000, RZ, 0xc0, !PT ;  /* 0xffff00002a187812 */ /* 0x000fe200078ec0ff */
[----:B------:R-:W-:Y:S01]  /*e380*/  FFMA.FTZ R6, R23, R37, R3 ;  /* 0x0000002517067223 */ /* 0x000fe20000010003 */
[----:B------:R-:W-:Y:S01]  /*e390*/  LOP3.LUT R20, R41, 0xffff0000, RZ, 0xc0, !PT ;  /* 0xffff000029147812 */ /* 0x000fe200078ec0ff */
[----:B------:R-:W-:Y:S01]  /*e3a0*/  FMUL.FTZ R5, R4, R32 ;  /* 0x0000002004057220 */ /* 0x000fe20000410000 */
[----:B------:R-:W-:Y:S01]  /*e3b0*/  F2FP.BF16.PACK_AB R21, R21, R29 ;  /* 0x0000001d1515723e */ /* 0x000fe200000010ff */
[----:B------:R-:W-:-:S02]  /*e3c0*/  FMUL.FTZ R3, R2, R27 ;  /* 0x0000001b02037220 */ /* 0x000fc40000410000 */
        /* <DEDUP_REMOVED lines=13> */
[----:B------:R1:W-:Y:S04]  /*e4a0*/  STS.128 [R228+0x100], R24 ;  /* 0x00010018e4007388 */ /* 0x0003e80000000c00 */
[----:B------:R1:W-:Y:S02]  /*e4b0*/  STS.128 [R43+0x100], R20 ;  /* 0x000100142b007388 */ /* 0x0003e40000000c00 */
.L_x_1604:
[----:B------:R-:W-:Y:S05]  /*e4c0*/  BSYNC B0 ;  /* 0x0000000000007941 */ /* 0x000fea0003800000 */
.L_x_1603:
        /* <DEDUP_REMOVED lines=23> */
[----:B------:R-:W-:Y:S02]  /*e640*/  PRMT R16, R64, 0x5432, R8 ;  /* 0x0000543240107816 */ /* 0x000fe40000000008 */
[----:B------:R-:W-:Y:S02]  /*e650*/  IADD3 R2, R3, R2, R12 ;  /* 0x0000000203027210 */ /* 0x000fe40007ffe00c */
[----:B------:R-:W-:Y:S01]  /*e660*/  SHF.R.U64 R15, R18, 0x10, R19 ;  /* 0x00000010120f7819 */ /* 0x000fe20000001213 */
[----:B------:R-:W-:Y:S01]  /*e670*/  IMAD.U32 R36, R16, 0x10000, RZ ;  /* 0x0001000010247824 */ /* 0x000fe200078e00ff */
[----:B------:R-:W-:Y:S01]  /*e680*/  SHF.R.U32.HI R4, RZ, 0x10, R9 ;  /* 0x00000010ff047819 */ /* 0x000fe20000011609 */
[----:B------:R-:W-:Y:S01]  /*e690*/  IMAD.SHL.U32 R35, R2, 0x2, RZ ;  /* 0x0000000202237824 */ /* 0x000fe200078e00ff */
[----:B------:R-:W-:-:S02]  /*e6a0*/  PRMT R18, R65, 0x5432, R6 ;  /* 0x0000543241127816 */ /* 0x000fc40000000006 */
[----:B------:R-:W-:Y:S02]  /*e6b0*/  SHF.R.U32.HI R2, RZ, 0x10, R17 ;  /* 0x00000010ff027819 */ /* 0x000fe40000011611 */
[----:B-1----:R-:W1:Y:S01]  /*e6c0*/  LDS.128 R20, [R35+0x100] ;  /* 0x0001000023147984 */ /* 0x002e620000000c00 */
[--C-:B------:R-:W-:Y:S02]  /*e6d0*/  SHF.R.U64 R9, R10, 0x10, R11.reuse ;  /* 0x000000100a097819 */ /* 0x100fe4000000120b */
[----:B------:R-:W-:Y:S02]  /*e6e0*/  SHF.R.U32.HI R5, RZ, 0x10, R11 ;  /* 0x00000010ff057819 */ /* 0x000fe4000001160b */
[----:B------:R-:W-:Y:S02]  /*e6f0*/  SHF.R.U32.HI R3, RZ, 0x10, R19 ;  /* 0x00000010ff037819 */ /* 0x000fe40000011613 */
[----:B------:R-:W-:Y:S02]  /*e700*/  PRMT R33, R67, 0x5432, R15 ;  /* 0x0000543243217816 */ /* 0x000fe4000000000f */
[----:B------:R-:W-:-:S02]  /*e710*/  PRMT R17, R65, 0x5410, R2 ;  /* 0x0000541041117816 */ /* 0x000fc40000000002 */
[----:B------:R-:W-:Y:S02]  /*e720*/  PRMT R15, R64, 0x5410, R4 ;  /* 0x00005410400f7816 */ /* 0x000fe40000000004 */
[C---:B------:R-:W-:Y:S02]  /*e730*/  PRMT R31, R66.reuse, 0x5432, R9 ;  /* 0x00005432421f7816 */ /* 0x040fe40000000009 */
[----:B------:R-:W-:Y:S01]  /*e740*/  PRMT R30, R66, 0x5410, R5 ;  /* 0x00005410421e7816 */ /* 0x000fe20000000005 */
[----:B------:R-:W-:Y:S01]  /*e750*/  IMAD.U32 R38, R15, 0x10000, RZ ;  /* 0x000100000f267824 */ /* 0x000fe200078e00ff */
[----:B------:R-:W-:-:S03]  /*e760*/  PRMT R32, R67, 0x5410, R3 ;  /* 0x0000541043207816 */ /* 0x000fc60000000003 */
[----:B------:R-:W-:Y:S02]  /*e770*/  IMAD.U32 R37, R30, 0x10000, RZ ;  /* 0x000100001e257824 */ /* 0x000fe400078e00ff */
[----:B-1----:R-:W-:Y:S01]  /*e780*/  IMAD.U32 R10, R20, 0x10000, RZ ;  /* 0x00010000140a7824 */ /* 0x002fe200078e00ff */
[C---:B------:R-:W-:Y:S01]  /*e790*/  SHF.L.U32 R8, R21.reuse, 0x10, RZ ;  /* 0x0000001015087819 */ /* 0x040fe200000006ff */
[----:B------:R-:W-:Y:S01]  /*e7a0*/  IMAD.U32 R5, R22, 0x10000, RZ ;  /* 0x0001000016057824 */ /* 0x000fe200078e00ff */
[----:B------:R-:W-:Y:S01]  /*e7b0*/  LOP3.LUT R6, R21, 0xffff0000, RZ, 0xc0, !PT ;  /* 0xffff000015067812 */ /* 0x000fe200078ec0ff */
[----:B------:R-:W-:Y:S01]  /*e7c0*/  IMAD.U32 R21, R18, 0x10000, RZ ;  /* 0x0001000012157824 */ /* 0x000fe200078e00ff */
[----:B------:R-:W-:Y:S01]  /*e7d0*/  LOP3.LUT R9, R20, 0xffff0000, RZ, 0xc0, !PT ;  /* 0xffff000014097812 */ /* 0x000fe200078ec0ff */
[----:B------:R-:W-:Y:S01]  /*e7e0*/  FMUL.FTZ R20, R10, R36 ;  /* 0x000000240a147220 */ /* 0x000fe20000410000 */
[----:B------:R-:W-:Y:S01]  /*e7f0*/  LOP3.LUT R4, R22, 0xffff0000, RZ, 0xc0, !PT ;  /* 0xffff000016047812 */ /* 0x000fe200078ec0ff */
[-C--:B------:R-:W-:Y:S01]  /*e800*/  FMUL.FTZ R10, R10, R21.reuse ;  /* 0x000000150a0a7220 */ /* 0x080fe20000410000 */
[----:B------:R-:W-:Y:S01]  /*e810*/  SHF.L.U32 R22, R17, 0x10, RZ ;  /* 0x0000001011167819 */ /* 0x000fe200000006ff */
[C---:B------:R-:W-:Y:S01]  /*e820*/  IMAD.U32 R3, R23.reuse, 0x10000, RZ ;  /* 0x0001000017037824 */ /* 0x040fe200078e00ff */
        /* <DEDUP_REMOVED lines=10> */
[----:B------:R-:W-:-:S02]  /*e8d0*/  FFMA.FTZ R27, R28, R21, -R20 ;  /* 0x000000151c1b7223 */ /* 0x000fc40000010814 */
[----:B------:R-:W-:Y:S02]  /*e8e0*/  IMAD.U32 R21, R32, 0x10000, RZ ;  /* 0x0001000020157824 */ /* 0x000fe400078e00ff */
[----:B------:R-:W-:Y:S01]  /*e8f0*/  FFMA.FTZ R23, R28, R36, R10 ;  /* 0x000000241c177223 */ /* 0x000fe2000001000a */
[----:B------:R-:W-:Y:S01]  /*e900*/  LOP3.LUT R36, R16, 0xffff0000, RZ, 0xc0, !PT ;  /* 0xffff000010247812 */ /* 0x000fe200078ec0ff */
[C---:B------:R-:W-:Y:S02]  /*e910*/  FMUL.FTZ R20, R8.reuse, R38 ;  /* 0x0000002608147220 */ /* 0x040fe40000410000 */
[----:B------:R-:W-:Y:S02]  /*e920*/  FMUL.FTZ R10, R8, R22 ;  /* 0x00000016080a7220 */ /* 0x000fe40000410000 */
[C---:B------:R-:W-:Y:S02]  /*e930*/  FMUL.FTZ R8, R3.reuse, R37 ;  /* 0x0000002503087220 */ /* 0x040fe40000410000 */
[----:B------:R-:W-:-:S02]  /*e940*/  FMUL.FTZ R3, R3, R21 ;  /* 0x0000001503037220 */ /* 0x000fc40000410000 */
[----:B------:R-:W-:Y:S02]  /*e950*/  FFMA.FTZ R22, R19, R22, -R20 ;  /* 0x0000001613167223 */ /* 0x000fe40000010814 */
[C---:B------:R-:W-:Y:S01]  /*e960*/  FFMA.FTZ R21, R11.reuse, R21, -R8 ;  /* 0x000000150b157223 */ /* 0x040fe20000010808 */
[----:B------:R-:W-:Y:S01]  /*e970*/  LOP3.LUT R8, R18, 0xffff0000, RZ, 0xc0, !PT ;  /* 0xffff000012087812 */ /* 0x000fe200078ec0ff */
[----:B------:R-:W-:Y:S01]  /*e980*/  FFMA.FTZ R20, R11, R37, R3 ;  /* 0x000000250b147223 */ /* 0x000fe20000010003 */
[----:B------:R-:W-:Y:S01]  /*e990*/  LOP3.LUT R11, R17, 0xffff0000, RZ, 0xc0, !PT ;  /* 0xffff0000110b7812 */ /* 0x000fe200078ec0ff */
[----:B------:R-:W-:Y:S01]  /*e9a0*/  FMUL.FTZ R3, R9, R36 ;  /* 0x0000002409037220 */ /* 0x000fe20000410000 */
[----:B------:R-:W-:Y:S01]  /*e9b0*/  LOP3.LUT R17, R15, 0xffff0000, RZ, 0xc0, !PT ;  /* 0xffff00000f117812 */ /* 0x000fe200078ec0ff */
[-C--:B------:R-:W-:Y:S01]  /*e9c0*/  FMUL.FTZ R9, R9, R8.reuse ;  /* 0x0000000809097220 */ /* 0x080fe20000410000 */
[----:B------:R-:W-:Y:S01]  /*e9d0*/  LOP3.LUT R18, R30, 0xffff0000, RZ, 0xc0, !PT ;  /* 0xffff00001e127812 */ /* 0x000fe200078ec0ff */
[----:B------:R-:W-:-:S02]  /*e9e0*/  FFMA.FTZ R16, R29, R8, -R3 ;  /* 0x000000081d107223 */ /* 0x000fc40000010803 */
[----:B------:R-:W-:Y:S02]  /*e9f0*/  FFMA.FTZ R19, R19, R38, R10 ;  /* 0x0000002613137223 */ /* 0x000fe4000001000a */
[----:B------:R-:W-:Y:S01]  /*ea00*/  IMAD.U32 R28, R31, 0x10000, RZ ;  /* 0x000100001f1c7824 */ /* 0x000fe200078e00ff */
[----:B------:R-:W-:Y:S01]  /*ea10*/  F2FP.BF16.PACK_AB R16, R16, R27 ;  /* 0x0000001b1010723e */ /* 0x000fe200000010ff */
[C---:B------:R-:W-:Y:S02]  /*ea20*/  FMUL.FTZ R8, R6.reuse, R17 ;  /* 0x0000001106087220 */ /* 0x040fe40000410000 */
[----:B------:R-:W-:Y:S02]  /*ea30*/  FMUL.FTZ R3, R6, R11 ;  /* 0x0000000b06037220 */ /* 0x000fe40000410000 */
[----:B------:R-:W-:Y:S02]  /*ea40*/  IMAD.U32 R10, R33, 0x10000, RZ ;  /* 0x00010000210a7824 */ /* 0x000fe400078e00ff */
[----:B------:R-:W-:-:S02]  /*ea50*/  FFMA.FTZ R15, R29, R36, R9 ;  /* 0x000000241d0f7223 */ /* 0x000fc40000010009 */
[----:B------:R-:W-:Y:S02]  /*ea60*/  FMUL.FTZ R6, R5, R28 ;  /* 0x0000001c05067220 */ /* 0x000fe40000410000 */
[----:B------:R-:W-:Y:S01]  /*ea70*/  FFMA.FTZ R11, R24, R11, -R8 ;  /* 0x0000000b180b7223 */ /* 0x000fe20000010808 */
        /* <DEDUP_REMOVED lines=10> */
[-C--:B------:R-:W-:Y:S02]  /*eb20*/  FMUL.FTZ R4, R4, R17.reuse ;  /* 0x0000001104047220 */ /* 0x080fe40000410000 */
        /* <DEDUP_REMOVED lines=11> */
[----:B------:R1:W-:Y:S04]  /*ebe0*/  STS.128 [R39], R16 ;  /* 0x0000001027007388 */ /* 0x0003e80000000c00 */
[----:B------:R1:W-:Y:S02]  /*ebf0*/  STS.128 [R35+0x100], R8 ;  /* 0x0001000823007388 */ /* 0x0003e40000000c00 */
.L_x_1606:
[----:B------:R-:W-:Y:S05]  /*ec00*/  BSYNC B0 ;  /* 0x0000000000007941 */ /* 0x000fea0003800000 */
.L_x_1605:
        /* <DEDUP_REMOVED lines=10> */
[----:B-1----:R-:W-:Y:S01]  /*ecb0*/  SHF.R.U32.HI R25, RZ, 0x10, R47 ;  /* 0x00000010ff197819 */ /* 0x002fe2000001162f */
        /* <DEDUP_REMOVED lines=16> */
[----:B------:R-:W-:Y:S01]  /*edc0*/  SHF.R.U64 R4, R50, 0x10, R51 ;  /* 0x0000001032047819 */ /* 0x000fe20000001233 */
[----:B------:R-:W-:Y:S01]  /*edd0*/  IMAD.SHL.U32 R34, R2, 0x2, RZ ;  /* 0x0000000202227824 */ /* 0x000fe200078e00ff */
[----:B------:R-:W-:-:S02]  /*ede0*/  SHF.R.U64 R2, R48, 0x10, R49 ;  /* 0x0000001030027819 */ /* 0x000fc40000001231 */
[----:B------:R-:W-:Y:S02]  /*edf0*/  SHF.R.U32.HI R5, RZ, 0x10, R51 ;  /* 0x00000010ff057819 */ /* 0x000fe40000011633 */
[----:B------:R-:W1:Y:S01]  /*ee00*/  LDS.128 R8, [R34+0x100] ;  /* 0x0001000022087984 */ /* 0x000e620000000c00 */
[----:B------:R-:W-:Y:S02]  /*ee10*/  PRMT R23, R69, 0x5432, R2 ;  /* 0x0000543245177816 */ /* 0x000fe40000000002 */
[C---:B------:R-:W-:Y:S02]  /*ee20*/  PRMT R29, R70.reuse, 0x5410, R25 ;  /* 0x00005410461d7816 */ /* 0x040fe40000000019 */
[----:B------:R-:W-:Y:S02]  /*ee30*/  SHF.R.U32.HI R15, RZ, 0x10, R45 ;  /* 0x00000010ff0f7819 */ /* 0x000fe4000001162d */
[----:B------:R-:W-:Y:S01]  /*ee40*/  PRMT R30, R70, 0x5432, R24 ;  /* 0x00005432461e7816 */ /* 0x000fe20000000018 */
[----:B------:R-:W-:Y:S01]  /*ee50*/  IMAD.U32 R37, R29, 0x10000, RZ ;  /* 0x000100001d257824 */ /* 0x000fe200078e00ff */
[----:B------:R-:W-:-:S02]  /*ee60*/  SHF.R.U32.HI R3, RZ, 0x10, R49 ;  /* 0x00000010ff037819 */ /* 0x000fc40000011631 */
[C---:B------:R-:W-:Y:S02]  /*ee70*/  PRMT R32, R71.reuse, 0x5432, R4 ;  /* 0x0000543247207816 */ /* 0x040fe40000000004 */
[----:B------:R-:W-:Y:S02]  /*ee80*/  PRMT R31, R71, 0x5410, R5 ;  /* 0x00005410471f7816 */ /* 0x000fe40000000005 */
[----:B------:R-:W-:Y:S02]  /*ee90*/  PRMT R20, R68, 0x5410, R15 ;  /* 0x0000541044147816 */ /* 0x000fe4000000000f */
[----:B------:R-:W-:Y:S01]  /*eea0*/  PRMT R22, R69, 0x5410, R3 ;  /* 0x0000541045167816 */ /* 0x000fe20000000003 */
[----:B------:R-:W-:Y:S01]  /*eeb0*/  IMAD.U32 R36, R31, 0x10000, RZ ;  /* 0x000100001f247824 */ /* 0x000fe200078e00ff */
[----:B------:R-:W-:Y:S01]  /*eec0*/  LOP3.LUT R39, R21, 0xffff0000, RZ, 0xc0, !PT ;  /* 0xffff000015277812 */ /* 0x000fe200078ec0ff */
[----:B------:R-:W-:Y:S02]  /*eed0*/  IMAD.U32 R38, R20, 0x10000, RZ ;  /* 0x0001000014267824 */ /* 0x000fe400078e00ff */
[C---:B-1----:R-:W-:Y:S01]  /*eee0*/  IMAD.U32 R5, R10.reuse, 0x10000, RZ ;  /* 0x000100000a057824 */ /* 0x042fe200078e00ff */
[----:B------:R-:W-:Y:S01]  /*eef0*/  LOP3.LUT R4, R10, 0xffff0000, RZ, 0xc0, !PT ;  /* 0xffff00000a047812 */ /* 0x000fe200078ec0ff */
[----:B------:R-:W-:Y:S01]  /*ef00*/  IMAD.U32 R3, R11, 0x10000, RZ ;  /* 0x000100000b037824 */ /* 0x000fe200078e00ff */
[----:B------:R-:W-:-:S02]  /*ef10*/  SHF.L.U32 R15, R9, 0x10, RZ ;  /* 0x00000010090f7819 */ /* 0x000fc400000006ff */
[----:B------:R-:W-:Y:S02]  /*ef20*/  LOP3.LUT R6, R9, 0xffff0000, RZ, 0xc0, !PT ;  /* 0xffff000009067812 */ /* 0x000fe400078ec0ff */
[----:B------:R-:W-:Y:S01]  /*ef30*/  LOP3.LUT R2, R11, 0xffff0000, RZ, 0xc0, !PT ;  /* 0xffff00000b027812 */ /* 0x000fe200078ec0ff */
[----:B------:R-:W-:Y:S01]  /*ef40*/  FMUL.FTZ R11, R15, R38 ;  /* 0x000000260f0b7220 */ /* 0x000fe20000410000 */
[----:B--2---:R-:W1:Y:S02]  /*ef50*/  LDS.128 R16, [R40] ;  /* 0x0000000028107984 */ /* 0x004e640000000c00 */
[C---:B-1----:R-:W-:Y:S01]  /*ef60*/  IMAD.U32 R25, R16.reuse, 0x10000, RZ ;  /* 0x0001000010197824 */ /* 0x042fe200078e00ff */
[----:B------:R-:W-:Y:S01]  /*ef70*/  LOP3.LUT R28, R16, 0xffff0000, RZ, 0xc0, !PT ;  /* 0xffff0000101c7812 */ /* 0x000fe200078ec0ff */
[----:B------:R-:W-:Y:S01]  /*ef80*/  IMAD.U32 R16, R8, 0x10000, RZ ;  /* 0x0001000008107824 */ /* 0x000fe200078e00ff */
[C---:B------:R-:W-:Y:S01]  /*ef90*/  LOP3.LUT R26, R17.reuse, 0xffff0000, RZ, 0xc0, !PT ;  /* 0xffff0000111a7812 */ /* 0x040fe200078ec0ff */
[----:B------:R-:W-:Y:S01]  /*efa0*/  IMAD.U32 R24, R17, 0x10000, RZ ;  /* 0x0001000011187824 */ /* 0x000fe200078e00ff */
[C---:B------:R-:W-:Y:S01]  /*efb0*/  LOP3.LUT R33, R18.reuse, 0xffff0000, RZ, 0xc0, !PT ;  /* 0xffff000012217812 */ /* 0x040fe200078ec0ff */
[----:B------:R-:W-:Y:S01]  /*efc0*/  IMAD.U32 R27, R18, 0x10000, RZ ;  /* 0x00010000121b7824 */ /* 0x000fe200078e00ff */
[C---:B------:R-:W-:Y:S01]  /*efd0*/  LOP3.LUT R18, R19.reuse, 0xffff0000, RZ, 0xc0, !PT ;  /* 0xffff000013127812 */ /* 0x040fe200078ec0ff */
[----:B------:R-:W-:Y:S01]  /*efe0*/  IMAD.U32 R17, R19, 0x10000, RZ ;  /* 0x0001000013117824 */ /* 0x000fe200078e00ff */
[----:B------:R-:W-:Y:S01]  /*eff0*/  LOP3.LUT R8, R8, 0xffff0000, RZ, 0xc0, !PT ;  /* 0xffff000008087812 */ /* 0x000fe200078ec0ff */
[----:B------:R-:W-:-:S02]  /*f000*/  IMAD.U32 R19, R23, 0x10000, RZ ;  /* 0x0001000017137824 */ /* 0x000fc400078e00ff */
[C---:B------:R-:W-:Y:S02]  /*f010*/  FMUL.FTZ R10, R16.reuse, R35 ;  /* 0x00000023100a7220 */ /* 0x040fe40000410000 */
[-C--:B------:R-:W-:Y:S02]  /*f020*/  FMUL.FTZ R9, R16, R19.reuse ;  /* 0x0000001310097220 */ /* 0x080fe40000410000 */
[C---:B------:R-:W-:Y:S01]  /*f030*/  FFMA.FTZ R16, R25.reuse, R19, -R10 ;  /* 0x0000001319107223 */ /* 0x040fe2000001080a */
[----:B------:R-:W-:Y:S01]  /*f040*/  SHF.L.U32 R19, R22, 0x10, RZ ;  /* 0x0000001016137819 */ /* 0x000fe200000006ff */
[----:B------:R-:W-:Y:S02]  /*f050*/  FFMA.FTZ R35, R25, R35, R9 ;  /* 0x0000002319237223 */ /* 0x000fe40000010009 */
[----:B------:R-:W-:Y:S02]  /*f060*/  FMUL.FTZ R9, R3, R37 ;  /* 0x0000002503097220 */ /* 0x000fe40000410000 */
[----:B------:R-:W-:-:S02]  /*f070*/  FMUL.FTZ R10, R15, R19 ;  /* 0x000000130f0a7220 */ /* 0x000fc40000410000 */
[----:B------:R-:W-:Y:S02]  /*f080*/  FMUL.FTZ R3, R3, R36 ;  /* 0x0000002403037220 */ /* 0x000fe40000410000 */
[----:B------:R-:W-:Y:S01]  /*f090*/  FFMA.FTZ R25, R24, R19, -R11 ;  /* 0x0000001318197223 */ /* 0x000fe2000001080b */
[----:B------:R-:W-:Y:S01]  /*f0a0*/  LOP3.LUT R11, R22, 0xffff0000, RZ, 0xc0, !PT ;  /* 0xffff0000160b7812 */ /* 0x000fe200078ec0ff */
[----:B------:R-:W-:Y:S01]  /*f0b0*/  FFMA.FTZ R19, R24, R38, R10 ;  /* 0x0000002618137223 */ /* 0x000fe2000001000a */
[----:B------:R-:W-:Y:S01]  /*f0c0*/  LOP3.LUT R22, R29, 0xffff0000, RZ, 0xc0, !PT ;  /* 0xffff00001d167812 */ /* 0x000fe200078ec0ff */
[----:B------:R-:W-:Y:S01]  /*f0d0*/  FFMA.FTZ R24, R17, R36, -R9 ;  /* 0x0000002411187223 */ /* 0x000fe20000010809 */
        /* <DEDUP_REMOVED lines=8> */
[----:B------:R-:W-:Y:S02]  /*f160*/  FMUL.FTZ R9, R6, R17 ;  /* 0x0000001106097220 */ /* 0x000fe40000410000 */
[----:B------:R-:W-:Y:S01]  /*f170*/  IMAD.U32 R36, R30, 0x10000, RZ ;  /* 0x000100001e247824 */ /* 0x000fe200078e00ff */
[----:B------:R-:W-:Y:S01]  /*f180*/  F2FP.BF16.PACK_AB R16, R15, R16 ;  /* 0x000000100f10723e */ /* 0x000fe200000010ff */
[-C--:B------:R-:W-:Y:S02]  /*f190*/  FMUL.FTZ R3, R6, R11.reuse ;  /* 0x0000000b06037220 */ /* 0x080fe40000410000 */
[----:B------:R-:W-:Y:S02]  /*f1a0*/  IMAD.U32 R10, R32, 0x10000, RZ ;  /* 0x00010000200a7824 */ /* 0x000fe400078e00ff */
[----:B------:R-:W-:Y:S02]  /*f1b0*/  FFMA.FTZ R11, R26, R11, -R9 ;  /* 0x0000000b1a0b7223 */ /* 0x000fe40000010809 */
[----:B------:R-:W-:-:S02]  /*f1c0*/  FMUL.FTZ R6, R5, R36 ;  /* 0x0000002405067220 */ /* 0x000fc40000410000 */
[----:B------:R-:W-:Y:S01]  /*f1d0*/  FFMA.FTZ R9, R26, R17, R3 ;  /* 0x000000111a097223 */ /* 0x000fe20000010003 */
[----:B------:R-:W-:Y:S01]  /*f1e0*/  LOP3.LUT R17, R31, 0xffff0000, RZ, 0xc0, !PT ;  /* 0xffff00001f117812 */ /* 0x000fe200078ec0ff */
[-C--:B------:R-:W-:Y:S02]  /*f1f0*/  FMUL.FTZ R3, R5, R10.reuse ;  /* 0x0000000a05037220 */ /* 0x080fe40000410000 */
[----:B------:R-:W-:Y:S01]  /*f200*/  FFMA.FTZ R10, R27, R10, -R6 ;  /* 0x0000000a1b0a7223 */ /* 0x000fe20000010806 */
[----:B------:R-:W-:Y:S01]  /*f210*/  F2FP.BF16.PACK_AB R9, R9, R19 ;  /* 0x000000130909723e */ /* 0x000fe200000010ff */
[----:B------:R-:W-:Y:S02]  /*f220*/  FFMA.FTZ R6, R27, R36, R3 ;  /* 0x000000241b067223 */ /* 0x000fe40000010003 */
[----:B------:R-:W-:Y:S02]  /*f230*/  FMUL.FTZ R5, R4, R23 ;  /* 0x0000001704057220 */ /* 0x000fe40000410000 */
[----:B------:R-:W-:-:S02]  /*f240*/  FMUL.FTZ R3, R2, R22 ;  /* 0x0000001602037220 */ /* 0x000fc40000410000 */
[-C--:B------:R-:W-:Y:S02]  /*f250*/  FMUL.FTZ R4, R4, R20.reuse ;  /* 0x0000001404047220 */ /* 0x080fe40000410000 */
[-C--:B------:R-:W-:Y:S02]  /*f260*/  FMUL.FTZ R2, R2, R17.reuse ;  /* 0x0000001102027220 */ /* 0x080fe40000410000 */
[----:B------:R-:W-:Y:S02]  /*f270*/  FFMA.FTZ R5, R33, R20, -R5 ;  /* 0x0000001421057223 */ /* 0x000fe40000010805 */
[----:B------:R-:W-:Y:S01]  /*f280*/  FFMA.FTZ R3, R18, R17, -R3 ;  /* 0x0000001112037223 */ /* 0x000fe20000010803 */
[----:B------:R-:W-:Y:S01]  /*f290*/  F2FP.BF16.PACK_AB R17, R11, R25 ;  /* 0x000000190b11723e */ /* 0x000fe200000010ff */
[----:B------:R-:W-:Y:S02]  /*f2a0*/  FFMA.FTZ R8, R28, R39, R8 ;  /* 0x000000271c087223 */ /* 0x000fe40000010008 */
[----:B------:R-:W-:Y:S01]  /*f2b0*/  FFMA.FTZ R4, R33, R23, R4 ;  /* 0x0000001721047223 */ /* 0x000fe20000010004 */
[----:B------:R-:W-:Y:S01]  /*f2c0*/  F2FP.BF16.PACK_AB R19, R3, R24 ;  /* 0x000000180313723e */ /* 0x000fe200000010ff */
[----:B------:R-:W-:Y:S01]  /*f2d0*/  FFMA.FTZ R2, R18, R22, R2 ;  /* 0x0000001612027223 */ /* 0x000fe20000010002 */
[----:B------:R-:W-:-:S02]  /*f2e0*/  F2FP.BF16.PACK_AB R18, R5, R10 ;  /* 0x0000000a0512723e */ /* 0x000fc400000010ff */
[----:B------:R-:W-:Y:S02]  /*f2f0*/  F2FP.BF16.PACK_AB R8, R8, R35 ;  /* 0x000000230808723e */ /* 0x000fe400000010ff */
[----:B------:R-:W-:Y:S01]  /*f300*/  F2FP.BF16.PACK_AB R10, R4, R6 ;  /* 0x00000006040a723e */ /* 0x000fe200000010ff */
[----:B------:R1:W-:Y:S01]  /*f310*/  STS.128 [R40], R16 ;  /* 0x0000001028007388 */ /* 0x0003e20000000c00 */
[----:B------:R-:W-:-:S05]  /*f320*/  F2FP.BF16.PACK_AB R11, R2, R21 ;  /* 0x00000015020b723e */ /* 0x000fca00000010ff */
[----:B------:R1:W-:Y:S02]  /*f330*/  STS.128 [R34+0x100], R8 ;  /* 0x0001000822007388 */ /* 0x0003e40000000c00 */
.L_x_1608:
[----:B------:R-:W-:Y:S05]  /*f340*/  BSYNC B0 ;  /* 0x0000000000007941 */ /* 0x000fea0003800000 */
.L_x_1607:
[----:B------:R-:W-:-:S04]  /*f350*/  IADD3 R2, R82, 0x60, RZ ;  /* 0x0000006052027810 */ /* 0x000fc80007ffe0ff */
        /* <DEDUP_REMOVED lines=8> */
[----:B------:R-:W-:Y:S01]  /*f3e0*/  SHF.R.U32.HI R25, RZ, 0x10, R55 ;  /* 0x00000010ff197819 */ /* 0x000fe20000011637 */
        /* <DEDUP_REMOVED lines=104> */
.L_x_1596:
[----:B------:R-:W-:Y:S05]  /*fa70*/  BSYNC B2 ;  /* 0x0000000000027941 */ /* 0x000fea0003800000 */
.L_x_1574:
[----:B------:R-:W-:Y:S01]  /*fa80*/  BAR.SYNC.DEFER_BLOCKING 0x0 ;  /* 0x0000000000007b1d */ /* 0x000fe20000010000 */
[----:B-1----:R-:W-:Y:S01]  /*fa90*/  IMAD R4, R85, c[0x0][0x208], RZ ;  /* 0x0000820055047a24 */ /* 0x002fe200078e02ff */
[----:B------:R-:W-:Y:S01]  /*faa0*/  ISETP.GE.AND P1, PT, R76, c[0x0][0x1d4], PT ;  /* 0x000075004c007a0c */ /* 0x000fe20003f26270 */
[C---:B------:R-:W-:Y:S01]  /*fab0*/  IMAD.WIDE.U32 R2, R237.reuse, c[0x0][0x208], RZ ;  /* 0x00008200ed027a25 */ /* 0x040fe200078e00ff */
[----:B------:R-:W-:Y:S02]  /*fac0*/  IADD3 R207, R202, 0x20, RZ ;  /* 0x00000020cacf7810 */ /* 0x000fe40007ffe0ff */
[----:B------:R-:W-:Y:S01]  /*fad0*/  SHF.L.U64.HI R231, R76, 0x1, R77 ;  /* 0x000000014ce77819 */ /* 0x000fe2000001024d */
[----:B------:R-:W-:Y:S01]  /*fae0*/  IMAD R4, R237, c[0x0][0x20c], R4 ;  /* 0x00008300ed047a24 */ /* 0x000fe200078e0204 */
[C---:B------:R-:W-:Y:S01]  /*faf0*/  ISETP.GE.AND P2, PT, R227.reuse, c[0x0][0x1d4], PT ;  /* 0x00007500e3007a0c */ /* 0x040fe20003f46270 */
[----:B------:R-:W-:Y:S01]  /*fb00*/  IMAD.WIDE.U32 R8, R72, c[0x0][0x210], RZ ;  /* 0x0000840048087a25 */ /* 0x000fe200078e00ff */
[----:B------:R-:W-:Y:S01]  /*fb10*/  SHF.L.U64.HI R232, R227, 0x1, R102 ;  /* 0x00000001e3e87819 */ /* 0x000fe20000010266 */
[----:B------:R-:W1:Y:S01]  /*fb20*/  S2R R15, SR_TID.X ;  /* 0x00000000000f7919 */ /* 0x000e620000002100 */
[----:B------:R-:W-:Y:S01]  /*fb30*/  BSSY B0, `(.L_x_1609) ;  /* 0x0000061000007945 */ /* 0x000fe20003800000 */
[----:B------:R-:W-:-:S02]  /*fb40*/  IMAD.IADD R3, R3, 0x1, R4 ;  /* 0x0000000103037824 */ /* 0x000fc400078e0204 */
[----:B------:R-:W-:Y:S01]  /*fb50*/  IMAD R4, R84, c[0x0][0x218], RZ ;  /* 0x0000860054047a24 */ /* 0x000fe200078e02ff */
[----:B------:R-:W-:Y:S01]  /*fb60*/  STL.64 [R1+0x18], R8 ;  /* 0x0000180801007387 */ /* 0x000fe20000100a00 */
        /* <DEDUP_REMOVED lines=23> */
[----:B------:R-:W-:Y:S01]  /*fce0*/  SHFL.IDX PT, R10, R5, 0x1, 0x181f ;  /* 0x00381f00050a7f89 */ /* 0x000fe200000e0000 */
[----:B------:R-:W-:-:S03]  /*fcf0*/  LOP3.LUT P0, RZ, R83, 0x2, RZ, 0xc0, !PT ;  /* 0x0000000253ff7812 */ /* 0x000fc6000780c0ff */
[----:B------:R-:W2:Y:S04]  /*fd00*/  SHFL.IDX PT, R2, R5, RZ, 0x181f ;  /* 0x00181fff05027589 */ /* 0x000ea800000e0000 */
[----:B------:R-:W3:Y:S04]  /*fd10*/  SHFL.IDX PT, R6, R3, RZ, 0x181f ;  /* 0x00181fff03067589 */ /* 0x000ee800000e0000 */
[----:B------:R-:W4:Y:S02]  /*fd20*/  SHFL.IDX PT, R11, R3, 0x1, 0x181f ;  /* 0x00381f00030b7f89 */ /* 0x000f2400000e0000 */
[----:B------:R-:W-:-:S02]  /*fd30*/  @P0 IADD3 R207, R202, -0x20, RZ ;  /* 0xffffffe0cacf0810 */ /* 0x000fc40007ffe0ff */
[----:B------:R-:W-:Y:S01]  /*fd40*/  ISETP.LT.OR P0, PT, R4, 0x1, P1 ;  /* 0x000000010400780c */ /* 0x000fe20000f01670 */
        /* <DEDUP_REMOVED lines=8> */
[----:B--2---:R-:W-:Y:S01]  /*fdd0*/  IADD3 R8, P3, R2, R230, RZ ;  /* 0x000000e602087210 */ /* 0x004fe20007f7e0ff */
[----:B------:R-:W-:Y:S01]  /*fde0*/  LDSM.16.M88.4 R48, [R202+0x1800] ;  /* 0x00180000ca30783b */ /* 0x000fe20000000200 */
[----:B------:R-:W-:-:S03]  /*fdf0*/  IADD3 R215, R207, 0x800, RZ ;  /* 0x00000800cfd77810 */ /* 0x000fc60007ffe0ff */
[----:B---3--:R-:W-:Y:S01]  /*fe00*/  IMAD.X R9, R6, 0x1, R231, P3 ;  /* 0x0000000106097824 */ /* 0x008fe200018e06e7 */
[----:B------:R-:W-:Y:S01]  /*fe10*/  LDSM.16.M88.4 R60, [R202+0x2000] ;  /* 0x00200000ca3c783b */ /* 0x000fe20000000200 */
[----:B------:R-:W-:-:S03]  /*fe20*/  ISETP.LT.OR P3, PT, R4, 0x21, P1 ;  /* 0x000000210400780c */ /* 0x000fc60000f61670 */
[----:B------:R-:W-:Y:S04]  /*fe30*/  LDSM.16.M88.4 R68, [R202+0x2800] ;  /* 0x00280000ca44783b */ /* 0x000fe80000000200 */
[----:B------:R-:W-:Y:S04]  /*fe40*/  LDSM.16.M88.4 R112, [R202+0x3000] ;  /* 0x00300000ca70783b */ /* 0x000fe80000000200 */
[----:B------:R-:W-:Y:S04]  /*fe50*/  LDSM.16.M88.4 R24, [R207] ;  /* 0x00000000cf18783b */ /* 0x000fe80000000200 */
[----:B------:R-:W-:Y:S04]  /*fe60*/  LDSM.16.M88.4 R96, [R207+0x800] ;  /* 0x00080000cf60783b */ /* 0x000fe80000000200 */
[----:B------:R-:W-:Y:S04]  /*fe70*/  LDSM.16.M88.4 R88, [R207+0x1000] ;  /* 0x00100000cf58783b */ /* 0x000fe80000000200 */
[----:B------:R-:W-:Y:S04]  /*fe80*/  LDSM.16.M88.4 R72, [R207+0x1800] ;  /* 0x00180000cf48783b */ /* 0x000fe80000000200 */
[----:B------:R-:W-:Y:S04]  /*fe90*/  LDSM.16.M88.4 R104, [R207+0x2000] ;  /* 0x00200000cf68783b */ /* 0x000fe80000000200 */
[----:B------:R-:W-:Y:S04]  /*fea0*/  LDSM.16.M88.4 R108, [R207+0x2800] ;  /* 0x00280000cf6c783b */ /* 0x000fe80000000200 */
[----:B------:R-:W-:Y:S04]  /*feb0*/  LDSM.16.M88.4 R116, [R207+0x3000] ;  /* 0x00300000cf74783b */ /* 0x000fe80000000200 */
[----:B------:R-:W-:Y:S01]  /*fec0*/  @!PT LDS RZ, [RZ] ;  /* 0x00000000fffff984 */ /* 0x000fe20000000800 */
[----:B------:R-:W-:Y:S01]  /*fed0*/  @!PT LDS RZ, [RZ] ;  /* 0x00000000fffff984 */ /* 0x000fe20000000800 */
[----:B------:R-:W-:Y:S01]  /*fee0*/  @!PT LDS RZ, [RZ] ;  /* 0x00000000fffff984 */ /* 0x000fe20000000800 */
[----:B------:R2:W-:Y:S02]  /*fef0*/  LDGSTS.E.BYPASS.LTC128B.128 [R228+0x100], [R8.64], !P0 ;  /* 0x0010000008e47fae */ /* 0x0005e4000c101d48 */
[----:B--2---:R-:W-:-:S02]  /*ff00*/  IADD3 R8, P0, R2, R233, RZ ;  /* 0x000000e902087210 */ /* 0x004fc40007f1e0ff */
[----:B------:R-:W2:Y:S03]  /*ff10*/  SHFL.IDX PT, R2, R5, 0x2, 0x181f ;  /* 0x00581f0005027f89 */ /* 0x000ea600000e0000 */
[----:B------:R-:W-:Y:S02]  /*ff20*/  IMAD.X R9, R6, 0x1, R232, P0 ;  /* 0x0000000106097824 */ /* 0x000fe400000e06e8 */
[----:B------:R-:W3:Y:S04]  /*ff30*/  SHFL.IDX PT, R6, R3, 0x2, 0x181f ;  /* 0x00581f0003067f89 */ /* 0x000ee800000e0000 */
[----:B------:R5:W-:Y:S01]  /*ff40*/  LDGSTS.E.BYPASS.LTC128B.128 [R228+0x3900], [R8.64], !P4 ;  /* 0x0390000008e47fae */ /* 0x000be2000e101d48 */
[----:B------:R-:W-:-:S02]  /*ff50*/  ISETP.LT.OR P4, PT, R4, 0x21, P2 ;  /* 0x000000210400780c */ /* 0x000fc40001781670 */
[----:B-----5:R-:W-:-:S05]  /*ff60*/  IADD3 R8, P0, R10, R230, RZ ;  /* 0x000000e60a087210 */ /* 0x020fca0007f1e0ff */
[----:B----4-:R-:W-:-:S05]  /*ff70*/  IMAD.X R9, R11, 0x1, R231, P0 ;  /* 0x000000010b097824 */ /* 0x010fca00000e06e7 */
[----:B------:R4:W-:Y:S02]  /*ff80*/  LDGSTS.E.BYPASS.LTC128B.128 [R228+0x1100], [R8.64], !P3 ;  /* 0x0110000008e47fae */ /* 0x0009e4000d901d48 */
[----:B----4-:R-:W-:Y:S02]  /*ff90*/  IADD3 R8, P0, R10, R233, RZ ;  /* 0x000000e90a087210 */ /* 0x010fe40007f1e0ff */
[----:B--2---:R-:W-:-:S03]  /*ffa0*/  IADD3 R10, P3, R2, R230, RZ ;  /* 0x000000e6020a7210 */ /* 0x004fc60007f7e0ff */
[----:B------:R-:W-:Y:S02]  /*ffb0*/  IMAD.X R9, R11, 0x1, R232, P0 ;  /* 0x000000010b097824 */ /* 0x000fe400000e06e8 */
[----:B---3--:R-:W-:Y:S01]  /*ffc0*/  IMAD.X R11, R6, 0x1, R231, P3 ;  /* 0x00000001060b7824 */ /* 0x008fe200018e06e7 */
[----:B------:R-:W-:Y:S02]  /*ffd0*/  ISETP.LT.OR P3, PT, R4, 0x41, P1 ;  /* 0x000000410400780c */ /* 0x000fe40000f61670 */
[----:B------:R2:W-:Y:S11]  /*ffe0*/  LDGSTS.E.BYPASS.LTC128B.128 [R228+0x4900], [R8.64], !P4 ;  /* 0x0490000008e47fae */ /* 0x0005f6000e101d48 */
[----:B------:R3:W-:Y:S01]  /*fff0*/  LDGSTS.E.BYPASS.LTC128B.128 [R228+0x2100], [R10.64], !P3 ;  /* 0x021000000ae47fae */ /* 0x0007e2000d901d48 */
[----:B--2---:R-:W-:-:S05]  /*10000*/  IADD3 R8, P0, R2, R233, RZ ;  /* 0x000000e902087210 */ /* 0x004fca0007f1e0ff */
[----:B------:R-:W-:Y:S01]  /*10010*/  IMAD.X R9, R6, 0x1, R232, P0 ;  /* 0x0000000106097824 */ /* 0x000fe200000e06e8 */
[----:B------:R-:W-:-:S13]  /*10020*/  ISETP.LT.OR P0, PT, R4, 0x41, P2 ;  /* 0x000000410400780c */ /* 0x000fda0001701670 */
[----:B------:R3:W-:Y:S01]  /*10030*/  LDGSTS.E.BYPASS.LTC128B.128 [R228+0x5900], [R8.64], !P0 ;  /* 0x0590000008e47fae */ /* 0x0007e2000c101d48 */
[----:B-1----:R-:W-:-:S13]  /*10040*/  ISETP.GT.AND P0, PT, R15, 0x7f, PT ;  /* 0x0000007f0f00780c */ /* 0x002fda0003f04270 */
[----:B------:R-:W-:Y:S05]  /*10050*/  @P0 BRA `(.L_x_1610) ;  /* 0x000000e000000947 */ /* 0x000fea0003800000 */
[----:B------:R-:W-:Y:S05]  /*10060*/  BRA.DIV ~URZ, `(.L_x_1611) ;  /* 0x0000f8527f007947 */ /* 0x000fea000b800000 */
[----:B------:R1:W2:Y:S04]  /*10070*/  SHFL.IDX PT, R6, R3, 0x3, 0x181f ;  /* 0x00781f0003067f89 */ /* 0x0002a800000e0000 */
[----:B------:R1:W4:Y:S02]  /*10080*/  SHFL.IDX PT, R2, R5, 0x3, 0x181f ;  /* 0x00781f0005027f89 */ /* 0x00032400000e0000 */
.L_x_1728:
[C---:B------:R-:W-:Y:S02]  /*10090*/  ISETP.LT.OR P3, PT, R4.reuse, 0x61, P1 ;  /* 0x000000610400780c */ /* 0x040fe40000f61670 */
[----:B------:R-:W-:Y:S02]  /*100a0*/  ISETP.LT.OR P2, PT, R4, 0x61, P2 ;  /* 0x000000610400780c */ /* 0x000fe40001741670 */
[C---:B----4-:R-:W-:Y:S02]  /*100b0*/  IADD3 R4, P1, R2.reuse, R230, RZ ;  /* 0x000000e602047210 */ /* 0x050fe40007f3e0ff */
[----:B------:R-:W-:-:S03]  /*100c0*/  IADD3 R2, P0, R2, R233, RZ ;  /* 0x000000e902027210 */ /* 0x000fc60007f1e0ff */
[C---:B-12---:R-:W-:Y:S02]  /*100d0*/  IMAD.X R5, R6.reuse, 0x1, R231, P1 ;  /* 0x0000000106057824 */ /* 0x046fe400008e06e7 */
[----:B------:R-:W-:-:S03]  /*100e0*/  IMAD.X R3, R6, 0x1, R232, P0 ;  /* 0x0000000106037824 */ /* 0x000fc600000e06e8 */
[----:B------:R-:W-:Y:S01]  /*100f0*/  @!PT LDS RZ, [RZ] ;  /* 0x00000000fffff984 */ /* 0x000fe20000000800 */
[----:B------:R-:W-:Y:S01]  /*10100*/  @!PT LDS RZ, [RZ] ;  /* 0x00000000fffff984 */ /* 0x000fe20000000800 */
[----:B------:R-:W-:Y:S01]  /*10110*/  @!PT LDS RZ, [RZ] ;  /* 0x00000000fffff984 */ /* 0x000fe20000000800 */
[----:B------:R1:W-:Y:S04]  /*10120*/  LDGSTS.E.BYPASS.LTC128B.128 [R229+0x3100], [R4.64], !P3 ;  /* 0x0310000004e57fae */ /* 0x0003e8000d901d48 */
[----:B------:R1:W-:Y:S02]  /*10130*/  LDGSTS.E.BYPASS.LTC128B.128 [R229+0x6900], [R2.64], !P2 ;  /* 0x0690000002e57fae */ /* 0x0003e4000d101d48 */
.L_x_1610:
[----:B------:R-:W-:Y:S05]  /*10140*/  BSYNC B0 ;  /* 0x0000000000007941 */ /* 0x000fea0003800000 */
.L_x_1609:
[----:B-1----:R-:W2:Y:S01]  /*10150*/  LDL R3, [R1+0xc] ;  /* 0x00000c0001037983 */ /* 0x002ea20000100800 */
[----:B------:R-:W-:Y:S01]  /*10160*/  IMAD.MOV.U32 R2, RZ, RZ, 0x40 ;  /* 0x00000040ff027424 */ /* 0x000fe200078e00ff */
[----:B------:R-:W-:Y:S02]  /*10170*/  LOP3.LUT P0, RZ, R83, 0x4, RZ, 0xc0, !PT ;  /* 0x0000000453ff7812 */ /* 0x000fe4000780c0ff */
[----:B------:R-:W0:Y:S01]  /*10180*/  LDGDEPBAR ;  /* 0x00000000000079af */ /* 0x000e220000000000 */
[----:B------:R-:W-:Y:S01]  /*10190*/  WARPSYNC 0xffffffff ;  /* 0xffffffff00007948 */ /* 0x000fe20003800000 */
[----:B---3--:R-:W-:Y:S01]  /*101a0*/  HMMA.16816.F32.BF16 R8, R140, R22, RZ ;  /* 0x000000168c08723c */ /* 0x008fe200000418ff */
[----:B------:R-:W-:Y:S01]  /*101b0*/  SEL R2, R2, 0xffffffc0, !P0 ;  /* 0xffffffc002027807 */ /* 0x000fe20004000000 */
[----:B------:R-:W-:Y:S01]  /*101c0*/  BSSY B1, `(.L_x_1612) ;  /* 0x0000111000017945 */ /* 0x000fe20003800000 */
[----:B------:R-:W-:-:S02]  /*101d0*/  IADD3 R214, R207, 0x3800, RZ ;  /* 0x00003800cfd67810 */ /* 0x000fc40007ffe0ff */
[C---:B------:R-:W-:Y:S01]  /*101e0*/  IADD3 R213, R207.reuse, 0x6800, RZ ;  /* 0x00006800cfd57810 */ /* 0x040fe20007ffe0ff */
[--C-:B------:R-:W-:Y:S01]  /*101f0*/  IMAD.IADD R201, R202, 0x1, R2.reuse ;  /* 0x00000001cac97824 */ /* 0x100fe200078e0202 */
[C---:B------:R-:W-:Y:S01]  /*10200*/  IADD3 R212, R207.reuse, 0x6000, RZ ;  /* 0x00006000cfd47810 */ /* 0x040fe20007ffe0ff */
[C---:B------:R-:W-:Y:S01]  /*10210*/  HMMA.16816.F32.BF16 R16, R140.reuse, R20, RZ ;  /* 0x000000148c10723c */ /* 0x040fe200000418ff */
[C---:B------:R-:W-:Y:S01]  /*10220*/  IMAD.IADD R200, R207.reuse, 0x1, R2 ;  /* 0x00000001cfc87824 */ /* 0x040fe200078e0202 */
[C---:B------:R-:W-:Y:S01]  /*10230*/  IADD3 R211, R207.reuse, 0x5800, RZ ;  /* 0x00005800cfd37810 */ /* 0x040fe20007ffe0ff */
[----:B------:R-:W-:Y:S01]  /*10240*/  LDSM.16.M88.4 R56, [R201] ;  /* 0x00000000c938783b */ /* 0x000fe20000000200 */
[C---:B------:R-:W-:Y:S02]  /*10250*/  IADD3 R210, R207.reuse, 0x5000, RZ ;  /* 0x00005000cfd27810 */ /* 0x040fe40007ffe0ff */
[C---:B------:R-:W-:Y:S02]  /*10260*/  IADD3 R209, R207.reuse, 0x4800, RZ ;  /* 0x00004800cfd17810 */ /* 0x040fe40007ffe0ff */
[----:B------:R-:W-:Y:S01]  /*10270*/  HMMA.16816.F32.BF16 R20, R140, R60, RZ ;  /* 0x0000003c8c14723c */ /* 0x000fe200000418ff */
[----:B------:R-:W-:-:S07]  /*10280*/  IADD3 R208, R207, 0x4000, RZ ;  /* 0x00004000cfd07810 */ /* 0x000fce0007ffe0ff */
[----:B------:R-:W-:Y:S08]  /*10290*/  HMMA.16816.F32.BF16 R52, R144, R26, R8 ;  /* 0x0000001a9034723c */ /* 0x000ff00000041808 */
[C---:B------:R-:W-:Y:S08]  /*102a0*/  HMMA.16816.F32.BF16 R8, R140.reuse, R68, RZ ;  /* 0x000000448c08723c */ /* 0x040ff000000418ff */
[----:B------:R-:W-:Y:S08]  /*102b0*/  HMMA.16816.F32.BF16 R44, R140, R40, RZ ;  /* 0x000000288c2c723c */ /* 0x000ff000000418ff */
[----:B------:R-:W-:Y:S08]  /*102c0*/  HMMA.16816.F32.BF16 R64, R144, R24, R16 ;  /* 0x000000189040723c */ /* 0x000ff00000041810 */
        /* <DEDUP_REMOVED lines=8> */
[C---:B------:R-:W-:Y:S08]  /*10350*/  HMMA.16816.F32.BF16 R20, R144.reuse, R108, R8 ;  /* 0x0000006c9014723c */ /* 0x040ff00000041808 */
[----:B------:R-:W-:Y:S08]  /*10360*/  HMMA.16816.F32.BF16 R100, R144, R96, R44 ;  /* 0x000000609064723c */ /* 0x000ff0000004182c */
[C---:B------:R-:W-:Y:S08]  /*10370*/  HMMA.16816.F32.BF16 R8, R140.reuse, R112, RZ ;  /* 0x000000708c08723c */ /* 0x040ff000000418ff */
[----:B------:R-:W-:Y:S08]  /*10380*/  HMMA.16816.F32.BF16 R44, R140, R114, RZ ;  /* 0x000000728c2c723c */ /* 0x000ff000000418ff */
[C---:B------:R-:W-:Y:S01]  /*10390*/  HMMA.16816.F32.BF16 R96, R144.reuse, R98, R40 ;  /* 0x000000629060723c */ /* 0x040fe20000041828 */
[----:B------:R-:W1:Y:S07]  /*103a0*/  LDSM.16.M88.4 R40, [R201+0x800] ;  /* 0x00080000c928783b */ /* 0x000e6e0000000200 */
[C---:B------:R-:W-:Y:S01]  /*103b0*/  HMMA.16816.F32.BF16 R84, R144.reuse, R72, R28 ;  /* 0x000000489054723c */ /* 0x040fe2000004181c */
[----:B------:R-:W-:Y:S07]  /*103c0*/  LDSM.16.M88.4 R28, [R201+0x2000] ;  /* 0x00200000c91c783b */ /* 0x000fee0000000200 */
[C---:B------:R-:W-:Y:S01]  /*103d0*/  HMMA.16816.F32.BF16 R92, R144.reuse, R88, R36 ;  /* 0x00000058905c723c */ /* 0x040fe20000041824 */
[----:B------:R-:W3:Y:S07]  /*103e0*/  LDSM.16.M88.4 R36, [R201+0x1000] ;  /* 0x00100000c924783b */ /* 0x000eee0000000200 */
[C---:B------:R-:W-:Y:S01]  /*103f0*/  HMMA.16816.F32.BF16 R72, R144.reuse, R74, R24 ;  /* 0x0000004a9048723c */ /* 0x040fe20000041818 */
[----:B------:R-:W4:Y:S07]  /*10400*/  LDSM.16.M88.4 R24, [R201+0x2800] ;  /* 0x00280000c918783b */ /* 0x000f2e0000000200 */
[C---:B------:R-:W-:Y:S08]  /*10410*/  HMMA.16816.F32.BF16 R60, R144.reuse, R106, R16 ;  /* 0x0000006a903c723c */ /* 0x040ff00000041810 */
[C---:B------:R-:W-:Y:S01]  /*10420*/  HMMA.16816.F32.BF16 R16, R144.reuse, R110, R48 ;  /* 0x0000006e9010723c */ /* 0x040fe20000041830 */
[----:B------:R-:W5:Y:S07]  /*10430*/  LDSM.16.M88.4 R48, [R201+0x3000] ;  /* 0x00300000c930783b */ /* 0x000f6e0000000200 */
[C---:B------:R-:W-:Y:S01]  /*10440*/  HMMA.16816.F32.BF16 R88, R144.reuse, R90, R32 ;  /* 0x0000005a9058723c */ /* 0x040fe20000041820 */
[----:B------:R-:W2:Y:S07]  /*10450*/  LDSM.16.M88.4 R32, [R201+0x1800] ;  /* 0x00180000c920783b */ /* 0x000eae0000000200 */
[C---:B------:R-:W-:Y:S08]  /*10460*/  HMMA.16816.F32.BF16 R8, R144.reuse, R116, R8 ;  /* 0x000000749008723c */ /* 0x040ff00000041808 */
[----:B------:R-:W-:Y:S08]  /*10470*/  HMMA.16816.F32.BF16 R44, R144, R118, R44 ;  /* 0x00000076902c723c */ /* 0x000ff0000004182c */
[C---:B-1----:R-:W-:Y:S08]  /*10480*/  HMMA.16816.F32.BF16 R100, R176.reuse, R40, R100 ;  /* 0x00000028b064723c */ /* 0x042ff00000041864 */
[C---:B------:R-:W-:Y:S08]  /*10490*/  HMMA.16816.F32.BF16 R96, R176.reuse, R42, R96 ;  /* 0x0000002ab060723c */ /* 0x040ff00000041860 */
[C---:B------:R-:W-:Y:S08]  /*104a0*/  HMMA.16816.F32.BF16 R108, R176.reuse, R56, R64 ;  /* 0x00000038b06c723c */ /* 0x040ff00000041840 */
[C---:B---3--:R-:W-:Y:S08]  /*104b0*/  HMMA.16816.F32.BF16 R92, R176.reuse, R36, R92 ;  /* 0x00000024b05c723c */ /* 0x048ff0000004185c */
[C---:B------:R-:W-:Y:S08]  /*104c0*/  HMMA.16816.F32.BF16 R88, R176.reuse, R38, R88 ;  /* 0x00000026b058723c */ /* 0x040ff00000041858 */
[C---:B----4-:R-:W-:Y:S01]  /*104d0*/  HMMA.16816.F32.BF16 R40, R176.reuse, R26, R16 ;  /* 0x0000001ab028723c */ /* 0x050fe20000041810 */
[----:B------:R-:W1:Y:S07]  /*104e0*/  LDSM.16.M88.4 R16, [R200+0x2000] ;  /* 0x00200000c810783b */ /* 0x000e6e0000000200 */
[C---:B------:R-:W-:Y:S08]  /*104f0*/  HMMA.16816.F32.BF16 R64, R176.reuse, R30, R60 ;  /* 0x0000001eb040723c */ /* 0x040ff0000004183c */
[C---:B-----5:R-:W-:Y:S01]  /*10500*/  HMMA.16816.F32.BF16 R36, R176.reuse, R48, R8 ;  /* 0x00000030b024723c */ /* 0x060fe20000041808 */
[----:B------:R-:W3:Y:S07]  /*10510*/  LDSM.16.M88.4 R8, [R200+0x2800] ;  /* 0x00280000c808783b */ /* 0x000eee0000000200 */
[----:B------:R-:W-:Y:S01]  /*10520*/  HMMA.16816.F32.BF16 R60, R176, R50, R44 ;  /* 0x00000032b03c723c */ /* 0x000fe2000004182c */
[----:B------:R-:W4:Y:S01]  /*10530*/  LDSM.16.M88.4 R48, [R200+0x3000] ;  /* 0x00300000c830783b */ /* 0x000f220000000200 */
[----:B--2---:R-:W-:-:S06]  /*10540*/  ISETP.GT.AND P0, PT, R122, R3, PT ;  /* 0x000000037a00720c */ /* 0x004fcc0003f04270 */
[C---:B------:R-:W-:Y:S08]  /*10550*/  HMMA.16816.F32.BF16 R104, R176.reuse, R58, R52 ;  /* 0x0000003ab068723c */ /* 0x040ff00000041834 */
[C---:B------:R-:W-:Y:S08]  /*10560*/  HMMA.16816.F32.BF16 R84, R176.reuse, R32, R84 ;  /* 0x00000020b054723c */ /* 0x040ff00000041854 */
[C---:B------:R-:W-:Y:S01]  /*10570*/  HMMA.16816.F32.BF16 R72, R176.reuse, R34, R72 ;  /* 0x00000022b048723c */ /* 0x040fe20000041848 */
[----:B------:R-:W2:Y:S07]  /*10580*/  LDSM.16.M88.4 R32, [R200] ;  /* 0x00000000c820783b */ /* 0x000eae0000000200 */
[C---:B------:R-:W-:Y:S01]  /*10590*/  HMMA.16816.F32.BF16 R68, R176.reuse, R28, R68 ;  /* 0x0000001cb044723c */ /* 0x040fe20000041844 */
[----:B------:R-:W5:Y:S07]  /*105a0*/  LDSM.16.M88.4 R28, [R200+0x800] ;  /* 0x00080000c81c783b */ /* 0x000f6e0000000200 */
[----:B------:R-:W-:Y:S01]  /*105b0*/  HMMA.16816.F32.BF16 R52, R176, R24, R20 ;  /* 0x00000018b034723c */ /* 0x000fe20000041814 */
[----:B------:R-:W2:Y:S04]  /*105c0*/  LDSM.16.M88.4 R24, [R200+0x1000] ;  /* 0x00100000c818783b */ /* 0x000ea80000000200 */
[----:B------:R-:W2:Y:S03]  /*105d0*/  LDSM.16.M88.4 R20, [R200+0x1800] ;  /* 0x00180000c814783b */ /* 0x000ea60000000200 */
[C---:B-1----:R-:W-:Y:S08]  /*105e0*/  HMMA.16816.F32.BF16 R64, R180.reuse, R18, R64 ;  /* 0x00000012b440723c */ /* 0x042ff00000041840 */
[C---:B------:R-:W-:Y:S01]  /*105f0*/  HMMA.16816.F32.BF16 R68, R180.reuse, R16, R68 ;  /* 0x00000010b444723c */ /* 0x040fe20000041844 */
[----:B------:R-:W1:Y:S07]  /*10600*/  LDSM.16.M88.4 R16, [R202+0x6000] ;  /* 0x00600000ca10783b */ /* 0x000e6e0000000200 */
[C---:B---3--:R-:W-:Y:S01]  /*10610*/  HMMA.16816.F32.BF16 R44, R180.reuse, R8, R52 ;  /* 0x00000008b42c723c */ /* 0x048fe20000041834 */
[----:B------:R-:W-:Y:S07]  /*10620*/  LDSM.16.M88.4 R52, [R201+0x6800] ;  /* 0x00680000c934783b */ /* 0x000fee0000000200 */
[C---:B------:R-:W-:Y:S08]  /*10630*/  HMMA.16816.F32.BF16 R40, R180.reuse, R10, R40 ;  /* 0x0000000ab428723c */ /* 0x040ff00000041828 */
[C---:B----4-:R-:W-:Y:S01]  /*10640*/  HMMA.16816.F32.BF16 R8, R180.reuse, R48, R36 ;  /* 0x00000030b408723c */ /* 0x050fe20000041824 */
[----:B------:R-:W3:Y:S07]  /*10650*/  LDSM.16.M88.4 R36, [R202+0x3800] ;  /* 0x00380000ca24783b */ /* 0x000eee0000000200 */
[C---:B--2---:R-:W-:Y:S08]  /*10660*/  HMMA.16816.F32.BF16 R56, R180.reuse, R32, R108 ;  /* 0x00000020b438723c */ /* 0x044ff0000004186c */
[C---:B------:R-:W-:Y:S01]  /*10670*/  HMMA.16816.F32.BF16 R104, R180.reuse, R34, R104 ;  /* 0x00000022b468723c */ /* 0x040fe20000041868 */
[----:B------:R-:W2:Y:S07]  /*10680*/  LDSM.16.M88.4 R32, [R202+0x4000] ;  /* 0x00400000ca20783b */ /* 0x000eae0000000200 */
[C---:B-----5:R-:W-:Y:S08]  /*10690*/  HMMA.16816.F32.BF16 R100, R180.reuse, R28, R100 ;  /* 0x0000001cb464723c */ /* 0x060ff00000041864 */
        /* <DEDUP_REMOVED lines=8> */
[----:B------:R-:W-:Y:S01]  /*10720*/  HMMA.16816.F32.BF16 R60, R180, R50, R60 ;  /* 0x00000032b43c723c */ /* 0x000fe2000004183c */
[----:B------:R-:W4:Y:S07]  /*10730*/  LDSM.16.M88.4 R48, [R202+0x6800] ;  /* 0x00680000ca30783b */ /* 0x000f2e0000000200 */
[C---:B-1----:R-:W-:Y:S08]  /*10740*/  HMMA.16816.F32.BF16 R44, R184.reuse, R16, R44 ;  /* 0x00000010b82c723c */ /* 0x042ff0000004182c */
[C---:B------:R-:W-:Y:S01]  /*10750*/  HMMA.16816.F32.BF16 R40, R184.reuse, R18, R40 ;  /* 0x00000012b828723c */ /* 0x040fe20000041828 */
[----:B------:R-:W1:Y:S07]  /*10760*/  LDSM.16.M88.4 R16, [R207+0x6000] ;  /* 0x00600000cf10783b */ /* 0x000e6e0000000200 */
[C---:B---3--:R-:W-:Y:S08]  /*10770*/  HMMA.16816.F32.BF16 R56, R184.reuse, R36, R56 ;  /* 0x00000024b838723c */ /* 0x048ff00000041838 */
[C---:B------:R-:W-:Y:S01]  /*10780*/  HMMA.16816.F32.BF16 R104, R184.reuse, R38, R104 ;  /* 0x00000026b868723c */ /* 0x040fe20000041868 */
[----:B------:R-:W3:Y:S07]  /*10790*/  LDSM.16.M88.4 R36, [R207+0x3800] ;  /* 0x00380000cf24783b */ /* 0x000eee0000000200 */
        /* <DEDUP_REMOVED lines=34> */
[----:B------:R-:W-:Y:S08]  /*109c0*/  HMMA.16816.F32.BF16 R60, R188, R50, R60 ;  /* 0x00000032bc3c723c */ /* 0x000ff0000004183c */
[C---:B-1----:R-:W-:Y:S01]  /*109d0*/  HMMA.16816.F32.BF16 R56, R192.reuse, R16, R44 ;  /* 0x00000010c038723c */ /* 0x042fe2000004182c */
[----:B------:R-:W1:Y:S07]  /*109e0*/  LDSM.16.M88.4 R44, [R200+0x3800] ;  /* 0x00380000c82c783b */ /* 0x000e6e0000000200 */
        /* <DEDUP_REMOVED lines=23> */
[C---:B------:R-:W-:Y:S08]  /*10b60*/  HMMA.16816.F32.BF16 R104, R196.reuse, R42, R96 ;  /* 0x0000002ac468723c */ /* 0x040ff00000041860 */
[C---:B---3--:R-:W-:Y:S08]  /*10b70*/  HMMA.16816.F32.BF16 R60, R196.reuse, R36, R92 ;  /* 0x00000024c43c723c */ /* 0x048ff0000004185c */
[C---:B------:R-:W-:Y:S08]  /*10b80*/  HMMA.16816.F32.BF16 R100, R196.reuse, R38, R88 ;  /* 0x00000026c464723c */ /* 0x040ff00000041858 */
[C---:B--2---:R-:W-:Y:S08]  /*10b90*/  HMMA.16816.F32.BF16 R96, R196.reuse, R32, R84 ;  /* 0x00000020c460723c */ /* 0x044ff00000041854 */
[C---:B------:R-:W-:Y:S08]  /*10ba0*/  HMMA.16816.F32.BF16 R92, R196.reuse, R34, R72 ;  /* 0x00000022c45c723c */ /* 0x040ff00000041848 */
[C---:B----4-:R-:W-:Y:S08]  /*10bb0*/  HMMA.16816.F32.BF16 R52, R196.reuse, R28, R68 ;  /* 0x0000001cc434723c */ /* 0x050ff00000041844 */
[C---:B------:R-:W-:Y:S08]  /*10bc0*/  HMMA.16816.F32.BF16 R88, R196.reuse, R30, R64 ;  /* 0x0000001ec458723c */ /* 0x040ff00000041840 */
[C---:B-----5:R-:W-:Y:S08]  /*10bd0*/  HMMA.16816.F32.BF16 R84, R196.reuse, R24, R56 ;  /* 0x00000018c454723c */ /* 0x060ff00000041838 */
[C---:B------:R-:W-:Y:S08]  /*10be0*/  HMMA.16816.F32.BF16 R32, R196.reuse, R26, R48 ;  /* 0x0000001ac420723c */ /* 0x040ff00000041830 */
[C---:B------:R-:W-:Y:S08]  /*10bf0*/  HMMA.16816.F32.BF16 R44, R196.reuse, R20, R16 ;  /* 0x00000014c42c723c */ /* 0x040ff00000041810 */
[----:B------:R-:W-:Y:S01]  /*10c00*/  HMMA.16816.F32.BF16 R28, R196, R22, R8 ;  /* 0x00000016c41c723c */ /* 0x000fe20000041808 */
[----:B------:R-:W-:Y:S06]  /*10c10*/  BAR.SYNC.DEFER_BLOCKING 0x0 ;  /* 0x0000000000007b1d */ /* 0x000fec0000010000 */
[----:B------:R-:W-:Y:S01]  /*10c20*/  @!UPT UIADD3 URZ, URZ, URZ, URZ ;  /* 0x0000003f3f3ff290 */ /* 0x000fe2000fffe03f */
[----:B------:R-:W-:Y:S11]  /*10c30*/  @!P0 BRA `(.L_x_1613) ;  /* 0x0000069000008947 */ /* 0x000ff60003800000 */
[----:B------:R-:W2:Y:S04]  /*10c40*/  LDL R3, [R1+0x3c] ;  /* 0x00003c0001037983 */ /* 0x000ea80000100800 */
[----:B------:R-:W3:Y:S01]  /*10c50*/  LDL.64 R124, [R1+0x30] ;  /* 0x00003000017c7983 */ /* 0x000ee20000100a00 */
[----:B------:R-:W-:-:S03]  /*10c60*/  IMAD.MOV.U32 R4, RZ, RZ, c[0x0][0x2b8] ;  /* 0x0000ae00ff047624 */ /* 0x000fc600078e00ff */
[----:B------:R-:W4:Y:S02]  /*10c70*/  LDL R6, [R1+0x38] ;  /* 0x0000380001067983 */ /* 0x000f240000100800 */
[----:B------:R-:W-:Y:S01]  /*10c80*/  ISETP.NE.AND P1, PT, R4, 0x1, PT ;  /* 0x000000010400780c */ /* 0x000fe20003f25270 */
[----:B------:R-:W-:Y:S01]  /*10c90*/  IMAD.MOV.U32 R234, RZ, RZ, RZ ;  /* 0x000000ffffea7224 */ /* 0x000fe200078e00ff */
        /* <DEDUP_REMOVED lines=29> */
.L_x_1729:
[----:B------:R-:W-:Y:S05]  /*10e70*/  BRA.DIV ~URZ, `(.L_x_1615) ;  /* 0x0000eb827f007947 */ /* 0x000fea000b800000 */
[----:B------:R3:W4:Y:S02]  /*10e80*/  SHFL.IDX PT, R2, R5, RZ, 0x181f ;  /* 0x00181fff05027589 */ /* 0x00072400000e0000 */
.L_x_1730:
[----:B------:R-:W-:Y:S01]  /*10e90*/  ISETP.GE.AND P0, PT, R236, 0x1, PT ;  /* 0x00000001ec00780c */ /* 0x000fe20003f06270 */
[----:B------:R-:W-:-:S12]  /*10ea0*/  BSSY B0, `(.L_x_1616) ;  /* 0x000000d000007945 */ /* 0x000fd80003800000 */
[----:B------:R-:W-:Y:S05]  /*10eb0*/  @!P0 BRA `(.L_x_1617) ;  /* 0x000000b000008947 */ /* 0x000fea0003800000 */
[----:B------:R-:W-:Y:S02]  /*10ec0*/  ISETP.GE.AND P1, PT, R76, c[0x0][0x1d4], PT ;  /* 0x000075004c007a0c */ /* 0x000fe40003f26270 */
        /* <DEDUP_REMOVED lines=10> */
.L_x_1617:
[----:B------:R-:W-:Y:S05]  /*10f70*/  BSYNC B0 ;  /* 0x0000000000007941 */ /* 0x000fea0003800000 */
.L_x_1616:
[----:B------:R-:W-:Y:S05]  /*10f80*/  BRA.DIV ~URZ, `(.L_x_1618) ;  /* 0x0000eae27f007947 */ /* 0x000fea000b800000 */
[----:B--2---:R2:W1:Y:S04]  /*10f90*/  SHFL.IDX PT, R6, R4, 0x1, 0x181f ;  /* 0x00381f0004067f89 */ /* 0x00446800000e0000 */
[----:B----4-:R2:W4:Y:S02]  /*10fa0*/  SHFL.IDX PT, R2, R5, 0x1, 0x181f ;  /* 0x00381f0005027f89 */ /* 0x01052400000e0000 */
.L_x_1731:
[----:B------:R-:W-:Y:S01]  /*10fb0*/  ISETP.GE.AND P0, PT, R236, 0x21, PT ;  /* 0x00000021ec00780c */ /* 0x000fe20003f06270 */
[----:B------:R-:W-:-:S12]  /*10fc0*/  BSSY B0, `(.L_x_1619) ;  /* 0x000000d000007945 */ /* 0x000fd80003800000 */
[----:B------:R-:W-:Y:S05]  /*10fd0*/  @!P0 BRA `(.L_x_1620) ;  /* 0x000000b000008947 */ /* 0x000fea0003800000 */
[----:B------:R-:W-:Y:S02]  /*10fe0*/  ISETP.GE.AND P1, PT, R76, c[0x0][0x1d4], PT ;  /* 0x000075004c007a0c */ /* 0x000fe40003f26270 */
        /* <DEDUP_REMOVED lines=10> */
.L_x_1620:
[----:B------:R-:W-:Y:S05]  /*11090*/  BSYNC B0 ;  /* 0x0000000000007941 */ /* 0x000fea0003800000 */
.L_x_1619:
[----:B------:R-:W-:Y:S05]  /*110a0*/  BRA.DIV ~URZ, `(.L_x_1621) ;  /* 0x0000ea927f007947 */ /* 0x000fea000b800000 */
[----:B-1----:R1:W2:Y:S02]  /*110b0*/  SHFL.IDX PT, R6, R4, 0x2, 0x181f ;  /* 0x00581f0004067f89 */ /* 0x0022a400000e0000 */
.L_x_1732:
[----:B------:R-:W-:Y:S05]  /*110c0*/  BRA.DIV ~URZ, `(.L_x_1622) ;  /* 0x0000eae27f007947 */ /* 0x000fea000b800000 */
[----:B----4-:R4:W1:Y:S02]  /*110d0*/  SHFL.IDX PT, R2, R5, 0x2, 0x181f ;  /* 0x00581f0005027f89 */ /* 0x01086400000e0000 */
.L_x_1733:
[----:B------:R-:W-:Y:S01]  /*110e0*/  ISETP.GE.AND P0, PT, R236, 0x41, PT ;  /* 0x00000041ec00780c */ /* 0x000fe20003f06270 */
[----:B------:R-:W-:-:S12]  /*110f0*/  BSSY B0, `(.L_x_1623) ;  /* 0x000000d000007945 */ /* 0x000fd80003800000 */
[----:B------:R-:W-:Y:S05]  /*11100*/  @!P0 BRA `(.L_x_1624) ;  /* 0x000000b000008947 */ /* 0x000fea0003800000 */
[----:B------:R-:W-:Y:S02]  /*11110*/  ISETP.GE.AND P1, PT, R76, c[0x0][0x1d4], PT ;  /* 0x000075004c007a0c */ /* 0x000fe40003f26270 */
        /* <DEDUP_REMOVED lines=10> */
.L_x_1624:
[----:B------:R-:W-:Y:S05]  /*111c0*/  BSYNC B0 ;  /* 0x0000000000007941 */ /* 0x000fea0003800000 */
.L_x_1623:
[----:B------:R-:W-:Y:S05]  /*111d0*/  BRA.DIV ~URZ, `(.L_x_1625) ;  /* 0x0000ea427f007947 */ /* 0x000fea000b800000 */
[----:B--2---:R2:W3:Y:S04]  /*111e0*/  SHFL.IDX PT, R6, R4, 0x3, 0x181f ;  /* 0x00781f0004067f89 */ /* 0x0044e800000e0000 */
[----:B-1----:R2:W1:Y:S02]  /*111f0*/  SHFL.IDX PT, R2, R5, 0x3, 0x181f ;  /* 0x00781f0005027f89 */ /* 0x00246400000e0000 */
.L_x_1734:
[----:B------:R-:W-:-:S13]  /*11200*/  ISETP.GE.AND P0, PT, R236, 0x61, PT ;  /* 0x00000061ec00780c */ /* 0x000fda0003f06270 */
[----:B------:R-:W-:Y:S05]  /*11210*/  @!P0 BRA `(.L_x_1613) ;  /* 0x000000b000008947 */ /* 0x000fea0003800000 */
[----:B------:R-:W-:Y:S02]  /*11220*/  ISETP.GE.AND P1, PT, R76, c[0x0][0x1d4], PT ;  /* 0x000075004c007a0c */ /* 0x000fe40003f26270 */
[----:B------:R-:W-:Y:S02]  /*11230*/  ISETP.GE.AND P0, PT, R227, c[0x0][0x1d4], PT ;  /* 0x00007500e3007a0c */ /* 0x000fe40003f06270 */
        /* <DEDUP_REMOVED lines=9> */
.L_x_1613:
[----:B------:R-:W-:Y:S05]  /*112d0*/  BSYNC B1 ;  /* 0x0000000000017941 */ /* 0x000fea0003800000 */
.L_x_1612:
[----:B-1----:R-:W5:Y:S01]  /*112e0*/  LDL R3, [R1+0x40] ;  /* 0x0000400001037983 */ /* 0x002f620000100800 */
[----:B--2---:R-:W-:-:S03]  /*112f0*/  IMAD.MOV.U32 R4, RZ, RZ, c[0x0][0x2c4] ;  /* 0x0000b100ff047624 */ /* 0x004fc600078e00ff */
[----:B------:R-:W5:Y:S04]  /*11300*/  LDL R2, [R1+0x64] ;  /* 0x0000640001027983 */ /* 0x000f680000100800 */
[----:B---3--:R-:W2:Y:S04]  /*11310*/  LDL R6, [R1+0x60] ;  /* 0x0000600001067983 */ /* 0x008ea80000100800 */
[----:B----4-:R-:W3:Y:S01]  /*11320*/  LDL R5, [R1+0x44] ;  /* 0x0000440001057983 */ /* 0x010ee20000100800 */
[----:B------:R-:W-:-:S03]  /*11330*/  ISETP.NE.AND P0, PT, R4, 0x1, PT ;  /* 0x000000010400780c */ /* 0x000fc60003f05270 */
[----:B------:R-:W0:Y:S01]  /*11340*/  LDGDEPBAR ;  /* 0x00000000000079af */ /* 0x000e220000000000 */
[----:B-----5:R-:W-:-:S09]  /*11350*/  IADD3 R2, R2, R3, RZ ;  /* 0x0000000302027210 */ /* 0x020fd20007ffe0ff */
[----:B------:R-:W-:-:S04]  /*11360*/  @P0 IMAD.HI.U32 R3, R2, c[0x0][0x2c8], RZ ;  /* 0x0000b20002030a27 */ /* 0x000fc800078e00ff */
[----:B------:R-:W-:Y:S01]  /*11370*/  IMAD.MOV.U32 R4, RZ, RZ, R2 ;  /* 0x000000ffff047224 */ /* 0x000fe200078e0002 */
[C---:B--2---:R-:W-:Y:S02]  /*11380*/  IADD3 R2, -R6.reuse, 0x1, R120 ;  /* 0x0000000106027810 */ /* 0x044fe40007ffe178 */
[----:B------:R-:W-:Y:S02]  /*11390*/  @P0 SHF.R.U32.HI R4, RZ, c[0x0][0x2cc], R3 ;  /* 0x0000b300ff040a19 */ /* 0x000fe40000011603 */
[----:B------:R-:W-:Y:S01]  /*113a0*/  IADD3 R6, -R6, R120, RZ ;  /* 0x0000007806067210 */ /* 0x000fe20007ffe1ff */
[----:B---3--:R-:W-:Y:S01]  /*113b0*/  IMAD.IADD R5, R2, 0x1, -R5 ;  /* 0x0000000102057824 */ /* 0x008fe200078e0a05 */
[----:B------:R-:W-:Y:S05]  /*113c0*/  BRA.DIV ~URZ, `(.L_x_1626) ;  /* 0x0000e9227f007947 */ /* 0x000fea000b800000 */
[----:B------:R1:W2:Y:S02]  /*113d0*/  SHFL.IDX PT, R2, R4, RZ, 0x1c1f ;  /* 0x001c1fff04027589 */ /* 0x0002a400000e0000 */
.L_x_1735:
[----:B--2---:R-:W-:-:S05]  /*113e0*/  IMAD.IADD R2, R5, 0x1, R2 ;  /* 0x0000000105027824 */ /* 0x004fca00078e0202 */
[----:B------:R-:W-:-:S04]  /*113f0*/  IMNMX R2, R6, R2, PT ;  /* 0x0000000206027217 */ /* 0x000fc80003800200 */
[C---:B------:R-:W-:Y:S02]  /*11400*/  ISETP.GT.AND P0, PT, R2.reuse, RZ, PT ;  /* 0x000000ff0200720c */ /* 0x040fe40003f04270 */
[----:B------:R-:W-:Y:S02]  /*11410*/  ISETP.GT.AND P1, PT, R2, 0x1, PT ;  /* 0x000000010200780c */ /* 0x000fe40003f24270 */
[----:B------:R-:W-:Y:S02]  /*11420*/  FSEL R9, R116, -INF , P0 ;  /* 0xff80000074097808 */ /* 0x000fe40000000000 */
[----:B------:R-:W-:Y:S02]  /*11430*/  ISETP.GT.AND P0, PT, R2, 0x10, PT ;  /* 0x000000100200780c */ /* 0x000fe40003f04270 */
[----:B------:R-:W-:Y:S02]  /*11440*/  FSEL R10, R117, -INF , P1 ;  /* 0xff800000750a7808 */ /* 0x000fe40000800000 */
[----:B------:R-:W-:-:S02]  /*11450*/  FSEL R21, R108, -INF , P0 ;  /* 0xff8000006c157808 */ /* 0x000fc40000000000 */
[C---:B------:R-:W-:Y:S02]  /*11460*/  ISETP.GT.AND P2, PT, R2.reuse, 0x8, PT ;  /* 0x000000080200780c */ /* 0x040fe40003f44270 */
[C---:B------:R-:W-:Y:S02]  /*11470*/  ISETP.GT.AND P3, PT, R2.reuse, 0x9, PT ;  /* 0x000000090200780c */ /* 0x040fe40003f64270 */
[C---:B------:R-:W-:Y:S02]  /*11480*/  ISETP.GT.AND P1, PT, R2.reuse, 0x11, PT ;  /* 0x000000110200780c */ /* 0x040fe40003f24270 */
[C---:B------:R-:W-:Y:S02]  /*11490*/  ISETP.GT.AND P4, PT, R2.reuse, 0x19, PT ;  /* 0x000000190200780c */ /* 0x040fe40003f84270 */
[----:B------:R-:W-:Y:S02]  /*114a0*/  ISETP.GT.AND P0, PT, R2, 0x20, PT ;  /* 0x000000200200780c */ /* 0x000fe40003f04270 */
[----:B------:R-:W-:-:S02]  /*114b0*/  FSEL R11, R112, -INF , P2 ;  /* 0xff800000700b7808 */ /* 0x000fc40001000000 */
[----:B------:R-:W-:Y:S02]  /*114c0*/  FSEL R20, R113, -INF , P3 ;  /* 0xff80000071147808 */ /* 0x000fe40001800000 */
[----:B------:R-:W-:Y:S02]  /*114d0*/  FSEL R22, R109, -INF , P1 ;  /* 0xff8000006d167808 */ /* 0x000fe40000800000 */
[----:B------:R-:W-:Y:S02]  /*114e0*/  FSEL R26, R105, -INF , P4 ;  /* 0xff800000691a7808 */ /* 0x000fe40002000000 */
[----:B------:R-:W-:Y:S02]  /*114f0*/  FSEL R39, R60, -INF , P0 ;  /* 0xff8000003c277808 */ /* 0x000fe40000000000 */
[C---:B------:R-:W-:Y:S02]  /*11500*/  ISETP.GT.AND P2, PT, R2.reuse, 0x18, PT ;  /* 0x000000180200780c */ /* 0x040fe40003f44270 */
[----:B------:R-:W-:-:S02]  /*11510*/  ISETP.GT.AND P1, PT, R2, 0x21, PT ;  /* 0x000000210200780c */ /* 0x000fc40003f24270 */
[C---:B------:R-:W-:Y:S02]  /*11520*/  ISETP.GT.AND P3, PT, R2.reuse, 0x28, PT ;  /* 0x000000280200780c */ /* 0x040fe40003f64270 */
[C---:B------:R-:W-:Y:S02]  /*11530*/  ISETP.GT.AND P4, PT, R2.reuse, 0x29, PT ;  /* 0x000000290200780c */ /* 0x040fe40003f84270 */
[----:B------:R-:W-:Y:S02]  /*11540*/  ISETP.GT.AND P0, PT, R2, 0x30, PT ;  /* 0x000000300200780c */ /* 0x000fe40003f04270 */
[----:B------:R-:W-:Y:S02]  /*11550*/  FSEL R23, R104, -INF , P2 ;  /* 0xff80000068177808 */ /* 0x000fe40001000000 */
        /* <DEDUP_REMOVED lines=8> */
[----:B------:R-:W-:Y:S02]  /*115e0*/  ISETP.GT.AND P0, PT, R2, 0x41, PT ;  /* 0x000000410200780c */ /* 0x000fe40003f04270 */
[----:B------:R-:W-:Y:S02]  /*115f0*/  FSEL R41, R97, -INF , P2 ;  /* 0xff80000061297808 */ /* 0x000fe40001000000 */
[----:B------:R-:W-:Y:S02]  /*11600*/  FSEL R42, R92, -INF , P3 ;  /* 0xff8000005c2a7808 */ /* 0x000fe40001800000 */
[----:B------:R-:W-:Y:S02]  /*11610*/  FSEL R43, R93, -INF , P4 ;  /* 0xff8000005d2b7808 */ /* 0x000fe40002000000 */
        /* <DEDUP_REMOVED lines=41> */
[----:B-1----:R-:W-:Y:S02]  /*118b0*/  FMNMX.FTZ R4, R8, R15, !PT ;  /* 0x0000000f08047209 */ /* 0x002fe40007810000 */
        /* <DEDUP_REMOVED lines=101> */
.L_x_1736:
[C---:B------:R-:W-:Y:S01]  /*11f10*/  FMUL.FTZ R3, R6.reuse, c[0x0][0x2d0] ;  /* 0x0000b40006037a20 */ /* 0x040fe20000410000 */
[----:B------:R-:W-:Y:S01]  /*11f20*/  FSETP.NEU.FTZ.AND P0, PT, R6, -INF , PT ;  /* 0xff8000000600780b */ /* 0x000fe20003f1d000 */
[----:B------:R-:W-:Y:S01]  /*11f30*/  WARPSYNC 0xffffffff ;  /* 0xffffffff00007948 */ /* 0x000fe20003800000 */
[----:B--23--:R-:W-:Y:S01]  /*11f40*/  FMNMX.FTZ R5, R4, R5, !PT ;  /* 0x0000000504057209 */ /* 0x00cfe20007810000 */
[----:B------:R-:W2:Y:S01]  /*11f50*/  LDL R149, [R1+0x40] ;  /* 0x0000400001957983 */ /* 0x000ea20000100800 */
[----:B------:R-:W-:Y:S02]  /*11f60*/  FSEL R3, R3, RZ, P0 ;  /* 0x000000ff03037208 */ /* 0x000fe40000000000 */
[----:B------:R-:W-:Y:S01]  /*11f70*/  FSETP.NEU.FTZ.AND P0, PT, R5, -INF , PT ;  /* 0xff8000000500780b */ /* 0x000fe20003f1d000 */
[----:B------:R-:W3:Y:S02]  /*11f80*/  LDL R148, [R1+0x44] ;  /* 0x0000440001947983 */ /* 0x000ee40000100800 */
        /* <DEDUP_REMOVED lines=11> */
[----:B------:R1:W5:Y:S01]  /*12040*/  MUFU.EX2 R86, R2 ;  /* 0x0000000200567308 */ /* 0x0003620000000800 */
[----:B----4-:R-:W-:-:S07]  /*12050*/  FFMA.FTZ R4, R26, c[0x0][0x2d0], -R3 ;  /* 0x0000b4001a047a23 */ /* 0x010fce0000010803 */
[----:B------:R-:W4:Y:S01]  /*12060*/  MUFU.EX2 R96, R4 ;  /* 0x0000000400607308 */ /* 0x000f220000000800 */
[----:B-1----:R-:W-:Y:S01]  /*12070*/  FFMA.FTZ R2, R11, c[0x0][0x2d0], -R3 ;  /* 0x0000b4000b027a23 */ /* 0x002fe20000010803 */
[----:B-----5:R-:W-:-:S06]  /*12080*/  F2FP.BF16.PACK_AB R32, R86, R87 ;  /* 0x000000575620723e */ /* 0x020fcc00000010ff */
[----:B------:R1:W-:Y:S01]  /*12090*/  MUFU.EX2 R89, R2 ;  /* 0x0000000200597308 */ /* 0x0003e20000000800 */
[----:B----4-:R-:W-:Y:S01]  /*120a0*/  F2FP.BF16.PACK_AB R30, R96, R94 ;  /* 0x0000005e601e723e */ /* 0x010fe200000010ff */
[----:B-1----:R-:W-:-:S06]  /*120b0*/  FFMA.FTZ R2, R20, c[0x0][0x2d0], -R3 ;  /* 0x0000b40014027a23 */ /* 0x002fcc0000010803 */
[----:B------:R1:W4:Y:S02]  /*120c0*/  MUFU.EX2 R88, R2 ;  /* 0x0000000200587308 */ /* 0x0003240000000800 */
[----:B-1----:R-:W-:Y:S01]  /*120d0*/  FFMA.FTZ R2, R21, c[0x0][0x2d0], -R3 ;  /* 0x0000b40015027a23 */ /* 0x002fe20000010803 */
[----:B----4-:R-:W-:-:S05]  /*120e0*/  F2FP.BF16.PACK_AB R34, R88, R89 ;  /* 0x000000595822723e */ /* 0x010fca00000010ff */
[----:B------:R1:W-:Y:S02]  /*120f0*/  MUFU.EX2 R91, R2 ;  /* 0x00000002005b7308 */ /* 0x0003e40000000800 */
[----:B-1----:R-:W-:Y:S02]  /*12100*/  FFMA.FTZ R2, R22, c[0x0][0x2d0], -R3 ;  /* 0x0000b40016027a23 */ /* 0x002fe40000010803 */
[----:B------:R-:W-:Y:S04]  /*12110*/  LDSM.16.MT88.4 R20, [R203+0x800] ;  /* 0x00080000cb14783b */ /* 0x000fe80000004200 */
[----:B------:R1:W4:Y:S02]  /*12120*/  MUFU.EX2 R92, R2 ;  /* 0x00000002005c7308 */ /* 0x0003240000000800 */
[----:B-1----:R-:W-:Y:S01]  /*12130*/  FMUL.FTZ R2, R5, c[0x0][0x2d0] ;  /* 0x0000b40005027a20 */ /* 0x002fe20000410000 */
[----:B----4-:R-:W-:-:S04]  /*12140*/  F2FP.BF16.PACK_AB R28, R92, R91 ;  /* 0x0000005b5c1c723e */ /* 0x010fc800000010ff */
[----:B------:R-:W-:-:S05]  /*12150*/  FSEL R2, R2, RZ, P0 ;  /* 0x000000ff02027208 */ /* 0x000fca0000000000 */
[--C-:B------:R-:W-:Y:S02]  /*12160*/  FFMA.FTZ R4, R8, c[0x0][0x2d0], -R2.reuse ;  /* 0x0000b40008047a23 */ /* 0x100fe40000010802 */
[----:B------:R-:W1:Y:S01]  /*12170*/  LDSM.16.MT88.4 R8, [R203] ;  /* 0x00000000cb08783b */ /* 0x000e620000004200 */
[--C-:B------:R-:W-:Y:S01]  /*12180*/  FFMA.FTZ R64, R64, c[0x0][0x2d0], -R2.reuse ;  /* 0x0000b40040407a23 */ /* 0x100fe20000010802 */
[----:B------:R4:W-:Y:S01]  /*12190*/  MUFU.EX2 R84, R4 ;  /* 0x0000000400547308 */ /* 0x0009e20000000800 */
[--C-:B------:R-:W-:Y:S02]  /*121a0*/  FFMA.FTZ R63, R63, c[0x0][0x2d0], -R2.reuse ;  /* 0x0000b4003f3f7a23 */ /* 0x100fe40000010802 */
[--C-:B------:R-:W-:Y:S02]  /*121b0*/  FFMA.FTZ R62, R62, c[0x0][0x2d0], -R2.reuse ;  /* 0x0000b4003e3e7a23 */ /* 0x100fe40000010802 */
[--C-:B------:R-:W-:Y:S02]  /*121c0*/  FFMA.FTZ R61, R61, c[0x0][0x2d0], -R2.reuse ;  /* 0x0000b4003d3d7a23 */ /* 0x100fe40000010802 */
[----:B------:R-:W-:-:S02]  /*121d0*/  FFMA.FTZ R60, R60, c[0x0][0x2d0], -R2 ;  /* 0x0000b4003c3c7a23 */ /* 0x000fc40000010802 */
[--C-:B------:R-:W-:Y:S02]  /*121e0*/  FFMA.FTZ R58, R58, c[0x0][0x2d0], -R2.reuse ;  /* 0x0000b4003a3a7a23 */ /* 0x100fe40000010802 */
[--C-:B------:R-:W-:Y:S02]  /*121f0*/  FFMA.FTZ R59, R59, c[0x0][0x2d0], -R2.reuse ;  /* 0x0000b4003b3b7a23 */ /* 0x100fe40000010802 */
[--C-:B------:R-:W-:Y:S02]  /*12200*/  FFMA.FTZ R57, R57, c[0x0][0x2d0], -R2.reuse ;  /* 0x0000b40039397a23 */ /* 0x100fe40000010802 */
[--C-:B------:R-:W-:Y:S02]  /*12210*/  FFMA.FTZ R56, R56, c[0x0][0x2d0], -R2.reuse ;  /* 0x0000b40038387a23 */ /* 0x100fe40000010802 */
[--C-:B----4-:R-:W-:Y:S02]  /*12220*/  FFMA.FTZ R4, R15, c[0x0][0x2d0], -R2.reuse ;  /* 0x0000b4000f047a23 */ /* 0x110fe40000010802 */
[----:B------:R-:W-:-:S02]  /*12230*/  FFMA.FTZ R55, R55, c[0x0][0x2d0], -R2 ;  /* 0x0000b40037377a23 */ /* 0x000fc40000010802 */
[----:B------:R4:W5:Y:S01]  /*12240*/  MUFU.EX2 R44, R4 ;  /* 0x00000004002c7308 */ /* 0x0009620000000800 */
[--C-:B------:R-:W-:Y:S02]  /*12250*/  FFMA.FTZ R54, R54, c[0x0][0x2d0], -R2.reuse ;  /* 0x0000b40036367a23 */ /* 0x100fe40000010802 */
[--C-:B------:R-:W-:Y:S02]  /*12260*/  FFMA.FTZ R53, R53, c[0x0][0x2d0], -R2.reuse ;  /* 0x0000b40035357a23 */ /* 0x100fe40000010802 */
[--C-:B------:R-:W-:Y:S02]  /*12270*/  FFMA.FTZ R52, R52, c[0x0][0x2d0], -R2.reuse ;  /* 0x0000b40034347a23 */ /* 0x100fe40000010802 */
[--C-:B------:R-:W-:Y:S02]  /*12280*/  FFMA.FTZ R51, R51, c[0x0][0x2d0], -R2.reuse ;  /* 0x0000b40033337a23 */ /* 0x100fe40000010802 */
[--C-:B------:R-:W-:Y:S02]  /*12290*/  FFMA.FTZ R50, R50, c[0x0][0x2d0], -R2.reuse ;  /* 0x0000b40032327a23 */ /* 0x100fe40000010802 */
[----:B------:R-:W-:-:S02]  /*122a0*/  FFMA.FTZ R49, R49, c[0x0][0x2d0], -R2 ;  /* 0x0000b40031317a23 */ /* 0x000fc40000010802 */
[--C-:B------:R-:W-:Y:S02]  /*122b0*/  FFMA.FTZ R48, R48, c[0x0][0x2d0], -R2.reuse ;  /* 0x0000b40030307a23 */ /* 0x100fe40000010802 */
[----:B----4-:R-:W-:Y:S01]  /*122c0*/  FFMA.FTZ R4, R19, c[0x0][0x2d0], -R2 ;  /* 0x0000b40013047a23 */ /* 0x010fe20000010802 */
[----:B-----5:R-:W-:-:S03]  /*122d0*/  F2FP.BF16.PACK_AB R33, R44, R84 ;  /* 0x000000542c21723e */ /* 0x020fc600000010ff */
[----:B------:R4:W-:Y:S02]  /*122e0*/  MUFU.EX2 R15, R4 ;  /* 0x00000004000f7308 */ /* 0x0009e40000000800 */
[----:B----4-:R-:W-:-:S06]  /*122f0*/  FFMA.FTZ R4, R18, c[0x0][0x2d0], -R2 ;  /* 0x0000b40012047a23 */ /* 0x010fcc0000010802 */
[----:B------:R4:W5:Y:S02]  /*12300*/  MUFU.EX2 R85, R4 ;  /* 0x0000000400557308 */ /* 0x0009640000000800 */
[----:B----4-:R-:W-:Y:S01]  /*12310*/  FFMA.FTZ R4, R17, c[0x0][0x2d0], -R2 ;  /* 0x0000b40011047a23 */ /* 0x010fe20000010802 */
[----:B-----5:R-:W-:-:S05]  /*12320*/  F2FP.BF16.PACK_AB R35, R85, R15 ;  /* 0x0000000f5523723e */ /* 0x020fca00000010ff */
[----:B------:R4:W-:Y:S02]  /*12330*/  MUFU.EX2 R90, R4 ;  /* 0x00000004005a7308 */ /* 0x0009e40000000800 */
[--C-:B----4-:R-:W-:Y:S02]  /*12340*/  FFMA.FTZ R4, R16, c[0x0][0x2d0], -R2.reuse ;  /* 0x0000b40010047a23 */ /* 0x110fe40000010802 */
[C---:B-1----:R-:W-:Y:S04]  /*12350*/  HMMA.16816.F32.BF16 R16, R32.reuse, R8, RZ ;  /* 0x000000082010723c */ /* 0x042fe800000418ff */
[----:B------:R1:W4:Y:S04]  /*12360*/  MUFU.EX2 R93, R4 ;  /* 0x00000004005d7308 */ /* 0x0003280000000800 */
[----:B------:R-:W-:Y:S01]  /*12370*/  HMMA.16816.F32.BF16 R8, R32, R10, RZ ;  /* 0x0000000a2008723c */ /* 0x000fe200000418ff */
[----:B-1----:R-:W-:Y:S01]  /*12380*/  FFMA.FTZ R4, R24, c[0x0][0x2d0], -R2 ;  /* 0x0000b40018047a23 */ /* 0x002fe20000010802 */
[----:B----4-:R-:W-:-:S03]  /*12390*/  F2FP.BF16.PACK_AB R29, R93, R90 ;  /* 0x0000005a5d1d723e */ /* 0x010fc600000010ff */
[----:B------:R1:W-:Y:S02]  /*123a0*/  MUFU.EX2 R95, R4 ;  /* 0x00000004005f7308 */ /* 0x0003e40000000800 */
[----:B-1----:R-:W-:Y:S02]  /*123b0*/  FFMA.FTZ R4, R25, c[0x0][0x2d0], -R2 ;  /* 0x0000b40019047a23 */ /* 0x002fe40000010802 */
[----:B------:R-:W1:Y:S04]  /*123c0*/  LDSM.16.MT88.4 R24, [R204] ;  /* 0x00000000cc18783b */ /* 0x000e680000004200 */
[----:B------:R-:W4:Y:S02]  /*123d0*/  MUFU.EX2 R97, R4 ;  /* 0x0000000400617308 */ /* 0x000f240000000800 */
[----:B----4-:R-:W-:Y:S01]  /*123e0*/  F2FP.BF16.PACK_AB R31, R97, R95 ;  /* 0x0000005f611f723e */ /* 0x010fe200000010ff */
[----:B------:R-:W-:-:S04]  /*123f0*/  FADD.FTZ R4, R87, R86 ;  /* 0x0000005657047221 */ /* 0x000fc80000010000 */
[----:B------:R-:W-:Y:S02]  /*12400*/  FADD.FTZ R4, R89, R4 ;  /* 0x0000000459047221 */ /* 0x000fe40000010000 */
[----:B------:R-:W-:Y:S02]  /*12410*/  HMMA.16816.F32.BF16 R136, R28, R20, R16 ;  /* 0x000000141c88723c */ /* 0x000fe40000041810 */
[----:B------:R-:W-:-:S04]  /*12420*/  FADD.FTZ R4, R88, R4 ;  /* 0x0000000458047221 */ /* 0x000fc80000010000 */
[----:B------:R-:W-:Y:S02]  /*12430*/  FADD.FTZ R4, R91, R4 ;  /* 0x000000045b047221 */ /* 0x000fe40000010000 */
[----:B------:R-:W-:Y:S01]  /*12440*/  HMMA.16816.F32.BF16 R132, R28, R22, R8 ;  /* 0x000000161c84723c */ /* 0x000fe20000041808 */
[----:B------:R-:W4:Y:S01]  /*12450*/  LDSM.16.MT88.4 R20, [R204+0x800] ;  /* 0x00080000cc14783b */ /* 0x000f220000004200 */
[----:B------:R-:W-:-:S06]  /*12460*/  FADD.FTZ R4, R92, R4 ;  /* 0x000000045c047221 */ /* 0x000fcc0000010000 */
[C---:B-1----:R-:W-:Y:S08]  /*12470*/  HMMA.16816.F32.BF16 R16, R32.reuse, R24, RZ ;  /* 0x000000182010723c */ /* 0x042ff000000418ff */
[----:B------:R-:W-:Y:S01]  /*12480*/  HMMA.16816.F32.BF16 R8, R32, R26, RZ ;  /* 0x0000001a2008723c */ /* 0x000fe200000418ff */
[----:B------:R-:W1:Y:S11]  /*12490*/  LDSM.16.MT88.4 R24, [R206] ;  /* 0x00000000ce18783b */ /* 0x000e760000004200 */
[----:B------:R-:W-:Y:S04]  /*124a0*/  @!UPT UIADD3 URZ, URZ, URZ, URZ ;  /* 0x0000003f3f3ff290 */ /* 0x000fe8000fffe03f */
[C---:B----4-:R-:W-:Y:S01]  /*124b0*/  HMMA.16816.F32.BF16 R128, R28.reuse, R20, R16 ;  /* 0x000000141c80723c */ /* 0x050fe20000041810 */
[----:B------:R-:W4:Y:S07]  /*124c0*/  LDSM.16.MT88.4 R16, [R206+0x800] ;  /* 0x00080000ce10783b */ /* 0x000f2e0000004200 */
[----:B------:R-:W-:Y:S01]  /*124d0*/  HMMA.16816.F32.BF16 R124, R28, R22, R8 ;  /* 0x000000161c7c723c */ /* 0x000fe20000041808 */
[----:B------:R-:W5:Y:S07]  /*124e0*/  LDSM.16.MT88.4 R20, [R205] ;  /* 0x00000000cd14783b */ /* 0x000f6e0000004200 */
[----:B-1----:R-:W-:Y:S07]  /*124f0*/  HMMA.16816.F32.BF16 R8, R32, R24, RZ ;  /* 0x000000182008723c */ /* 0x002fee00000418ff */
[----:B------:R-:W-:-:S02]  /*12500*/  FFMA.FTZ R25, R42, c[0x0][0x2d0], -R3 ;  /* 0x0000b4002a197a23 */ /* 0x000fc40000010803 */
[--C-:B------:R-:W-:Y:S02]  /*12510*/  FFMA.FTZ R24, R43, c[0x0][0x2d0], -R3.reuse ;  /* 0x0000b4002b187a23 */ /* 0x100fe40000010803 */
[--C-:B------:R-:W-:Y:S02]  /*12520*/  FFMA.FTZ R42, R68, c[0x0][0x2d0], -R3.reuse ;  /* 0x0000b400442a7a23 */ /* 0x100fe40000010803 */
[--C-:B------:R-:W-:Y:S01]  /*12530*/  FFMA.FTZ R43, R73, c[0x0][0x2d0], -R3.reuse ;  /* 0x0000b400492b7a23 */ /* 0x100fe20000010803 */
[----:B------:R-:W-:Y:S01]  /*12540*/  MUFU.EX2 R25, R25 ;  /* 0x0000001900197308 */ /* 0x000fe20000000800 */
[----:B------:R-:W-:Y:S02]  /*12550*/  FFMA.FTZ R68, R71, c[0x0][0x2d0], -R3 ;  /* 0x0000b40047447a23 */ /* 0x000fe40000010803 */
[----:B------:R-:W-:-:S07]  /*12560*/  FFMA.FTZ R71, R47, c[0x0][0x2d0], -R2 ;  /* 0x0000b4002f477a23 */ /* 0x000fce0000010802 */
[----:B----4-:R-:W-:Y:S07]  /*12570*/  HMMA.16816.F32.BF16 R120, R28, R16, R8 ;  /* 0x000000101c78723c */ /* 0x010fee0000041808 */
[----:B------:R-:W-:Y:S02]  /*12580*/  FADD.FTZ R8, R84, R44 ;  /* 0x0000002c54087221 */ /* 0x000fe40000010000 */
[----:B------:R-:W-:Y:S02]  /*12590*/  FFMA.FTZ R44, R80, c[0x0][0x2d0], -R3 ;  /* 0x0000b400502c7a23 */ /* 0x000fe40000010803 */
[----:B------:R-:W-:-:S02]  /*125a0*/  FADD.FTZ R15, R15, R8 ;  /* 0x000000080f0f7221 */ /* 0x000fc40000010000 */
[----:B------:R-:W-:Y:S01]  /*125b0*/  HMMA.16816.F32.BF16 R8, R32, R26, RZ ;  /* 0x0000001a2008723c */ /* 0x000fe200000418ff */
[----:B------:R-:W-:Y:S02]  /*125c0*/  FFMA.FTZ R80, R46, c[0x0][0x2d0], -R2 ;  /* 0x0000b4002e507a23 */ /* 0x000fe40000010802 */
[----:B------:R-:W-:-:S04]  /*125d0*/  FADD.FTZ R15, R85, R15 ;  /* 0x0000000f550f7221 */ /* 0x000fc80000010000 */
[--C-:B------:R-:W-:Y:S02]  /*125e0*/  FFMA.FTZ R27, R40, c[0x0][0x2d0], -R3.reuse ;  /* 0x0000b400281b7a23 */ /* 0x100fe40000010803 */
[--C-:B------:R-:W-:Y:S02]  /*125f0*/  FFMA.FTZ R26, R41, c[0x0][0x2d0], -R3.reuse ;  /* 0x0000b400291a7a23 */ /* 0x100fe40000010803 */
[--C-:B------:R-:W-:Y:S02]  /*12600*/  FFMA.FTZ R40, R66, c[0x0][0x2d0], -R3.reuse ;  /* 0x0000b40042287a23 */ /* 0x100fe40000010803 */
[--C-:B------:R-:W-:Y:S02]  /*12610*/  FFMA.FTZ R41, R67, c[0x0][0x2d0], -R3.reuse ;  /* 0x0000b40043297a23 */ /* 0x100fe40000010803 */
[--C-:B------:R-:W-:Y:S02]  /*12620*/  FFMA.FTZ R66, R74, c[0x0][0x2d0], -R3.reuse ;  /* 0x0000b4004a427a23 */ /* 0x100fe40000010803 */
[----:B------:R-:W-:-:S07]  /*12630*/  FFMA.FTZ R67, R72, c[0x0][0x2d0], -R3 ;  /* 0x0000b40048437a23 */ /* 0x000fce0000010803 */
[----:B------:R-:W-:Y:S01]  /*12640*/  HMMA.16816.F32.BF16 R116, R28, R18, R8 ;  /* 0x000000121c74723c */ /* 0x000fe20000041808 */
[----:B------:R-:W1:Y:S07]  /*12650*/  LDSM.16.MT88.4 R16, [R205+0x800] ;  /* 0x00080000cd10783b */ /* 0x000e6e0000004200 */
[----:B-----5:R-:W-:Y:S11]  /*12660*/  HMMA.16816.F32.BF16 R8, R32, R20, RZ ;  /* 0x000000142008723c */ /* 0x020ff600000418ff */
[----:B------:R-:W-:Y:S11]  /*12670*/  @!UPT UIADD3 URZ, URZ, URZ, URZ ;  /* 0x0000003f3f3ff290 */ /* 0x000ff6000fffe03f */
[----:B------:R-:W-:Y:S02]  /*12680*/  @!UPT UIADD3 URZ, URZ, URZ, URZ ;  /* 0x0000003f3f3ff290 */ /* 0x000fe4000fffe03f */
[----:B-1----:R-:W-:Y:S08]  /*12690*/  HMMA.16816.F32.BF16 R112, R28, R16, R8 ;  /* 0x000000101c70723c */ /* 0x002ff00000041808 */
[----:B------:R-:W-:Y:S01]  /*126a0*/  HMMA.16816.F32.BF16 R8, R32, R22, RZ ;  /* 0x000000162008723c */ /* 0x000fe200000418ff */
[----:B------:R-:W-:Y:S11]  /*126b0*/  LDSM.16.MT88.4 R20, [R203+0x4000] ;  /* 0x00400000cb14783b */ /* 0x000ff60000004200 */
[----:B------:R-:W-:Y:S11]  /*126c0*/  @!UPT UIADD3 URZ, URZ, URZ, URZ ;  /* 0x0000003f3f3ff290 */ /* 0x000ff6000fffe03f */
[----:B------:R-:W-:Y:S01]  /*126d0*/  @!UPT UIADD3 URZ, URZ, URZ, URZ ;  /* 0x0000003f3f3ff290 */ /* 0x000fe2000fffe03f */
[----:B------:R-:W-:Y:S01]  /*126e0*/  HMMA.16816.F32.BF16 R108, R28, R18, R8 ;  /* 0x000000121c6c723c */ /* 0x000fe20000041808 */
[----:B------:R-:W1:Y:S06]  /*126f0*/  LDSM.16.MT88.4 R16, [R203+0x3800] ;  /* 0x00380000cb10783b */ /* 0x000e6c0000004200 */
[----:B------:R-:W-:Y:S02]  /*12700*/  FADD.FTZ R8, R90, R15 ;  /* 0x0000000f5a087221 */ /* 0x000fe40000010000 */
[--C-:B------:R-:W-:Y:S02]  /*12710*/  FFMA.FTZ R15, R65, c[0x0][0x2d0], -R3.reuse ;  /* 0x0000b400410f7a23 */ /* 0x100fe40000010803 */
[----:B------:R-:W-:-:S02]  /*12720*/  FFMA.FTZ R65, R75, c[0x0][0x2d0], -R3 ;  /* 0x0000b4004b417a23 */ /* 0x000fc40000010803 */
[----:B------:R-:W-:Y:S02]  /*12730*/  FADD.FTZ R3, R94, R4 ;  /* 0x000000045e037221 */ /* 0x000fe40000010000 */
[----:B------:R-:W-:Y:S01]  /*12740*/  FADD.FTZ R4, R93, R8 ;  /* 0x000000085d047221 */ /* 0x000fe20000010000 */
[----:B------:R-:W-:Y:S01]  /*12750*/  MUFU.EX2 R15, R15 ;  /* 0x0000000f000f7308 */ /* 0x000fe20000000800 */
[----:B------:R-:W-:Y:S02]  /*12760*/  FFMA.FTZ R75, R45, c[0x0][0x2d0], -R2 ;  /* 0x0000b4002d4b7a23 */ /* 0x000fe40000010802 */
[----:B------:R-:W-:Y:S02]  /*12770*/  FADD.FTZ R2, R96, R3 ;  /* 0x0000000360027221 */ /* 0x000fe40000010000 */
[----:B------:R-:W-:-:S03]  /*12780*/  FADD.FTZ R3, R95, R4 ;  /* 0x000000045f037221 */ /* 0x000fc60000010000 */
[----:B------:R-:W-:Y:S01]  /*12790*/  MUFU.EX2 R4, R38 ;  /* 0x0000002600047308 */ /* 0x000fe20000000800 */
[----:B------:R-:W-:Y:S01]  /*127a0*/  FADD.FTZ R3, R97, R3 ;  /* 0x0000000361037221 */ /* 0x000fe20000010000 */
[----:B-1----:R-:W-:Y:S06]  /*127b0*/  HMMA.16816.F32.BF16 R8, R32, R16, RZ ;  /* 0x000000102008723c */ /* 0x002fec00000418ff */
[----:B------:R-:W1:Y:S08]  /*127c0*/  MUFU.EX2 R16, R39 ;  /* 0x0000002700107308 */ /* 0x000e700000000800 */
[----:B------:R-:W-:Y:S01]  /*127d0*/  MUFU.EX2 R17, R36 ;  /* 0x0000002400117308 */ /* 0x000fe20000000800 */
[----:B-1----:R-:W-:-:S04]  /*127e0*/  FADD.FTZ R2, R16, R2 ;  /* 0x0000000210027221 */ /* 0x002fc80000010000 */
[----:B------:R-:W-:-:S05]  /*127f0*/  FADD.FTZ R2, R4, R2 ;  /* 0x0000000204027221 */ /* 0x000fca0000010000 */
[----:B------:R-:W-:Y:S01]  /*12800*/  HMMA.16816.F32.BF16 R88, R28, R20, R8 ;  /* 0x000000141c58723c */ /* 0x000fe20000041808 */
[----:B------:R-:W-:Y:S07]  /*12810*/  MUFU.EX2 R20, R27 ;  /* 0x0000001b00147308 */ /* 0x000fee0000000800 */
[----:B------:R-:W-:Y:S01]  /*12820*/  HMMA.16816.F32.BF16 R8, R32, R18, RZ ;  /* 0x000000122008723c */ /* 0x000fe200000418ff */
[----:B------:R-:W1:Y:S08]  /*12830*/  MUFU.EX2 R18, R37 ;  /* 0x0000002500127308 */ /* 0x000e700000000800 */
[----:B------:R4:W5:Y:S08]  /*12840*/  MUFU.EX2 R21, R24 ;  /* 0x0000001800157308 */ /* 0x0009700000000800 */
[----:B------:R-:W2:Y:S01]  /*12850*/  MUFU.EX2 R19, R26 ;  /* 0x0000001a00137308 */ /* 0x000ea20000000800 */
[----:B-1----:R-:W-:-:S04]  /*12860*/  FADD.FTZ R2, R18, R2 ;  /* 0x0000000212027221 */ /* 0x002fc80000010000 */
[----:B------:R-:W-:Y:S02]  /*12870*/  FADD.FTZ R2, R17, R2 ;  /* 0x0000000211027221 */ /* 0x000fe40000010000 */
[----:B------:R-:W-:Y:S01]  /*12880*/  HMMA.16816.F32.BF16 R92, R28, R22, R8 ;  /* 0x000000161c5c723c */ /* 0x000fe20000041808 */
[----:B----4-:R-:W-:Y:S01]  /*12890*/  F2FP.BF16.PACK_AB R24, R4, R16 ;  /* 0x000000100418723e */ /* 0x010fe200000010ff */
[----:B------:R-:W-:Y:S01]  /*128a0*/  FADD.FTZ R2, R20, R2 ;  /* 0x0000000214027221 */ /* 0x000fe20000010000 */
[----:B------:R1:W-:Y:S04]  /*128b0*/  MUFU.EX2 R4, R44 ;  /* 0x0000002c00047308 */ /* 0x0003e80000000800 */
[----:B-----5:R-:W-:Y:S01]  /*128c0*/  F2FP.BF16.PACK_AB R22, R21, R25 ;  /* 0x000000191516723e */ /* 0x020fe200000010ff */
[----:B--2---:R-:W-:Y:S01]  /*128d0*/  FADD.FTZ R2, R19, R2 ;  /* 0x0000000213027221 */ /* 0x004fe20000010000 */
[----:B------:R-:W-:-:S02]  /*128e0*/  F2FP.BF16.PACK_AB R26, R17, R18 ;  /* 0x00000012111a723e */ /* 0x000fc400000010ff */
[----:B------:R-:W2:Y:S01]  /*128f0*/  MUFU.EX2 R11, R40 ;  /* 0x00000028000b7308 */ /* 0x000ea20000000800 */
[----:B------:R-:W-:Y:S01]  /*12900*/  F2FP.BF16.PACK_AB R20, R19, R20 ;  /* 0x000000141314723e */ /* 0x000fe200000010ff */
[----:B------:R-:W-:-:S04]  /*12910*/  FADD.FTZ R2, R25, R2 ;  /* 0x0000000219027221 */ /* 0x000fc80000010000 */
[----:B------:R-:W-:Y:S01]  /*12920*/  FADD.FTZ R2, R21, R2 ;  /* 0x0000000215027221 */ /* 0x000fe20000010000 */
[----:B-1----:R-:W1:Y:S01]  /*12930*/  LDSM.16.MT88.4 R44, [R204+0x3800] ;  /* 0x00380000cc2c783b */ /* 0x002e620000004200 */
[----:B------:R-:W4:Y:S02]  /*12940*/  MUFU.EX2 R10, R41 ;  /* 0x00000029000a7308 */ /* 0x000f240000000800 */
[----:B------:R-:W-:-:S04]  /*12950*/  FADD.FTZ R2, R15, R2 ;  /* 0x000000020f027221 */ /* 0x000fc80000010000 */
[C---:B--2---:R-:W-:Y:S02]  /*12960*/  FADD.FTZ R2, R11.reuse, R2 ;  /* 0x000000020b027221 */ /* 0x044fe40000010000 */
[----:B------:R-:W2:Y:S01]  /*12970*/  MUFU.EX2 R9, R42 ;  /* 0x0000002a00097308 */ /* 0x000ea20000000800 */
[----:B------:R-:W-:-:S07]  /*12980*/  F2FP.BF16.PACK_AB R16, R11, R15 ;  /* 0x0000000f0b10723e */ /* 0x000fce00000010ff */
[----:B------:R5:W3:Y:S01]  /*12990*/  MUFU.EX2 R8, R43 ;  /* 0x0000002b00087308 */ /* 0x000ae20000000800 */
[----:B----4-:R-:W-:-:S04]  /*129a0*/  FADD.FTZ R2, R10, R2 ;  /* 0x000000020a027221 */ /* 0x010fc80000010000 */
[C---:B--2---:R-:W-:Y:S01]  /*129b0*/  FADD.FTZ R2, R9.reuse, R2 ;  /* 0x0000000209027221 */ /* 0x044fe20000010000 */
[----:B------:R-:W-:Y:S02]  /*129c0*/  F2FP.BF16.PACK_AB R18, R9, R10 ;  /* 0x0000000a0912723e */ /* 0x000fe400000010ff */
[----:B------:R-:W-:Y:S01]  /*129d0*/  MUFU.EX2 R11, R67 ;  /* 0x00000043000b7308 */ /* 0x000fe20000000800 */
[----:B-----5:R-:W2:Y:S01]  /*129e0*/  LDSM.16.MT88.4 R40, [R204+0x4000] ;  /* 0x00400000cc28783b */ /* 0x020ea20000004200 */
[----:B---3--:R-:W-:-:S06]  /*129f0*/  FADD.FTZ R2, R8, R2 ;  /* 0x0000000208027221 */ /* 0x008fcc0000010000 */
[----:B------:R-:W3:Y:S01]  /*12a00*/  MUFU.EX2 R10, R65 ;  /* 0x00000041000a7308 */ /* 0x000ee20000000800 */
[C---:B------:R-:W-:Y:S01]  /*12a10*/  F2FP.BF16.PACK_AB R8, R4.reuse, R8 ;  /* 0x000000080408723e */ /* 0x040fe200000010ff */
[----:B------:R-:W-:Y:S01]  /*12a20*/  FADD.FTZ R2, R4, R2 ;  /* 0x0000000204027221 */ /* 0x000fe20000010000 */
[----:B-1----:R-:W-:Y:S05]  /*12a30*/  HMMA.16816.F32.BF16 R36, R32, R44, RZ ;  /* 0x0000002c2024723c */ /* 0x002fea00000418ff */
[----:B------:R-:W1:Y:S08]  /*12a40*/  MUFU.EX2 R4, R66 ;  /* 0x0000004200047308 */ /* 0x000e700000000800 */
[----:B------:R-:W4:Y:S01]  /*12a50*/  MUFU.EX2 R9, R69 ;  /* 0x0000004500097308 */ /* 0x000f220000000800 */
[----:B---3--:R-:W-:-:S07]  /*12a60*/  FADD.FTZ R2, R10, R2 ;  /* 0x000000020a027221 */ /* 0x008fce0000010000 */
[----:B------:R-:W3:Y:S01]  /*12a70*/  MUFU.EX2 R25, R64 ;  /* 0x0000004000197308 */ /* 0x000ee20000000800 */
[C---:B-1----:R-:W-:Y:S01]  /*12a80*/  FADD.FTZ R2, R4.reuse, R2 ;  /* 0x0000000204027221 */ /* 0x042fe20000010000 */
[----:B------:R-:W-:-:S03]  /*12a90*/  F2FP.BF16.PACK_AB R10, R4, R10 ;  /* 0x0000000a040a723e */ /* 0x000fc600000010ff */
[----:B------:R-:W-:-:S03]  /*12aa0*/  FADD.FTZ R2, R11, R2 ;  /* 0x000000020b027221 */ /* 0x000fc60000010000 */
[----:B------:R-:W1:Y:S01]  /*12ab0*/  MUFU.EX2 R19, R70 ;  /* 0x0000004600137308 */ /* 0x000e620000000800 */
[C---:B----4-:R-:W-:Y:S01]  /*12ac0*/  FADD.FTZ R2, R9.reuse, R2 ;  /* 0x0000000209027221 */ /* 0x050fe20000010000 */
[----:B------:R-:W-:Y:S01]  /*12ad0*/  F2FP.BF16.PACK_AB R72, R9, R11 ;  /* 0x0000000b0948723e */ /* 0x000fe200000010ff */
[----:B--2---:R-:W-:Y:S05]  /*12ae0*/  HMMA.16816.F32.BF16 R100, R28, R40, R36 ;  /* 0x000000281c64723c */ /* 0x004fea0000041824 */
[----:B------:R-:W2:Y:S01]  /*12af0*/  MUFU.EX2 R23, R63 ;  /* 0x0000003f00177308 */ /* 0x000ea20000000800 */
[----:B---3--:R-:W-:Y:S02]  /*12b00*/  FADD.FTZ R3, R25, R3 ;  /* 0x0000000319037221 */ /* 0x008fe40000010000 */
[----:B------:R-:W-:Y:S01]  /*12b10*/  HMMA.16816.F32.BF16 R36, R32, R46, RZ ;  /* 0x0000002e2024723c */ /* 0x000fe200000418ff */
[----:B------:R-:W3:Y:S04]  /*12b20*/  LDSM.16.MT88.4 R44, [R206+0x3800] ;  /* 0x00380000ce2c783b */ /* 0x000ee80000004200 */
[----:B------:R-:W4:Y:S01]  /*12b30*/  MUFU.EX2 R17, R68 ;  /* 0x0000004400117308 */ /* 0x000f220000000800 */
[----:B-1----:R-:W-:-:S07]  /*12b40*/  FADD.FTZ R2, R19, R2 ;  /* 0x0000000213027221 */ /* 0x002fce0000010000 */
[----:B------:R-:W1:Y:S01]  /*12b50*/  MUFU.EX2 R41, R62 ;  /* 0x0000003e00297308 */ /* 0x000e620000000800 */
[C---:B--2---:R-:W-:Y:S01]  /*12b60*/  FADD.FTZ R3, R23.reuse, R3 ;  /* 0x0000000317037221 */ /* 0x044fe20000010000 */
[----:B------:R-:W-:-:S06]  /*12b70*/  F2FP.BF16.PACK_AB R25, R23, R25 ;  /* 0x000000191719723e */ /* 0x000fcc00000010ff */
[----:B------:R-:W2:Y:S01]  /*12b80*/  MUFU.EX2 R27, R61 ;  /* 0x0000003d001b7308 */ /* 0x000ea20000000800 */
[C---:B----4-:R-:W-:Y:S01]  /*12b90*/  FADD.FTZ R240, R17.reuse, R2 ;  /* 0x0000000211f07221 */ /* 0x050fe20000010000 */
[----:B------:R-:W-:Y:S01]  /*12ba0*/  F2FP.BF16.PACK_AB R74, R17, R19 ;  /* 0x00000013114a723e */ /* 0x000fe200000010ff */
[----:B------:R-:W-:Y:S05]  /*12bb0*/  HMMA.16816.F32.BF16 R104, R28, R42, R36 ;  /* 0x0000002a1c68723c */ /* 0x000fea0000041824 */
[----:B------:R-:W4:Y:S01]  /*12bc0*/  MUFU.EX2 R40, R60 ;  /* 0x0000003c00287308 */ /* 0x000f220000000800 */
[----:B-1----:R-:W-:-:S07]  /*12bd0*/  FADD.FTZ R2, R41, R3 ;  /* 0x0000000329027221 */ /* 0x002fce0000010000 */
[----:B------:R-:W1:Y:S01]  /*12be0*/  MUFU.EX2 R21, R58 ;  /* 0x0000003a00157308 */ /* 0x000e620000000800 */
[C---:B--2---:R-:W-:Y:S01]  /*12bf0*/  FADD.FTZ R2, R27.reuse, R2 ;  /* 0x000000021b027221 */ /* 0x044fe20000010000 */
[----:B------:R-:W-:Y:S01]  /*12c00*/  F2FP.BF16.PACK_AB R27, R27, R41 ;  /* 0x000000291b1b723e */ /* 0x000fe200000010ff */
[----:B---3--:R-:W-:Y:S02]  /*12c10*/  HMMA.16816.F32.BF16 R36, R32, R44, RZ ;  /* 0x0000002c2024723c */ /* 0x008fe400000418ff */
[----:B----4-:R-:W-:-:S03]  /*12c20*/  FADD.FTZ R2, R40, R2 ;  /* 0x0000000228027221 */ /* 0x010fc60000010000 */
[----:B------:R-:W2:Y:S01]  /*12c30*/  MUFU.EX2 R15, R59 ;  /* 0x0000003b000f7308 */ /* 0x000ea20000000800 */
[C---:B-1----:R-:W-:Y:S01]  /*12c40*/  FADD.FTZ R2, R21.reuse, R2 ;  /* 0x0000000215027221 */ /* 0x042fe20000010000 */
[----:B------:R-:W-:-:S06]  /*12c50*/  F2FP.BF16.PACK_AB R21, R21, R40 ;  /* 0x000000281515723e */ /* 0x000fcc00000010ff */
[----:B------:R-:W1:Y:S01]  /*12c60*/  MUFU.EX2 R9, R57 ;  /* 0x0000003900097308 */ /* 0x000e620000000800 */
[----:B------:R-:W3:Y:S01]  /*12c70*/  LDSM.16.MT88.4 R40, [R206+0x4000] ;  /* 0x00400000ce28783b */ /* 0x000ee20000004200 */
[----:B--2---:R-:W-:-:S06]  /*12c80*/  FADD.FTZ R2, R15, R2 ;  /* 0x000000020f027221 */ /* 0x004fcc0000010000 */
[----:B------:R-:W2:Y:S08]  /*12c90*/  MUFU.EX2 R4, R56 ;  /* 0x0000003800047308 */ /* 0x000eb00000000800 */
[----:B------:R-:W4:Y:S01]  /*12ca0*/  MUFU.EX2 R3, R55 ;  /* 0x0000003700037308 */ /* 0x000f220000000800 */
[C---:B-1----:R-:W-:Y:S01]  /*12cb0*/  FADD.FTZ R2, R9.reuse, R2 ;  /* 0x0000000209027221 */ /* 0x042fe20000010000 */
[----:B------:R-:W-:-:S06]  /*12cc0*/  F2FP.BF16.PACK_AB R23, R9, R15 ;  /* 0x0000000f0917723e */ /* 0x000fcc00000010ff */
[----:B------:R-:W1:Y:S01]  /*12cd0*/  MUFU.EX2 R11, R54 ;  /* 0x00000036000b7308 */ /* 0x000e620000000800 */
[----:B--2---:R-:W-:-:S07]  /*12ce0*/  FADD.FTZ R2, R4, R2 ;  /* 0x0000000204027221 */ /* 0x004fce0000010000 */
[----:B------:R-:W2:Y:S01]  /*12cf0*/  MUFU.EX2 R9, R53 ;  /* 0x0000003500097308 */ /* 0x000ea20000000800 */
[C---:B----4-:R-:W-:Y:S01]  /*12d00*/  FADD.FTZ R2, R3.reuse, R2 ;  /* 0x0000000203027221 */ /* 0x050fe20000010000 */
[----:B------:R-:W-:-:S06]  /*12d10*/  F2FP.BF16.PACK_AB R17, R3, R4 ;  /* 0x000000040311723e */ /* 0x000fcc00000010ff */
[----:B------:R-:W-:Y:S01]  /*12d20*/  MUFU.EX2 R15, R51 ;  /* 0x00000033000f7308 */ /* 0x000fe20000000800 */
[----:B---3--:R-:W-:Y:S01]  /*12d30*/  HMMA.16816.F32.BF16 R96, R28, R40, R36 ;  /* 0x000000281c60723c */ /* 0x008fe20000041824 */
[----:B-1----:R-:W-:-:S06]  /*12d40*/  FADD.FTZ R2, R11, R2 ;  /* 0x000000020b027221 */ /* 0x002fcc0000010000 */
[----:B------:R-:W1:Y:S01]  /*12d50*/  MUFU.EX2 R40, R52 ;  /* 0x0000003400287308 */ /* 0x000e620000000800 */
[----:B------:R-:W-:Y:S01]  /*12d60*/  HMMA.16816.F32.BF16 R36, R32, R46, RZ ;  /* 0x0000002e2024723c */ /* 0x000fe200000418ff */
[C---:B--2---:R-:W-:Y:S01]  /*12d70*/  FADD.FTZ R2, R9.reuse, R2 ;  /* 0x0000000209027221 */ /* 0x044fe20000010000 */
[----:B------:R-:W-:-:S05]  /*12d80*/  F2FP.BF16.PACK_AB R19, R9, R11 ;  /* 0x0000000b0913723e */ /* 0x000fca00000010ff */
[----:B------:R-:W2:Y:S08]  /*12d90*/  MUFU.EX2 R44, R50 ;  /* 0x00000032002c7308 */ /* 0x000eb00000000800 */
[----:B------:R-:W3:Y:S01]  /*12da0*/  MUFU.EX2 R41, R49 ;  /* 0x0000003100297308 */ /* 0x000ee20000000800 */
[----:B-1----:R-:W-:Y:S01]  /*12db0*/  FADD.FTZ R2, R40, R2 ;  /* 0x0000000228027221 */ /* 0x002fe20000010000 */
[----:B------:R-:W-:-:S03]  /*12dc0*/  F2FP.BF16.PACK_AB R9, R15, R40 ;  /* 0x000000280f09723e */ /* 0x000fc600000010ff */
[----:B------:R-:W-:-:S03]  /*12dd0*/  FADD.FTZ R2, R15, R2 ;  /* 0x000000020f027221 */ /* 0x000fc60000010000 */
[----:B------:R-:W-:Y:S01]  /*12de0*/  MUFU.EX2 R3, R71 ;  /* 0x0000004700037308 */ /* 0x000fe20000000800 */
[----:B------:R-:W-:Y:S01]  /*12df0*/  HMMA.16816.F32.BF16 R84, R28, R42, R36 ;  /* 0x0000002a1c54723c */ /* 0x000fe20000041824 */
[----:B------:R-:W1:Y:S01]  /*12e00*/  LDSM.16.MT88.4 R36, [R205+0x3800] ;  /* 0x00380000cd24783b */ /* 0x000e620000004200 */
[----:B--2---:R-:W-:-:S04]  /*12e10*/  FADD.FTZ R2, R44, R2 ;  /* 0x000000022c027221 */ /* 0x004fc80000010000 */
[C---:B---3--:R-:W-:Y:S01]  /*12e20*/  FADD.FTZ R2, R41.reuse, R2 ;  /* 0x0000000229027221 */ /* 0x048fe20000010000 */
[----:B------:R-:W-:Y:S01]  /*12e30*/  F2FP.BF16.PACK_AB R11, R41, R44 ;  /* 0x0000002c290b723e */ /* 0x000fe200000010ff */
[----:B------:R-:W2:Y:S02]  /*12e40*/  MUFU.EX2 R4, R48 ;  /* 0x0000003000047308 */ /* 0x000ea40000000800 */
[----:B--2---:R-:W-:Y:S01]  /*12e50*/  FADD.FTZ R2, R4, R2 ;  /* 0x0000000204027221 */ /* 0x004fe20000010000 */
[----:B------:R-:W-:-:S05]  /*12e60*/  F2FP.BF16.PACK_AB R73, R3, R4 ;  /* 0x000000040349723e */ /* 0x000fca00000010ff */
[----:B------:R-:W2:Y:S01]  /*12e70*/  MUFU.EX2 R4, R80 ;  /* 0x0000005000047308 */ /* 0x000ea20000000800 */
[----:B------:R-:W-:-:S07]  /*12e80*/  FADD.FTZ R2, R3, R2 ;  /* 0x0000000203027221 */ /* 0x000fce0000010000 */
[----:B------:R-:W3:Y:S01]  /*12e90*/  MUFU.EX2 R3, R75 ;  /* 0x0000004b00037308 */ /* 0x000ee20000000800 */
[----:B-1----:R-:W-:Y:S01]  /*12ea0*/  HMMA.16816.F32.BF16 R40, R32, R36, RZ ;  /* 0x000000242028723c */ /* 0x002fe200000418ff */
[----:B--2---:R-:W-:-:S07]  /*12eb0*/  FADD.FTZ R2, R4, R2 ;  /* 0x0000000204027221 */ /* 0x004fce0000010000 */
[----:B------:R-:W-:Y:S01]  /*12ec0*/  HMMA.16816.F32.BF16 R32, R32, R38, RZ ;  /* 0x000000262020723c */ /* 0x000fe200000418ff */
[----:B------:R-:W1:Y:S01]  /*12ed0*/  LDSM.16.MT88.4 R36, [R205+0x4000] ;  /* 0x00400000cd24783b */ /* 0x000e620000004200 */
[----:B---3--:R-:W-:Y:S11]  /*12ee0*/  FADD.FTZ R2, R3, R2 ;  /* 0x0000000203027221 */ /* 0x008ff60000010000 */
[----:B------:R-:W-:Y:S03]  /*12ef0*/  @!UPT UIADD3 URZ, URZ, URZ, URZ ;  /* 0x0000003f3f3ff290 */ /* 0x000fe6000fffe03f */
        /* <DEDUP_REMOVED lines=39> */
[----:B------:R-:W2:Y:S04]  /*13170*/  LDSM.16.MT88.4 R28, [R203+0x5000] ;  /* 0x00500000cb1c783b */ /* 0x000ea80000004200 */
[----:B------:R-:W-:Y:S04]  /*13180*/  STL [R1], R2 ;  /* 0x0000000201007387 */ /* 0x000fe80000100800 */
[----:B------:R-:W3:Y:S04]  /*13190*/  LDL R80, [R1+0x48] ;  /* 0x0000480001507983 */ /* 0x000ee80000100800 */
[----:B------:R-:W4:Y:S01]  /*131a0*/  LDL R15, [R1+0xc] ;  /* 0x00000c00010f7983 */ /* 0x000f220000100800 */
[C---:B-1----:R-:W-:Y:S08]  /*131b0*/  HMMA.16816.F32.BF16 R64, R20.reuse, R24, R100 ;  /* 0x000000181440723c */ /* 0x042ff00000041864 */
[C---:B------:R-:W-:Y:S01]  /*131c0*/  HMMA.16816.F32.BF16 R56, R20.reuse, R26, R104 ;  /* 0x0000001a1438723c */ /* 0x040fe20000041868 */
[----:B------:R-:W1:Y:S07]  /*131d0*/  LDSM.16.MT88.4 R24, [R205+0x5000] ;  /* 0x00500000cd18783b */ /* 0x000e6e0000004200 */
[C---:B--2---:R-:W-:Y:S08]  /*131e0*/  HMMA.16816.F32.BF16 R36, R20.reuse, R28, R88 ;  /* 0x0000001c1424723c */ /* 0x044ff00000041858 */
[C---:B------:R-:W-:Y:S01]  /*131f0*/  HMMA.16816.F32.BF16 R32, R20.reuse, R30, R92 ;  /* 0x0000001e1420723c */ /* 0x040fe2000004185c */
[----:B------:R-:W2:Y:S07]  /*13200*/  LDSM.16.MT88.4 R28, [R206+0x5000] ;  /* 0x00500000ce1c783b */ /* 0x000eae0000004200 */
[C---:B-1----:R-:W-:Y:S01]  /*13210*/  HMMA.16816.F32.BF16 R60, R20.reuse, R24, R116 ;  /* 0x00000018143c723c */ /* 0x042fe20000041874 */
[----:B------:R-:W-:Y:S01]  /*13220*/  MOV R150, c[0x0][0x2c4] ;  /* 0x0000b10000967a02 */ /* 0x000fe20000000f00 */
[----:B------:R-:W-:Y:S06]  /*13230*/  LDSM.16.MT88.4 R116, [R206+0x3000] ;  /* 0x00300000ce74783b */ /* 0x000fec0000004200 */
[C---:B------:R-:W-:Y:S01]  /*13240*/  HMMA.16816.F32.BF16 R40, R20.reuse, R26, R40 ;  /* 0x0000001a1428723c */ /* 0x040fe20000041828 */
[----:B------:R-:W1:Y:S07]  /*13250*/  LDSM.16.MT88.4 R24, [R203+0x2000] ;  /* 0x00200000cb18783b */ /* 0x000e6e0000004200 */
[C---:B--2---:R-:W-:Y:S08]  /*13260*/  HMMA.16816.F32.BF16 R48, R20.reuse, R28, R132 ;  /* 0x0000001c1430723c */ /* 0x044ff00000041884 */
[----:B------:R-:W-:Y:S01]  /*13270*/  HMMA.16816.F32.BF16 R52, R20, R30, R120 ;  /* 0x0000001e1434723c */ /* 0x000fe20000041878 */
[----:B------:R-:W2:Y:S04]  /*13280*/  LDSM.16.MT88.4 R20, [R204+0x2000] ;  /* 0x00200000cc14783b */ /* 0x000ea80000004200 */
[----:B------:R-:W5:Y:S01]  /*13290*/  LDSM.16.MT88.4 R28, [R206+0x2000] ;  /* 0x00200000ce1c783b */ /* 0x000f620000004200 */
[----:B------:R-:W-:-:S02]  /*132a0*/  ISETP.NE.AND P1, PT, R150, 0x1, PT ;  /* 0x000000019600780c */ /* 0x000fc40003f25270 */
[----:B------:R-:W-:Y:S01]  /*132b0*/  F2FP.BF16.PACK_AB R75, R3, R4 ;  /* 0x00000004034b723e */ /* 0x000fe200000010ff */
[----:B------:R-:W-:Y:S01]  /*132c0*/  LDSM.16.MT88.4 R132, [R203+0x3000] ;  /* 0x00300000cb84783b */ /* 0x000fe20000004200 */
[C---:B-1----:R-:W-:Y:S08]  /*132d0*/  HMMA.16816.F32.BF16 R112, R16.reuse, R24, R112 ;  /* 0x000000181070723c */ /* 0x042ff00000041870 */
[C---:B------:R-:W-:Y:S01]  /*132e0*/  HMMA.16816.F32.BF16 R108, R16.reuse, R26, R108 ;  /* 0x0000001a106c723c */ /* 0x040fe2000004186c */
[----:B------:R-:W1:Y:S07]  /*132f0*/  LDSM.16.MT88.4 R24, [R205+0x2000] ;  /* 0x00200000cd18783b */ /* 0x000e6e0000004200 */
[C---:B--2---:R-:W-:Y:S08]  /*13300*/  HMMA.16816.F32.BF16 R96, R16.reuse, R20, R96 ;  /* 0x000000141060723c */ /* 0x044ff00000041860 */
[C---:B------:R-:W-:Y:S01]  /*13310*/  HMMA.16816.F32.BF16 R84, R16.reuse, R22, R84 ;  /* 0x000000161054723c */ /* 0x040fe20000041854 */
[----:B------:R-:W2:Y:S07]  /*13320*/  LDSM.16.MT88.4 R20, [R203+0x5800] ;  /* 0x00580000cb14783b */ /* 0x000eae0000004200 */
[C---:B-----5:R-:W-:Y:S08]  /*13330*/  HMMA.16816.F32.BF16 R120, R16.reuse, R28, R128 ;  /* 0x0000001c1078723c */ /* 0x060ff00000041880 */
[----:B------:R-:W-:Y:S01]  /*13340*/  HMMA.16816.F32.BF16 R88, R16, R30, R124 ;  /* 0x0000001e1058723c */ /* 0x000fe2000004187c */
[----:B------:R-:W5:Y:S01]  /*13350*/  LDSM.16.MT88.4 R28, [R204+0x5800] ;  /* 0x00580000cc1c783b */ /* 0x000f620000004200 */
[----:B------:R-:W-:Y:S01]  /*13360*/  @P1 IMAD.HI.U32 R3, R149, c[0x0][0x2c8], RZ ;  /* 0x0000b20095031a27 */ /* 0x000fe200078e00ff */
[----:B------:R-:W-:-:S02]  /*13370*/  MOV R2, R149 ;  /* 0x0000009500027202 */ /* 0x000fc40000000f00 */
[----:B------:R-:W-:Y:S03]  /*13380*/  LDSM.16.MT88.4 R124, [R204+0x3000] ;  /* 0x00300000cc7c783b */ /* 0x000fe60000004200 */
[C---:B-1----:R-:W-:Y:S08]  /*13390*/  HMMA.16816.F32.BF16 R104, R16.reuse, R24, R68 ;  /* 0x000000181068723c */ /* 0x042ff00000041844 */
[C---:B------:R-:W-:Y:S01]  /*133a0*/  HMMA.16816.F32.BF16 R100, R16.reuse, R26, R44 ;  /* 0x0000001a1064723c */ /* 0x040fe2000004182c */
[----:B------:R-:W1:Y:S07]  /*133b0*/  LDSM.16.MT88.4 R24, [R206+0x5800] ;  /* 0x00580000ce18783b */ /* 0x000e6e0000004200 */
[C---:B--2---:R-:W-:Y:S08]  /*133c0*/  HMMA.16816.F32.BF16 R92, R16.reuse, R20, R36 ;  /* 0x00000014105c723c */ /* 0x044ff00000041824 */
[C---:B------:R-:W-:Y:S01]  /*133d0*/  HMMA.16816.F32.BF16 R68, R16.reuse, R22, R32 ;  /* 0x000000161044723c */ /* 0x040fe20000041820 */
[----:B------:R-:W2:Y:S07]  /*133e0*/  LDSM.16.MT88.4 R20, [R205+0x5800] ;  /* 0x00580000cd14783b */ /* 0x000eae0000004200 */
[C---:B-----5:R-:W-:Y:S08]  /*133f0*/  HMMA.16816.F32.BF16 R64, R16.reuse, R28, R64 ;  /* 0x0000001c1040723c */ /* 0x060ff00000041840 */
[C---:B------:R-:W-:Y:S01]  /*13400*/  HMMA.16816.F32.BF16 R56, R16.reuse, R30, R56 ;  /* 0x0000001e1038723c */ /* 0x040fe20000041838 */
[----:B------:R-:W-:Y:S07]  /*13410*/  LDSM.16.MT88.4 R28, [R205+0x2800] ;  /* 0x00280000cd1c783b */ /* 0x000fee0000004200 */
[C---:B-1----:R-:W-:Y:S08]  /*13420*/  HMMA.16816.F32.BF16 R36, R16.reuse, R24, R48 ;  /* 0x000000181024723c */ /* 0x042ff00000041830 */
[C---:B------:R-:W-:Y:S01]  /*13430*/  HMMA.16816.F32.BF16 R32, R16.reuse, R26, R52 ;  /* 0x0000001a1020723c */ /* 0x040fe20000041834 */
[----:B------:R-:W-:Y:S07]  /*13440*/  LDSM.16.MT88.4 R24, [R203+0x2800] ;  /* 0x00280000cb18783b */ /* 0x000fee0000004200 */
[C---:B--2---:R-:W-:Y:S08]  /*13450*/  HMMA.16816.F32.BF16 R60, R16.reuse, R20, R60 ;  /* 0x00000014103c723c */ /* 0x044ff0000004183c */
[----:B------:R-:W-:Y:S01]  /*13460*/  HMMA.16816.F32.BF16 R44, R16, R22, R40 ;  /* 0x00000016102c723c */ /* 0x000fe20000041828 */
[----:B------:R-:W1:Y:S04]  /*13470*/  LDSM.16.MT88.4 R16, [R206+0x2800] ;  /* 0x00280000ce10783b */ /* 0x000e680000004200 */
[----:B------:R-:W2:Y:S03]  /*13480*/  LDSM.16.MT88.4 R20, [R204+0x2800] ;  /* 0x00280000cc14783b */ /* 0x000ea60000004200 */
[C---:B-1----:R-:W-:Y:S08]  /*13490*/  HMMA.16816.F32.BF16 R120, R8.reuse, R16, R120 ;  /* 0x000000100878723c */ /* 0x042ff00000041878 */
[C---:B------:R-:W-:Y:S01]  /*134a0*/  HMMA.16816.F32.BF16 R52, R8.reuse, R18, R88 ;  /* 0x000000120834723c */ /* 0x040fe20000041858 */
[----:B------:R-:W1:Y:S07]  /*134b0*/  LDSM.16.MT88.4 R16, [R206+0x6000] ;  /* 0x00600000ce10783b */ /* 0x000e6e0000004200 */
[C---:B------:R-:W-:Y:S08]  /*134c0*/  HMMA.16816.F32.BF16 R136, R8.reuse, R24, R112 ;  /* 0x000000180888723c */ /* 0x040ff00000041870 */
[----:B------:R-:W-:Y:S01]  /*134d0*/  HMMA.16816.F32.BF16 R40, R8, R26, R108 ;  /* 0x0000001a0828723c */ /* 0x000fe2000004186c */
[----:B------:R-:W5:Y:S01]  /*134e0*/  LDSM.16.MT88.4 R24, [R203+0x6000] ;  /* 0x00600000cb18783b */ /* 0x000f620000004200 */
[----:B------:R-:W-:-:S03]  /*134f0*/  @P1 SHF.R.U32.HI R2, RZ, c[0x0][0x2cc], R3 ;  /* 0x0000b300ff021a19 */ /* 0x000fc60000011603 */
[----:B------:R-:W-:Y:S03]  /*13500*/  LDSM.16.MT88.4 R108, [R205+0x3000] ;  /* 0x00300000cd6c783b */ /* 0x000fe60000004200 */
[C---:B--2---:R-:W-:Y:S08]  /*13510*/  HMMA.16816.F32.BF16 R128, R8.reuse, R20, R96 ;  /* 0x000000140880723c */ /* 0x044ff00000041860 */
[C---:B------:R-:W-:Y:S01]  /*13520*/  HMMA.16816.F32.BF16 R48, R8.reuse, R22, R84 ;  /* 0x000000160830723c */ /* 0x040fe20000041854 */
[----:B------:R-:W2:Y:S07]  /*13530*/  LDSM.16.MT88.4 R20, [R204+0x6000] ;  /* 0x00600000cc14783b */ /* 0x000eae0000004200 */
[C---:B-1----:R-:W-:Y:S01]  /*13540*/  HMMA.16816.F32.BF16 R36, R8.reuse, R16, R36 ;  /* 0x000000100824723c */ /* 0x042fe20000041824 */
[----:B------:R-:W-:Y:S07]  /*13550*/  LDSM.16.MT88.4 R84, [R206+0x6800] ;  /* 0x00680000ce54783b */ /* 0x000fee0000004200 */
[----:B------:R-:W-:Y:S01]  /*13560*/  HMMA.16816.F32.BF16 R32, R8, R18, R32 ;  /* 0x000000120820723c */ /* 0x000fe20000041820 */
[----:B------:R-:W1:Y:S01]  /*13570*/  LDSM.16.MT88.4 R16, [R205+0x6000] ;  /* 0x00600000cd10783b */ /* 0x000e620000004200 */
[----:B---3--:R-:W-:-:S06]  /*13580*/  IADD3 R3, R2, R80, -R148 ;  /* 0x0000005002037210 */ /* 0x008fcc0007ffe894 */
[----:B------:R-:W-:Y:S01]  /*13590*/  HMMA.16816.F32.BF16 R112, R8, R28, R104 ;  /* 0x0000001c0870723c */ /* 0x000fe20000041868 */
[----:B------:R-:W-:-:S07]  /*135a0*/  MOV R2, RZ ;  /* 0x000000ff00027202 */ /* 0x000fce0000000f00 */
[C---:B------:R-:W-:Y:S01]  /*135b0*/  HMMA.16816.F32.BF16 R28, R8.reuse, R30, R100 ;  /* 0x0000001e081c723c */ /* 0x040fe20000041864 */
[----:B------:R-:W3:Y:S07]  /*135c0*/  LDSM.16.MT88.4 R100, [R203+0x6800] ;  /* 0x00680000cb64783b */ /* 0x000eee0000004200 */
[C---:B-----5:R-:W-:Y:S01]  /*135d0*/  HMMA.16816.F32.BF16 R104, R8.reuse, R24, R92 ;  /* 0x000000180868723c */ /* 0x060fe2000004185c */
[----:B------:R-:W5:Y:S07]  /*135e0*/  LDSM.16.MT88.4 R92, [R204+0x6800] ;  /* 0x00680000cc5c783b */ /* 0x000f6e0000004200 */
[----:B------:R-:W-:Y:S01]  /*135f0*/  HMMA.16816.F32.BF16 R68, R8, R26, R68 ;  /* 0x0000001a0844723c */ /* 0x000fe20000041844 */
[----:B------:R-:W-:-:S07]  /*13600*/  IMAD.HI R2, R3, -0x6db6db6d, R2 ;  /* 0x9249249303027827 */ /* 0x000fce00078e0202 */
[C---:B--2---:R-:W-:Y:S08]  /*13610*/  HMMA.16816.F32.BF16 R64, R8.reuse, R20, R64 ;  /* 0x000000140840723c */ /* 0x044ff00000041840 */
[C---:B------:R-:W-:Y:S08]  /*13620*/  HMMA.16816.F32.BF16 R56, R8.reuse, R22, R56 ;  /* 0x000000160838723c */ /* 0x040ff00000041838 */
[C---:B-1----:R-:W-:Y:S08]  /*13630*/  HMMA.16816.F32.BF16 R60, R8.reuse, R16, R60 ;  /* 0x00000010083c723c */ /* 0x042ff0000004183c */
[----:B------:R-:W-:Y:S01]  /*13640*/  HMMA.16816.F32.BF16 R44, R8, R18, R44 ;  /* 0x00000012082c723c */ /* 0x000fe2000004182c */
[----:B------:R-:W1:Y:S01]  /*13650*/  LDSM.16.MT88.4 R8, [R205+0x6800] ;  /* 0x00680000cd08783b */ /* 0x000e620000004200 */
[----:B------:R-:W-:-:S04]  /*13660*/  SHF.R.U32.HI R3, RZ, 0x1f, R2 ;  /* 0x0000001fff037819 */ /* 0x000fc80000011602 */
[----:B------:R-:W-:-:S04]  /*13670*/  LEA.HI.SX32 R2, R2, R3, 0x1a ;  /* 0x0000000302027211 */ /* 0x000fc800078fd2ff */
[----:B----4-:R-:W-:Y:S02]  /*13680*/  IMNMX R4, R15, R2, !PT ;  /* 0x000000020f047217 */ /* 0x010fe40007800200 */
[----:B------:R-:W-:-:S03]  /*13690*/  IADD3 R235, R235, -0x2, RZ ;  /* 0xfffffffeebeb7810 */ /* 0x000fc60007ffe0ff */
[----:B------:R2:W-:Y:S01]  /*136a0*/  STL [R1+0x10], R4 ;  /* 0x0000100401007387 */ /* 0x0005e20000100800 */
[----:B------:R-:W-:Y:S01]  /*136b0*/  ISETP.GE.AND P0, PT, R235, R4, PT ;  /* 0x00000004eb00720c */ /* 0x000fe20003f06270 */
[C---:B---3--:R-:W-:Y:S08]  /*136c0*/  HMMA.16816.F32.BF16 R104, R72.reuse, R100, R104 ;  /* 0x000000644868723c */ /* 0x048ff00000041868 */
[C---:B------:R-:W-:Y:S08]  /*136d0*/  HMMA.16816.F32.BF16 R136, R72.reuse, R132, R136 ;  /* 0x000000844888723c */ /* 0x040ff00000041888 */
[C---:B------:R-:W-:Y:S08]  /*136e0*/  HMMA.16816.F32.BF16 R128, R72.reuse, R124, R128 ;  /* 0x0000007c4880723c */ /* 0x040ff00000041880 */
[C---:B------:R-:W-:Y:S08]  /*136f0*/  HMMA.16816.F32.BF16 R120, R72.reuse, R116, R120 ;  /* 0x000000744878723c */ /* 0x040ff00000041878 */
[C---:B------:R-:W-:Y:S08]  /*13700*/  HMMA.16816.F32.BF16 R112, R72.reuse, R108, R112 ;  /* 0x0000006c4870723c */ /* 0x040ff00000041870 */
        /* <DEDUP_REMOVED lines=11> */
[----:B------:R-:W-:Y:S03]  /*137c0*/  @!UPT UIADD3 URZ, URZ, URZ, URZ ;  /* 0x0000003f3f3ff290 */ /* 0x000fe6000fffe03f */
[----:B------:R-:W-:Y:S11]  /*137d0*/  @!P0 BRA `(.L_x_1628) ;  /* 0x0000400000008947 */ /* 0x000ff60003800000 */
[----:B--2---:R-:W-:Y:S02]  /*137e0*/  MOV R80, R5 ;  /* 0x0000000500507202 */ /* 0x004fe40000000f00 */
[----:B------:R-:W-:-:S07]  /*137f0*/  MOV R15, R6 ;  /* 0x00000006000f7202 */ /* 0x000fce0000000f00 */
.L_x_1644:
        /* <DEDUP_REMOVED lines=22> */
[----:B-1-34-:R-:W2:Y:S01]  /*13960*/  LDL.64 R8, [R1+0x18] ;  /* 0x0000180001087983 */ /* 0x01aea20000100a00 */
[----:B------:R-:W-:Y:S05]  /*13970*/  SHF.R.S32.HI R2, RZ, 0x1f, R237 ;  /* 0x0000001fff027819 */ /* 0x000fea00000114ed */
[----:B------:R-:W-:Y:S01]  /*13980*/  IMAD R4, R2, c[0x0][0x208], RZ ;  /* 0x0000820002047a24 */ /* 0x000fe200078e02ff */
[----:B------:R-:W3:Y:S01]  /*13990*/  LDL R5, [R1+0x20] ;  /* 0x0000200001057983 */ /* 0x000ee20000100800 */
[C---:B------:R-:W-:Y:S04]  /*139a0*/  IMAD.WIDE.U32 R2, R237.reuse, c[0x0][0x208], RZ ;  /* 0x00008200ed027a25 */ /* 0x040fe800078e00ff */
        /* <DEDUP_REMOVED lines=12> */
.L_x_1737:
[----:B------:R-:W-:-:S05]  /*13a70*/  BRA.DIV ~URZ, `(.L_x_1632) ;  /* 0x0000cbf27f007947 */ /* 0x000fca000b800000 */
[----:B------:R-:W3:Y:S01]  /*13a80*/  SHFL.IDX PT, R2, R8, RZ, 0x181f ;  /* 0x00181fff08027589 */ /* 0x000ee200000e0000 */
[----:B------:R-:W-:Y:S02]  /*13a90*/  ISETP.GE.AND P2, PT, R76, c[0x0][0x1d4], PT ;  /* 0x000075004c007a0c */ /* 0x000fe40003f46270 */
[----:B------:R-:W-:Y:S01]  /*13aa0*/  ISETP.GE.AND P1, PT, R227, c[0x0][0x1d4], PT ;  /* 0x00007500e3007a0c */ /* 0x000fe20003f26270 */
[----:B------:R-:W-:Y:S01]  /*13ab0*/  SHFL.IDX PT, R10, R6, 0x2, 0x181f ;  /* 0x00581f00060a7f89 */ /* 0x000fe200000e0000 */
[CC--:B---3--:R-:W-:Y:S05]  /*13ac0*/  IADD3 R4, P0, R2.reuse, R230.reuse, RZ ;  /* 0x000000e602047210 */ /* 0x0c8fea0007f1e0ff */
[C-C-:B--2---:R-:W-:Y:S01]  /*13ad0*/  IMAD.X R5, R9.reuse, 0x1, R231.reuse, P0 ;  /* 0x0000000109057824 */ /* 0x144fe200000e06e7 */
[-C--:B------:R-:W-:Y:S04]  /*13ae0*/  IADD3 R2, P0, R2, R233.reuse, RZ ;  /* 0x000000e902027210 */ /* 0x080fe80007f1e0ff */
[----:B------:R-:W-:Y:S01]  /*13af0*/  @!PT LDS RZ, [RZ] ;  /* 0x00000000fffff984 */ /* 0x000fe20000000800 */
[----:B------:R2:W-:Y:S01]  /*13b00*/  LDGSTS.E.BYPASS.LTC128B.128 [R228+0x100], [R4.64], !P2 ;  /* 0x0010000004e47fae */ /* 0x0005e2000d101d48 */
[--C-:B------:R-:W-:Y:S03]  /*13b10*/  IMAD.X R3, R9, 0x1, R232.reuse, P0 ;  /* 0x0000000109037824 */ /* 0x100fe600000e06e8 */
[----:B------:R-:W-:Y:S04]  /*13b20*/  SHFL.IDX PT, R9, R8, 0x2, 0x181f ;  /* 0x00581f0008097f89 */ /* 0x000fe800000e0000 */
        /* <DEDUP_REMOVED lines=8> */
[----:B------:R3:W-:Y:S01]  /*13bb0*/  LDGSTS.E.BYPASS.LTC128B.128 [R228+0x4900], [R2.64], !P1 ;  /* 0x0490000002e47fae */ /* 0x0007e2000c901d48 */
[----:B--2---:R-:W-:Y:S02]  /*13bc0*/  SEL R5, RZ, 0x10, P2 ;  /* 0x00000010ff057807 */ /* 0x004fe40001000000 */
[----:B------:R-:W-:Y:S02]  /*13bd0*/  SEL R4, RZ, 0x10, P1 ;  /* 0x00000010ff047807 */ /* 0x000fe40000800000 */
.L_x_1738:
[C---:B---3--:R-:W-:Y:S01]  /*13be0*/  IADD3 R2, -R5.reuse, 0x10, RZ ;  /* 0x0000001005027810 */ /* 0x048fe20007ffe1ff */
[----:B------:R-:W2:Y:S01]  /*13bf0*/  S2R R11, SR_TID.X ;  /* 0x00000000000b7919 */ /* 0x000ea20000002100 */
        /* <DEDUP_REMOVED lines=9> */
[----:B---3--:R-:W-:Y:S04]  /*13c90*/  IADD3 R2, -R4, 0x10, RZ ;  /* 0x0000001004027810 */ /* 0x008fe80007ffe1ff */
        /* <DEDUP_REMOVED lines=8> */
[----:B-1----:R3:W1:Y:S02]  /*13d20*/  SHFL.IDX PT, R6, R8, 0x3, 0x181f ;  /* 0x00781f0008067f89 */ /* 0x00266400000e0000 */
.L_x_1739:
[C---:B--2---:R-:W-:Y:S02]  /*13d30*/  IADD3 R2, -R5.reuse, 0x10, RZ ;  /* 0x0000001005027810 */ /* 0x044fe40007ffe1ff */
[----:B------:R-:W-:Y:S02]  /*13d40*/  ISETP.NE.U32.AND P0, PT, R5, RZ, PT ;  /* 0x000000ff0500720c */ /* 0x000fe40003f05070 */
[----:B------:R-:W-:Y:S04]  /*13d50*/  LOP3.LUT R2, R2, 0xf, RZ, 0xc0, !PT ;  /* 0x0000000f02027812 */ /* 0x000fe800078ec0ff */
[-C--:B-1----:R-:W-:Y:S04]  /*13d60*/  IADD3 R2, P2, P1, R2, R6.reuse, R230 ;  /* 0x0000000602027210 */ /* 0x082fe8000795e0e6 */
        /* <DEDUP_REMOVED lines=11> */
.L_x_1630:
[----:B-1-34-:R-:W-:Y:S05]  /*13e20*/  BSYNC B0 ;  /* 0x0000000000007941 */ /* 0x01afea0003800000 */
.L_x_1629:
[----:B------:R-:W0:Y:S01]  /*13e30*/  LDGDEPBAR ;  /* 0x00000000000079af */ /* 0x000e220000000000 */
[----:B------:R-:W-:Y:S01]  /*13e40*/  WARPSYNC 0xffffffff ;  /* 0xffffffff00007948 */ /* 0x000fe20003800000 */
[C---:B------:R-:W-:Y:S01]  /*13e50*/  HMMA.16816.F32.BF16 R8, R140.reuse, R16, RZ ;  /* 0x000000108c08723c */ /* 0x040fe200000418ff */
[----:B------:R-:W-:Y:S05]  /*13e60*/  BSSY B0, `(.L_x_1634) ;  /* 0x0000103000007945 */ /* 0x000fea0003800000 */
[----:B--2---:R-:W2:Y:S02]  /*13e70*/  LDL R2, [R1+0xc] ;  /* 0x00000c0001027983 */ /* 0x004ea40000100800 */
        /* <DEDUP_REMOVED lines=64> */
[----:B------:R-:W-:Y:S07]  /*14280*/  LDSM.16.M88.4 R160, [R202+0x6000] ;  /* 0x00600000caa0783b */ /* 0x000fee0000000200 */
[C---:B------:R-:W-:Y:S08]  /*14290*/  HMMA.16816.F32.BF16 R36, R180.reuse, R164, R36 ;  /* 0x000000a4b424723c */ /* 0x040ff00000041824 */
[C---:B------:R-:W-:Y:S01]  /*142a0*/  HMMA.16816.F32.BF16 R40, R180.reuse, R166, R40 ;  /* 0x000000a6b428723c */ /* 0x040fe20000041828 */
[----:B------:R-:W-:Y:S07]  /*142b0*/  LDSM.16.M88.4 R164, [R202+0x6800] ;  /* 0x00680000caa4783b */ /* 0x000fee0000000200 */
[C---:B--2---:R-:W-:Y:S08]  /*142c0*/  HMMA.16816.F32.BF16 R44, R180.reuse, R168, R44 ;  /* 0x000000a8b42c723c */ /* 0x044ff0000004182c */
[C---:B------:R-:W-:Y:S01]  /*142d0*/  HMMA.16816.F32.BF16 R48, R180.reuse, R170, R48 ;  /* 0x000000aab430723c */ /* 0x040fe20000041830 */
[----:B------:R-:W-:Y:S07]  /*142e0*/  LDSM.16.M88.4 R168, [R214] ;  /* 0x00000000d6a8783b */ /* 0x000fee0000000200 */
[C---:B-1----:R-:W-:Y:S08]  /*142f0*/  HMMA.16816.F32.BF16 R52, R180.reuse, R148, R52 ;  /* 0x00000094b434723c */ /* 0x042ff00000041834 */
[C---:B------:R-:W-:Y:S01]  /*14300*/  HMMA.16816.F32.BF16 R56, R180.reuse, R150, R56 ;  /* 0x00000096b438723c */ /* 0x040fe20000041838 */
[----:B------:R-:W1:Y:S07]  /*14310*/  LDSM.16.M88.4 R148, [R202+0x4800] ;  /* 0x00480000ca94783b */ /* 0x000e6e0000000200 */
[C---:B---3--:R-:W-:Y:S08]  /*14320*/  HMMA.16816.F32.BF16 R60, R180.reuse, R152, R60 ;  /* 0x00000098b43c723c */ /* 0x048ff0000004183c */
[----:B------:R-:W-:Y:S01]  /*14330*/  HMMA.16816.F32.BF16 R64, R180, R154, R64 ;  /* 0x0000009ab440723c */ /* 0x000fe20000041840 */
[----:B------:R-:W2:Y:S07]  /*14340*/  LDSM.16.M88.4 R152, [R202+0x5000] ;  /* 0x00500000ca98783b */ /* 0x000eae0000000200 */
[C---:B----4-:R-:W-:Y:S08]  /*14350*/  HMMA.16816.F32.BF16 R8, R184.reuse, R156, R8 ;  /* 0x0000009cb808723c */ /* 0x050ff00000041808 */
[C---:B------:R-:W-:Y:S01]  /*14360*/  HMMA.16816.F32.BF16 R16, R184.reuse, R158, R16 ;  /* 0x0000009eb810723c */ /* 0x040fe20000041810 */
[----:B------:R-:W3:Y:S07]  /*14370*/  LDSM.16.M88.4 R156, [R202+0x5800] ;  /* 0x00580000ca9c783b */ /* 0x000eee0000000200 */
[C---:B------:R-:W-:Y:S08]  /*14380*/  HMMA.16816.F32.BF16 R20, R184.reuse, R172, R20 ;  /* 0x000000acb814723c */ /* 0x040ff00000041814 */
[C---:B------:R-:W-:Y:S01]  /*14390*/  HMMA.16816.F32.BF16 R24, R184.reuse, R174, R24 ;  /* 0x000000aeb818723c */ /* 0x040fe20000041818 */
[----:B------:R-:W4:Y:S07]  /*143a0*/  LDSM.16.M88.4 R172, [R208] ;  /* 0x00000000d0ac783b */ /* 0x000f2e0000000200 */
[C---:B-1----:R-:W-:Y:S08]  /*143b0*/  HMMA.16816.F32.BF16 R28, R184.reuse, R148, R28 ;  /* 0x00000094b81c723c */ /* 0x042ff0000004181c */
[C---:B------:R-:W-:Y:S01]  /*143c0*/  HMMA.16816.F32.BF16 R32, R184.reuse, R150, R32 ;  /* 0x00000096b820723c */ /* 0x040fe20000041820 */
[----:B------:R-:W1:Y:S07]  /*143d0*/  LDSM.16.M88.4 R148, [R209] ;  /* 0x00000000d194783b */ /* 0x000e6e0000000200 */
[C---:B--2---:R-:W-:Y:S08]  /*143e0*/  HMMA.16816.F32.BF16 R36, R184.reuse, R152, R36 ;  /* 0x00000098b824723c */ /* 0x044ff00000041824 */
[C---:B------:R-:W-:Y:S01]  /*143f0*/  HMMA.16816.F32.BF16 R40, R184.reuse, R154, R40 ;  /* 0x0000009ab828723c */ /* 0x040fe20000041828 */
[----:B------:R-:W2:Y:S07]  /*14400*/  LDSM.16.M88.4 R152, [R210] ;  /* 0x00000000d298783b */ /* 0x000eae0000000200 */
[C---:B---3--:R-:W-:Y:S08]  /*14410*/  HMMA.16816.F32.BF16 R44, R184.reuse, R156, R44 ;  /* 0x0000009cb82c723c */ /* 0x048ff0000004182c */
[C---:B------:R-:W-:Y:S01]  /*14420*/  HMMA.16816.F32.BF16 R48, R184.reuse, R158, R48 ;  /* 0x0000009eb830723c */ /* 0x040fe20000041830 */
[----:B------:R-:W3:Y:S07]  /*14430*/  LDSM.16.M88.4 R156, [R211] ;  /* 0x00000000d39c783b */ /* 0x000eee0000000200 */
[C---:B------:R-:W-:Y:S08]  /*14440*/  HMMA.16816.F32.BF16 R52, R184.reuse, R160, R52 ;  /* 0x000000a0b834723c */ /* 0x040ff00000041834 */
[C---:B------:R-:W-:Y:S01]  /*14450*/  HMMA.16816.F32.BF16 R56, R184.reuse, R162, R56 ;  /* 0x000000a2b838723c */ /* 0x040fe20000041838 */
[----:B------:R-:W5:Y:S07]  /*14460*/  LDSM.16.M88.4 R160, [R212] ;  /* 0x00000000d4a0783b */ /* 0x000f6e0000000200 */
[C---:B------:R-:W-:Y:S08]  /*14470*/  HMMA.16816.F32.BF16 R60, R184.reuse, R164, R60 ;  /* 0x000000a4b83c723c */ /* 0x040ff0000004183c */
[----:B------:R-:W-:Y:S01]  /*14480*/  HMMA.16816.F32.BF16 R64, R184, R166, R64 ;  /* 0x000000a6b840723c */ /* 0x000fe20000041840 */
[----:B------:R-:W2:Y:S07]  /*14490*/  LDSM.16.M88.4 R164, [R213] ;  /* 0x00000000d5a4783b */ /* 0x000eae0000000200 */
        /* <DEDUP_REMOVED lines=23> */
[----:B------:R-:W3:Y:S07]  /*14610*/  LDSM.16.M88.4 R168, [R200+0x3800] ;  /* 0x00380000c8a8783b */ /* 0x000eee0000000200 */
[C---:B----4-:R-:W-:Y:S08]  /*14620*/  HMMA.16816.F32.BF16 R20, R192.reuse, R172, R20 ;  /* 0x000000acc014723c */ /* 0x050ff00000041814 */
        /* <DEDUP_REMOVED lines=13> */
[----:B------:R-:W4:Y:S07]  /*14700*/  LDSM.16.M88.4 R160, [R200+0x5800] ;  /* 0x00580000c8a0783b */ /* 0x000f2e0000000200 */
[C---:B------:R-:W-:Y:S08]  /*14710*/  HMMA.16816.F32.BF16 R60, R192.reuse, R164, R60 ;  /* 0x000000a4c03c723c */ /* 0x040ff0000004183c */
[----:B------:R-:W-:Y:S01]  /*14720*/  HMMA.16816.F32.BF16 R64, R192, R166, R64 ;  /* 0x000000a6c040723c */ /* 0x000fe20000041840 */
[----:B------:R-:W5:Y:S01]  /*14730*/  LDSM.16.M88.4 R164, [R200+0x6000] ;  /* 0x00600000c8a4783b */ /* 0x000f620000000200 */
[----:B------:R-:W-:Y:S06]  /*14740*/  DEPBAR.LE SB0, 0x0 ;  /* 0x000080000000791a */ /* 0x000fec0000000000 */
[C---:B------:R-:W-:Y:S01]  /*14750*/  HMMA.16816.F32.BF16 R8, R196.reuse, R168, R8 ;  /* 0x000000a8c408723c */ /* 0x040fe20000041808 */
[----:B------:R-:W-:Y:S07]  /*14760*/  BAR.SYNC.DEFER_BLOCKING 0x0 ;  /* 0x0000000000007b1d */ /* 0x000fee0000010000 */
        /* <DEDUP_REMOVED lines=15> */
[----:B------:R-:W2:Y:S01]  /*14860*/  LDL R2, [R1+0x3c] ;  /* 0x00003c0001027983 */ /* 0x000ea20000100800 */
[----:B------:R-:W-:Y:S02]  /*14870*/  IMAD.MOV.U32 R3, RZ, RZ, c[0x0][0x2b8] ;  /* 0x0000ae00ff037624 */ /* 0x000fe400078e00ff */
[----:B------:R-:W-:Y:S01]  /*14880*/  IMAD.MOV.U32 R234, RZ, RZ, RZ ;  /* 0x000000ffffea7224 */ /* 0x000fe200078e00ff */
[----:B------:R-:W3:Y:S02]  /*14890*/  LDL.64 R242, [R1+0x30] ;  /* 0x0000300001f27983 */ /* 0x000ee40000100a00 */
[----:B------:R-:W-:Y:S02]  /*148a0*/  ISETP.NE.AND P1, PT, R3, 0x1, PT ;  /* 0x000000010300780c */ /* 0x000fe40003f25270 */
        /* <DEDUP_REMOVED lines=8> */
[C---:B------:R-:W-:Y:S02]  /*14930*/  IADD3 R5, -R2.reuse, RZ, RZ ;  /* 0x000000ff02057210 */ /* 0x040fe40007ffe1ff */
[C---:B---3--:R-:W-:Y:S03]  /*14940*/  @!P5 IADD3 R4, P0, R2.reuse, R242, RZ ;  /* 0x000000f20204d210 */ /* 0x048fe60007f1e0ff */
        /* <DEDUP_REMOVED lines=8> */
[----:B------:R-:W-:Y:S05]  /*149d0*/  IMAD R4, R237, c[0x0][0x1e4], R4 ;  /* 0x00007900ed047a24 */ /* 0x000fea00078e0204 */
[----:B------:R-:W-:Y:S02]  /*149e0*/  IADD3 R3, R3, R4, RZ ;  /* 0x0000000403037210 */ /* 0x000fe40007ffe0ff */
        /* <DEDUP_REMOVED lines=10> */
.L_x_1740:
[----:B------:R-:W-:-:S05]  /*14a90*/  BRA.DIV ~URZ, `(.L_x_1637) ;  /* 0x0000c0a27f007947 */ /* 0x000fca000b800000 */
[----:B------:R3:W4:Y:S02]  /*14aa0*/  SHFL.IDX PT, R2, R5, RZ, 0x181f ;  /* 0x00181fff05027589 */ /* 0x00072400000e0000 */
.L_x_1741:
[----:B------:R-:W-:Y:S11]  /*14ab0*/  ISETP.GE.AND P0, PT, R236, 0x1, PT ;  /* 0x00000001ec00780c */ /* 0x000ff60003f06270 */
[----:B------:R-:W-:Y:S02]  /*14ac0*/  @!UPT UIADD3 URZ, URZ, URZ, URZ ;  /* 0x0000003f3f3ff290 */ /* 0x000fe4000fffe03f */
[----:B------:R-:W-:Y:S02]  /*14ad0*/  @P0 ISETP.GE.AND P3, PT, R76, c[0x0][0x1d4], PT ;  /* 0x000075004c000a0c */ /* 0x000fe40003f66270 */
[----:B----4-:R-:W-:Y:S02]  /*14ae0*/  @P0 IADD3 R148, P1, R2, R230, RZ ;  /* 0x000000e602940210 */ /* 0x010fe40007f3e0ff */
[----:B------:R-:W-:Y:S03]  /*14af0*/  @P0 ISETP.GE.AND P2, PT, R227, c[0x0][0x1d4], PT ;  /* 0x00007500e3000a0c */ /* 0x000fe60003f46270 */
[----:B--2---:R-:W-:Y:S01]  /*14b00*/  @P0 IMAD.X R149, R6, 0x1, R231, P1 ;  /* 0x0000000106950824 */ /* 0x004fe200008e06e7 */
        /* <DEDUP_REMOVED lines=10> */
.L_x_1742:
[----:B------:R-:W-:Y:S11]  /*14bb0*/  ISETP.GE.AND P0, PT, R236, 0x21, PT ;  /* 0x00000021ec00780c */ /* 0x000ff60003f06270 */
[----:B------:R-:W-:Y:S02]  /*14bc0*/  @!UPT UIADD3 URZ, URZ, URZ, URZ ;  /* 0x0000003f3f3ff290 */ /* 0x000fe4000fffe03f */
[----:B------:R-:W-:Y:S02]  /*14bd0*/  @P0 ISETP.GE.AND P3, PT, R76, c[0x0][0x1d4], PT ;  /* 0x000075004c000a0c */ /* 0x000fe40003f66270 */
[----:B--2---:R-:W-:Y:S02]  /*14be0*/  @P0 IADD3 R148, P1, R2, R230, RZ ;  /* 0x000000e602940210 */ /* 0x004fe40007f3e0ff */
[----:B------:R-:W-:Y:S03]  /*14bf0*/  @P0 ISETP.GE.AND P2, PT, R227, c[0x0][0x1d4], PT ;  /* 0x00007500e3000a0c */ /* 0x000fe60003f46270 */
[----:B-1----:R-:W-:Y:S01]  /*14c00*/  @P0 IMAD.X R149, R6, 0x1, R231, P1 ;  /* 0x0000000106950824 */ /* 0x002fe200008e06e7 */
        /* <DEDUP_REMOVED lines=9> */
.L_x_1743:
[----:B------:R-:W-:-:S05]  /*14ca0*/  BRA.DIV ~URZ, `(.L_x_1640) ;  /* 0x0000c0427f007947 */ /* 0x000fca000b800000 */
[----:B-1----:R1:W2:Y:S02]  /*14cb0*/  SHFL.IDX PT, R2, R5, 0x2, 0x181f ;  /* 0x00581f0005027f89 */ /* 0x0022a400000e0000 */
.L_x_1744:
[----:B------:R-:W-:Y:S11]  /*14cc0*/  ISETP.GE.AND P0, PT, R236, 0x41, PT ;  /* 0x00000041ec00780c */ /* 0x000ff60003f06270 */
[----:B------:R-:W-:Y:S02]  /*14cd0*/  @!UPT UIADD3 URZ, URZ, URZ, URZ ;  /* 0x0000003f3f3ff290 */ /* 0x000fe4000fffe03f */
[----:B------:R-:W-:Y:S02]  /*14ce0*/  @P0 ISETP.GE.AND P3, PT, R76, c[0x0][0x1d4], PT ;  /* 0x000075004c000a0c */ /* 0x000fe40003f66270 */
[----:B--2---:R-:W-:Y:S02]  /*14cf0*/  @P0 IADD3 R148, P1, R2, R230, RZ ;  /* 0x000000e602940210 */ /* 0x004fe40007f3e0ff */
        /* <DEDUP_REMOVED lines=11> */
[----:B--2---:R1:W2:Y:S02]  /*14db0*/  SHFL.IDX PT, R2, R5, 0x3, 0x181f ;  /* 0x00781f0005027f89 */ /* 0x0042a400000e0000 */
.L_x_1745:
[----:B------:R-:W-:Y:S11]  /*14dc0*/  ISETP.GE.AND P0, PT, R236, 0x61, PT ;  /* 0x00000061ec00780c */ /* 0x000ff60003f06270 */
[----:B------:R-:W-:Y:S02]  /*14dd0*/  @!UPT UIADD3 URZ, URZ, URZ, URZ ;  /* 0x0000003f3f3ff290 */ /* 0x000fe4000fffe03f */
[----:B------:R-:W-:Y:S02]  /*14de0*/  @P0 ISETP.GE.AND P3, PT, R76, c[0x0][0x1d4], PT ;  /* 0x000075004c000a0c */ /* 0x000fe40003f66270 */
[----:B-12-4-:R-:W-:Y:S02]  /*14df0*/  @P0 IADD3 R4, P1, R2, R230, RZ ;  /* 0x000000e602040210 */ /* 0x016fe40007f3e0ff */
[----:B------:R-:W-:Y:S03]  /*14e00*/  @P0 ISETP.GE.AND P2, PT, R227, c[0x0][0x1d4], PT ;  /* 0x00007500e3000a0c */ /* 0x000fe60003f46270 */
[----:B---3--:R-:W-:Y:S01]  /*14e10*/  @P0 IMAD.X R5, R6, 0x1, R231, P1 ;  /* 0x0000000106050824 */ /* 0x008fe200008e06e7 */
[----:B------:R-:W-:Y:S05]  /*14e20*/  @P0 IADD3 R2, P1, R2, R233, RZ ;  /* 0x000000e902020210 */ /* 0x000fea0007f3e0ff */
[----:B------:R-:W-:Y:S01]  /*14e30*/  @!PT LDS RZ, [RZ] ;  /* 0x00000000fffff984 */ /* 0x000fe20000000800 */
[----:B------:R-:W-:Y:S01]  /*14e40*/  @!PT LDS RZ, [RZ] ;  /* 0x00000000fffff984 */ /* 0x000fe20000000800 */
[----:B------:R-:W-:Y:S01]  /*14e50*/  @!PT LDS RZ, [RZ] ;  /* 0x00000000fffff984 */ /* 0x000fe20000000800 */
[----:B------:R1:W-:Y:S01]  /*14e60*/  @P0 LDGSTS.E.BYPASS.LTC128B.128 [R229+0xb100], [R4.64], !P3 ;  /* 0x0b10000004e50fae */ /* 0x0003e2000d901d48 */
[----:B------:R-:W-:Y:S05]  /*14e70*/  @P0 IMAD.X R3, R6, 0x1, R232, P1 ;  /* 0x0000000106030824 */ /* 0x000fea00008e06e8 */
[----:B------:R1:W-:Y:S02]  /*14e80*/  @P0 LDGSTS.E.BYPASS.LTC128B.128 [R229+0xe900], [R2.64], !P2 ;  /* 0x0e90000002e50fae */ /* 0x0003e4000d101d48 */
.L_x_1635:
[----:B------:R-:W-:Y:S05]  /*14e90*/  BSYNC B0 ;  /* 0x0000000000007941 */ /* 0x000fea0003800000 */
.L_x_1634:
[----:B-1----:R-:W2:Y:S01]  /*14ea0*/  LDL R4, [R1+0x40] ;  /* 0x0000400001047983 */ /* 0x002ea20000100800 */
[----:B------:R-:W-:Y:S03]  /*14eb0*/  IMAD.MOV.U32 R148, RZ, RZ, c[0x0][0x2c4] ;  /* 0x0000b100ff947624 */ /* 0x000fe600078e00ff */
[----:B------:R-:W2:Y:S02]  /*14ec0*/  LDL R2, [R1+0x64] ;  /* 0x0000640001027983 */ /* 0x000ea40000100800 */
[----:B------:R-:W-:Y:S02]  /*14ed0*/  ISETP.NE.AND P0, PT, R148, 0x1, PT ;  /* 0x000000019400780c */ /* 0x000fe40003f05270 */
[----:B------:R-:W3:Y:S04]  /*14ee0*/  LDL R6, [R1+0x60] ;  /* 0x0000600001067983 */ /* 0x000ee80000100800 */
[----:B------:R-:W4:Y:S04]  /*14ef0*/  LDL R5, [R1+0x48] ;  /* 0x0000480001057983 */ /* 0x000f280000100800 */
[----:B------:R-:W4:Y:S04]  /*14f00*/  LDL R3, [R1+0x44] ;  /* 0x0000440001037983 */ /* 0x000f280000100800 */
[----:B------:R-:W0:Y:S01]  /*14f10*/  LDGDEPBAR ;  /* 0x00000000000079af */ /* 0x000e220000000000 */
[----:B--2---:R-:W-:Y:S04]  /*14f20*/  IMAD.IADD R4, R2, 0x1, R4 ;  /* 0x0000000102047824 */ /* 0x004fe800078e0204 */
[----:B------:R-:W-:Y:S05]  /*14f30*/  @P0 IMAD.HI.U32 R2, R4, c[0x0][0x2c8], RZ ;  /* 0x0000b20004020a27 */ /* 0x000fea00078e00ff */
[----:B------:R-:W-:Y:S01]  /*14f40*/  @P0 SHF.R.U32.HI R4, RZ, c[0x0][0x2cc], R2 ;  /* 0x0000b300ff040a19 */ /* 0x000fe20000011602 */
[----:B------:R-:W-:Y:S05]  /*14f50*/  IMAD R2, R235, -0x70, RZ ;  /* 0xffffff90eb027824 */ /* 0x000fea00078e02ff */
[----:B---3--:R-:W-:Y:S04]  /*14f60*/  IADD3 R2, -R6, 0x1, R2 ;  /* 0x0000000106027810 */ /* 0x008fe80007ffe102 */
[----:B----4-:R-:W-:Y:S01]  /*14f70*/  IADD3 R5, -R3, R2, R5 ;  /* 0x0000000203057210 */ /* 0x010fe20007ffe105 */
[----:B------:R-:W-:-:S05]  /*14f80*/  BRA.DIV ~URZ, `(.L_x_1642) ;  /* 0x0000bea27f007947 */ /* 0x000fca000b800000 */
[----:B------:R1:W2:Y:S02]  /*14f90*/  SHFL.IDX PT, R2, R4, RZ, 0x1c1f ;  /* 0x001c1fff04027589 */ /* 0x0002a400000e0000 */
.L_x_1746:
[----:B--2---:R-:W-:Y:S05]  /*14fa0*/  IMAD.IADD R2, R5, 0x1, R2 ;  /* 0x0000000105027824 */ /* 0x004fea00078e0202 */
[C---:B------:R-:W-:Y:S02]  /*14fb0*/  ISETP.GT.AND P0, PT, R2.reuse, RZ, PT ;  /* 0x000000ff0200720c */ /* 0x040fe40003f04270 */
[----:B------:R-:W-:Y:S02]  /*14fc0*/  ISETP.GT.AND P1, PT, R2, 0x1, PT ;  /* 0x000000010200780c */ /* 0x000fe40003f24270 */
[----:B------:R-:W-:Y:S02]  /*14fd0*/  FSEL R161, R8, -INF , P0 ;  /* 0xff80000008a17808 */ /* 0x000fe40000000000 */
[C---:B------:R-:W-:Y:S02]  /*14fe0*/  ISETP.GT.AND P0, PT, R2.reuse, 0x10, PT ;  /* 0x000000100200780c */ /* 0x040fe40003f04270 */
[C---:B------:R-:W-:Y:S02]  /*14ff0*/  ISETP.GT.AND P2, PT, R2.reuse, 0x8, PT ;  /* 0x000000080200780c */ /* 0x040fe40003f44270 */
[C---:B------:R-:W-:Y:S02]  /*15000*/  ISETP.GT.AND P3, PT, R2.reuse, 0x9, PT ;  /* 0x000000090200780c */ /* 0x040fe40003f64270 */
[----:B------:R-:W-:Y:S02]  /*15010*/  FSEL R170, R9, -INF , P1 ;  /* 0xff80000009aa7808 */ /* 0x000fe40000800000 */
[C---:B------:R-:W-:Y:S02]  /*15020*/  ISETP.GT.AND P1, PT, R2.reuse, 0x11, PT ;  /* 0x000000110200780c */ /* 0x040fe40003f24270 */
[----:B------:R-:W-:Y:S02]  /*15030*/  ISETP.GT.AND P4, PT, R2, 0x19, PT ;  /* 0x000000190200780c */ /* 0x000fe40003f84270 */
[----:B------:R-:W-:Y:S02]  /*15040*/  FSEL R168, R20, -INF , P0 ;  /* 0xff80000014a87808 */ /* 0x000fe40000000000 */
[----:B------:R-:W-:Y:S02]  /*15050*/  ISETP.GT.AND P0, PT, R2, 0x20, PT ;  /* 0x000000200200780c */ /* 0x000fe40003f04270 */
[----:B------:R-:W-:Y:S02]  /*15060*/  FSEL R16, R16, -INF , P2 ;  /* 0xff80000010107808 */ /* 0x000fe40001000000 */
[C---:B------:R-:W-:Y:S02]  /*15070*/  ISETP.GT.AND P2, PT, R2.reuse, 0x18, PT ;  /* 0x000000180200780c */ /* 0x040fe40003f44270 */
[----:B------:R-:W-:Y:S02]  /*15080*/  FSEL R169, R17, -INF , P3 ;  /* 0xff80000011a97808 */ /* 0x000fe40001800000 */
[----:B------:R-:W-:Y:S02]  /*15090*/  FSEL R167, R21, -INF , P1 ;  /* 0xff80000015a77808 */ /* 0x000fe40000800000 */
[C---:B------:R-:W-:Y:S02]  /*150a0*/  ISETP.GT.AND P1, PT, R2.reuse, 0x21, PT ;  /* 0x000000210200780c */ /* 0x040fe40003f24270 */
[C---:B------:R-:W-:Y:S02]  /*150b0*/  ISETP.GT.AND P3, PT, R2.reuse, 0x28, PT ;  /* 0x000000280200780c */ /* 0x040fe40003f64270 */
[----:B------:R-:W-:Y:S02]  /*150c0*/  FSEL R165, R25, -INF , P4 ;  /* 0xff80000019a57808 */ /* 0x000fe40002000000 */
[----:B------:R-:W-:Y:S02]  /*150d0*/  ISETP.GT.AND P4, PT, R2, 0x29, PT ;  /* 0x000000290200780c */ /* 0x000fe40003f84270 */
[----:B------:R-:W-:Y:S02]  /*150e0*/  FSEL R164, R28, -INF , P0 ;  /* 0xff8000001ca47808 */ /* 0x000fe40000000000 */
[----:B------:R-:W-:Y:S02]  /*150f0*/  ISETP.GT.AND P0, PT, R2, 0x30, PT ;  /* 0x000000300200780c */ /* 0x000fe40003f04270 */
[----:B------:R-:W-:Y:S02]  /*15100*/  FSEL R166, R24, -INF , P2 ;  /* 0xff80000018a67808 */ /* 0x000fe40001000000 */
        /* <DEDUP_REMOVED lines=8> */
[----:B------:R-:W-:Y:S02]  /*15190*/  ISETP.GT.AND P0, PT, R2, 0x41, PT ;  /* 0x000000410200780c */ /* 0x000fe40003f04270 */
[----:B------:R-:W-:Y:S02]  /*151a0*/  FSEL R158, R37, -INF , P2 ;  /* 0xff800000259e7808 */ /* 0x000fe40001000000 */
[----:B------:R-:W-:Y:S02]  /*151b0*/  FSEL R157, R40, -INF , P3 ;  /* 0xff800000289d7808 */ /* 0x000fe40001800000 */
[C---:B------:R-:W-:Y:S02]  /*151c0*/  ISETP.GT.AND P3, PT, R2.reuse, 0x48, PT ;  /* 0x000000480200780c */ /* 0x040fe40003f64270 */
[----:B------:R-:W-:Y:S02]  /*151d0*/  FSEL R156, R41, -INF , P4 ;  /* 0xff800000299c7808 */ /* 0x000fe40002000000 */
[----:B------:R-:W-:Y:S02]  /*151e0*/  ISETP.GT.AND P4, PT, R2, 0x49, PT ;  /* 0x000000490200780c */ /* 0x000fe40003f84270 */
[----:B------:R-:W-:Y:S02]  /*151f0*/  FSEL R155, R44, -INF , P1 ;  /* 0xff8000002c9b7808 */ /* 0x000fe40000800000 */
[C---:B------:R-:W-:Y:S02]  /*15200*/  ISETP.GT.AND P2, PT, R2.reuse, 0x50, PT ;  /* 0x000000500200780c */ /* 0x040fe40003f44270 */
[----:B------:R-:W-:Y:S02]  /*15210*/  FSEL R154, R45, -INF , P0 ;  /* 0xff8000002d9a7808 */ /* 0x000fe40000000000 */
[C---:B------:R-:W-:Y:S02]  /*15220*/  ISETP.GT.AND P1, PT, R2.reuse, 0x51, PT ;  /* 0x000000510200780c */ /* 0x040fe40003f24270 */
        /* <DEDUP_REMOVED lines=138> */
.L_x_1747:
[----:B------:R-:W3:Y:S01]  /*15ad0*/  LDL.LU R50, [R1] ;  /* 0x0000000001327983 */ /* 0x000ee20000300800 */
[C---:B------:R-:W-:Y:S01]  /*15ae0*/  FSETP.NEU.FTZ.AND P0, PT, R6.reuse, -INF , PT ;  /* 0xff8000000600780b */ /* 0x040fe20003f1d000 */
[----:B------:R-:W-:Y:S01]  /*15af0*/  FMUL.FTZ R3, R6, c[0x0][0x2d0] ;  /* 0x0000b40006037a20 */ /* 0x000fe20000410000 */
[----:B-12---:R-:W-:Y:S01]  /*15b00*/  FMNMX.FTZ R4, R2, R4, !PT ;  /* 0x0000000402047209 */ /* 0x006fe20007810000 */
        /* <DEDUP_REMOVED lines=37> */
[----:B------:R-:W-:Y:S01]  /*15d60*/  MUFU.EX2 R32, R32 ;  /* 0x0000002000207308 */ /* 0x000fe20000000800 */
[C---:B-1----:R-:W-:Y:S01]  /*15d70*/  FFMA.FTZ R3, R2.reuse, R240, R34 ;  /* 0x000000f002037223 */ /* 0x042fe20000010022 */
[C---:B--2---:R-:W-:Y:S01]  /*15d80*/  F2FP.BF16.PACK_AB R148, R5.reuse, R34 ;  /* 0x000000220594723e */ /* 0x044fe200000010ff */
[----:B------:R-:W-:Y:S02]  /*15d90*/  FMUL.FTZ R64, R2, R84 ;  /* 0x0000005402407220 */ /* 0x000fe40000410000 */
[----:B------:R-:W-:Y:S01]  /*15da0*/  FADD.FTZ R17, R5, R3 ;  /* 0x0000000305117221 */ /* 0x000fe20000010000 */
[C---:B------:R-:W-:Y:S01]  /*15db0*/  FSEL R3, R4.reuse, RZ, P0 ;  /* 0x000000ff04037208 */ /* 0x040fe20000000000 */
[----:B------:R-:W-:Y:S02]  /*15dc0*/  FMUL.FTZ R5, R4, c[0x0][0x2d0] ;  /* 0x0000b40004057a20 */ /* 0x000fe40000410000 */
[C---:B------:R-:W-:Y:S01]  /*15dd0*/  FMUL.FTZ R65, R2.reuse, R85 ;  /* 0x0000005502417220 */ /* 0x040fe20000410000 */
[----:B------:R1:W2:Y:S01]  /*15de0*/  MUFU.EX2 R34, R16 ;  /* 0x0000001000227308 */ /* 0x0002a20000000800 */
[----:B------:R-:W-:Y:S01]  /*15df0*/  FADD.FTZ R3, -R3, R80 ;  /* 0x0000005003037221 */ /* 0x000fe20000010100 */
[----:B------:R-:W-:Y:S01]  /*15e00*/  FSEL R5, R5, RZ, P0 ;  /* 0x000000ff05057208 */ /* 0x000fe20000000000 */
[----:B------:R-:W-:Y:S02]  /*15e10*/  FMUL.FTZ R49, R2, R101 ;  /* 0x0000006502317220 */ /* 0x000fe40000410000 */
[----:B------:R-:W-:Y:S02]  /*15e20*/  FMUL.FTZ R3, R3, c[0x0][0x2d0] ;  /* 0x0000b40003037a20 */ /* 0x000fe40000410000 */
[--C-:B------:R-:W-:Y:S02]  /*15e30*/  FFMA.FTZ R15, R37, c[0x0][0x2d0], -R5.reuse ;  /* 0x0000b400250f7a23 */ /* 0x100fe40000010805 */
[--C-:B------:R-:W-:Y:S02]  /*15e40*/  FFMA.FTZ R43, R11, c[0x0][0x2d0], -R5.reuse ;  /* 0x0000b4000b2b7a23 */ /* 0x100fe40000010805 */
[----:B------:R-:W4:Y:S01]  /*15e50*/  MUFU.EX2 R3, R3 ;  /* 0x0000000300037308 */ /* 0x000f220000000800 */
[--C-:B------:R-:W-:Y:S02]  /*15e60*/  FFMA.FTZ R151, R48, c[0x0][0x2d0], -R5.reuse ;  /* 0x0000b40030977a23 */ /* 0x100fe40000010805 */
[--C-:B------:R-:W-:Y:S02]  /*15e70*/  FFMA.FTZ R80, R52, c[0x0][0x2d0], -R5.reuse ;  /* 0x0000b40034507a23 */ /* 0x100fe40000010805 */
[--C-:B------:R-:W-:Y:S02]  /*15e80*/  FFMA.FTZ R46, R10, c[0x0][0x2d0], -R5.reuse ;  /* 0x0000b4000a2e7a23 */ /* 0x100fe40000010805 */
[--C-:B------:R-:W-:Y:S02]  /*15e90*/  FFMA.FTZ R170, R29, c[0x0][0x2d0], -R5.reuse ;  /* 0x0000b4001daa7a23 */ /* 0x100fe40000010805 */
[----:B------:R-:W-:Y:S01]  /*15ea0*/  FMUL.FTZ R29, R2, R121 ;  /* 0x00000079021d7220 */ /* 0x000fe20000410000 */
[----:B------:R-:W-:Y:S01]  /*15eb0*/  MUFU.EX2 R11, R15 ;  /* 0x0000000f000b7308 */ /* 0x000fe20000000800 */
[--C-:B------:R-:W-:Y:S02]  /*15ec0*/  FFMA.FTZ R169, R28, c[0x0][0x2d0], -R5.reuse ;  /* 0x0000b4001ca97a23 */ /* 0x100fe40000010805 */
[--C-:B-1----:R-:W-:Y:S01]  /*15ed0*/  FFMA.FTZ R16, R53, c[0x0][0x2d0], -R5.reuse ;  /* 0x0000b40035107a23 */ /* 0x102fe20000010805 */
[----:B--2---:R-:W-:Y:S01]  /*15ee0*/  F2FP.BF16.PACK_AB R150, R32, R34 ;  /* 0x000000222096723e */ /* 0x004fe200000010ff */
[----:B------:R-:W-:Y:S02]  /*15ef0*/  FMUL.FTZ R28, R2, R120 ;  /* 0x00000078021c7220 */ /* 0x000fe40000410000 */
[--C-:B------:R-:W-:Y:S02]  /*15f00*/  FFMA.FTZ R154, R45, c[0x0][0x2d0], -R5.reuse ;  /* 0x0000b4002d9a7a23 */ /* 0x100fe40000010805 */
[--C-:B------:R-:W-:Y:S01]  /*15f10*/  FFMA.FTZ R153, R44, c[0x0][0x2d0], -R5.reuse ;  /* 0x0000b4002c997a23 */ /* 0x100fe20000010805 */
[----:B------:R-:W-:Y:S01]  /*15f20*/  MUFU.EX2 R120, R80 ;  /* 0x0000005000787308 */ /* 0x000fe20000000800 */
[--C-:B------:R-:W-:Y:S02]  /*15f30*/  FFMA.FTZ R155, R41, c[0x0][0x2d0], -R5.reuse ;  /* 0x0000b400299b7a23 */ /* 0x100fe40000010805 */
[--C-:B------:R-:W-:Y:S02]  /*15f40*/  FFMA.FTZ R156, R40, c[0x0][0x2d0], -R5.reuse ;  /* 0x0000b400289c7a23 */ /* 0x100fe40000010805 */
[C---:B----4-:R-:W-:Y:S02]  /*15f50*/  FMUL.FTZ R66, R3.reuse, R86 ;  /* 0x0000005603427220 */ /* 0x050fe40000410000 */
[----:B------:R-:W-:Y:S02]  /*15f60*/  FMUL.FTZ R67, R3, R87 ;  /* 0x0000005703437220 */ /* 0x000fe40000410000 */
[----:B------:R-:W1:Y:S01]  /*15f70*/  LDSM.16.MT88.4 R84, [R203] ;  /* 0x00000000cb54783b */ /* 0x000e620000004200 */
        /* <DEDUP_REMOVED lines=27> */
[C---:B------:R-:W-:Y:S02]  /*16130*/  FMUL.FTZ R19, R3.reuse, R135 ;  /* 0x0000008703137220 */ /* 0x040fe40000410000 */
        /* <DEDUP_REMOVED lines=8> */
[C---:B------:R-:W-:Y:S02]  /*161c0*/  FMUL.FTZ R26, R3.reuse, R126 ;  /* 0x0000007e031a7220 */ /* 0x040fe40000410000 */
[C---:B------:R-:W-:Y:S02]  /*161d0*/  FMUL.FTZ R27, R3.reuse, R127 ;  /* 0x0000007f031b7220 */ /* 0x040fe40000410000 */
[C---:B------:R-:W-:Y:S01]  /*161e0*/  FMUL.FTZ R24, R2.reuse, R124 ;  /* 0x0000007c02187220 */ /* 0x040fe20000410000 */
[----:B------:R-:W-:Y:S01]  /*161f0*/  MOV R124, R46 ;  /* 0x0000002e007c7202 */ /* 0x000fe20000000f00 */
[C---:B------:R-:W-:Y:S01]  /*16200*/  FMUL.FTZ R25, R2.reuse, R125 ;  /* 0x0000007d02197220 */ /* 0x040fe20000410000 */
[----:B------:R-:W-:Y:S01]  /*16210*/  MOV R125, R43 ;  /* 0x0000002b007d7202 */ /* 0x000fe20000000f00 */
[C---:B------:R-:W-:Y:S01]  /*16220*/  FMUL.FTZ R30, R3.reuse, R122 ;  /* 0x0000007a031e7220 */ /* 0x040fe20000410000 */
[----:B------:R-:W-:Y:S01]  /*16230*/  MUFU.EX2 R133, R158 ;  /* 0x0000009e00857308 */ /* 0x000fe20000000800 */
[C---:B------:R-:W-:Y:S02]  /*16240*/  FMUL.FTZ R31, R3.reuse, R123 ;  /* 0x0000007b031f7220 */ /* 0x040fe40000410000 */
[C---:B------:R-:W-:Y:S02]  /*16250*/  FMUL.FTZ R34, R3.reuse, R118 ;  /* 0x0000007603227220 */ /* 0x040fe40000410000 */
        /* <DEDUP_REMOVED lines=39> */
[C---:B------:R-:W-:Y:S01]  /*164d0*/  FMUL.FTZ R70, R3.reuse, R70 ;  /* 0x0000004603467220 */ /* 0x040fe20000410000 */
[----:B------:R-:W-:Y:S01]  /*164e0*/  LDSM.16.MT88.4 R88, [R203+0x800] ;  /* 0x00080000cb58783b */ /* 0x000fe20000004200 */
[C---:B------:R-:W-:Y:S01]  /*164f0*/  FMUL.FTZ R71, R3.reuse, R71 ;  /* 0x0000004703477220 */ /* 0x040fe20000410000 */
[----:B--2---:R-:W-:Y:S01]  /*16500*/  MOV R174, R132 ;  /* 0x0000008400ae7202 */ /* 0x004fe20000000f00 */
[C---:B------:R-:W-:Y:S02]  /*16510*/  FMUL.FTZ R74, R3.reuse, R74 ;  /* 0x0000004a034a7220 */ /* 0x040fe40000410000 */
[C---:B------:R-:W-:Y:S02]  /*16520*/  FMUL.FTZ R75, R3.reuse, R75 ;  /* 0x0000004b034b7220 */ /* 0x040fe40000410000 */
[C---:B------:R-:W-:Y:S01]  /*16530*/  FMUL.FTZ R68, R2.reuse, R68 ;  /* 0x0000004402447220 */ /* 0x040fe20000410000 */
[----:B------:R-:W-:Y:S01]  /*16540*/  MUFU.EX2 R114, R153 ;  /* 0x0000009900727308 */ /* 0x000fe20000000800 */
[C---:B------:R-:W-:Y:S02]  /*16550*/  FMUL.FTZ R69, R2.reuse, R69 ;  /* 0x0000004502457220 */ /* 0x040fe40000410000 */
[C---:B------:R-:W-:Y:S02]  /*16560*/  FMUL.FTZ R72, R2.reuse, R72 ;  /* 0x0000004802487220 */ /* 0x040fe40000410000 */
[----:B------:R-:W-:Y:S05]  /*16570*/  FMUL.FTZ R73, R2, R73 ;  /* 0x0000004902497220 */ /* 0x000fea0000410000 */
[----:B------:R2:W-:Y:S10]  /*16580*/  MUFU.EX2 R153, R124 ;  /* 0x0000007c00997308 */ /* 0x0005f40000000800 */
[----:B------:R-:W-:Y:S10]  /*16590*/  MUFU.EX2 R166, R170 ;  /* 0x000000aa00a67308 */ /* 0x000ff40000000800 */
[----:B------:R-:W-:Y:S01]  /*165a0*/  MUFU.EX2 R163, R172 ;  /* 0x000000ac00a37308 */ /* 0x000fe20000000800 */
[----:B--2---:R-:W-:Y:S01]  /*165b0*/  LDSM.16.MT88.4 R124, [R204+0x3000] ;  /* 0x00300000cc7c783b */ /* 0x004fe20000004200 */
[C---:B---3--:R-:W-:Y:S02]  /*165c0*/  FFMA.FTZ R9, R3.reuse, R50, R11 ;  /* 0x0000003203097223 */ /* 0x048fe4000001000b */
[C---:B------:R-:W-:Y:S06]  /*165d0*/  FMUL.FTZ R11, R3.reuse, R139 ;  /* 0x0000008b030b7220 */ /* 0x040fec0000410000 */
[----:B------:R-:W-:Y:S01]  /*165e0*/  MUFU.EX2 R108, R242 ;  /* 0x000000f2006c7308 */ /* 0x000fe20000000800 */
[----:B------:R-:W-:Y:S02]  /*165f0*/  FADD.FTZ R15, R10, R9 ;  /* 0x000000090a0f7221 */ /* 0x000fe40000010000 */
[----:B------:R-:W-:Y:S02]  /*16600*/  FMUL.FTZ R9, R2, R137 ;  /* 0x0000008902097220 */ /* 0x000fe40000410000 */
[C---:B------:R-:W-:Y:S01]  /*16610*/  FMUL.FTZ R10, R3.reuse, R138 ;  /* 0x0000008a030a7220 */ /* 0x040fe20000410000 */
[----:B------:R-:W-:Y:S01]  /*16620*/  MOV R136, R15 ;  /* 0x0000000f00887202 */ /* 0x000fe20000000f00 */
[----:B------:R-:W-:Y:S02]  /*16630*/  FMUL.FTZ R50, R3, R102 ;  /* 0x0000006603327220 */ /* 0x000fe40000410000 */
[----:B------:R-:W-:Y:S01]  /*16640*/  LDSM.16.MT88.4 R100, [R204+0x1800] ;  /* 0x00180000cc64783b */ /* 0x000fe20000004200 */
[----:B------:R-:W-:Y:S02]  /*16650*/  MUFU.EX2 R137, R155 ;  /* 0x0000009b00897308 */ /* 0x000fe40000000800 */
[C---:B-1----:R-:W-:Y:S08]  /*16660*/  HMMA.16816.F32.BF16 R8, R148.reuse, R84, R8 ;  /* 0x000000549408723c */ /* 0x042ff00000041808 */
[C---:B------:R-:W-:Y:S01]  /*16670*/  HMMA.16816.F32.BF16 R16, R148.reuse, R86, R16 ;  /* 0x000000569410723c */ /* 0x040fe20000041810 */
[----:B------:R-:W1:Y:S01]  /*16680*/  LDSM.16.MT88.4 R84, [R204] ;  /* 0x00000000cc54783b */ /* 0x000e620000004200 */
[----:B------:R-:W2:Y:S10]  /*16690*/  MUFU.EX2 R15, R168 ;  /* 0x000000a8000f7308 */ /* 0x000eb40000000800 */
[----:B------:R-:W-:Y:S10]  /*166a0*/  MUFU.EX2 R168, R159 ;  /* 0x0000009f00a87308 */ /* 0x000ff40000000800 */
[----:B------:R-:W-:Y:S01]  /*166b0*/  MUFU.EX2 R159, R240 ;  /* 0x000000f0009f7308 */ /* 0x000fe20000000800 */
[----:B--2---:R-:W-:Y:S09]  /*166c0*/  FADD.FTZ R2, R15, R152 ;  /* 0x000000980f027221 */ /* 0x004ff20000010000 */
[----:B------:R-:W2:Y:S01]  /*166d0*/  MUFU.EX2 R3, R167 ;  /* 0x000000a700037308 */ /* 0x000ea20000000800 */
[C---:B-1----:R-:W-:Y:S09]  /*166e0*/  HMMA.16816.F32.BF16 R20, R148.reuse, R84, R20 ;  /* 0x000000549414723c */ /* 0x042ff20000041814 */
[----:B------:R-:W-:Y:S01]  /*166f0*/  MUFU.EX2 R167, R160 ;  /* 0x000000a000a77308 */ /* 0x000fe20000000800 */
[C---:B------:R-:W-:Y:S01]  /*16700*/  HMMA.16816.F32.BF16 R24, R148.reuse, R86, R24 ;  /* 0x000000569418723c */ /* 0x040fe20000041818 */
[----:B------:R-:W1:Y:S08]  /*16710*/  LDSM.16.MT88.4 R84, [R206] ;  /* 0x00000000ce54783b */ /* 0x000e700000004200 */
[----:B------:R-:W-:Y:S03]  /*16720*/  MUFU.EX2 R160, R239 ;  /* 0x000000ef00a07308 */ /* 0x000fe60000000800 */
[C---:B--2---:R-:W-:Y:S04]  /*16730*/  FADD.FTZ R2, R3.reuse, R2 ;  /* 0x0000000203027221 */ /* 0x044fe80000010000 */
[----:B------:R-:W-:Y:S03]  /*16740*/  FADD.FTZ R2, R92, R2 ;  /* 0x000000025c027221 */ /* 0x000fe60000010000 */
[----:B------:R-:W-:Y:S01]  /*16750*/  MUFU.EX2 R113, R113 ;  /* 0x0000007100717308 */ /* 0x000fe20000000800 */
[----:B------:R-:W-:Y:S09]  /*16760*/  FADD.FTZ R2, R80, R2 ;  /* 0x0000000250027221 */ /* 0x000ff20000010000 */
[----:B------:R-:W2:Y:S10]  /*16770*/  MUFU.EX2 R112, R112 ;  /* 0x0000007000707308 */ /* 0x000eb40000000800 */
[----:B------:R-:W-:Y:S01]  /*16780*/  MUFU.EX2 R158, R245 ;  /* 0x000000f5009e7308 */ /* 0x000fe20000000800 */
[C---:B-1----:R-:W-:Y:S09]  /*16790*/  HMMA.16816.F32.BF16 R28, R148.reuse, R84, R28 ;  /* 0x00000054941c723c */ /* 0x042ff2000004181c */
[----:B------:R-:W-:Y:S01]  /*167a0*/  MUFU.EX2 R157, R246 ;  /* 0x000000f6009d7308 */ /* 0x000fe20000000800 */
[C---:B------:R-:W-:Y:S01]  /*167b0*/  HMMA.16816.F32.BF16 R32, R148.reuse, R86, R32 ;  /* 0x000000569420723c */ /* 0x040fe20000041820 */
[----:B------:R-:W1:Y:S08]  /*167c0*/  LDSM.16.MT88.4 R84, [R205] ;  /* 0x00000000cd54783b */ /* 0x000e700000004200 */
[----:B------:R-:W-:Y:S10]  /*167d0*/  MUFU.EX2 R156, R247 ;  /* 0x000000f7009c7308 */ /* 0x000ff40000000800 */
[----:B------:R-:W-:Y:S10]  /*167e0*/  MUFU.EX2 R155, R250 ;  /* 0x000000fa009b7308 */ /* 0x000ff40000000800 */
[----:B------:R-:W3:Y:S01]  /*167f0*/  MUFU.EX2 R152, R129 ;  /* 0x0000008100987308 */ /* 0x000ee20000000800 */
        /* <DEDUP_REMOVED lines=18> */
[----:B------:R-:W4:Y:S02]  /*16920*/  LDSM.16.MT88.4 R92, [R204+0x800] ;  /* 0x00080000cc5c783b */ /* 0x000f240000004200 */
[----:B------:R-:W5:Y:S01]  /*16930*/  MUFU.EX2 R3, R164 ;  /* 0x000000a400037308 */ /* 0x000f620000000800 */
[----:B------:R-:W-:Y:S02]  /*16940*/  F2FP.BF16.PACK_AB R87, R132, R137 ;  /* 0x000000898457723e */ /* 0x000fe400000010ff */
[----:B--2---:R-:W-:Y:S02]  /*16950*/  F2FP.BF16.PACK_AB R148, R112, R113 ;  /* 0x000000717094723e */ /* 0x004fe400000010ff */
[----:B------:R-:W-:Y:S02]  /*16960*/  F2FP.BF16.PACK_AB R149, R153, R154 ;  /* 0x0000009a9995723e */ /* 0x000fe400000010ff */
[----:B---3--:R-:W-:Y:S01]  /*16970*/  F2FP.BF16.PACK_AB R151, R5, R152 ;  /* 0x000000980597723e */ /* 0x008fe200000010ff */
[C---:B------:R-:W-:Y:S02]  /*16980*/  HMMA.16816.F32.BF16 R8, R84.reuse, R88, R8 ;  /* 0x000000585408723c */ /* 0x040fe40000041808 */
[----:B------:R-:W2:Y:S03]  /*16990*/  MUFU.EX2 R80, R162 ;  /* 0x000000a200507308 */ /* 0x000ea60000000800 */
[----:B-1----:R-:W-:Y:S03]  /*169a0*/  FADD.FTZ R2, R15, R2 ;  /* 0x000000020f027221 */ /* 0x002fe60000010000 */
[C---:B------:R-:W-:Y:S01]  /*169b0*/  HMMA.16816.F32.BF16 R16, R84.reuse, R90, R16 ;  /* 0x0000005a5410723c */ /* 0x040fe20000041810 */
[----:B------:R-:W1:Y:S03]  /*169c0*/  LDSM.16.MT88.4 R88, [R206+0x800] ;  /* 0x00080000ce58783b */ /* 0x000e660000004200 */
[----:B------:R-:W-:Y:S01]  /*169d0*/  MUFU.EX2 R165, R169 ;  /* 0x000000a900a57308 */ /* 0x000fe20000000800 */
[C---:B-----5:R-:W-:Y:S04]  /*169e0*/  FADD.FTZ R2, R3.reuse, R2 ;  /* 0x0000000203027221 */ /* 0x060fe80000010000 */
[----:B------:R-:W-:Y:S05]  /*169f0*/  FADD.FTZ R2, R96, R2 ;  /* 0x0000000260027221 */ /* 0x000fea0000010000 */
[----:B------:R-:W-:Y:S01]  /*16a00*/  MUFU.EX2 R164, R171 ;  /* 0x000000ab00a47308 */ /* 0x000fe20000000800 */
[C---:B--2---:R-:W-:Y:S01]  /*16a10*/  FADD.FTZ R2, R80.reuse, R2 ;  /* 0x0000000250027221 */ /* 0x044fe20000010000 */
[C---:B----4-:R-:W-:Y:S08]  /*16a20*/  HMMA.16816.F32.BF16 R20, R84.reuse, R92, R20 ;  /* 0x0000005c5414723c */ /* 0x050ff00000041814 */
[----:B------:R-:W-:Y:S01]  /*16a30*/  MUFU.EX2 R162, R226 ;  /* 0x000000e200a27308 */ /* 0x000fe20000000800 */
        /* <DEDUP_REMOVED lines=22> */
[----:B------:R4:W-:Y:S02]  /*16ba0*/  MUFU.EX2 R80, R173 ;  /* 0x000000ad00507308 */ /* 0x0009e40000000800 */
[----:B------:R-:W-:Y:S02]  /*16bb0*/  F2FP.BF16.PACK_AB R84, R3, R15 ;  /* 0x0000000f0354723e */ /* 0x000fe400000010ff */
[----:B------:R-:W-:Y:S02]  /*16bc0*/  F2FP.BF16.PACK_AB R85, R128, R133 ;  /* 0x000000858055723e */ /* 0x000fe400000010ff */
[----:B------:R-:W-:Y:S04]  /*16bd0*/  F2FP.BF16.PACK_AB R87, R167, R168 ;  /* 0x000000a8a757723e */ /* 0x000fe800000010ff */
[----:B------:R-:W5:Y:S03]  /*16be0*/  MUFU.EX2 R15, R225 ;  /* 0x000000e1000f7308 */ /* 0x000f660000000800 */
[C---:B-1----:R-:W-:Y:S07]  /*16bf0*/  HMMA.16816.F32.BF16 R8, R84.reuse, R88, R8 ;  /* 0x000000585408723c */ /* 0x042fee0000041808 */
[----:B------:R1:W1:Y:S01]  /*16c00*/  MUFU.EX2 R3, R175 ;  /* 0x000000af00037308 */ /* 0x0002620000000800 */
[C---:B------:R-:W-:Y:S01]  /*16c10*/  HMMA.16816.F32.BF16 R16, R84.reuse, R90, R16 ;  /* 0x0000005a5410723c */ /* 0x040fe20000041810 */
[----:B------:R-:W3:Y:S03]  /*16c20*/  LDSM.16.MT88.4 R88, [R205+0x1000] ;  /* 0x00100000cd58783b */ /* 0x000ee60000004200 */
[----:B----4-:R-:W-:Y:S04]  /*16c30*/  MOV R173, R137 ;  /* 0x0000008900ad7202 */ /* 0x010fe80000000f00 */
[C---:B--2---:R-:W-:Y:S04]  /*16c40*/  HMMA.16816.F32.BF16 R20, R84.reuse, R92, R20 ;  /* 0x0000005c5414723c */ /* 0x044fe80000041814 */
[----:B-----5:R-:W-:Y:S01]  /*16c50*/  FADD.FTZ R2, R15, R2 ;  /* 0x000000020f027221 */ /* 0x020fe20000010000 */
[----:B------:R-:W-:Y:S03]  /*16c60*/  MOV R225, R128 ;  /* 0x0000008000e17202 */ /* 0x000fe60000000f00 */
[C---:B------:R-:W-:Y:S01]  /*16c70*/  HMMA.16816.F32.BF16 R24, R84.reuse, R94, R24 ;  /* 0x0000005e5418723c */ /* 0x040fe20000041818 */
[----:B------:R-:W2:Y:S03]  /*16c80*/  LDSM.16.MT88.4 R92, [R203+0x4800] ;  /* 0x00480000cb5c783b */ /* 0x000ea60000004200 */
[----:B-1----:R-:W-:Y:S01]  /*16c90*/  MOV R175, R133 ;  /* 0x0000008500af7202 */ /* 0x002fe20000000f00 */
[C---:B------:R-:W-:Y:S03]  /*16ca0*/  FADD.FTZ R2, R3.reuse, R2 ;  /* 0x0000000203027221 */ /* 0x040fe60000010000 */
[C---:B---3--:R-:W-:Y:S01]  /*16cb0*/  HMMA.16816.F32.BF16 R28, R84.reuse, R96, R28 ;  /* 0x00000060541c723c */ /* 0x048fe2000004181c */
[----:B------:R-:W-:Y:S03]  /*16cc0*/  LDSM.16.MT88.4 R132, [R203+0x3000] ;  /* 0x00300000cb84783b */ /* 0x000fe60000004200 */
[----:B------:R-:W-:Y:S04]  /*16cd0*/  FADD.FTZ R2, R104, R2 ;  /* 0x0000000268027221 */ /* 0x000fe80000010000 */
[C---:B------:R-:W-:Y:S01]  /*16ce0*/  HMMA.16816.F32.BF16 R32, R84.reuse, R98, R32 ;  /* 0x000000625420723c */ /* 0x040fe20000041820 */
[----:B------:R-:W1:Y:S03]  /*16cf0*/  LDSM.16.MT88.4 R96, [R204+0x4800] ;  /* 0x00480000cc60783b */ /* 0x000e660000004200 */
[C---:B------:R-:W-:Y:S04]  /*16d00*/  FADD.FTZ R2, R80.reuse, R2 ;  /* 0x0000000250027221 */ /* 0x040fe80000010000 */
[C---:B------:R-:W-:Y:S08]  /*16d10*/  HMMA.16816.F32.BF16 R36, R84.reuse, R88, R36 ;  /* 0x000000585424723c */ /* 0x040ff00000041824 */
        /* <DEDUP_REMOVED lines=26> */
[C---:B--2---:R-:W-:Y:S04]  /*16ec0*/  FADD.FTZ R2, R3.reuse, R2 ;  /* 0x0000000203027221 */ /* 0x044fe80000010000 */
        /* <DEDUP_REMOVED lines=45> */
[----:B------:R-:W4:Y:S07]  /*171a0*/  LDSM.16.MT88.4 R100, [R205+0x5800] ;  /* 0x00580000cd64783b */ /* 0x000f2e0000004200 */
[C---:B------:R-:W-:Y:S07]  /*171b0*/  HMMA.16816.F32.BF16 R36, R84.reuse, R88, R36 ;  /* 0x000000585424723c */ /* 0x040fee0000041824 */
[----:B------:R-:W-:Y:S01]  /*171c0*/  F2FP.BF16.PACK_AB R88, R80, R108 ;  /* 0x0000006c5058723e */ /* 0x000fe200000010ff */
[C---:B------:R-:W-:Y:S01]  /*171d0*/  HMMA.16816.F32.BF16 R40, R84.reuse, R90, R40 ;  /* 0x0000005a5428723c */ /* 0x040fe20000041828 */
[----:B------:R-:W5:Y:S01]  /*171e0*/  MUFU.EX2 R80, R117 ;  /* 0x0000007500507308 */ /* 0x000f620000000800 */
[----:B------:R-:W-:Y:S02]  /*171f0*/  LDSM.16.MT88.4 R108, [R204+0x6000] ;  /* 0x00600000cc6c783b */ /* 0x000fe40000004200 */
[----:B------:R-:W-:Y:S03]  /*17200*/  F2FP.BF16.PACK_AB R89, R157, R158 ;  /* 0x0000009e9d59723e */ /* 0x000fe600000010ff */
[----:B------:R-:W-:Y:S01]  /*17210*/  F2FP.BF16.PACK_AB R90, R3, R15 ;  /* 0x0000000f035a723e */ /* 0x000fe200000010ff */
[C---:B--2---:R-:W-:Y:S03]  /*17220*/  HMMA.16816.F32.BF16 R44, R84.reuse, R92, R44 ;  /* 0x0000005c542c723c */ /* 0x044fe6000004182c */
[----:B------:R-:W2:Y:S01]  /*17230*/  MUFU.EX2 R15, R116 ;  /* 0x00000074000f7308 */ /* 0x000ea20000000800 */
[----:B------:R-:W-:Y:S01]  /*17240*/  FADD.FTZ R3, R120, R136 ;  /* 0x0000008878037221 */ /* 0x000fe20000010000 */
[----:B------:R-:W-:Y:S03]  /*17250*/  F2FP.BF16.PACK_AB R91, R155, R156 ;  /* 0x0000009c9b5b723e */ /* 0x000fe600000010ff */
[C---:B------:R-:W-:Y:S01]  /*17260*/  HMMA.16816.F32.BF16 R48, R84.reuse, R94, R48 ;  /* 0x0000005e5430723c */ /* 0x040fe20000041830 */
[----:B------:R-:W4:Y:S07]  /*17270*/  LDSM.16.MT88.4 R92, [R203+0x2800] ;  /* 0x00280000cb5c783b */ /* 0x000f2e0000004200 */
[C---:B---3--:R-:W-:Y:S04]  /*17280*/  HMMA.16816.F32.BF16 R52, R84.reuse, R96, R52 ;  /* 0x000000605434723c */ /* 0x048fe80000041834 */
[----:B-----5:R-:W-:Y:S04]  /*17290*/  FADD.FTZ R2, R80, R2 ;  /* 0x0000000250027221 */ /* 0x020fe80000010000 */
[C---:B------:R-:W-:Y:S01]  /*172a0*/  HMMA.16816.F32.BF16 R56, R84.reuse, R98, R56 ;  /* 0x000000625438723c */ /* 0x040fe20000041838 */
[----:B------:R-:W3:Y:S03]  /*172b0*/  LDSM.16.MT88.4 R96, [R204+0x2800] ;  /* 0x00280000cc60783b */ /* 0x000ee60000004200 */
[C---:B--2---:R-:W-:Y:S01]  /*172c0*/  FADD.FTZ R240, R15.reuse, R2 ;  /* 0x000000020ff07221 */ /* 0x044fe20000010000 */
[----:B------:R-:W-:Y:S01]  /*172d0*/  F2FP.BF16.PACK_AB R150, R15, R80 ;  /* 0x000000500f96723e */ /* 0x000fe200000010ff */
[----:B------:R-:W-:Y:S01]  /*172e0*/  FADD.FTZ R2, R121, R3 ;  /* 0x0000000379027221 */ /* 0x000fe20000010000 */
[----:B------:R-:W-:Y:S01]  /*172f0*/  MOV R15, R6 ;  /* 0x00000006000f7202 */ /* 0x000fe20000000f00 */
[C---:B-1----:R-:W-:Y:S01]  /*17300*/  HMMA.16816.F32.BF16 R60, R84.reuse, R104, R60 ;  /* 0x00000068543c723c */ /* 0x042fe2000004183c */
[----:B------:R-:W2:Y:S03]  /*17310*/  LDL R3, [R1+0x10] ;  /* 0x0000100001037983 */ /* 0x000ea60000100800 */
[----:B------:R-:W-:Y:S01]  /*17320*/  FADD.FTZ R2, R115, R2 ;  /* 0x0000000273027221 */ /* 0x000fe20000010000 */
[----:B------:R-:W-:Y:S01]  /*17330*/  LDSM.16.MT88.4 R116, [R206+0x3000] ;  /* 0x00300000ce74783b */ /* 0x000fe20000004200 */
[-C--:B------:R-:W-:Y:S02]  /*17340*/  MOV R80, R4.reuse ;  /* 0x0000000400507202 */ /* 0x080fe40000000f00 */
[C---:B------:R-:W-:Y:S04]  /*17350*/  HMMA.16816.F32.BF16 R64, R84.reuse, R106, R64 ;  /* 0x0000006a5440723c */ /* 0x040fe80000041840 */
        /* <DEDUP_REMOVED lines=22> */
[C---:B----4-:R-:W-:Y:S04]  /*174c0*/  HMMA.16816.F32.BF16 R36, R88.reuse, R84, R36 ;  /* 0x000000545824723c */ /* 0x050fe80000041824 */
[----:B------:R-:W-:Y:S04]  /*174d0*/  FADD.FTZ R2, R164, R2 ;  /* 0x00000002a4027221 */ /* 0x000fe80000010000 */
[C---:B------:R-:W-:Y:S01]  /*174e0*/  HMMA.16816.F32.BF16 R40, R88.reuse, R86, R40 ;  /* 0x000000565828723c */ /* 0x040fe20000041828 */
[----:B------:R-:W-:Y:S03]  /*174f0*/  LDSM.16.MT88.4 R84, [R206+0x6800] ;  /* 0x00680000ce54783b */ /* 0x000fe60000004200 */
[----:B------:R-:W-:Y:S04]  /*17500*/  FADD.FTZ R2, R163, R2 ;  /* 0x00000002a3027221 */ /* 0x000fe80000010000 */
[C---:B-----5:R-:W-:Y:S04]  /*17510*/  HMMA.16816.F32.BF16 R44, R88.reuse, R100, R44 ;  /* 0x00000064582c723c */ /* 0x060fe8000004182c */
        /* <DEDUP_REMOVED lines=27> */
[----:B------:R-:W-:Y:S03]  /*176d0*/  MOV R5, R4 ;  /* 0x0000000400057202 */ /* 0x000fe60000000f00 */
[C---:B------:R-:W-:Y:S01]  /*176e0*/  HMMA.16816.F32.BF16 R120, R148.reuse, R116, R28 ;  /* 0x000000749478723c */ /* 0x040fe2000004181c */
[----:B------:R2:W-:Y:S07]  /*176f0*/  STL [R1], R2 ;  /* 0x0000000201007387 */ /* 0x0005ee0000100800 */
[C---:B------:R-:W-:Y:S08]  /*17700*/  HMMA.16816.F32.BF16 R116, R148.reuse, R118, R32 ;  /* 0x000000769474723c */ /* 0x040ff00000041820 */
[C---:B-1----:R-:W-:Y:S08]  /*17710*/  HMMA.16816.F32.BF16 R112, R148.reuse, R108, R36 ;  /* 0x0000006c9470723c */ /* 0x042ff00000041824 */
[C---:B------:R-:W-:Y:S08]  /*17720*/  HMMA.16816.F32.BF16 R108, R148.reuse, R110, R40 ;  /* 0x0000006e946c723c */ /* 0x040ff00000041828 */
[C---:B------:R-:W-:Y:S08]  /*17730*/  HMMA.16816.F32.BF16 R104, R148.reuse, R100, R44 ;  /* 0x000000649468723c */ /* 0x040ff0000004182c */
[C---:B------:R-:W-:Y:S08]  /*17740*/  HMMA.16816.F32.BF16 R100, R148.reuse, R102, R48 ;  /* 0x000000669464723c */ /* 0x040ff00000041830 */
[C---:B----4-:R-:W-:Y:S08]  /*17750*/  HMMA.16816.F32.BF16 R96, R148.reuse, R92, R52 ;  /* 0x0000005c9460723c */ /* 0x050ff00000041834 */
[C---:B------:R-:W-:Y:S08]  /*17760*/  HMMA.16816.F32.BF16 R92, R148.reuse, R94, R56 ;  /* 0x0000005e945c723c */ /* 0x040ff00000041838 */
[C---:B------:R-:W-:Y:S08]  /*17770*/  HMMA.16816.F32.BF16 R88, R148.reuse, R84, R60 ;  /* 0x000000549458723c */ /* 0x040ff0000004183c */
[C---:B------:R-:W-:Y:S08]  /*17780*/  HMMA.16816.F32.BF16 R84, R148.reuse, R86, R64 ;  /* 0x000000569454723c */ /* 0x040ff00000041840 */
[C---:B---3--:R-:W-:Y:S08]  /*17790*/  HMMA.16816.F32.BF16 R68, R148.reuse, R8, R68 ;  /* 0x000000089444723c */ /* 0x048ff00000041844 */
[----:B------:R-:W-:Y:S03]  /*177a0*/  HMMA.16816.F32.BF16 R72, R148, R10, R72 ;  /* 0x0000000a9448723c */ /* 0x000fe60000041848 */
[C---:B--2---:R-:W-:Y:S02]  /*177b0*/  ISETP.GT.AND P0, PT, R235.reuse, R3, PT ;  /* 0x00000003eb00720c */ /* 0x044fe40003f04270 */
[----:B------:R-:W-:Y:S11]  /*177c0*/  IADD3 R235, R235, -0x1, RZ ;  /* 0xffffffffebeb7810 */ /* 0x000ff60007ffe0ff */
[----:B------:R-:W-:-:S05]  /*177d0*/  @P0 BRA `(.L_x_1644) ;  /* 0xffffc02000000947 */ /* 0x000fca000383ffff */
.L_x_1628:
[----:B--2---:R-:W2:Y:S02]  /*177e0*/  LDL R2, [R1+0xc] ;  /* 0x00000c0001027983 */ /* 0x004ea40000100800 */
[----:B--2---:R-:W-:-:S13]  /*177f0*/  ISETP.GE.AND P0, PT, R235, R2, PT ;  /* 0x00000002eb00720c */ /* 0x004fda0003f06270 */
[----:B------:R-:W-:Y:S05]  /*17800*/  @!P0 BRA `(.L_x_1645) ;  /* 0x0000381000008947 */ /* 0x000fea0003800000 */
.L_x_1660:
[----:B------:R-:W2:Y:S01]  /*17810*/  LDL.64 R10, [R1+0x18] ;  /* 0x00001800010a7983 */ /* 0x000ea20000100a00 */
[----:B------:R-:W-:Y:S04]  /*17820*/  DEPBAR.LE SB0, 0x0 ;  /* 0x000080000000791a */ /* 0x000fe80000000000 */
[----:B------:R-:W3:Y:S01]  /*17830*/  LDL R9, [R1+0x20] ;  /* 0x0000200001097983 */ /* 0x000ee20000100800 */
[----:B------:R-:W-:Y:S01]  /*17840*/  WARPSYNC 0xffffffff ;  /* 0xffffffff00007948 */ /* 0x000fe20003800000 */
[----:B------:R-:W-:Y:S02]  /*17850*/  SHF.R.S32.HI R2, RZ, 0x1f, R237 ;  /* 0x0000001fff027819 */ /* 0x000fe400000114ed */
[----:B------:R-:W-:Y:S01]  /*17860*/  BAR.SYNC.DEFER_BLOCKING 0x0 ;  /* 0x0000000000007b1d */ /* 0x000fe20000010000 */
[----:B------:R-:W-:Y:S02]  /*17870*/  SHF.R.S32.HI R8, RZ, 0x1f, R234 ;  /* 0x0000001fff087819 */ /* 0x000fe400000114ea */
[----:B------:R-:W-:Y:S01]  /*17880*/  IMAD R4, R2, c[0x0][0x208], RZ ;  /* 0x0000820002047a24 */ /* 0x000fe200078e02ff */
[----:B------:R-:W-:Y:S01]  /*17890*/  MOV R15, R6 ;  /* 0x00000006000f7202 */ /* 0x000fe20000000f00 */
[C---:B------:R-:W-:Y:S04]  /*178a0*/  IMAD.WIDE.U32 R2, R237.reuse, c[0x0][0x208], RZ ;  /* 0x00008200ed027a25 */ /* 0x040fe800078e00ff */
[----:B------:R-:W-:Y:S05]  /*178b0*/  IMAD R4, R237, c[0x0][0x20c], R4 ;  /* 0x00008300ed047a24 */ /* 0x000fea00078e0204 */
[----:B------:R-:W-:Y:S01]  /*178c0*/  IADD3 R3, R3, R4, RZ ;  /* 0x0000000403037210 */ /* 0x000fe20007ffe0ff */
[----:B------:R-:W-:Y:S04]  /*178d0*/  IMAD R4, R8, c[0x0][0x218], RZ ;  /* 0x0000860008047a24 */ /* 0x000fe800078e02ff */
[C---:B------:R-:W-:Y:S04]  /*178e0*/  IMAD.WIDE.U32 R2, R234.reuse, c[0x0][0x218], R2 ;  /* 0x00008600ea027a25 */ /* 0x040fe800078e0002 */
[----:B------:R-:W-:Y:S01]  /*178f0*/  IMAD R4, R234, c[0x0][0x21c], R4 ;  /* 0x00008700ea047a24 */ /* 0x000fe200078e0204 */
        /* <DEDUP_REMOVED lines=20> */
.L_x_1748:
[----:B------:R-:W3:Y:S01]  /*17a40*/  SHFL.IDX PT, R9, R8, RZ, 0x181f ;  /* 0x00181fff08097589 */ /* 0x000ee200000e0000 */
[----:B------:R-:W-:Y:S01]  /*17a50*/  ISETP.GE.AND P1, PT, R76, c[0x0][0x1d4], PT ;  /* 0x000075004c007a0c */ /* 0x000fe20003f26270 */
[----:B------:R-:W-:Y:S01]  /*17a60*/  BSSY B0, `(.L_x_1647) ;  /* 0x0000037000007945 */ /* 0x000fe20003800000 */
[----:B------:R-:W-:Y:S01]  /*17a70*/  ISETP.GE.AND P3, PT, R227, c[0x0][0x1d4], PT ;  /* 0x00007500e3007a0c */ /* 0x000fe20003f66270 */
[----:B------:R-:W4:Y:S01]  /*17a80*/  S2R R11, SR_TID.X ;  /* 0x00000000000b7919 */ /* 0x000f220000002100 */
[----:B------:R-:W-:Y:S02]  /*17a90*/  SEL R226, RZ, 0x10, P1 ;  /* 0x00000010ffe27807 */ /* 0x000fe40000800000 */
[----:B------:R-:W-:Y:S02]  /*17aa0*/  SEL R225, RZ, 0x10, P3 ;  /* 0x00000010ffe17807 */ /* 0x000fe40001800000 */
[----:B------:R-:W-:Y:S02]  /*17ab0*/  ISETP.NE.U32.AND P2, PT, R226, RZ, PT ;  /* 0x000000ffe200720c */ /* 0x000fe40003f45070 */
[CC--:B---3--:R-:W-:Y:S05]  /*17ac0*/  IADD3 R2, P0, R9.reuse, R230.reuse, RZ ;  /* 0x000000e609027210 */ /* 0x0c8fea0007f1e0ff */
[C-C-:B--2---:R-:W-:Y:S05]  /*17ad0*/  IMAD.X R3, R10.reuse, 0x1, R231.reuse, P0 ;  /* 0x000000010a037824 */ /* 0x144fea00000e06e7 */
[----:B------:R-:W-:Y:S01]  /*17ae0*/  @!PT LDS RZ, [RZ] ;  /* 0x00000000fffff984 */ /* 0x000fe20000000800 */
[----:B------:R-:W-:Y:S01]  /*17af0*/  @!PT LDS RZ, [RZ] ;  /* 0x00000000fffff984 */ /* 0x000fe20000000800 */
[----:B------:R2:W-:Y:S02]  /*17b00*/  LDGSTS.E.BYPASS.LTC128B.128 [R229+0x100], [R2.64], !P1 ;  /* 0x0010000002e57fae */ /* 0x0005e4000c901d48 */
[-C--:B--2---:R-:W-:Y:S02]  /*17b10*/  IADD3 R2, P0, R9, R233.reuse, RZ ;  /* 0x000000e909027210 */ /* 0x084fe40007f1e0ff */
[----:B------:R-:W2:Y:S03]  /*17b20*/  SHFL.IDX PT, R9, R8, 0x1, 0x181f ;  /* 0x00381f0008097f89 */ /* 0x000ea600000e0000 */
[--C-:B------:R-:W-:Y:S02]  /*17b30*/  IMAD.X R3, R10, 0x1, R232.reuse, P0 ;  /* 0x000000010a037824 */ /* 0x100fe400000e06e8 */
[----:B------:R-:W3:Y:S04]  /*17b40*/  SHFL.IDX PT, R10, R4, 0x1, 0x181f ;  /* 0x00381f00040a7f89 */ /* 0x000ee800000e0000 */
[----:B------:R2:W-:Y:S02]  /*17b50*/  LDGSTS.E.BYPASS.LTC128B.128 [R229+0x3900], [R2.64], !P3 ;  /* 0x0390000002e57fae */ /* 0x0005e4000d901d48 */
[C---:B--2---:R-:W-:Y:S05]  /*17b60*/  IADD3 R2, P0, R9.reuse, R230, RZ ;  /* 0x000000e609027210 */ /* 0x044fea0007f1e0ff */
[C-C-:B---3--:R-:W-:Y:S05]  /*17b70*/  IMAD.X R3, R10.reuse, 0x1, R231.reuse, P0 ;  /* 0x000000010a037824 */ /* 0x148fea00000e06e7 */
[----:B------:R2:W-:Y:S02]  /*17b80*/  LDGSTS.E.BYPASS.LTC128B.128 [R229+0x1100], [R2.64], !P1 ;  /* 0x0110000002e57fae */ /* 0x0005e4000c901d48 */
[----:B--2---:R-:W-:Y:S02]  /*17b90*/  IADD3 R2, P0, R9, R233, RZ ;  /* 0x000000e909027210 */ /* 0x004fe40007f1e0ff */
[----:B------:R-:W2:Y:S03]  /*17ba0*/  SHFL.IDX PT, R9, R8, 0x2, 0x181f ;  /* 0x00581f0008097f89 */ /* 0x000ea600000e0000 */
[----:B------:R-:W-:Y:S02]  /*17bb0*/  IMAD.X R3, R10, 0x1, R232, P0 ;  /* 0x000000010a037824 */ /* 0x000fe400000e06e8 */
[----:B------:R-:W3:Y:S04]  /*17bc0*/  SHFL.IDX PT, R10, R4, 0x2, 0x181f ;  /* 0x00581f00040a7f89 */ /* 0x000ee800000e0000 */
[----:B------:R5:W-:Y:S02]  /*17bd0*/  LDGSTS.E.BYPASS.LTC128B.128 [R229+0x4900], [R2.64], !P3 ;  /* 0x0490000002e57fae */ /* 0x000be4000d901d48 */
[----:B-----5:R-:W-:Y:S04]  /*17be0*/  IADD3 R2, -R226, 0x10, RZ ;  /* 0x00000010e2027810 */ /* 0x020fe80007ffe1ff */
[----:B------:R-:W-:Y:S04]  /*17bf0*/  LOP3.LUT R2, R2, 0xf, RZ, 0xc0, !PT ;  /* 0x0000000f02027812 */ /* 0x000fe800078ec0ff */
[-C--:B--2---:R-:W-:Y:S04]  /*17c00*/  IADD3 R2, P1, P0, R2, R9.reuse, R230 ;  /* 0x0000000902027210 */ /* 0x084fe8000783e0e6 */
[-C--:B---3--:R-:W-:Y:S05]  /*17c10*/  IADD3.X R3, RZ, R10.reuse, R231, P1, P0 ;  /* 0x0000000aff037210 */ /* 0x088fea0000fe04e7 */
[----:B------:R2:W-:Y:S01]  /*17c20*/  LDGSTS.E.BYPASS.LTC128B.128.ZFILL [R229+0x2100], [R2.64], P2 ;  /* 0x0210000002e57fae */ /* 0x0005e20009141d48 */
[C---:B------:R-:W-:Y:S02]  /*17c30*/  ISETP.NE.U32.AND P2, PT, R225.reuse, RZ, PT ;  /* 0x000000ffe100720c */ /* 0x040fe40003f45070 */
[----:B--2---:R-:W-:Y:S04]  /*17c40*/  IADD3 R2, -R225, 0x10, RZ ;  /* 0x00000010e1027810 */ /* 0x004fe80007ffe1ff */
[----:B------:R-:W-:Y:S04]  /*17c50*/  LOP3.LUT R2, R2, 0xf, RZ, 0xc0, !PT ;  /* 0x0000000f02027812 */ /* 0x000fe800078ec0ff */
[----:B------:R-:W-:Y:S04]  /*17c60*/  IADD3 R2, P1, P0, R2, R9, R233 ;  /* 0x0000000902027210 */ /* 0x000fe8000783e0e9 */
[----:B------:R-:W-:Y:S02]  /*17c70*/  IADD3.X R3, RZ, R10, R232, P1, P0 ;  /* 0x0000000aff037210 */ /* 0x000fe40000fe04e8 */
[----:B----4-:R-:W-:Y:S03]  /*17c80*/  ISETP.GT.AND P0, PT, R11, 0x7f, PT ;  /* 0x0000007f0b00780c */ /* 0x010fe60003f04270 */
[----:B------:R2:W-:Y:S10]  /*17c90*/  LDGSTS.E.BYPASS.LTC128B.128.ZFILL [R229+0x5900], [R2.64], P2 ;  /* 0x0590000002e57fae */ /* 0x0005f40009141d48 */
[----:B------:R-:W-:-:S05]  /*17ca0*/  @P0 BRA `(.L_x_1648) ;  /* 0x0000012000000947 */ /* 0x000fca0003800000 */
[----:B------:R-:W-:-:S05]  /*17cb0*/  BRA.DIV ~URZ, `(.L_x_1649) ;  /* 0x00009ad27f007947 */ /* 0x000fca000b800000 */
[----:B------:R3:W4:Y:S04]  /*17cc0*/  SHFL.IDX PT, R9, R4, 0x3, 0x181f ;  /* 0x00781f0004097f89 */ /* 0x00072800000e0000 */
[----:B-1----:R3:W1:Y:S02]  /*17cd0*/  SHFL.IDX PT, R4, R8, 0x3, 0x181f ;  /* 0x00781f0008047f89 */ /* 0x00266400000e0000 */
.L_x_1749:
        /* <DEDUP_REMOVED lines=15> */
.L_x_1648:
[----:B------:R-:W-:Y:S05]  /*17dd0*/  BSYNC B0 ;  /* 0x0000000000007941 */ /* 0x000fea0003800000 */
.L_x_1647:
[----:B------:R-:W0:Y:S01]  /*17de0*/  LDGDEPBAR ;  /* 0x00000000000079af */ /* 0x000e220000000000 */
[----:B------:R-:W-:Y:S01]  /*17df0*/  WARPSYNC 0xffffffff ;  /* 0xffffffff00007948 */ /* 0x000fe20003800000 */
[C---:B---3--:R-:W-:Y:S01]  /*17e00*/  HMMA.16816.F32.BF16 R8, R140.reuse, R16, RZ ;  /* 0x000000108c08723c */ /* 0x048fe200000418ff */
[----:B------:R-:W-:Y:S05]  /*17e10*/  BSSY B0, `(.L_x_1650) ;  /* 0x0000113000007945 */ /* 0x000fea0003800000 */
[----:B-12---:R-:W2:Y:S02]  /*17e20*/  LDL R2, [R1+0xc] ;  /* 0x00000c0001027983 */ /* 0x006ea40000100800 */
        /* <DEDUP_REMOVED lines=172> */
[----:B---3--:R-:W-:Y:S03]  /*188f0*/  @!P5 IADD3 R4, P0, R2, R244, RZ ;  /* 0x000000f40204d210 */ /* 0x008fe60007f1e0ff */
        /* <DEDUP_REMOVED lines=20> */
.L_x_1750:
[----:B------:R-:W-:-:S05]  /*18a40*/  BRA.DIV ~URZ, `(.L_x_1653) ;  /* 0x00008e827f007947 */ /* 0x000fca000b800000 */
[----:B------:R3:W4:Y:S02]  /*18a50*/  SHFL.IDX PT, R148, R80, RZ, 0x181f ;  /* 0x00181fff50947589 */ /* 0x00072400000e0000 */
.L_x_1751:
        /* <DEDUP_REMOVED lines=20> */
.L_x_1752:
        /* <DEDUP_REMOVED lines=19> */
.L_x_1753:
[----:B------:R-:W-:-:S05]  /*18cd0*/  BRA.DIV ~URZ, `(.L_x_1656) ;  /* 0x00008da27f007947 */ /* 0x000fca000b800000 */
[----:B------:R2:W3:Y:S02]  /*18ce0*/  SHFL.IDX PT, R148, R80, 0x2, 0x181f ;  /* 0x00581f0050947f89 */ /* 0x0004e400000e0000 */
.L_x_1754:
        /* <DEDUP_REMOVED lines=20> */
.L_x_1755:
[----:B------:R-:W-:Y:S11]  /*18e30*/  ISETP.GE.AND P0, PT, R236, 0x61, PT ;  /* 0x00000061ec00780c */ /* 0x000ff60003f06270 */
[----:B------:R-:W-:Y:S02]  /*18e40*/  @!UPT UIADD3 URZ, URZ, URZ, URZ ;  /* 0x0000003f3f3ff290 */ /* 0x000fe4000fffe03f */
[C---:B-1----:R-:W-:Y:S02]  /*18e50*/  @P0 IADD3 R2, -R226.reuse, 0x10, RZ ;  /* 0x00000010e2020810 */ /* 0x042fe40007ffe1ff */
        /* <DEDUP_REMOVED lines=14> */
.L_x_1651:
[----:B------:R-:W-:Y:S05]  /*18f40*/  BSYNC B0 ;  /* 0x0000000000007941 */ /* 0x000fea0003800000 */
.L_x_1650:
        /* <DEDUP_REMOVED lines=59> */
.L_x_1756:
[----:B-12---:R-:W-:Y:S01]  /*19300*/  FMNMX.FTZ R4, R4, R2, !PT ;  /* 0x0000000204047209 */ /* 0x006fe20007810000 */
[----:B------:R-:W-:-:S05]  /*19310*/  BRA.DIV ~URZ, `(.L_x_1659) ;  /* 0x000088f27f007947 */ /* 0x000fca000b800000 */
[----:B------:R-:W1:Y:S02]  /*19320*/  SHFL.BFLY PT, R2, R4, 0x1, 0x1f ;  /* 0x0c201f0004027f89 */ /* 0x000e6400000e0000 */
[----:B-1----:R-:W-:Y:S02]  /*19330*/  FMNMX.FTZ R6, R4, R2, !PT ;  /* 0x0000000204067209 */ /* 0x002fe40007810000 */
[----:B------:R-:W1:Y:S02]  /*19340*/  SHFL.BFLY PT, R2, R80, 0x2, 0x1f ;  /* 0x0c401f0050027f89 */ /* 0x000e6400000e0000 */
[----:B-1----:R-:W-:Y:S05]  /*19350*/  FMNMX.FTZ R4, R80, R2, !PT ;  /* 0x0000000250047209 */ /* 0x002fea0007810000 */
[----:B------:R1:W2:Y:S02]  /*19360*/  SHFL.BFLY PT, R2, R4, 0x1, 0x1f ;  /* 0x0c201f0004027f89 */ /* 0x0002a400000e0000 */
.L_x_1757:
[----:B-12---:R-:W-:Y:S01]  /*19370*/  FMNMX.FTZ R4, R2, R4, !PT ;  /* 0x0000000402047209 */ /* 0x006fe20007810000 */
[C---:B------:R-:W-:Y:S01]  /*19380*/  FADD.FTZ R2, -R6.reuse, R15 ;  /* 0x0000000f06027221 */ /* 0x040fe20000010100 */
[----:B------:R-:W-:Y:S01]  /*19390*/  WARPSYNC 0xffffffff ;  /* 0xffffffff00007948 */ /* 0x000fe20003800000 */
[----:B------:R-:W-:Y:S02]  /*193a0*/  FMUL.FTZ R15, R6, c[0x0][0x2d0] ;  /* 0x0000b400060f7a20 */ /* 0x000fe40000410000 */
        /* <DEDUP_REMOVED lines=37> */
[----:B------:R-:W-:Y:S02]  /*19600*/  FMUL.FTZ R65, R3, R85 ;  /* 0x0000005503417220 */ /* 0x000fe40000410000 */
[----:B------:R-:W-:Y:S02]  /*19610*/  FADD.FTZ R9, R8, R2 ;  /* 0x0000000208097221 */ /* 0x000fe40000010000 */
[C---:B------:R-:W-:Y:S02]  /*19620*/  FMUL.FTZ R8, R4.reuse, c[0x0][0x2d0] ;  /* 0x0000b40004087a20 */ /* 0x040fe40000410000 */
[----:B------:R-:W-:Y:S02]  /*19630*/  FADD.FTZ R2, -R4, R5 ;  /* 0x0000000504027221 */ /* 0x000fe40000010100 */
[--C-:B------:R-:W-:Y:S02]  /*19640*/  FFMA.FTZ R153, R22, c[0x0][0x2d0], -R8.reuse ;  /* 0x0000b40016997a23 */ /* 0x100fe40000010808 */
[----:B------:R-:W2:Y:S01]  /*19650*/  LDL.LU R22, [R1] ;  /* 0x0000000001167983 */ /* 0x000ea20000300800 */
[----:B------:R-:W-:Y:S02]  /*19660*/  FMUL.FTZ R2, R2, c[0x0][0x2d0] ;  /* 0x0000b40002027a20 */ /* 0x000fe40000410000 */
[--C-:B------:R-:W-:Y:S02]  /*19670*/  FFMA.FTZ R66, R66, c[0x0][0x2d0], -R8.reuse ;  /* 0x0000b40042427a23 */ /* 0x100fe40000010808 */
[--C-:B------:R-:W-:Y:S02]  /*19680*/  FFMA.FTZ R67, R67, c[0x0][0x2d0], -R8.reuse ;  /* 0x0000b40043437a23 */ /* 0x100fe40000010808 */
        /* <DEDUP_REMOVED lines=21> */
[--C-:B------:R-:W-:Y:S01]  /*197e0*/  FFMA.FTZ R151, R19, c[0x0][0x2d0], -R8.reuse ;  /* 0x0000b40013977a23 */ /* 0x100fe20000010808 */
[----:B------:R-:W-:Y:S01]  /*197f0*/  MOV R19, R64 ;  /* 0x0000004000137202 */ /* 0x000fe20000000f00 */
[----:B------:R-:W-:Y:S01]  /*19800*/  FMUL.FTZ R64, R3, R84 ;  /* 0x0000005403407220 */ /* 0x000fe20000410000 */
[----:B------:R-:W-:Y:S01]  /*19810*/  MUFU.EX2 R10, R10 ;  /* 0x0000000a000a7308 */ /* 0x000fe20000000800 */
[--C-:B------:R-:W-:Y:S02]  /*19820*/  FFMA.FTZ R152, R23, c[0x0][0x2d0], -R8.reuse ;  /* 0x0000b40017987a23 */ /* 0x100fe40000010808 */
[--C-:B------:R-:W-:Y:S02]  /*19830*/  FFMA.FTZ R162, R30, c[0x0][0x2d0], -R8.reuse ;  /* 0x0000b4001ea27a23 */ /* 0x100fe40000010808 */
[--C-:B------:R-:W-:Y:S02]  /*19840*/  FFMA.FTZ R161, R31, c[0x0][0x2d0], -R8.reuse ;  /* 0x0000b4001fa17a23 */ /* 0x100fe40000010808 */
[--C-:B------:R-:W-:Y:S02]  /*19850*/  FFMA.FTZ R170, R38, c[0x0][0x2d0], -R8.reuse ;  /* 0x0000b40026aa7a23 */ /* 0x100fe40000010808 */
[----:B------:R-:W-:Y:S01]  /*19860*/  FFMA.FTZ R169, R39, c[0x0][0x2d0], -R8 ;  /* 0x0000b40027a97a23 */ /* 0x000fe20000010808 */
[----:B------:R-:W3:Y:S01]  /*19870*/  MUFU.EX2 R11, R11 ;  /* 0x0000000b000b7308 */ /* 0x000ee20000000800 */
[C---:B------:R-:W-:Y:S01]  /*19880*/  FMUL.FTZ R8, R3.reuse, R136 ;  /* 0x0000008803087220 */ /* 0x040fe20000410000 */
[----:B------:R-:W-:Y:S01]  /*19890*/  MOV R136, R67 ;  /* 0x0000004300887202 */ /* 0x000fe20000000f00 */
[----:B-1----:R-:W-:Y:S02]  /*198a0*/  FMUL.FTZ R67, R2, R87 ;  /* 0x0000005702437220 */ /* 0x002fe40000410000 */
[----:B------:R-:W-:Y:S02]  /*198b0*/  FADD.FTZ R5, R16, R9 ;  /* 0x0000000910057221 */ /* 0x000fe40000010000 */
[C---:B------:R-:W-:Y:S01]  /*198c0*/  FMUL.FTZ R9, R3.reuse, R137 ;  /* 0x0000008903097220 */ /* 0x040fe20000410000 */
[----:B------:R-:W-:Y:S01]  /*198d0*/  MOV R137, R66 ;  /* 0x0000004200897202 */ /* 0x000fe20000000f00 */
[C---:B------:R-:W-:Y:S02]  /*198e0*/  FMUL.FTZ R66, R2.reuse, R86 ;  /* 0x0000005602427220 */ /* 0x040fe40000410000 */
[----:B------:R-:W1:Y:S01]  /*198f0*/  LDSM.16.MT88.4 R84, [R203] ;  /* 0x00000000cb54783b */ /* 0x000e620000004200 */
[----:B------:R-:W-:Y:S02]  /*19900*/  FMUL.FTZ R29, R3, R121 ;  /* 0x00000079031d7220 */ /* 0x000fe40000410000 */
[C---:B------:R-:W-:Y:S01]  /*19910*/  FMUL.FTZ R30, R2.reuse, R122 ;  /* 0x0000007a021e7220 */ /* 0x040fe20000410000 */
[----:B------:R-:W-:Y:S01]  /*19920*/  MUFU.EX2 R121, R80 ;  /* 0x0000005000797308 */ /* 0x000fe20000000800 */
[----:B------:R-:W-:Y:S02]  /*19930*/  FADD.FTZ R154, R17, R5 ;  /* 0x00000005119a7221 */ /* 0x000fe40000010000 */
[C---:B------:R-:W-:Y:S02]  /*19940*/  FMUL.FTZ R28, R3.reuse, R120 ;  /* 0x00000078031c7220 */ /* 0x040fe40000410000 */
[C---:B------:R-:W-:Y:S01]  /*19950*/  FMUL.FTZ R36, R3.reuse, R112 ;  /* 0x0000007003247220 */ /* 0x040fe20000410000 */
[----:B------:R-:W-:Y:S01]  /*19960*/  MOV R112, R149 ;  /* 0x0000009500707202 */ /* 0x000fe20000000f00 */
[C---:B------:R-:W-:Y:S01]  /*19970*/  FMUL.FTZ R16, R3.reuse, R132 ;  /* 0x0000008403107220 */ /* 0x040fe20000410000 */
[----:B------:R-:W-:Y:S01]  /*19980*/  MOV R132, R63 ;  /* 0x0000003f00847202 */ /* 0x000fe20000000f00 */
[----:B------:R-:W-:Y:S01]  /*19990*/  FMUL.FTZ R17, R3, R133 ;  /* 0x0000008503117220 */ /* 0x000fe20000410000 */
[----:B------:R-:W4:Y:S01]  /*199a0*/  MUFU.EX2 R122, R151 ;  /* 0x00000097007a7308 */ /* 0x000f220000000800 */
[----:B---3--:R-:W-:Y:S01]  /*199b0*/  F2FP.BF16.PACK_AB R149, R11, R10 ;  /* 0x0000000a0b95723e */ /* 0x008fe200000010ff */
[C---:B------:R-:W-:Y:S01]  /*199c0*/  FMUL.FTZ R24, R3.reuse, R124 ;  /* 0x0000007c03187220 */ /* 0x040fe20000410000 */
[----:B------:R-:W-:Y:S01]  /*199d0*/  MOV R124, R19 ;  /* 0x00000013007c7202 */ /* 0x000fe20000000f00 */
[C---:B------:R-:W-:Y:S01]  /*199e0*/  FMUL.FTZ R19, R2.reuse, R135 ;  /* 0x0000008702137220 */ /* 0x040fe20000410000 */
[----:B------:R-:W-:Y:S01]  /*199f0*/  MOV R133, R62 ;  /* 0x0000003e00857202 */ /* 0x000fe20000000f00 */
        /* <DEDUP_REMOVED lines=11> */
[----:B------:R-:W-:Y:S01]  /*19ab0*/  FMUL.FTZ R34, R2, R118 ;  /* 0x0000007602227220 */ /* 0x000fe20000410000 */
[----:B----4-:R-:W-:Y:S01]  /*19ac0*/  F2FP.BF16.PACK_AB R151, R122, R121 ;  /* 0x000000797a97723e */ /* 0x010fe200000010ff */
        /* <DEDUP_REMOVED lines=22> */
[----:B------:R-:W-:Y:S01]  /*19c30*/  LDSM.16.MT88.4 R100, [R204+0x1800] ;  /* 0x00180000cc64783b */ /* 0x000fe20000004200 */
        /* <DEDUP_REMOVED lines=17> */
[----:B---3--:R-:W-:Y:S01]  /*19d50*/  MOV R174, R117 ;  /* 0x0000007500ae7202 */ /* 0x008fe20000000f00 */
[C---:B------:R-:W-:Y:S02]  /*19d60*/  FMUL.FTZ R72, R3.reuse, R72 ;  /* 0x0000004803487220 */ /* 0x040fe40000410000 */
[----:B------:R-:W-:Y:S02]  /*19d70*/  FMUL.FTZ R73, R3, R73 ;  /* 0x0000004903497220 */ /* 0x000fe40000410000 */
[C---:B------:R-:W-:Y:S01]  /*19d80*/  FMUL.FTZ R70, R2.reuse, R70 ;  /* 0x0000004602467220 */ /* 0x040fe20000410000 */
[----:B------:R-:W-:Y:S01]  /*19d90*/  MUFU.EX2 R3, R159 ;  /* 0x0000009f00037308 */ /* 0x000fe20000000800 */
[C---:B------:R-:W-:Y:S02]  /*19da0*/  FMUL.FTZ R71, R2.reuse, R71 ;  /* 0x0000004702477220 */ /* 0x040fe40000410000 */
[C---:B------:R-:W-:Y:S02]  /*19db0*/  FMUL.FTZ R74, R2.reuse, R74 ;  /* 0x0000004a024a7220 */ /* 0x040fe40000410000 */
[C---:B------:R-:W-:Y:S05]  /*19dc0*/  FMUL.FTZ R75, R2.reuse, R75 ;  /* 0x0000004b024b7220 */ /* 0x040fea0000410000 */
        /* <DEDUP_REMOVED lines=12> */
[C---:B--2---:R-:W-:Y:S02]  /*19e90*/  FFMA.FTZ R5, R2.reuse, R22, R10 ;  /* 0x0000001602057223 */ /* 0x044fe4000001000a */
[C---:B------:R-:W-:Y:S02]  /*19ea0*/  FMUL.FTZ R10, R2.reuse, R138 ;  /* 0x0000008a020a7220 */ /* 0x040fe40000410000 */
[----:B------:R-:W-:Y:S02]  /*19eb0*/  FADD.FTZ R120, R11, R5 ;  /* 0x000000050b787221 */ /* 0x000fe40000010000 */
[C---:B------:R-:W-:Y:S02]  /*19ec0*/  FMUL.FTZ R11, R2.reuse, R139 ;  /* 0x0000008b020b7220 */ /* 0x040fe40000410000 */
[----:B------:R-:W-:Y:S01]  /*19ed0*/  FMUL.FTZ R22, R2, R130 ;  /* 0x0000008202167220 */ /* 0x000fe20000410000 */
[----:B------:R-:W2:Y:S04]  /*19ee0*/  MUFU.EX2 R5, R160 ;  /* 0x000000a000057308 */ /* 0x000ea80000000800 */
[C---:B-1----:R-:W-:Y:S06]  /*19ef0*/  HMMA.16816.F32.BF16 R8, R148.reuse, R84, R8 ;  /* 0x000000549408723c */ /* 0x042fec0000041808 */
[----:B------:R-:W-:Y:S02]  /*19f00*/  MUFU.EX2 R160, R239 ;  /* 0x000000ef00a07308 */ /* 0x000fe40000000800 */
[C---:B------:R-:W-:Y:S01]  /*19f10*/  HMMA.16816.F32.BF16 R16, R148.reuse, R86, R16 ;  /* 0x000000569410723c */ /* 0x040fe20000041810 */
[----:B------:R-:W1:Y:S07]  /*19f20*/  LDSM.16.MT88.4 R84, [R204] ;  /* 0x00000000cc54783b */ /* 0x000e6e0000004200 */
[----:B------:R-:W-:Y:S01]  /*19f30*/  MUFU.EX2 R157, R246 ;  /* 0x000000f6009d7308 */ /* 0x000fe20000000800 */
[----:B--2---:R-:W-:Y:S04]  /*19f40*/  FADD.FTZ R2, R5, R154 ;  /* 0x0000009a05027221 */ /* 0x004fe80000010000 */
[C---:B------:R-:W-:Y:S05]  /*19f50*/  FADD.FTZ R2, R3.reuse, R2 ;  /* 0x0000000203027221 */ /* 0x040fea0000010000 */
[----:B------:R2:W3:Y:S01]  /*19f60*/  MUFU.EX2 R154, R133 ;  /* 0x00000085009a7308 */ /* 0x0004e20000000800 */
[----:B------:R-:W-:Y:S04]  /*19f70*/  FADD.FTZ R2, R92, R2 ;  /* 0x000000025c027221 */ /* 0x000fe80000010000 */
[----:B------:R-:W-:Y:S05]  /*19f80*/  FADD.FTZ R2, R80, R2 ;  /* 0x0000000250027221 */ /* 0x000fea0000010000 */
[----:B------:R-:W-:Y:S10]  /*19f90*/  MUFU.EX2 R156, R247 ;  /* 0x000000f7009c7308 */ /* 0x000ff40000000800 */
[----:B------:R-:W-:Y:S01]  /*19fa0*/  MUFU.EX2 R155, R251 ;  /* 0x000000fb009b7308 */ /* 0x000fe20000000800 */
[C---:B-1----:R-:W-:Y:S01]  /*19fb0*/  HMMA.16816.F32.BF16 R20, R148.reuse, R84, R20 ;  /* 0x000000549414723c */ /* 0x042fe20000041814 */
[----:B--2---:R-:W-:Y:S07]  /*19fc0*/  LDSM.16.MT88.4 R132, [R203+0x3000] ;  /* 0x00300000cb84783b */ /* 0x004fee0000004200 */
[C---:B------:R-:W-:Y:S01]  /*19fd0*/  HMMA.16816.F32.BF16 R24, R148.reuse, R86, R24 ;  /* 0x000000569418723c */ /* 0x040fe20000041818 */
[----:B------:R-:W1:Y:S07]  /*19fe0*/  LDSM.16.MT88.4 R84, [R206] ;  /* 0x00000000ce54783b */ /* 0x000e6e0000004200 */
[C---:B-1----:R-:W-:Y:S08]  /*19ff0*/  HMMA.16816.F32.BF16 R28, R148.reuse, R84, R28 ;  /* 0x00000054941c723c */ /* 0x042ff0000004181c */
[C---:B------:R-:W-:Y:S01]  /*1a000*/  HMMA.16816.F32.BF16 R32, R148.reuse, R86, R32 ;  /* 0x000000569420723c */ /* 0x040fe20000041820 */
[----:B------:R-:W1:Y:S07]  /*1a010*/  LDSM.16.MT88.4 R84, [R205] ;  /* 0x00000000cd54783b */ /* 0x000e6e0000004200 */
        /* <DEDUP_REMOVED lines=18> */
[----:B------:R-:W2:Y:S02]  /*1a140*/  LDSM.16.MT88.4 R92, [R204+0x800] ;  /* 0x00080000cc5c783b */ /* 0x000ea40000004200 */
[----:B------:R-:W4:Y:S01]  /*1a150*/  MUFU.EX2 R3, R167 ;  /* 0x000000a700037308 */ /* 0x000f220000000800 */
[----:B------:R-:W-:Y:S02]  /*1a160*/  F2FP.BF16.PACK_AB R87, R117, R116 ;  /* 0x000000747557723e */ /* 0x000fe400000010ff */
[----:B------:R-:W-:Y:S02]  /*1a170*/  F2FP.BF16.PACK_AB R148, R112, R113 ;  /* 0x000000717094723e */ /* 0x000fe400000010ff */
[----:B---3--:R-:W-:Y:S03]  /*1a180*/  F2FP.BF16.PACK_AB R149, R153, R154 ;  /* 0x0000009a9995723e */ /* 0x008fe600000010ff */
[C---:B------:R-:W-:Y:S02]  /*1a190*/  HMMA.16816.F32.BF16 R8, R84.reuse, R88, R8 ;  /* 0x000000585408723c */ /* 0x040fe40000041808 */
[----:B------:R-:W3:Y:S03]  /*1a1a0*/  MUFU.EX2 R80, R165 ;  /* 0x000000a500507308 */ /* 0x000ee60000000800 */
[----:B-1----:R-:W-:Y:S03]  /*1a1b0*/  FADD.FTZ R2, R5, R2 ;  /* 0x0000000205027221 */ /* 0x002fe60000010000 */
[C---:B------:R-:W-:Y:S01]  /*1a1c0*/  HMMA.16816.F32.BF16 R16, R84.reuse, R90, R16 ;  /* 0x0000005a5410723c */ /* 0x040fe20000041810 */
[----:B------:R-:W1:Y:S03]  /*1a1d0*/  LDSM.16.MT88.4 R88, [R206+0x800] ;  /* 0x00080000ce58783b */ /* 0x000e660000004200 */
[----:B------:R-:W-:Y:S01]  /*1a1e0*/  MUFU.EX2 R168, R163 ;  /* 0x000000a300a87308 */ /* 0x000fe20000000800 */
[C---:B----4-:R-:W-:Y:S04]  /*1a1f0*/  FADD.FTZ R2, R3.reuse, R2 ;  /* 0x0000000203027221 */ /* 0x050fe80000010000 */
[----:B------:R-:W-:Y:S05]  /*1a200*/  FADD.FTZ R2, R96, R2 ;  /* 0x0000000260027221 */ /* 0x000fea0000010000 */
[----:B------:R-:W4:Y:S01]  /*1a210*/  MUFU.EX2 R167, R164 ;  /* 0x000000a400a77308 */ /* 0x000f220000000800 */
[C---:B---3--:R-:W-:Y:S01]  /*1a220*/  FADD.FTZ R2, R80.reuse, R2 ;  /* 0x0000000250027221 */ /* 0x048fe20000010000 */
[C---:B--2---:R-:W-:Y:S08]  /*1a230*/  HMMA.16816.F32.BF16 R20, R84.reuse, R92, R20 ;  /* 0x0000005c5414723c */ /* 0x044ff00000041814 */
[----:B------:R-:W-:Y:S01]  /*1a240*/  MUFU.EX2 R165, R169 ;  /* 0x000000a900a57308 */ /* 0x000fe20000000800 */
[C---:B------:R-:W-:Y:S01]  /*1a250*/  HMMA.16816.F32.BF16 R24, R84.reuse, R94, R24 ;  /* 0x0000005e5418723c */ /* 0x040fe20000041818 */
[----:B------:R-:W2:Y:S08]  /*1a260*/  LDSM.16.MT88.4 R92, [R205+0x800] ;  /* 0x00080000cd5c783b */ /* 0x000eb00000004200 */
[----:B------:R-:W-:Y:S01]  /*1a270*/  MUFU.EX2 R164, R171 ;  /* 0x000000ab00a47308 */ /* 0x000fe20000000800 */
[C---:B-1----:R-:W-:Y:S09]  /*1a280*/  HMMA.16816.F32.BF16 R28, R84.reuse, R88, R28 ;  /* 0x00000058541c723c */ /* 0x042ff2000004181c */
[----:B------:R-:W-:Y:S01]  /*1a290*/  MUFU.EX2 R163, R172 ;  /* 0x000000ac00a37308 */ /* 0x000fe20000000800 */
        /* <DEDUP_REMOVED lines=22> */
[----:B----4-:R-:W-:Y:S04]  /*1a400*/  F2FP.BF16.PACK_AB R87, R167, R168 ;  /* 0x000000a8a757723e */ /* 0x010fe800000010ff */
[----:B------:R-:W4:Y:S03]  /*1a410*/  MUFU.EX2 R5, R225 ;  /* 0x000000e100057308 */ /* 0x000f260000000800 */
[C---:B-1----:R-:W-:Y:S07]  /*1a420*/  HMMA.16816.F32.BF16 R8, R84.reuse, R88, R8 ;  /* 0x000000585408723c */ /* 0x042fee0000041808 */
[----:B------:R-:W1:Y:S01]  /*1a430*/  MUFU.EX2 R3, R175 ;  /* 0x000000af00037308 */ /* 0x000e620000000800 */
[C---:B------:R-:W-:Y:S01]  /*1a440*/  HMMA.16816.F32.BF16 R16, R84.reuse, R90, R16 ;  /* 0x0000005a5410723c */ /* 0x040fe20000041810 */
[----:B------:R-:W3:Y:S03]  /*1a450*/  LDSM.16.MT88.4 R88, [R205+0x1000] ;  /* 0x00100000cd58783b */ /* 0x000ee60000004200 */
[----:B-----5:R-:W-:Y:S05]  /*1a460*/  MOV R173, R116 ;  /* 0x0000007400ad7202 */ /* 0x020fea0000000f00 */
[----:B------:R-:W-:Y:S01]  /*1a470*/  LDSM.16.MT88.4 R116, [R206+0x3000] ;  /* 0x00300000ce74783b */ /* 0x000fe20000004200 */
[C---:B--2---:R-:W-:Y:S03]  /*1a480*/  HMMA.16816.F32.BF16 R20, R84.reuse, R92, R20 ;  /* 0x0000005c5414723c */ /* 0x044fe60000041814 */
[----:B----4-:R-:W-:Y:S01]  /*1a490*/  FADD.FTZ R2, R5, R2 ;  /* 0x0000000205027221 */ /* 0x010fe20000010000 */
[----:B------:R-:W-:Y:S04]  /*1a4a0*/  MOV R225, R129 ;  /* 0x0000008100e17202 */ /* 0x000fe80000000f00 */
[C---:B------:R-:W-:Y:S01]  /*1a4b0*/  HMMA.16816.F32.BF16 R24, R84.reuse, R94, R24 ;  /* 0x0000005e5418723c */ /* 0x040fe20000041818 */
[----:B------:R-:W2:Y:S03]  /*1a4c0*/  LDSM.16.MT88.4 R92, [R203+0x4800] ;  /* 0x00480000cb5c783b */ /* 0x000ea60000004200 */
[C---:B-1----:R-:W-:Y:S01]  /*1a4d0*/  FADD.FTZ R2, R3.reuse, R2 ;  /* 0x0000000203027221 */ /* 0x042fe20000010000 */
[----:B------:R-:W-:Y:S03]  /*1a4e0*/  MOV R175, R128 ;  /* 0x0000008000af7202 */ /* 0x000fe60000000f00 */
[C---:B---3--:R-:W-:Y:S04]  /*1a4f0*/  HMMA.16816.F32.BF16 R28, R84.reuse, R96, R28 ;  /* 0x00000060541c723c */ /* 0x048fe8000004181c */
        /* <DEDUP_REMOVED lines=81> */
[----:B------:R5:W1:Y:S01]  /*1aa10*/  MUFU.EX2 R80, R124 ;  /* 0x0000007c00507308 */ /* 0x000a620000000800 */
[----:B------:R-:W-:Y:S02]  /*1aa20*/  LDSM.16.MT88.4 R108, [R204+0x6000] ;  /* 0x00600000cc6c783b */ /* 0x000fe40000004200 */
[----:B------:R-:W-:Y:S03]  /*1aa30*/  F2FP.BF16.PACK_AB R89, R157, R158 ;  /* 0x0000009e9d59723e */ /* 0x000fe600000010ff */
[----:B------:R-:W-:Y:S01]  /*1aa40*/  F2FP.BF16.PACK_AB R90, R3, R5 ;  /* 0x00000005035a723e */ /* 0x000fe200000010ff */
[C---:B--2---:R-:W-:Y:S03]  /*1aa50*/  HMMA.16816.F32.BF16 R44, R84.reuse, R92, R44 ;  /* 0x0000005c542c723c */ /* 0x044fe6000004182c */
[----:B------:R-:W2:Y:S01]  /*1aa60*/  MUFU.EX2 R5, R15 ;  /* 0x0000000f00057308 */ /* 0x000ea20000000800 */
[----:B------:R-:W-:Y:S01]  /*1aa70*/  F2FP.BF16.PACK_AB R91, R155, R156 ;  /* 0x0000009c9b5b723e */ /* 0x000fe200000010ff */
[----:B------:R-:W-:Y:S03]  /*1aa80*/  FADD.FTZ R3, R121, R120 ;  /* 0x0000007879037221 */ /* 0x000fe60000010000 */
[C---:B------:R-:W-:Y:S01]  /*1aa90*/  HMMA.16816.F32.BF16 R48, R84.reuse, R94, R48 ;  /* 0x0000005e5430723c */ /* 0x040fe20000041830 */
[----:B------:R-:W4:Y:S04]  /*1aaa0*/  LDSM.16.MT88.4 R92, [R203+0x2800] ;  /* 0x00280000cb5c783b */ /* 0x000f280000004200 */
[----:B------:R-:W2:Y:S03]  /*1aab0*/  MUFU.EX2 R15, R136 ;  /* 0x00000088000f7308 */ /* 0x000ea60000000800 */
[C---:B---3--:R-:W-:Y:S01]  /*1aac0*/  HMMA.16816.F32.BF16 R52, R84.reuse, R96, R52 ;  /* 0x000000605434723c */ /* 0x048fe20000041834 */
[----:B-----5:R-:W-:Y:S03]  /*1aad0*/  LDSM.16.MT88.4 R124, [R204+0x3000] ;  /* 0x00300000cc7c783b */ /* 0x020fe60000004200 */
[----:B-1----:R-:W-:Y:S04]  /*1aae0*/  FADD.FTZ R2, R80, R2 ;  /* 0x0000000250027221 */ /* 0x002fe80000010000 */
[C---:B------:R-:W-:Y:S01]  /*1aaf0*/  HMMA.16816.F32.BF16 R56, R84.reuse, R98, R56 ;  /* 0x000000625438723c */ /* 0x040fe20000041838 */
[----:B------:R-:W1:Y:S03]  /*1ab00*/  LDSM.16.MT88.4 R96, [R204+0x2800] ;  /* 0x00280000cc60783b */ /* 0x000e660000004200 */
[C---:B--2---:R-:W-:Y:S01]  /*1ab10*/  FADD.FTZ R240, R5.reuse, R2 ;  /* 0x0000000205f07221 */ /* 0x044fe20000010000 */
[----:B------:R-:W-:Y:S01]  /*1ab20*/  F2FP.BF16.PACK_AB R150, R5, R80 ;  /* 0x000000500596723e */ /* 0x000fe200000010ff */
[----:B------:R-:W-:Y:S02]  /*1ab30*/  FADD.FTZ R2, R122, R3 ;  /* 0x000000037a027221 */ /* 0x000fe40000010000 */
[C---:B------:R-:W-:Y:S01]  /*1ab40*/  HMMA.16816.F32.BF16 R60, R84.reuse, R104, R60 ;  /* 0x00000068543c723c */ /* 0x040fe2000004183c */
[----:B------:R-:W2:Y:S03]  /*1ab50*/  LDL R5, [R1+0xc] ;  /* 0x00000c0001057983 */ /* 0x000ea60000100800 */
[----:B------:R-:W-:Y:S01]  /*1ab60*/  FADD.FTZ R2, R115, R2 ;  /* 0x0000000273027221 */ /* 0x000fe20000010000 */
[----:B------:R-:W-:Y:S03]  /*1ab70*/  F2FP.BF16.PACK_AB R151, R15, R152 ;  /* 0x000000980f97723e */ /* 0x000fe600000010ff */
[C---:B------:R-:W-:Y:S01]  /*1ab80*/  HMMA.16816.F32.BF16 R64, R84.reuse, R106, R64 ;  /* 0x0000006a5440723c */ /* 0x040fe20000041840 */
[----:B------:R-:W3:Y:S03]  /*1ab90*/  LDSM.16.MT88.4 R104, [R206+0x2800] ;  /* 0x00280000ce68783b */ /* 0x000ee60000004200 */
[----:B------:R-:W-:Y:S04]  /*1aba0*/  FADD.FTZ R2, R114, R2 ;  /* 0x0000000272027221 */ /* 0x000fe80000010000 */
        /* <DEDUP_REMOVED lines=11> */
[C---:B-1----:R-:W-:Y:S04]  /*1ac60*/  HMMA.16816.F32.BF16 R20, R88.reuse, R96, R20 ;  /* 0x000000605814723c */ /* 0x042fe80000041814 */
[----:B------:R-:W-:Y:S04]  /*1ac70*/  FADD.FTZ R2, R168, R2 ;  /* 0x00000002a8027221 */ /* 0x000fe80000010000 */
[C---:B------:R-:W-:Y:S01]  /*1ac80*/  HMMA.16816.F32.BF16 R24, R88.reuse, R98, R24 ;  /* 0x000000625818723c */ /* 0x040fe20000041818 */
[----:B------:R-:W1:Y:S03]  /*1ac90*/  LDSM.16.MT88.4 R96, [R205+0x6000] ;  /* 0x00600000cd60783b */ /* 0x000e660000004200 */
[----:B------:R-:W-:Y:S04]  /*1aca0*/  FADD.FTZ R2, R167, R2 ;  /* 0x00000002a7027221 */ /* 0x000fe80000010000 */
[C---:B---3--:R-:W-:Y:S04]  /*1acb0*/  HMMA.16816.F32.BF16 R28, R88.reuse, R104, R28 ;  /* 0x00000068581c723c */ /* 0x048fe8000004181c */
        /* <DEDUP_REMOVED lines=23> */
[C---:B-1----:R-:W-:Y:S04]  /*1ae30*/  HMMA.16816.F32.BF16 R68, R88.reuse, R96, R68 ;  /* 0x000000605844723c */ /* 0x042fe80000041844 */
[----:B------:R-:W-:Y:S04]  /*1ae40*/  FADD.FTZ R2, R156, R2 ;  /* 0x000000029c027221 */ /* 0x000fe80000010000 */
[----:B------:R-:W-:Y:S04]  /*1ae50*/  HMMA.16816.F32.BF16 R72, R88, R98, R72 ;  /* 0x000000625848723c */ /* 0x000fe80000041848 */
[----:B------:R-:W-:Y:S04]  /*1ae60*/  FADD.FTZ R2, R155, R2 ;  /* 0x000000029b027221 */ /* 0x000fe80000010000 */
[C---:B------:R-:W-:Y:S01]  /*1ae70*/  HMMA.16816.F32.BF16 R136, R148.reuse, R132, R8 ;  /* 0x000000849488723c */ /* 0x040fe20000041808 */
[----:B------:R-:W1:Y:S04]  /*1ae80*/  LDSM.16.MT88.4 R8, [R205+0x6800] ;  /* 0x00680000cd08783b */ /* 0x000e680000004200 */
[----:B------:R-:W-:Y:S03]  /*1ae90*/  FADD.FTZ R2, R154, R2 ;  /* 0x000000029a027221 */ /* 0x000fe60000010000 */
[C---:B------:R-:W-:Y:S04]  /*1aea0*/  HMMA.16816.F32.BF16 R132, R148.reuse, R134, R16 ;  /* 0x000000869484723c */ /* 0x040fe80000041810 */
[----:B------:R-:W-:Y:S04]  /*1aeb0*/  FADD.FTZ R2, R153, R2 ;  /* 0x0000000299027221 */ /* 0x000fe80000010000 */
[C---:B------:R-:W-:Y:S04]  /*1aec0*/  HMMA.16816.F32.BF16 R128, R148.reuse, R124, R20 ;  /* 0x0000007c9480723c */ /* 0x040fe80000041814 */
[----:B------:R-:W-:Y:S01]  /*1aed0*/  FADD.FTZ R3, R152, R2 ;  /* 0x0000000298037221 */ /* 0x000fe20000010000 */
[----:B------:R-:W-:Y:S03]  /*1aee0*/  IADD3 R2, R235, -0x1, RZ ;  /* 0xffffffffeb027810 */ /* 0x000fe60007ffe0ff */
[C---:B------:R-:W-:Y:S04]  /*1aef0*/  HMMA.16816.F32.BF16 R124, R148.reuse, R126, R24 ;  /* 0x0000007e947c723c */ /* 0x040fe80000041818 */
[----:B------:R-:W-:Y:S04]  /*1af00*/  FADD.FTZ R3, R15, R3 ;  /* 0x000000030f037221 */ /* 0x000fe80000010000 */
[C---:B------:R-:W-:Y:S01]  /*1af10*/  HMMA.16816.F32.BF16 R120, R148.reuse, R116, R28 ;  /* 0x000000749478723c */ /* 0x040fe2000004181c */
[----:B------:R1:W-:Y:S07]  /*1af20*/  STL [R1], R3 ;  /* 0x0000000301007387 */ /* 0x0003ee0000100800 */
[C---:B------:R-:W-:Y:S08]  /*1af30*/  HMMA.16816.F32.BF16 R116, R148.reuse, R118, R32 ;  /* 0x000000769474723c */ /* 0x040ff00000041820 */
        /* <DEDUP_REMOVED lines=8> */
[C---:B-1----:R-:W-:Y:S08]  /*1afc0*/  HMMA.16816.F32.BF16 R68, R148.reuse, R8, R68 ;  /* 0x000000089444723c */ /* 0x042ff00000041844 */
[----:B------:R-:W-:Y:S03]  /*1afd0*/  HMMA.16816.F32.BF16 R72, R148, R10, R72 ;  /* 0x0000000a9448723c */ /* 0x000fe60000041848 */
[----:B--2---:R-:W-:Y:S02]  /*1afe0*/  ISETP.GT.AND P0, PT, R235, R5, PT ;  /* 0x00000005eb00720c */ /* 0x004fe40003f04270 */
[----:B------:R-:W-:Y:S02]  /*1aff0*/  MOV R235, R2 ;  /* 0x0000000200eb7202 */ /* 0x000fe40000000f00 */
[----:B------:R-:W-:Y:S09]  /*1b000*/  MOV R5, R4 ;  /* 0x0000000400057202 */ /* 0x000ff20000000f00 */
[----:B------:R-:W-:-:S05]  /*1b010*/  @P0 BRA `(.L_x_1660) ;  /* 0xffffc7f000000947 */ /* 0x000fca000383ffff */
.L_x_1645:
[----:B------:R-:W-:Y:S05]  /*1b020*/  BRA.DIV ~URZ, `(.L_x_1661) ;  /* 0x00006cc27f007947 */ /* 0x000fea000b800000 */
[----:B------:R1:W2:Y:S02]  /*1b030*/  SHFL.BFLY PT, R2, R240, 0x2, 0x1f ;  /* 0x0c401f00f0027f89 */ /* 0x0002a400000e0000 */
.L_x_1758:
        /* <DEDUP_REMOVED lines=8> */
.L_x_1759:
        /* <DEDUP_REMOVED lines=52> */
[C---:B------:R-:W-:Y:S01]  /*1b400*/  FMUL.FTZ R54, R2.reuse, R130 ;  /* 0x0000008202367220 */ /* 0x040fe20000410000 */
        /* <DEDUP_REMOVED lines=32> */
.L_x_1572:
[----:B------:R3:W5:Y:S04]  /*1b610*/  LDL R6, [R1+0x50] ;  /* 0x0000500001067983 */ /* 0x0007680000100800 */
[----:B------:R-:W1:Y:S01]  /*1b620*/  S2R R3, SR_TID.X ;  /* 0x0000000000037919 */ /* 0x000e620000002100 */
[----:B------:R-:W-:Y:S01]  /*1b630*/  BSSY B0, `(.L_x_1663) ;  /* 0x0000011000007945 */ /* 0x000fe20003800000 */
[----:B-1----:R-:W-:-:S13]  /*1b640*/  LOP3.LUT P0, RZ, R3, 0xff, RZ, 0xc0, !PT ;  /* 0x000000ff03ff7812 */ /* 0x002fda000780c0ff */
[----:B------:R-:W-:Y:S05]  /*1b650*/  @P0 BRA `(.L_x_1664) ;  /* 0x000000e000000947 */ /* 0x000fea0003800000 */
[----:B---34-:R-:W1:Y:S01]  /*1b660*/  S2R R5, SR_LANEID ;  /* 0x0000000000057919 */ /* 0x018e620000000000 */
[----:B------:R-:W-:Y:S01]  /*1b670*/  VOTEU.ANY UR5, UPT, PT ;  /* 0x0000000000057886 */ /* 0x000fe200038e0100 */
[----:B------:R-:W-:Y:S01]  /*1b680*/  IMAD.MOV.U32 R8, RZ, RZ, c[0x0][0x560] ;  /* 0x00015800ff087624 */ /* 0x000fe200078e00ff */
[----:B------:R-:W1:Y:S01]  /*1b690*/  FLO.U32 R4, UR5 ;  /* 0x0000000500047d00 */ /* 0x000e6200080e0000 */
[----:B--2---:R-:W-:-:S07]  /*1b6a0*/  IMAD.MOV.U32 R9, RZ, RZ, c[0x0][0x564] ;  /* 0x00015900ff097624 */ /* 0x004fce00078e00ff */
        /* <DEDUP_REMOVED lines=9> */
.L_x_1664:
[----:B---3--:R-:W-:Y:S05]  /*1b740*/  BSYNC B0 ;  /* 0x0000000000007941 */ /* 0x008fea0003800000 */
.L_x_1663:
[----:B------:R-:W-:Y:S01]  /*1b750*/  PRMT R2, R2, 0x9910, RZ ;  /* 0x0000991002027816 */ /* 0x000fe200000000ff */
[----:B------:R-:W-:Y:S01]  /*1b760*/  BSSY B1, `(.L_x_1665) ;  /* 0x00002c7000017945 */ /* 0x000fe20003800000 */
[----:B-----5:R-:W-:Y:S02]  /*1b770*/  IMAD.MOV.U32 R74, RZ, RZ, R6 ;  /* 0x000000ffff4a7224 */ /* 0x020fe400078e0006 */
[----:B------:R-:W-:-:S13]  /*1b780*/  ISETP.NE.AND P0, PT, R2, RZ, PT ;  /* 0x000000ff0200720c */ /* 0x000fda0003f05270 */
[----:B------:R-:W-:Y:S05]  /*1b790*/  @!P0 BRA `(.L_x_1666) ;  /* 0x000020a000008947 */ /* 0x000fea0003800000 */
[----:B------:R-:W3:Y:S04]  /*1b7a0*/  LDL R10, [R1+0xbc] ;  /* 0x0000bc00010a7983 */ /* 0x000ee80000100800 */
[----:B--2---:R-:W2:Y:S04]  /*1b7b0*/  LDL R18, [R1+0xc0] ;  /* 0x0000c00001127983 */ /* 0x004ea80000100800 */
[----:B-1--4-:R-:W4:Y:S04]  /*1b7c0*/  LDL R6, [R1+0xc8] ;  /* 0x0000c80001067983 */ /* 0x012f280000100800 */
        /* <DEDUP_REMOVED lines=12> */
[----:B---3--:R1:W-:Y:S04]  /*1b890*/  STS [R10+0x80], R2 ;  /* 0x000080020a007388 */ /* 0x0083e80000000800 */
[----:B------:R3:W-:Y:S04]  /*1b8a0*/  STS [R10+0x480], R3 ;  /* 0x000480030a007388 */ /* 0x0007e80000000800 */
[----:B--2---:R2:W-:Y:S01]  /*1b8b0*/  STS [R18], R4 ;  /* 0x0000000412007388 */ /* 0x0045e20000000800 */
[----:B-1----:R-:W-:-:S02]  /*1b8c0*/  F2FP.BF16.PACK_AB R2, R67, R66 ;  /* 0x000000424302723e */ /* 0x002fc400000010ff */
[----:B---3--:R-:W-:-:S03]  /*1b8d0*/  F2FP.BF16.PACK_AB R3, R33, R32 ;  /* 0x000000202103723e */ /* 0x008fc600000010ff */
[----:B------:R1:W-:Y:S01]  /*1b8e0*/  STS [R18+0x400], R2 ;  /* 0x0004000212007388 */ /* 0x0003e20000000800 */
[----:B--2---:R-:W-:-:S03]  /*1b8f0*/  F2FP.BF16.PACK_AB R4, R55, R54 ;  /* 0x000000363704723e */ /* 0x004fc600000010ff */
        /* <DEDUP_REMOVED lines=75> */
.L_x_1667:
        /* <DEDUP_REMOVED lines=23> */
[----:B------:R-:W-:Y:S02]  /*1bf20*/  IMAD.IADD R6, R6, 0x1, R75 ;  /* 0x0000000106067824 */ /* 0x000fe400078e024b */
        /* <DEDUP_REMOVED lines=88> */
[----:B------:R-:W-:Y:S02]  /*1c4b0*/  IADD3 R5, R82, R75, RZ ;  /* 0x0000004b52057210 */ /* 0x000fe40007ffe0ff */
[----:B------:R-:W-:Y:S01]  /*1c4c0*/  LEA.HI.X R6, R2, c[0x0][0x384], R3, 0x1, P0 ;  /* 0x0000e10002067a11 */ /* 0x000fe200000f0c03 */
[----:B------:R-:W-:Y:S05]  /*1c4d0*/  BRA.DIV ~URZ, `(.L_x_1669) ;  /* 0x000059727f007947 */ /* 0x000fea000b800000 */
[----:B--234-:R2:W3:Y:S02]  /*1c4e0*/  SHFL.IDX PT, R9, R6, RZ, 0x181f ;  /* 0x00181fff06097589 */ /* 0x01c4e400000e0000 */
.L_x_1760:
[----:B------:R-:W-:Y:S05]  /*1c4f0*/  BRA.DIV ~URZ, `(.L_x_1670) ;  /* 0x000059c27f007947 */ /* 0x000fea000b800000 */
[----:B------:R4:W2:Y:S02]  /*1c500*/  SHFL.IDX PT, R2, R8, RZ, 0x181f ;  /* 0x00181fff08027589 */ /* 0x0008a400000e0000 */
.L_x_1761:
[----:B------:R-:W-:Y:S01]  /*1c510*/  ISETP.GE.AND P0, PT, R5, R4, PT ;  /* 0x000000040500720c */ /* 0x000fe20003f06270 */
[----:B------:R-:W-:-:S12]  /*1c520*/  BSSY B0, `(.L_x_1671) ;  /* 0x000000b000007945 */ /* 0x000fd80003800000 */
[----:B------:R-:W-:Y:S05]  /*1c530*/  @P0 BRA `(.L_x_1672) ;  /* 0x0000009000000947 */ /* 0x000fea0003800000 */
[----:B------:R-:W5:Y:S01]  /*1c540*/  LDL R15, [R1+0x4] ;  /* 0x00000400010f7983 */ /* 0x000f620000100800 */
[----:B------:R-:W-:Y:S02]  /*1c550*/  ISETP.GE.AND P1, PT, R76, c[0x0][0x3c8], PT ;  /* 0x0000f2004c007a0c */ /* 0x000fe40003f26270 */
[----:B------:R-:W-:-:S11]  /*1c560*/  ISETP.GE.AND P0, PT, R227, c[0x0][0x3c8], PT ;  /* 0x0000f200e3007a0c */ /* 0x000fd60003f06270 */
[CC--:B--2---:R-:W-:Y:S02]  /*1c570*/  @!P1 LEA R10, P3, R76.reuse, R2.reuse, 0x1 ;  /* 0x000000024c0a9211 */ /* 0x0c4fe400078608ff */
[----:B------:R-:W-:Y:S02]  /*1c580*/  @!P0 LEA R2, P2, R227, R2, 0x1 ;  /* 0x00000002e3028211 */ /* 0x000fe400078408ff */
[----:B---3--:R-:W-:-:S05]  /*1c590*/  @!P1 LEA.HI.X R11, R76, R9, R77, 0x1, P3 ;  /* 0x000000094c0b9211 */ /* 0x008fca00018f0c4d */
[----:B------:R2:W-:Y:S01]  /*1c5a0*/  @!P1 ST.E.128 [R10.64], R20 ;  /* 0x000000140a009985 */ /* 0x0005e2000c101d08 */
[----:B-----5:R-:W-:-:S05]  /*1c5b0*/  @!P0 LEA.HI.X R3, R227, R9, R15, 0x1, P2 ;  /* 0x00000009e3038211 */ /* 0x020fca00010f0c0f */
[----:B-1----:R2:W-:Y:S02]  /*1c5c0*/  @!P0 ST.E.128 [R2.64], R16 ;  /* 0x0000001002008985 */ /* 0x0025e4000c101d08 */
.L_x_1672:
[----:B------:R-:W-:Y:S05]  /*1c5d0*/  BSYNC B0 ;  /* 0x0000000000007941 */ /* 0x000fea0003800000 */
.L_x_1671:
[----:B------:R-:W-:Y:S05]  /*1c5e0*/  BRA.DIV ~URZ, `(.L_x_1673) ;  /* 0x000059427f007947 */ /* 0x000fea000b800000 */
[----:B---3--:R3:W4:Y:S04]  /*1c5f0*/  SHFL.IDX PT, R9, R6, 0x1, 0x181f ;  /* 0x00381f0006097f89 */ /* 0x00872800000e0000 */
[----:B--2---:R3:W2:Y:S02]  /*1c600*/  SHFL.IDX PT, R2, R8, 0x1, 0x181f ;  /* 0x00381f0008027f89 */ /* 0x0046a400000e0000 */
.L_x_1762:
[----:B------:R-:W-:Y:S01]  /*1c610*/  IADD3 R3, R5, 0x20, RZ ;  /* 0x0000002005037810 */ /* 0x000fe20007ffe0ff */
[----:B------:R-:W-:Y:S03]  /*1c620*/  BSSY B0, `(.L_x_1674) ;  /* 0x000000c000007945 */ /* 0x000fe60003800000 */
[----:B------:R-:W-:-:S13]  /*1c630*/  ISETP.GE.AND P0, PT, R3, R4, PT ;  /* 0x000000040300720c */ /* 0x000fda0003f06270 */
[----:B------:R-:W-:Y:S05]  /*1c640*/  @P0 BRA `(.L_x_1675) ;  /* 0x0000009000000947 */ /* 0x000fea0003800000 */
[----:B------:R-:W5:Y:S01]  /*1c650*/  LDL R15, [R1+0x4] ;  /* 0x00000400010f7983 */ /* 0x000f620000100800 */
[----:B------:R-:W-:Y:S02]  /*1c660*/  ISETP.GE.AND P1, PT, R76, c[0x0][0x3c8], PT ;  /* 0x0000f2004c007a0c */ /* 0x000fe40003f26270 */
[----:B------:R-:W-:-:S11]  /*1c670*/  ISETP.GE.AND P0, PT, R227, c[0x0][0x3c8], PT ;  /* 0x0000f200e3007a0c */ /* 0x000fd60003f06270 */
[CC--:B--2---:R-:W-:Y:S02]  /*1c680*/  @!P1 LEA R10, P3, R76.reuse, R2.reuse, 0x1 ;  /* 0x000000024c0a9211 */ /* 0x0c4fe400078608ff */
[----:B------:R-:W-:Y:S02]  /*1c690*/  @!P0 LEA R2, P2, R227, R2, 0x1 ;  /* 0x00000002e3028211 */ /* 0x000fe400078408ff */
[----:B----4-:R-:W-:-:S05]  /*1c6a0*/  @!P1 LEA.HI.X R11, R76, R9, R77, 0x1, P3 ;  /* 0x000000094c0b9211 */ /* 0x010fca00018f0c4d */
[----:B------:R2:W-:Y:S01]  /*1c6b0*/  @!P1 ST.E.128 [R10.64], R28 ;  /* 0x0000001c0a009985 */ /* 0x0005e2000c101d08 */
[----:B-----5:R-:W-:-:S05]  /*1c6c0*/  @!P0 LEA.HI.X R3, R227, R9, R15, 0x1, P2 ;  /* 0x00000009e3038211 */ /* 0x020fca00010f0c0f */
[----:B-1----:R2:W-:Y:S02]  /*1c6d0*/  @!P0 ST.E.128 [R2.64], R24 ;  /* 0x0000001802008985 */ /* 0x0025e4000c101d08 */
.L_x_1675:
[----:B------:R-:W-:Y:S05]  /*1c6e0*/  BSYNC B0 ;  /* 0x0000000000007941 */ /* 0x000fea0003800000 */
.L_x_1674:
[----:B------:R-:W-:Y:S05]  /*1c6f0*/  BRA.DIV ~URZ, `(.L_x_1676) ;  /* 0x000059027f007947 */ /* 0x000fea000b800000 */
[----:B----4-:R4:W3:Y:S02]  /*1c700*/  SHFL.IDX PT, R9, R6, 0x2, 0x181f ;  /* 0x00581f0006097f89 */ /* 0x0108e400000e0000 */
.L_x_1763:
[----:B------:R-:W-:Y:S05]  /*1c710*/  BRA.DIV ~URZ, `(.L_x_1677) ;  /* 0x000059527f007947 */ /* 0x000fea000b800000 */
[----:B--2---:R2:W4:Y:S02]  /*1c720*/  SHFL.IDX PT, R2, R8, 0x2, 0x181f ;  /* 0x00581f0008027f89 */ /* 0x00452400000e0000 */
.L_x_1764:
[----:B------:R-:W-:Y:S01]  /*1c730*/  IADD3 R3, R5, 0x40, RZ ;  /* 0x0000004005037810 */ /* 0x000fe20007ffe0ff */
[----:B------:R-:W-:Y:S03]  /*1c740*/  BSSY B0, `(.L_x_1678) ;  /* 0x000000c000007945 */ /* 0x000fe60003800000 */
[----:B------:R-:W-:-:S13]  /*1c750*/  ISETP.GE.AND P0, PT, R3, R4, PT ;  /* 0x000000040300720c */ /* 0x000fda0003f06270 */
[----:B------:R-:W-:Y:S05]  /*1c760*/  @P0 BRA `(.L_x_1679) ;  /* 0x0000009000000947 */ /* 0x000fea0003800000 */
[----:B------:R-:W5:Y:S01]  /*1c770*/  LDL R15, [R1+0x4] ;  /* 0x00000400010f7983 */ /* 0x000f620000100800 */
[----:B------:R-:W-:Y:S02]  /*1c780*/  ISETP.GE.AND P1, PT, R76, c[0x0][0x3c8], PT ;  /* 0x0000f2004c007a0c */ /* 0x000fe40003f26270 */
[----:B------:R-:W-:-:S11]  /*1c790*/  ISETP.GE.AND P0, PT, R227, c[0x0][0x3c8], PT ;  /* 0x0000f200e3007a0c */ /* 0x000fd60003f06270 */
[CC--:B----4-:R-:W-:Y:S02]  /*1c7a0*/  @!P1 LEA R10, P3, R76.reuse, R2.reuse, 0x1 ;  /* 0x000000024c0a9211 */ /* 0x0d0fe400078608ff */
[----:B------:R-:W-:Y:S02]  /*1c7b0*/  @!P0 LEA R2, P2, R227, R2, 0x1 ;  /* 0x00000002e3028211 */ /* 0x000fe400078408ff */
[----:B---3--:R-:W-:-:S05]  /*1c7c0*/  @!P1 LEA.HI.X R11, R76, R9, R77, 0x1, P3 ;  /* 0x000000094c0b9211 */ /* 0x008fca00018f0c4d */
[----:B------:R3:W-:Y:S01]  /*1c7d0*/  @!P1 ST.E.128 [R10.64], R36 ;  /* 0x000000240a009985 */ /* 0x0007e2000c101d08 */
[----:B-----5:R-:W-:-:S05]  /*1c7e0*/  @!P0 LEA.HI.X R3, R227, R9, R15, 0x1, P2 ;  /* 0x00000009e3038211 */ /* 0x020fca00010f0c0f */
[----:B-1----:R3:W-:Y:S02]  /*1c7f0*/  @!P0 ST.E.128 [R2.64], R32 ;  /* 0x0000002002008985 */ /* 0x0027e4000c101d08 */
.L_x_1679:
[----:B------:R-:W-:Y:S05]  /*1c800*/  BSYNC B0 ;  /* 0x0000000000007941 */ /* 0x000fea0003800000 */
.L_x_1678:
[----:B------:R-:W-:Y:S05]  /*1c810*/  BRA.DIV ~URZ, `(.L_x_1680) ;  /* 0x000058c27f007947 */ /* 0x000fea000b800000 */
[----:B---3--:R3:W2:Y:S04]  /*1c820*/  SHFL.IDX PT, R9, R6, 0x3, 0x181f ;  /* 0x00781f0006097f89 */ /* 0x0086a800000e0000 */
[----:B----4-:R3:W4:Y:S02]  /*1c830*/  SHFL.IDX PT, R6, R8, 0x3, 0x181f ;  /* 0x00781f0008067f89 */ /* 0x01072400000e0000 */
.L_x_1765:
        /* <DEDUP_REMOVED lines=9> */
[----:B---3--:R-:W2:Y:S01]  /*1c8d0*/  LDL R8, [R1+0x4] ;  /* 0x0000040001087983 */ /* 0x008ea20000100800 */
[----:B-1----:R-:W-:-:S04]  /*1c8e0*/  LEA R2, P0, R227, R6, 0x1 ;  /* 0x00000006e3027211 */ /* 0x002fc800078008ff */
[----:B--2---:R-:W-:-:S05]  /*1c8f0*/  LEA.HI.X R3, R227, R9, R8, 0x1, P0 ;  /* 0x00000009e3037211 */ /* 0x004fca00000f0c08 */
[----:B------:R1:W-:Y:S01]  /*1c900*/  ST.E.128 [R2.64], R40 ;  /* 0x0000002802007985 */ /* 0x0003e2000c101d08 */
[----:B------:R-:W-:Y:S05]  /*1c910*/  BRA `(.L_x_1681) ;  /* 0x00001ab000007947 */ /* 0x000fea0003800000 */
.L_x_1668:
        /* <DEDUP_REMOVED lines=34> */
.L_x_1766:
[----:B------:R-:W-:Y:S05]  /*1cb40*/  BRA.DIV ~URZ, `(.L_x_1683) ;  /* 0x000056d27f007947 */ /* 0x000fea000b800000 */
[----:B------:R3:W4:Y:S02]  /*1cb50*/  SHFL.IDX PT, R2, R5, RZ, 0x1c1f ;  /* 0x001c1fff05027589 */ /* 0x00072400000e0000 */
.L_x_1767:
        /* <DEDUP_REMOVED lines=97> */
.L_x_1685:
[----:B------:R-:W-:Y:S05]  /*1d170*/  BSYNC B0 ;  /* 0x0000000000007941 */ /* 0x000fea0003800000 */
.L_x_1684:
[----:B------:R-:W-:Y:S05]  /*1d180*/  BRA.DIV ~URZ, `(.L_x_1686) ;  /* 0x000051027f007947 */ /* 0x000fea000b800000 */
[----:B--2---:R2:W1:Y:S04]  /*1d190*/  SHFL.IDX PT, R4, R6, 0x1, 0x1c1f ;  /* 0x003c1f0006047f89 */ /* 0x00446800000e0000 */
[----:B----4-:R2:W4:Y:S02]  /*1d1a0*/  SHFL.IDX PT, R2, R5, 0x1, 0x1c1f ;  /* 0x003c1f0005027f89 */ /* 0x01052400000e0000 */
.L_x_1768:
        /* <DEDUP_REMOVED lines=105> */
.L_x_1666:
[----:B------:R-:W3:Y:S04]  /*1d840*/  LDL.LU R2, [R1+0x68] ;  /* 0x0000680001027983 */ /* 0x000ee80000300800 */
[----:B-12---:R-:W2:Y:S01]  /*1d850*/  LDL.LU R6, [R1+0x6c] ;  /* 0x00006c0001067983 */ /* 0x006ea20000300800 */
[----:B------:R-:W-:Y:S02]  /*1d860*/  ISETP.NE.U32.AND P0, PT, RZ, c[0x0][0x508], PT ;  /* 0x00014200ff007a0c */ /* 0x000fe40003f05070 */
[----:B------:R-:W-:Y:S01]  /*1d870*/  ISETP.NE.U32.AND P3, PT, RZ, c[0x0][0x500], PT ;  /* 0x00014000ff007a0c */ /* 0x000fe20003f65070 */
[----:B----4-:R-:W4:Y:S01]  /*1d880*/  LDL.LU R3, [R1+0x54] ;  /* 0x0000540001037983 */ /* 0x010f220000300800 */
[----:B------:R-:W-:Y:S01]  /*1d890*/  ISETP.NE.AND.EX P2, PT, RZ, c[0x0][0x50c], PT, P0 ;  /* 0x00014300ff007a0c */ /* 0x000fe20003f45300 */
[----:B------:R-:W-:Y:S01]  /*1d8a0*/  IMAD.MOV.U32 R22, RZ, RZ, c[0x0][0x388] ;  /* 0x0000e200ff167624 */ /* 0x000fe200078e00ff */
[----:B------:R-:W-:-:S02]  /*1d8b0*/  ISETP.NE.AND.EX P3, PT, RZ, c[0x0][0x504], PT, P3 ;  /* 0x00014100ff007a0c */ /* 0x000fc40003f65330 */
[----:B---3--:R-:W-:-:S09]  /*1d8c0*/  IADD3 R4, P1, R2, c[0x0][0x500], RZ ;  /* 0x0001400002047a10 */ /* 0x008fd20007f3e0ff */
[----:B------:R-:W-:Y:S01]  /*1d8d0*/  @P2 IADD3 R8, P0, R2, c[0x0][0x508], RZ ;  /* 0x0001420002082a10 */ /* 0x000fe20007f1e0ff */
[----:B------:R-:W-:Y:S01]  /*1d8e0*/  IMAD.MOV.U32 R2, RZ, RZ, RZ ;  /* 0x000000ffff027224 */ /* 0x000fe200078e00ff */
[C---:B--2---:R-:W-:Y:S02]  /*1d8f0*/  IADD3.X R5, R6.reuse, c[0x0][0x504], RZ, P1, !PT ;  /* 0x0001410006057a10 */ /* 0x044fe40000ffe4ff */
        /* <DEDUP_REMOVED lines=10> */
.L_x_1687:
        /* <DEDUP_REMOVED lines=60> */
.L_x_1689:
[----:B------:R-:W-:Y:S05]  /*1dd60*/  BSYNC B0 ;  /* 0x0000000000007941 */ /* 0x000fea0003800000 */
.L_x_1688:
        /* <DEDUP_REMOVED lines=30> */
[----:B------:R-:W-:-:S04]  /*1df50*/  IADD3 R6, R82, R10, RZ ;  /* 0x0000000a52067210 */ /* 0x000fc80007ffe0ff */
[----:B------:R-:W-:Y:S02]  /*1df60*/  IADD3 R5, R3, R4, RZ ;  /* 0x0000000403057210 */ /* 0x000fe40007ffe0ff */
[----:B------:R-:W-:-:S04]  /*1df70*/  LEA R8, P0, R2, c[0x0][0x380], 0x1 ;  /* 0x0000e00002087a11 */ /* 0x000fc800078008ff */
[----:B------:R-:W-:Y:S01]  /*1df80*/  LEA.HI.X R5, R2, c[0x0][0x384], R5, 0x1, P0 ;  /* 0x0000e10002057a11 */ /* 0x000fe200000f0c05 */
[----:B------:R-:W-:Y:S06]  /*1df90*/  BRA.DIV ~URZ, `(.L_x_1690) ;  /* 0x000043c27f007947 */ /* 0x000fec000b800000 */
[----:B------:R1:W2:Y:S02]  /*1dfa0*/  SHFL.IDX PT, R9, R5, RZ, 0x181f ;  /* 0x00181fff05097589 */ /* 0x0002a400000e0000 */
.L_x_1769:
[----:B------:R-:W-:Y:S05]  /*1dfb0*/  BRA.DIV ~URZ, `(.L_x_1691) ;  /* 0x000044127f007947 */ /* 0x000fea000b800000 */
[----:B------:R3:W4:Y:S02]  /*1dfc0*/  SHFL.IDX PT, R2, R8, RZ, 0x181f ;  /* 0x00181fff08027589 */ /* 0x00072400000e0000 */
.L_x_1770:
[----:B------:R-:W-:Y:S01]  /*1dfd0*/  IMAD R4, R22, c[0x0][0x4e8], RZ ;  /* 0x00013a0016047a24 */ /* 0x000fe200078e02ff */
[----:B------:R-:W-:Y:S04]  /*1dfe0*/  BSSY B0, `(.L_x_1692) ;  /* 0x000000c000007945 */ /* 0x000fe80003800000 */
[----:B------:R-:W-:-:S13]  /*1dff0*/  ISETP.GE.AND P0, PT, R6, R4, PT ;  /* 0x000000040600720c */ /* 0x000fda0003f06270 */
[----:B------:R-:W-:Y:S05]  /*1e000*/  @P0 BRA `(.L_x_1693) ;  /* 0x0000009000000947 */ /* 0x000fea0003800000 */
[----:B------:R-:W5:Y:S01]  /*1e010*/  LDL R15, [R1+0x4] ;  /* 0x00000400010f7983 */ /* 0x000f620000100800 */
[----:B------:R-:W-:Y:S02]  /*1e020*/  ISETP.GE.AND P1, PT, R76, c[0x0][0x3c8], PT ;  /* 0x0000f2004c007a0c */ /* 0x000fe40003f26270 */
[----:B------:R-:W-:-:S11]  /*1e030*/  ISETP.GE.AND P0, PT, R227, c[0x0][0x3c8], PT ;  /* 0x0000f200e3007a0c */ /* 0x000fd60003f06270 */
[CC--:B----4-:R-:W-:Y:S02]  /*1e040*/  @!P1 LEA R10, P3, R76.reuse, R2.reuse, 0x1 ;  /* 0x000000024c0a9211 */ /* 0x0d0fe400078608ff */
[----:B------:R-:W-:Y:S02]  /*1e050*/  @!P0 LEA R2, P2, R227, R2, 0x1 ;  /* 0x00000002e3028211 */ /* 0x000fe400078408ff */
[----:B--2---:R-:W-:-:S05]  /*1e060*/  @!P1 LEA.HI.X R11, R76, R9, R77, 0x1, P3 ;  /* 0x000000094c0b9211 */ /* 0x004fca00018f0c4d */
[----:B------:R2:W-:Y:S01]  /*1e070*/  @!P1 ST.E.128 [R10.64], RZ ;  /* 0x000000ff0a009985 */ /* 0x0005e2000c101d08 */
[----:B-----5:R-:W-:-:S05]  /*1e080*/  @!P0 LEA.HI.X R3, R227, R9, R15, 0x1, P2 ;  /* 0x00000009e3038211 */ /* 0x020fca00010f0c0f */
[----:B------:R2:W-:Y:S02]  /*1e090*/  @!P0 ST.E.128 [R2.64], RZ ;  /* 0x000000ff02008985 */ /* 0x0005e4000c101d08 */
.L_x_1693:
[----:B------:R-:W-:Y:S05]  /*1e0a0*/  BSYNC B0 ;  /* 0x0000000000007941 */ /* 0x000fea0003800000 */
.L_x_1692:
[----:B------:R-:W-:Y:S05]  /*1e0b0*/  BRA.DIV ~URZ, `(.L_x_1694) ;  /* 0x000043827f007947 */ /* 0x000fea000b800000 */
[----:B--2---:R2:W1:Y:S04]  /*1e0c0*/  SHFL.IDX PT, R9, R5, 0x1, 0x181f ;  /* 0x00381f0005097f89 */ /* 0x00446800000e0000 */
[----:B----4-:R2:W4:Y:S02]  /*1e0d0*/  SHFL.IDX PT, R2, R8, 0x1, 0x181f ;  /* 0x00381f0008027f89 */ /* 0x01052400000e0000 */
.L_x_1771:
        /* <DEDUP_REMOVED lines=9> */
[----:B-1----:R-:W-:-:S05]  /*1e170*/  @!P1 LEA.HI.X R11, R76, R9, R77, 0x1, P3 ;  /* 0x000000094c0b9211 */ /* 0x002fca00018f0c4d */
[----:B------:R1:W-:Y:S01]  /*1e180*/  @!P1 ST.E.128 [R10.64], RZ ;  /* 0x000000ff0a009985 */ /* 0x0003e2000c101d08 */
[----:B-----5:R-:W-:-:S05]  /*1e190*/  @!P0 LEA.HI.X R3, R227, R9, R15, 0x1, P2 ;  /* 0x00000009e3038211 */ /* 0x020fca00010f0c0f */
[----:B------:R1:W-:Y:S02]  /*1e1a0*/  @!P0 ST.E.128 [R2.64], RZ ;  /* 0x000000ff02008985 */ /* 0x0003e4000c101d08 */
.L_x_1696:
[----:B------:R-:W-:Y:S05]  /*1e1b0*/  BSYNC B0 ;  /* 0x0000000000007941 */ /* 0x000fea0003800000 */
.L_x_1695:
[----:B------:R-:W-:Y:S05]  /*1e1c0*/  BRA.DIV ~URZ, `(.L_x_1697) ;  /* 0x000043427f007947 */ /* 0x000fea000b800000 */
[----:B-1----:R1:W2:Y:S02]  /*1e1d0*/  SHFL.IDX PT, R9, R5, 0x2, 0x181f ;  /* 0x00581f0005097f89 */ /* 0x0022a400000e0000 */
.L_x_1772:
[----:B------:R-:W-:Y:S05]  /*1e1e0*/  BRA.DIV ~URZ, `(.L_x_1698) ;  /* 0x000043927f007947 */ /* 0x000fea000b800000 */
[----:B----4-:R4:W1:Y:S02]  /*1e1f0*/  SHFL.IDX PT, R2, R8, 0x2, 0x181f ;  /* 0x00581f0008027f89 */ /* 0x01086400000e0000 */
.L_x_1773:
[----:B------:R-:W-:Y:S01]  /*1e200*/  IADD3 R3, R6, 0x40, RZ ;  /* 0x0000004006037810 */ /* 0x000fe20007ffe0ff */
[----:B------:R-:W-:Y:S03]  /*1e210*/  BSSY B0, `(.L_x_1699) ;  /* 0x000000c000007945 */ /* 0x000fe60003800000 */
[----:B------:R-:W-:-:S13]  /*1e220*/  ISETP.GE.AND P0, PT, R3, R4, PT ;  /* 0x000000040300720c */ /* 0x000fda0003f06270 */
[----:B------:R-:W-:Y:S05]  /*1e230*/  @P0 BRA `(.L_x_1700) ;  /* 0x0000009000000947 */ /* 0x000fea0003800000 */
[----:B------:R-:W5:Y:S01]  /*1e240*/  LDL R15, [R1+0x4] ;  /* 0x00000400010f7983 */ /* 0x000f620000100800 */
[----:B------:R-:W-:Y:S02]  /*1e250*/  ISETP.GE.AND P1, PT, R76, c[0x0][0x3c8], PT ;  /* 0x0000f2004c007a0c */ /* 0x000fe40003f26270 */
[----:B------:R-:W-:-:S11]  /*1e260*/  ISETP.GE.AND P0, PT, R227, c[0x0][0x3c8], PT ;  /* 0x0000f200e3007a0c */ /* 0x000fd60003f06270 */
[CC--:B-1----:R-:W-:Y:S02]  /*1e270*/  @!P1 LEA R10, P3, R76.reuse, R2.reuse, 0x1 ;  /* 0x000000024c0a9211 */ /* 0x0c2fe400078608ff */
[----:B------:R-:W-:Y:S02]  /*1e280*/  @!P0 LEA R2, P2, R227, R2, 0x1 ;  /* 0x00000002e3028211 */ /* 0x000fe400078408ff */
[----:B--2---:R-:W-:-:S05]  /*1e290*/  @!P1 LEA.HI.X R11, R76, R9, R77, 0x1, P3 ;  /* 0x000000094c0b9211 */ /* 0x004fca00018f0c4d */
[----:B------:R1:W-:Y:S01]  /*1e2a0*/  @!P1 ST.E.128 [R10.64], RZ ;  /* 0x000000ff0a009985 */ /* 0x0003e2000c101d08 */
[----:B-----5:R-:W-:-:S05]  /*1e2b0*/  @!P0 LEA.HI.X R3, R227, R9, R15, 0x1, P2 ;  /* 0x00000009e3038211 */ /* 0x020fca00010f0c0f */
[----:B------:R1:W-:Y:S02]  /*1e2c0*/  @!P0 ST.E.128 [R2.64], RZ ;  /* 0x000000ff02008985 */ /* 0x0003e4000c101d08 */
.L_x_1700:
[----:B------:R-:W-:Y:S05]  /*1e2d0*/  BSYNC B0 ;  /* 0x0000000000007941 */ /* 0x000fea0003800000 */
.L_x_1699:
[----:B------:R-:W-:Y:S05]  /*1e2e0*/  BRA.DIV ~URZ, `(.L_x_1701) ;  /* 0x000043027f007947 */ /* 0x000fea000b800000 */
[----:B--2---:R2:W3:Y:S04]  /*1e2f0*/  SHFL.IDX PT, R9, R5, 0x3, 0x181f ;  /* 0x00781f0005097f89 */ /* 0x0044e800000e0000 */
[----:B-1----:R2:W1:Y:S02]  /*1e300*/  SHFL.IDX PT, R2, R8, 0x3, 0x181f ;  /* 0x00781f0008027f89 */ /* 0x00246400000e0000 */
.L_x_1774:
[----:B------:R-:W-:-:S04]  /*1e310*/  IADD3 R6, R6, 0x60, RZ ;  /* 0x0000006006067810 */ /* 0x000fc80007ffe0ff */
[----:B------:R-:W-:-:S13]  /*1e320*/  ISETP.GE.AND P0, PT, R6, R4, PT ;  /* 0x000000040600720c */ /* 0x000fda0003f06270 */
[----:B------:R-:W-:Y:S05]  /*1e330*/  @P0 BRA `(.L_x_1681) ;  /* 0x0000009000000947 */ /* 0x000fea0003800000 */
[----:B--234-:R-:W2:Y:S01]  /*1e340*/  LDL R8, [R1+0x4] ;  /* 0x0000040001087983 */ /* 0x01cea20000100800 */
[----:B------:R-:W-:Y:S02]  /*1e350*/  ISETP.GE.AND P1, PT, R76, c[0x0][0x3c8], PT ;  /* 0x0000f2004c007a0c */ /* 0x000fe40003f26270 */
[----:B------:R-:W-:-:S11]  /*1e360*/  ISETP.GE.AND P0, PT, R227, c[0x0][0x3c8], PT ;  /* 0x0000f200e3007a0c */ /* 0x000fd60003f06270 */
[CC--:B-1----:R-:W-:Y:S02]  /*1e370*/  @!P1 LEA R4, P3, R76.reuse, R2.reuse, 0x1 ;  /* 0x000000024c049211 */ /* 0x0c2fe400078608ff */
[----:B------:R-:W-:Y:S02]  /*1e380*/  @!P0 LEA R2, P2, R227, R2, 0x1 ;  /* 0x00000002e3028211 */ /* 0x000fe400078408ff */
[----:B------:R-:W-:-:S05]  /*1e390*/  @!P1 LEA.HI.X R5, R76, R9, R77, 0x1, P3 ;  /* 0x000000094c059211 */ /* 0x000fca00018f0c4d */
[----:B------:R1:W-:Y:S01]  /*1e3a0*/  @!P1 ST.E.128 [R4.64], RZ ;  /* 0x000000ff04009985 */ /* 0x0003e2000c101d08 */
[----:B--2---:R-:W-:-:S05]  /*1e3b0*/  @!P0 LEA.HI.X R3, R227, R9, R8, 0x1, P2 ;  /* 0x00000009e3038211 */ /* 0x004fca00010f0c08 */
[----:B------:R1:W-:Y:S02]  /*1e3c0*/  @!P0 ST.E.128 [R2.64], RZ ;  /* 0x000000ff02008985 */ /* 0x0003e4000c101d08 */
.L_x_1681:
[----:B------:R-:W-:Y:S05]  /*1e3d0*/  BSYNC B1 ;  /* 0x0000000000017941 */ /* 0x000fea0003800000 */
.L_x_1665:
        /* <DEDUP_REMOVED lines=14> */
.L_x_1775:
[----:B------:R-:W-:Y:S05]  /*1e4c0*/  BRA.DIV ~URZ, `(.L_x_1704) ;  /* 0x000042627f007947 */ /* 0x000fea000b800000 */
[----:B------:R3:W4:Y:S02]  /*1e4d0*/  SHFL.IDX PT, R9, R74, 0x1, 0x1f ;  /* 0x00201f004a097f89 */ /* 0x00072400000e0000 */
.L_x_1776:
        /* <DEDUP_REMOVED lines=19> */
.L_x_1777:
        /* <DEDUP_REMOVED lines=16> */
.L_x_1778:
[----:B---3--:R-:W-:Y:S01]  /*1e710*/  IMAD R2, R2, c[0x0][0x538], RZ ;  /* 0x00014e0002027a24 */ /* 0x008fe200078e02ff */
[----:B------:R-:W-:Y:S04]  /*1e720*/  BSSY B1, `(.L_x_1707) ;  /* 0x00000cf000017945 */ /* 0x000fe80003800000 */
[----:B----4-:R-:W-:-:S04]  /*1e730*/  IADD3 R9, R2, R9, RZ ;  /* 0x0000000902097210 */ /* 0x010fc80007ffe0ff */
[----:B--2---:R-:W-:-:S13]  /*1e740*/  ISETP.GT.AND P0, PT, R9, R10, PT ;  /* 0x0000000a0900720c */ /* 0x004fda0003f04270 */
[----:B------:R-:W-:Y:S05]  /*1e750*/  @P0 BRA `(.L_x_1708) ;  /* 0x0000026000000947 */ /* 0x000fea0003800000 */
.L_x_1712:
        /* <DEDUP_REMOVED lines=18> */
.L_x_1779:
        /* <DEDUP_REMOVED lines=16> */
.L_x_1780:
[----:B--2---:R-:W-:-:S05]  /*1e980*/  IMAD R2, R2, c[0x0][0x538], RZ ;  /* 0x00014e0002027a24 */ /* 0x004fca00078e02ff */
[----:B------:R-:W-:-:S04]  /*1e990*/  IADD3 R9, R2, R9, RZ ;  /* 0x0000000902097210 */ /* 0x000fc80007ffe0ff */
[----:B------:R-:W-:-:S13]  /*1e9a0*/  ISETP.GT.AND P0, PT, R9, R10, PT ;  /* 0x0000000a0900720c */ /* 0x000fda0003f04270 */
[----:B-1----:R-:W-:Y:S05]  /*1e9b0*/  @!P0 BRA `(.L_x_1712) ;  /* 0xfffffda000008947 */ /* 0x002fea000383ffff */
.L_x_1708:
[----:B------:R-:W-:-:S05]  /*1e9c0*/  IADD3 R11, -R2, R9, RZ ;  /* 0x00000009020b7210 */ /* 0x000fca0007ffe1ff */
[----:B------:R-:W-:-:S05]  /*1e9d0*/  IMAD R2, R4, c[0x0][0x538], R11 ;  /* 0x00014e0004027a24 */ /* 0x000fca00078e020b */
[----:B------:R-:W-:Y:S01]  /*1e9e0*/  ISETP.GT.AND P0, PT, R2, R10, PT ;  /* 0x0000000a0200720c */ /* 0x000fe20003f04270 */
[----:B------:R-:W-:-:S12]  /*1e9f0*/  BRA.DIV ~URZ, `(.L_x_1713) ;  /* 0x000041827f007947 */ /* 0x000fd8000b800000 */
[----:B------:R-:W-:-:S03]  /*1ea00*/  VOTE.ANY R15, PT, !P0 ;  /* 0x00000000000f7806 */ /* 0x000fc600040e0100 */
.L_x_1781:
[----:B------:R-:W2:Y:S01]  /*1ea10*/  LDL.LU R2, [R1+0x5c] ;  /* 0x00005c0001027983 */ /* 0x000ea20000300800 */
[----:B------:R-:W2:Y:S02]  /*1ea20*/  POPC R9, R15 ;  /* 0x0000000f00097309 */ /* 0x000ea40000000000 */
[----:B--2---:R-:W-:-:S05]  /*1ea30*/  IADD3 R2, R9, R2, RZ ;  /* 0x0000000209027210 */ /* 0x004fca0007ffe0ff */
[----:B------:R2:W-:Y:S01]  /*1ea40*/  STL [R1+0x5c], R2 ;  /* 0x00005c0201007387 */ /* 0x0005e20000100800 */
[----:B------:R-:W-:Y:S05]  /*1ea50*/  BRA.DIV ~URZ, `(.L_x_1714) ;  /* 0x000041627f007947 */ /* 0x000fea000b800000 */
[----:B------:R3:W4:Y:S04]  /*1ea60*/  SHFL.IDX PT, R6, R6, R9, 0x1f ;  /* 0x00001f0906067589 */ /* 0x00072800000e0000 */
[----:B------:R3:W1:Y:S02]  /*1ea70*/  SHFL.IDX PT, R5, R8, R9, 0x1f ;  /* 0x00001f0908057589 */ /* 0x00066400000e0000 */
.L_x_1782:
[----:B------:R-:W-:Y:S01]  /*1ea80*/  ISETP.NE.AND P0, PT, R15, RZ, PT ;  /* 0x000000ff0f00720c */ /* 0x000fe20003f05270 */
[----:B------:R-:W-:-:S12]  /*1ea90*/  BSSY B0, `(.L_x_1715) ;  /* 0x0000005000007945 */ /* 0x000fd80003800000 */
[----:B------:R-:W-:Y:S05]  /*1eaa0*/  @!P0 BRA `(.L_x_1716) ;  /* 0x0000003000008947 */ /* 0x000fea0003800000 */
[----:B---3--:R-:W-:Y:S01]  /*1eab0*/  IADD3 R9, R9, -0x1, RZ ;  /* 0xffffffff09097810 */ /* 0x008fe20007ffe0ff */
[----:B------:R-:W-:Y:S05]  /*1eac0*/  BRA.DIV ~URZ, `(.L_x_1717) ;  /* 0x000041c27f007947 */ /* 0x000fea000b800000 */
[----:B------:R3:W2:Y:S02]  /*1ead0*/  SHFL.IDX PT, R16, R4, R9, 0x1f ;  /* 0x00001f0904107589 */ /* 0x0006a400000e0000 */
.L_x_1716:
[----:B------:R-:W-:Y:S05]  /*1eae0*/  BSYNC B0 ;  /* 0x0000000000007941 */ /* 0x000fea0003800000 */
.L_x_1715:
[----:B--2---:R-:W-:Y:S01]  /*1eaf0*/  IMAD R2, R16, c[0x0][0x538], R11 ;  /* 0x00014e0010027a24 */ /* 0x004fe200078e020b */
[----:B-1----:R-:W-:Y:S01]  /*1eb00*/  ISETP.NE.AND P0, PT, R5, 0x1, PT ;  /* 0x000000010500780c */ /* 0x002fe20003f05270 */
[----:B------:R-:W-:Y:S03]  /*1eb10*/  BSSY B0, `(.L_x_1718) ;  /* 0x0000086000007945 */ /* 0x000fe60003800000 */
[----:B------:R1:W-:Y:S01]  /*1eb20*/  STL [R1+0x50], R2 ;  /* 0x0000500201007387 */ /* 0x0003e20000100800 */
[----:B------:R-:W-:-:S08]  /*1eb30*/  IADD3 R11, -R2, R10, RZ ;  /* 0x0000000a020b7210 */ /* 0x000fd00007ffe1ff */
[----:B------:R-:W-:Y:S05]  /*1eb40*/  @!P0 BRA `(.L_x_1719) ;  /* 0x000003e000008947 */ /* 0x000fea0003800000 */
[-C--:B----4-:R-:W-:Y:S01]  /*1eb50*/  IABS R3, R6.reuse ;  /* 0x0000000600037213 */ /* 0x090fe20000000000 */
[----:B---3--:R-:W-:Y:S01]  /*1eb60*/  IMAD.MOV.U32 R8, RZ, RZ, RZ ;  /* 0x000000ffff087224 */ /* 0x008fe200078e00ff */
[----:B------:R-:W-:Y:S02]  /*1eb70*/  IABS R15, R6 ;  /* 0x00000006000f7213 */ /* 0x000fe40000000000 */
[----:B-1----:R-:W1:Y:S08]  /*1eb80*/  I2F.RP R2, R3 ;  /* 0x0000000300027306 */ /* 0x002e700000209400 */
[----:B-1----:R-:W1:Y:S02]  /*1eb90*/  MUFU.RCP R2, R2 ;  /* 0x0000000200027308 */ /* 0x002e640000001000 */
[----:B-1----:R-:W-:-:S06]  /*1eba0*/  IADD3 R2, R2, 0xffffffe, RZ ;  /* 0x0ffffffe02027810 */ /* 0x002fcc0007ffe0ff */
[----:B------:R1:W2:Y:S02]  /*1ebb0*/  F2I.FTZ.U32.TRUNC.NTZ R9, R2 ;  /* 0x0000000200097305 */ /* 0x0002a4000021f000 */
[----:B-1----:R-:W-:Y:S01]  /*1ebc0*/  IABS R2, R5 ;  /* 0x0000000500027213 */ /* 0x002fe20000000000 */
[----:B--2---:R-:W-:-:S04]  /*1ebd0*/  IMAD.MOV R4, RZ, RZ, -R9 ;  /* 0x000000ffff047224 */ /* 0x004fc800078e0a09 */
[----:B------:R-:W-:Y:S01]  /*1ebe0*/  IMAD.MOV.U32 R10, RZ, RZ, R2 ;  /* 0x000000ffff0a7224 */ /* 0x000fe200078e0002 */
[----:B------:R-:W-:Y:S01]  /*1ebf0*/  IABS R2, R11 ;  /* 0x0000000b00027213 */ /* 0x000fe20000000000 */
[----:B------:R-:W-:Y:S02]  /*1ec00*/  IMAD R4, R4, R3, RZ ;  /* 0x0000000304047224 */ /* 0x000fe400078e02ff */
[----:B------:R-:W1:Y:S02]  /*1ec10*/  I2F.RP R16, R10 ;  /* 0x0000000a00107306 */ /* 0x000e640000209400 */
        /* <DEDUP_REMOVED lines=10> */
[----:B------:R-:W-:Y:S01]  /*1ecc0*/  @!P0 IADD3 R2, R2, 0x1, RZ ;  /* 0x0000000102028810 */ /* 0x000fe20007ffe0ff */
[----:B------:R-:W1:Y:S01]  /*1ecd0*/  F2I.FTZ.U32.TRUNC.NTZ R9, R8 ;  /* 0x0000000800097305 */ /* 0x000e62000021f000 */
[----:B------:R-:W-:Y:S02]  /*1ece0*/  ISETP.NE.AND P0, PT, R6, RZ, PT ;  /* 0x000000ff0600720c */ /* 0x000fe40003f05270 */
[----:B------:R-:W-:Y:S02]  /*1ecf0*/  ISETP.GE.U32.AND P2, PT, R4, R3, PT ;  /* 0x000000030400720c */ /* 0x000fe40003f46070 */
[----:B------:R-:W-:-:S04]  /*1ed00*/  LOP3.LUT R3, R11, R6, RZ, 0x3c, !PT ;  /* 0x000000060b037212 */ /* 0x000fc800078e3cff */
[----:B------:R-:W-:Y:S01]  /*1ed10*/  ISETP.GE.AND P1, PT, R3, RZ, PT ;  /* 0x000000ff0300720c */ /* 0x000fe20003f26270 */
[----:B-1----:R-:W-:-:S06]  /*1ed20*/  IMAD.MOV R3, RZ, RZ, -R9 ;  /* 0x000000ffff037224 */ /* 0x002fcc00078e0a09 */
[----:B------:R-:W-:Y:S01]  /*1ed30*/  @P2 IADD3 R2, R2, 0x1, RZ ;  /* 0x0000000102022810 */ /* 0x000fe20007ffe0ff */
[----:B------:R-:W-:Y:S01]  /*1ed40*/  IMAD.MOV.U32 R8, RZ, RZ, RZ ;  /* 0x000000ffff087224 */ /* 0x000fe200078e00ff */
[----:B------:R-:W-:-:S04]  /*1ed50*/  MOV R4, R3 ;  /* 0x0000000300047202 */ /* 0x000fc80000000f00 */
[----:B------:R-:W-:Y:S01]  /*1ed60*/  @!P1 IMAD.MOV R2, RZ, RZ, -R2 ;  /* 0x000000ffff029224 */ /* 0x000fe200078e0a02 */
[----:B------:R-:W-:Y:S02]  /*1ed70*/  @!P0 LOP3.LUT R2, RZ, R6, RZ, 0x33, !PT ;  /* 0x00000006ff028212 */ /* 0x000fe400078e33ff */
[----:B------:R-:W-:Y:S01]  /*1ed80*/  IABS R3, R5 ;  /* 0x0000000500037213 */ /* 0x000fe20000000000 */
[----:B------:R-:W-:Y:S01]  /*1ed90*/  IMAD R4, R4, R10, RZ ;  /* 0x0000000a04047224 */ /* 0x000fe200078e02ff */
[----:B------:R-:W-:-:S03]  /*1eda0*/  IABS R16, R2 ;  /* 0x0000000200107213 */ /* 0x000fc60000000000 */
[----:B------:R-:W-:Y:S02]  /*1edb0*/  IMAD.MOV R15, RZ, RZ, -R3 ;  /* 0x000000ffff0f7224 */ /* 0x000fe400078e0a03 */
        /* <DEDUP_REMOVED lines=23> */
.L_x_1719:
        /* <DEDUP_REMOVED lines=68> */
.L_x_1720:
[----:B------:R-:W-:Y:S05]  /*1f370*/  BSYNC B0 ;  /* 0x0000000000007941 */ /* 0x000fea0003800000 */
.L_x_1718:
[----:B------:R-:W-:-:S04]  /*1f380*/  LOP3.LUT R3, RZ, R3, RZ, 0x33, !PT ;  /* 0x00000003ff037212 */ /* 0x000fc800078e33ff */
[----:B-1----:R-:W-:-:S05]  /*1f390*/  IADD3 R2, R3, R6, RZ ;  /* 0x0000000603027210 */ /* 0x002fca0007ffe0ff */
[----:B------:R1:W-:Y:S01]  /*1f3a0*/  STL [R1+0x54], R2 ;  /* 0x0000540201007387 */ /* 0x0003e20000100800 */
[----:B------:R-:W-:Y:S05]  /*1f3b0*/  BRA `(.L_x_1721) ;  /* 0x0000005000007947 */ /* 0x000fea0003800000 */
.L_x_1709:
[----:B------:R-:W-:Y:S01]  /*1f3c0*/  MOV R2, c[0x0][0x53c] ;  /* 0x00014f0000027a02 */ /* 0x000fe20000000f00 */
[----:B------:R2:W-:Y:S04]  /*1f3d0*/  STL [R1+0x50], R10 ;  /* 0x0000500a01007387 */ /* 0x0005e80000100800 */
[----:B------:R2:W-:Y:S04]  /*1f3e0*/  STL [R1+0x54], RZ ;  /* 0x000054ff01007387 */ /* 0x0005e80000100800 */
[----:B------:R2:W-:Y:S04]  /*1f3f0*/  STL [R1+0x58], RZ ;  /* 0x000058ff01007387 */ /* 0x0005e80000100800 */
[----:B------:R2:W-:Y:S02]  /*1f400*/  STL [R1+0x5c], R2 ;  /* 0x00005c0201007387 */ /* 0x0005e40000100800 */
.L_x_1721:
[----:B------:R-:W-:Y:S05]  /*1f410*/  BSYNC B1 ;  /* 0x0000000000017941 */ /* 0x000fea0003800000 */
.L_x_1707:
        /* <DEDUP_REMOVED lines=9> */
.L_x_1702:
[----:B-1----:R-:W3:Y:S02]  /*1f4b0*/  LDL R2, [R1+0x5c] ;  /* 0x00005c0001027983 */ /* 0x002ee40000100800 */
[----:B---3--:R-:W-:-:S13]  /*1f4c0*/  ISETP.GE.AND P0, PT, R2, c[0x0][0x53c], PT ;  /* 0x00014f0002007a0c */ /* 0x008fda0003f06270 */
[----:B--2---:R-:W-:Y:S01]  /*1f4d0*/  @P0 CALL.REL.NOINC `(.L_x_1722) ;  /* 0x0000001000000944 */ /* 0x004fe20003c00000 */
[----:B------:R-:W-:Y:S05]  /*1f4e0*/  BRA `(.L_x_1723) ;  /* 0xfffe2a4000007947 */ /* 0x000fea000383ffff */
.L_x_1722:
[----:B------:R-:W-:Y:S05]  /*1f4f0*/  EXIT ;  /* 0x000000000000794d */ /* 0x000fea0003800000 */
.L_x_1503:
[----:B------:R-:W-:Y:S02]  /*1f500*/  MOV R3, 0x1 ;  /* 0x0000000100037802 */ /* 0x000fe40000000f00 */
[----:B------:R-:W-:Y:S02]  /*1f510*/  MOV R4, 0x1f530 ;  /* 0x0001f53000047802 */ /* 0x000fe40000000f00 */
[----:B------:R-:W-:Y:S05]  /*1f520*/  CALL.REL.NOINC `($__internal_26_$__cuda_sm70_shflsync_up_p) ;  /* 0x0000389000007944 */ /* 0x000fea0003c00000 */
[----:B------:R-:W-:Y:S01]  /*1f530*/  MOV R0, R3 ;  /* 0x0000000300007202 */ /* 0x000fe20000000f00 */
[----:B------:R-:W-:Y:S05]  /*1f540*/  BRA `(.L_x_1724) ;  /* 0xfffe0f1000007947 */ /* 0x000fea000383ffff */
.L_x_1504:
[----:B------:R-:W-:Y:S02]  /*1f550*/  MOV R3, 0x2 ;  /* 0x0000000200037802 */ /* 0x000fe40000000f00 */
[----:B------:R-:W-:Y:S02]  /*1f560*/  MOV R4, 0x1f580 ;  /* 0x0001f58000047802 */ /* 0x000fe40000000f00 */
[----:B------:R-:W-:Y:S05]  /*1f570*/  CALL.REL.NOINC `($__internal_26_$__cuda_sm70_shflsync_up_p) ;  /* 0x0000384000007944 */ /* 0x000fea0003c00000 */
[----:B------:R-:W-:Y:S02]  /*1f580*/  SEL R0, R3, RZ, P4 ;  /* 0x000000ff03007207 */ /* 0x000fe40002000000 */
[----:B------:R-:W-:Y:S02]  /*1f590*/  MOV R3, 0x4 ;  /* 0x0000000400037802 */ /* 0x000fe40000000f00 */
[----:B------:R-:W-:Y:S01]  /*1f5a0*/  MOV R4, 0x1f5e0 ;  /* 0x0001f5e000047802 */ /* 0x000fe20000000f00 */
[----:B------:R-:W-:-:S04]  /*1f5b0*/  IMAD.IADD R0, R2, 0x1, R0 ;  /* 0x0000000102007824 */ /* 0x000fc800078e0200 */
[----:B------:R-:W-:Y:S02]  /*1f5c0*/  IMAD.MOV.U32 R2, RZ, RZ, R0 ;  /* 0x000000ffff027224 */ /* 0x000fe400078e0000 */
[----:B------:R-:W-:Y:S05]  /*1f5d0*/  CALL.REL.NOINC `($__internal_26_$__cuda_sm70_shflsync_up_p) ;  /* 0x000037e000007944 */ /* 0x000fea0003c00000 */
[----:B------:R-:W-:Y:S02]  /*1f5e0*/  SEL R3, R3, RZ, P3 ;  /* 0x000000ff03037207 */ /* 0x000fe40001800000 */
[----:B------:R-:W-:-:S03]  /*1f5f0*/  MOV R4, 0x1f640 ;  /* 0x0001f64000047802 */ /* 0x000fc60000000f00 */
[----:B------:R-:W-:Y:S01]  /*1f600*/  IMAD.IADD R0, R0, 0x1, R3 ;  /* 0x0000000100007824 */ /* 0x000fe200078e0203 */
[----:B------:R-:W-:-:S03]  /*1f610*/  MOV R3, 0x8 ;  /* 0x0000000800037802 */ /* 0x000fc60000000f00 */
        /* <DEDUP_REMOVED lines=8> */
[----:B------:R-:W-:Y:S01]  /*1f6a0*/  SEL R3, R3, RZ, P1 ;  /* 0x000000ff03037207 */ /* 0x000fe20000800000 */
[----:B------:R-:W-:Y:S01]  /*1f6b0*/  IMAD.MOV.U32 R2, RZ, RZ, 0x1f ;  /* 0x0000001fff027424 */ /* 0x000fe200078e00ff */
[----:B------:R-:W-:-:S03]  /*1f6c0*/  MOV R238, 0x1f ;  /* 0x0000001f00ee7802 */ /* 0x000fc60000000f00 */
[----:B------:R-:W-:Y:S01]  /*1f6d0*/  IMAD.IADD R4, R0, 0x1, R3 ;  /* 0x0000000100047824 */ /* 0x000fe200078e0203 */
[----:B------:R-:W-:-:S03]  /*1f6e0*/  MOV R3, 0x1f710 ;  /* 0x0001f71000037802 */ /* 0x000fc60000000f00 */
[----:B------:R-:W-:Y:S02]  /*1f6f0*/  IMAD.MOV.U32 R239, RZ, RZ, R4 ;  /* 0x000000ffffef7224 */ /* 0x000fe400078e0004 */
[----:B------:R-:W-:Y:S05]  /*1f700*/  CALL.REL.NOINC `($__internal_25_$__cuda_sm70_shflsync_idx_p) ;  /* 0x0000365000007944 */ /* 0x000fea0003c00000 */
[----:B------:R-:W-:Y:S01]  /*1f710*/  MOV R0, R238 ;  /* 0x000000ee00007202 */ /* 0x000fe20000000f00 */
[----:B------:R-:W-:Y:S05]  /*1f720*/  BRA `(.L_x_1725) ;  /* 0xfffe0e3000007947 */ /* 0x000fea000383ffff */
.L_x_1506:
[----:B------:R-:W-:Y:S02]  /*1f730*/  SEL R2, RZ, 0x1, P0 ;  /* 0x00000001ff027807 */ /* 0x000fe40000000000 */
[----:B------:R-:W-:Y:S02]  /*1f740*/  MOV R3, 0x1f760 ;  /* 0x0001f76000037802 */ /* 0x000fe40000000f00 */
[----:B------:R-:W-:Y:S05]  /*1f750*/  CALL.REL.NOINC `($__internal_27_$__cuda_sm70_votesync_ballot) ;  /* 0x000036c000007944 */ /* 0x000fea0003c00000 */
[----:B------:R-:W-:Y:S05]  /*1f760*/  BRA `(.L_x_1726) ;  /* 0xfffe0e8000007947 */ /* 0x000fea000383ffff */
.L_x_1507:
[----:B------:R-:W-:Y:S01]  /*1f770*/  IMAD.MOV.U32 R239, RZ, RZ, R9 ;  /* 0x000000ffffef7224 */ /* 0x000fe200078e0009 */
[----:B-1----:R-:W-:Y:S01]  /*1f780*/  MOV R2, R0 ;  /* 0x0000000000027202 */ /* 0x002fe20000000f00 */
[----:B------:R-:W-:Y:S01]  /*1f790*/  IMAD.MOV.U32 R238, RZ, RZ, 0x1f ;  /* 0x0000001fffee7424 */ /* 0x000fe200078e00ff */
[----:B------:R-:W-:Y:S02]  /*1f7a0*/  MOV R3, 0x1f7c0 ;  /* 0x0001f7c000037802 */ /* 0x000fe40000000f00 */
[----:B------:R-:W-:Y:S05]  /*1f7b0*/  CALL.REL.NOINC `($__internal_25_$__cuda_sm70_shflsync_idx_p) ;  /* 0x000035a000007944 */ /* 0x000fea0003c00000 */
[----:B------:R-:W-:Y:S01]  /*1f7c0*/  IMAD.MOV.U32 R12, RZ, RZ, R238 ;  /* 0x000000ffff0c7224 */ /* 0x000fe200078e00ee */
[----:B------:R-:W-:Y:S01]  /*1f7d0*/  MOV R239, R8 ;  /* 0x0000000800ef7202 */ /* 0x000fe20000000f00 */
[----:B------:R-:W-:Y:S01]  /*1f7e0*/  IMAD.MOV.U32 R5, RZ, RZ, RZ ;  /* 0x000000ffff057224 */ /* 0x000fe200078e00ff */
[----:B------:R-:W-:Y:S01]  /*1f7f0*/  MOV R2, R0 ;  /* 0x0000000000027202 */ /* 0x000fe20000000f00 */
[----:B------:R-:W-:Y:S01]  /*1f800*/  IMAD.MOV.U32 R238, RZ, RZ, 0x1f ;  /* 0x0000001fffee7424 */ /* 0x000fe200078e00ff */
[----:B------:R-:W-:-:S02]  /*1f810*/  MOV R3, 0x1f830 ;  /* 0x0001f83000037802 */ /* 0x000fc40000000f00 */
[----:B------:R-:W-:Y:S05]  /*1f820*/  CALL.REL.NOINC `($__internal_25_$__cuda_sm70_shflsync_idx_p) ;  /* 0x0000353000007944 */ /* 0x000fea0003c00000 */
[----:B------:R-:W-:Y:S01]  /*1f830*/  MOV R9, R238 ;  /* 0x000000ee00097202 */ /* 0x000fe20000000f00 */
[----:B------:R-:W-:Y:S05]  /*1f840*/  BRA `(.L_x_1727) ;  /* 0xfffe0e1000007947 */ /* 0x000fea000383ffff */
.L_x_1510:
[----:B------:R-:W-:Y:S01]  /*1f850*/  IMAD.MOV.U32 R239, RZ, RZ, R4 ;  /* 0x000000ffffef7224 */ /* 0x000fe200078e0004 */
[----:B-1----:R-:W-:Y:S01]  /*1f860*/  MOV R2, R0 ;  /* 0x0000000000027202 */ /* 0x002fe20000000f00 */
[----:B------:R-:W-:Y:S01]  /*1f870*/  IMAD.MOV.U32 R238, RZ, RZ, 0x1f ;  /* 0x0000001fffee7424 */ /* 0x000fe200078e00ff */
[----:B------:R-:W-:-:S02]  /*1f880*/  MOV R3, 0x1f8a0 ;  /* 0x0001f8a000037802 */ /* 0x000fc40000000f00 */
[----:B---34-:R-:W-:Y:S05]  /*1f890*/  CALL.REL.NOINC `($__internal_25_$__cuda_sm70_shflsync_idx_p) ;  /* 0x000034c000007944 */ /* 0x018fea0003c00000 */
[----:B------:R-:W-:Y:S01]  /*1f8a0*/  MOV R5, R238 ;  /* 0x000000ee00057202 */ /* 0x000fe20000000f00 */
[----:B------:R-:W-:Y:S05]  /*1f8b0*/  BRA `(.L_x_1509) ;  /* 0xfffe0e0000007947 */ /* 0x000fea000383ffff */
.L_x_1611:
[----:B------:R-:W-:Y:S01]  /*1f8c0*/  IMAD.MOV.U32 R239, RZ, RZ, R3 ;  /* 0x000000ffffef7224 */ /* 0x000fe200078e0003 */
[----:B------:R-:W-:Y:S01]  /*1f8d0*/  MOV R2, 0x3 ;  /* 0x0000000300027802 */ /* 0x000fe20000000f00 */
[----:B------:R-:W-:Y:S01]  /*1f8e0*/  IMAD.MOV.U32 R238, RZ, RZ, 0x181f ;  /* 0x0000181fffee7424 */ /* 0x000fe200078e00ff */
[----:B------:R-:W-:-:S02]  /*1f8f0*/  MOV R3, 0x1f910 ;  /* 0x0001f91000037802 */ /* 0x000fc40000000f00 */
[----:B---3--:R-:W-:Y:S05]  /*1f900*/  CALL.REL.NOINC `($__internal_25_$__cuda_sm70_shflsync_idx_p) ;  /* 0x0000345000007944 */ /* 0x008fea0003c00000 */
[----:B------:R-:W-:Y:S01]  /*1f910*/  IMAD.MOV.U32 R6, RZ, RZ, R238 ;  /* 0x000000ffff067224 */ /* 0x000fe200078e00ee */
[----:B------:R-:W-:Y:S01]  /*1f920*/  MOV R2, 0x3 ;  /* 0x0000000300027802 */ /* 0x000fe20000000f00 */
[----:B------:R-:W-:Y:S01]  /*1f930*/  IMAD.MOV.U32 R239, RZ, RZ, R5 ;  /* 0x000000ffffef7224 */ /* 0x000fe200078e0005 */
[----:B------:R-:W-:-:S02]  /*1f940*/  MOV R238, 0x181f ;  /* 0x0000181f00ee7802 */ /* 0x000fc40000000f00 */
[----:B------:R-:W-:Y:S02]  /*1f950*/  MOV R3, 0x1f970 ;  /* 0x0001f97000037802 */ /* 0x000fe40000000f00 */
[----:B------:R-:W-:Y:S05]  /*1f960*/  CALL.REL.NOINC `($__internal_25_$__cuda_sm70_shflsync_idx_p) ;  /* 0x000033f000007944 */ /* 0x000fea0003c00000 */
[----:B------:R-:W-:Y:S01]  /*1f970*/  MOV R2, R238 ;  /* 0x000000ee00027202 */ /* 0x000fe20000000f00 */
[----:B------:R-:W-:Y:S05]  /*1f980*/  BRA `(.L_x_1728) ;  /* 0xffff070000007947 */ /* 0x000fea000383ffff */
.L_x_1614:
[----:B------:R-:W-:Y:S01]  /*1f990*/  IMAD.MOV.U32 R239, RZ, RZ, R4 ;  /* 0x000000ffffef7224 */ /* 0x000fe200078e0004 */
[----:B------:R-:W-:Y:S01]  /*1f9a0*/  MOV R2, RZ ;  /* 0x000000ff00027202 */ /* 0x000fe20000000f00 */
[----:B------:R-:W-:Y:S01]  /*1f9b0*/  IMAD.MOV.U32 R238, RZ, RZ, 0x181f ;  /* 0x0000181fffee7424 */ /* 0x000fe200078e00ff */
[----:B------:R-:W-:Y:S02]  /*1f9c0*/  MOV R3, 0x1f9e0 ;  /* 0x0001f9e000037802 */ /* 0x000fe40000000f00 */
[----:B------:R-:W-:Y:S05]  /*1f9d0*/  CALL.REL.NOINC `($__internal_25_$__cuda_sm70_shflsync_idx_p) ;  /* 0x0000338000007944 */ /* 0x000fea0003c00000 */
[----:B------:R-:W-:Y:S01]  /*1f9e0*/  MOV R6, R238 ;  /* 0x000000ee00067202 */ /* 0x000fe20000000f00 */
[----:B------:R-:W-:Y:S05]  /*1f9f0*/  BRA `(.L_x_1729) ;  /* 0xffff147000007947 */ /* 0x000fea000383ffff */
.L_x_1615:
[----:B------:R-:W-:Y:S01]  /*1fa00*/  IMAD.MOV.U32 R239, RZ, RZ, R5 ;  /* 0x000000ffffef7224 */ /* 0x000fe200078e0005 */
[----:B------:R-:W-:Y:S01]  /*1fa10*/  MOV R2, RZ ;  /* 0x000000ff00027202 */ /* 0x000fe20000000f00 */
[----:B------:R-:W-:Y:S01]  /*1fa20*/  IMAD.MOV.U32 R238, RZ, RZ, 0x181f ;  /* 0x0000181fffee7424 */ /* 0x000fe200078e00ff */
[----:B------:R-:W-:Y:S02]  /*1fa30*/  MOV R3, 0x1fa50 ;  /* 0x0001fa5000037802 */ /* 0x000fe40000000f00 */
[----:B-12---:R-:W-:Y:S05]  /*1fa40*/  CALL.REL.NOINC `($__internal_25_$__cuda_sm70_shflsync_idx_p) ;  /* 0x0000331000007944 */ /* 0x006fea0003c00000 */
[----:B------:R-:W-:Y:S01]  /*1fa50*/  MOV R2, R238 ;  /* 0x000000ee00027202 */ /* 0x000fe20000000f00 */
[----:B------:R-:W-:Y:S05]  /*1fa60*/  BRA `(.L_x_1730) ;  /* 0xffff142000007947 */ /* 0x000fea000383ffff */
.L_x_1618:
[----:B------:R-:W-:Y:S01]  /*1fa70*/  IMAD.MOV.U32 R239, RZ, RZ, R4 ;  /* 0x000000ffffef7224 */ /* 0x000fe200078e0004 */
[----:B--2-4-:R-:W-:Y:S01]  /*1fa80*/  MOV R2, 0x1 ;  /* 0x0000000100027802 */ /* 0x014fe20000000f00 */
[----:B------:R-:W-:Y:S01]  /*1fa90*/  IMAD.MOV.U32 R238, RZ, RZ, 0x181f ;  /* 0x0000181fffee7424 */ /* 0x000fe200078e00ff */
[----:B------:R-:W-:-:S02]  /*1faa0*/  MOV R3, 0x1fac0 ;  /* 0x0001fac000037802 */ /* 0x000fc40000000f00 */
[----:B-1-3--:R-:W-:Y:S05]  /*1fab0*/  CALL.REL.NOINC `($__internal_25_$__cuda_sm70_shflsync_idx_p) ;  /* 0x000032a000007944 */ /* 0x00afea0003c00000 */
        /* <DEDUP_REMOVED lines=8> */
.L_x_1621:
[----:B------:R-:W-:Y:S01]  /*1fb40*/  IMAD.MOV.U32 R239, RZ, RZ, R4 ;  /* 0x000000ffffef7224 */ /* 0x000fe200078e0004 */
[----:B-1--4-:R-:W-:Y:S01]  /*1fb50*/  MOV R2, 0x2 ;  /* 0x0000000200027802 */ /* 0x012fe20000000f00 */
[----:B------:R-:W-:Y:S01]  /*1fb60*/  IMAD.MOV.U32 R238, RZ, RZ, 0x181f ;  /* 0x0000181fffee7424 */ /* 0x000fe200078e00ff */
[----:B------:R-:W-:Y:S02]  /*1fb70*/  MOV R3, 0x1fb90 ;  /* 0x0001fb9000037802 */ /* 0x000fe40000000f00 */
[----:B--23--:R-:W-:Y:S05]  /*1fb80*/  CALL.REL.NOINC `($__internal_25_$__cuda_sm70_shflsync_idx_p) ;  /* 0x000031d000007944 */ /* 0x00cfea0003c00000 */
[----:B------:R-:W-:Y:S01]  /*1fb90*/  MOV R6, R238 ;  /* 0x000000ee00067202 */ /* 0x000fe20000000f00 */
[----:B------:R-:W-:Y:S05]  /*1fba0*/  BRA `(.L_x_1732) ;  /* 0xffff151000007947 */ /* 0x000fea000383ffff */
.L_x_1622:
[----:B------:R-:W-:Y:S01]  /*1fbb0*/  IMAD.MOV.U32 R239, RZ, RZ, R5 ;  /* 0x000000ffffef7224 */ /* 0x000fe200078e0005 */
[----:B----4-:R-:W-:Y:S01]  /*1fbc0*/  MOV R2, 0x2 ;  /* 0x0000000200027802 */ /* 0x010fe20000000f00 */
[----:B------:R-:W-:Y:S01]  /*1fbd0*/  IMAD.MOV.U32 R238, RZ, RZ, 0x181f ;  /* 0x0000181fffee7424 */ /* 0x000fe200078e00ff */
[----:B------:R-:W-:Y:S02]  /*1fbe0*/  MOV R3, 0x1fc00 ;  /* 0x0001fc0000037802 */ /* 0x000fe40000000f00 */
[----:B-123--:R-:W-:Y:S05]  /*1fbf0*/  CALL.REL.NOINC `($__internal_25_$__cuda_sm70_shflsync_idx_p) ;  /* 0x0000316000007944 */ /* 0x00efea0003c00000 */
[----:B------:R-:W-:Y:S01]  /*1fc00*/  MOV R2, R238 ;  /* 0x000000ee00027202 */ /* 0x000fe20000000f00 */
[----:B------:R-:W-:Y:S05]  /*1fc10*/  BRA `(.L_x_1733) ;  /* 0xffff14c000007947 */ /* 0x000fea000383ffff */
.L_x_1625:
[----:B------:R-:W-:Y:S01]  /*1fc20*/  IMAD.MOV.U32 R239, RZ, RZ, R4 ;  /* 0x000000ffffef7224 */ /* 0x000fe200078e0004 */
[----:B-1----:R-:W-:Y:S01]  /*1fc30*/  MOV R2, 0x3 ;  /* 0x0000000300027802 */ /* 0x002fe20000000f00 */
[----:B------:R-:W-:Y:S01]  /*1fc40*/  IMAD.MOV.U32 R238, RZ, RZ, 0x181f ;  /* 0x0000181fffee7424 */ /* 0x000fe200078e00ff */
[----:B------:R-:W-:-:S02]  /*1fc50*/  MOV R3, 0x1fc70 ;  /* 0x0001fc7000037802 */ /* 0x000fc40000000f00 */
[----:B--234-:R-:W-:Y:S05]  /*1fc60*/  CALL.REL.NOINC `($__internal_25_$__cuda_sm70_shflsync_idx_p) ;  /* 0x000030f000007944 */ /* 0x01cfea0003c00000 */
        /* <DEDUP_REMOVED lines=8> */
.L_x_1626:
[----:B------:R-:W-:Y:S01]  /*1fcf0*/  IMAD.MOV.U32 R239, RZ, RZ, R4 ;  /* 0x000000ffffef7224 */ /* 0x000fe200078e0004 */
[----:B------:R-:W-:Y:S01]  /*1fd00*/  MOV R2, RZ ;  /* 0x000000ff00027202 */ /* 0x000fe20000000f00 */
[----:B------:R-:W-:Y:S01]  /*1fd10*/  IMAD.MOV.U32 R238, RZ, RZ, 0x1c1f ;  /* 0x00001c1fffee7424 */ /* 0x000fe200078e00ff */
[----:B------:R-:W-:Y:S02]  /*1fd20*/  MOV R3, 0x1fd40 ;  /* 0x0001fd4000037802 */ /* 0x000fe40000000f00 */
[----:B------:R-:W-:Y:S05]  /*1fd30*/  CALL.REL.NOINC `($__internal_25_$__cuda_sm70_shflsync_idx_p) ;  /* 0x0000302000007944 */ /* 0x000fea0003c00000 */
[----:B------:R-:W-:Y:S01]  /*1fd40*/  MOV R2, R238 ;  /* 0x000000ee00027202 */ /* 0x000fe20000000f00 */
[----:B------:R-:W-:Y:S05]  /*1fd50*/  BRA `(.L_x_1735) ;  /* 0xffff168000007947 */ /* 0x000fea000383ffff */
.L_x_1627:
[----:B------:R-:W-:Y:S01]  /*1fd60*/  IMAD.MOV.U32 R239, RZ, RZ, R4 ;  /* 0x000000ffffef7224 */ /* 0x000fe200078e0004 */
[----:B------:R-:W-:Y:S01]  /*1fd70*/  MOV R2, 0x1 ;  /* 0x0000000100027802 */ /* 0x000fe20000000f00 */
[----:B------:R-:W-:Y:S01]  /*1fd80*/  IMAD.MOV.U32 R238, RZ, RZ, 0x1c1f ;  /* 0x00001c1fffee7424 */ /* 0x000fe200078e00ff */
[----:B------:R-:W-:Y:S02]  /*1fd90*/  MOV R3, 0x1fdb0 ;  /* 0x0001fdb000037802 */ /* 0x000fe40000000f00 */
[----:B-1----:R-:W-:Y:S05]  /*1fda0*/  CALL.REL.NOINC `($__internal_25_$__cuda_sm70_shflsync_idx_p) ;  /* 0x00002fb000007944 */ /* 0x002fea0003c00000 */
[----:B------:R-:W-:Y:S01]  /*1fdb0*/  IMAD.IADD R5, R5, 0x1, R238 ;  /* 0x0000000105057824 */ /* 0x000fe200078e02ee */
[----:B------:R-:W-:-:S04]  /*1fdc0*/  FMNMX.FTZ R2, R9, R10, !PT ;  /* 0x0000000a09027209 */ /* 0x000fc80007810000 */
        /* <DEDUP_REMOVED lines=19> */
[C---:B------:R-:W-:Y:S02]  /*1ff00*/  ISETP.GT.AND P1, PT, R6.reuse, 0x18, PT ;  /* 0x000000180600780c */ /* 0x040fe40003f24270 */
        /* <DEDUP_REMOVED lines=15> */
[----:B------:R-:W-:-:S02]  /*20000*/  ISETP.GT.AND P1, PT, R6, 0x28, PT ;  /* 0x000000280600780c */ /* 0x000fc40003f24270 */
[----:B------:R-:W-:Y:S02]  /*20010*/  FSEL R63, R63, -INF , P2 ;  /* 0xff8000003f3f7808 */ /* 0x000fe40001000000 */
        /* <DEDUP_REMOVED lines=56> */
[----:B------:R-:W-:Y:S01]  /*203a0*/  FMNMX.FTZ R4, R50, R3, !PT ;  /* 0x0000000332047209 */ /* 0x000fe20007810000 */
[----:B------:R-:W-:Y:S01]  /*203b0*/  IMAD.MOV.U32 R3, RZ, RZ, 0x2 ;  /* 0x00000002ff037424 */ /* 0x000fe200078e00ff */
        /* <DEDUP_REMOVED lines=14> */
[----:B------:R-:W-:Y:S01]  /*204a0*/  FMNMX.FTZ R5, R46, R5, !PT ;  /* 0x000000052e057209 */ /* 0x000fe20007810000 */
[----:B------:R-:W-:Y:S01]  /*204b0*/  IMAD.MOV.U32 R4, RZ, RZ, R6 ;  /* 0x000000ffff047224 */ /* 0x000fe200078e0006 */
[----:B------:R-:W-:Y:S02]  /*204c0*/  MOV R2, 0x204f0 ;  /* 0x000204f000027802 */ /* 0x000fe40000000f00 */
[----:B------:R-:W-:Y:S02]  /*204d0*/  FMNMX.FTZ R5, R45, R5, !PT ;  /* 0x000000052d057209 */ /* 0x000fe40007810000 */
[----:B------:R-:W-:Y:S05]  /*204e0*/  CALL.REL.NOINC `($__internal_24_$__cuda_sm70_shflsync_bfly_p) ;  /* 0x0000281000007944 */ /* 0x000fea0003c00000 */
[----:B------:R-:W-:Y:S01]  /*204f0*/  FMNMX.FTZ R6, R6, R171, !PT ;  /* 0x000000ab06067209 */ /* 0x000fe20007810000 */
[----:B------:R-:W-:Y:S01]  /*20500*/  IMAD.MOV.U32 R3, RZ, RZ, 0x1 ;  /* 0x00000001ff037424 */ /* 0x000fe200078e00ff */
[----:B------:R-:W-:-:S03]  /*20510*/  MOV R2, 0x20540 ;  /* 0x0002054000027802 */ /* 0x000fc60000000f00 */
[----:B------:R-:W-:Y:S02]  /*20520*/  IMAD.MOV.U32 R4, RZ, RZ, R6 ;  /* 0x000000ffff047224 */ /* 0x000fe400078e0006 */
[----:B------:R-:W-:Y:S05]  /*20530*/  CALL.REL.NOINC `($__internal_24_$__cuda_sm70_shflsync_bfly_p) ;  /* 0x000027c000007944 */ /* 0x000fea0003c00000 */
[----:B------:R-:W-:Y:S01]  /*20540*/  FMNMX.FTZ R6, R6, R171, !PT ;  /* 0x000000ab06067209 */ /* 0x000fe20007810000 */
[----:B------:R-:W-:Y:S01]  /*20550*/  IMAD.MOV.U32 R4, RZ, RZ, R5 ;  /* 0x000000ffff047224 */ /* 0x000fe200078e0005 */
[----:B------:R-:W-:Y:S01]  /*20560*/  MOV R2, 0x20590 ;  /* 0x0002059000027802 */ /* 0x000fe20000000f00 */
[----:B------:R-:W-:Y:S02]  /*20570*/  IMAD.MOV.U32 R3, RZ, RZ, 0x2 ;  /* 0x00000002ff037424 */ /* 0x000fe400078e00ff */
[----:B------:R-:W-:Y:S05]  /*20580*/  CALL.REL.NOINC `($__internal_24_$__cuda_sm70_shflsync_bfly_p) ;  /* 0x0000277000007944 */ /* 0x000fea0003c00000 */
[----:B------:R-:W-:Y:S01]  /*20590*/  FMNMX.FTZ R5, R5, R171, !PT ;  /* 0x000000ab05057209 */ /* 0x000fe20007810000 */
[----:B------:R-:W-:Y:S01]  /*205a0*/  IMAD.MOV.U32 R3, RZ, RZ, 0x1 ;  /* 0x00000001ff037424 */ /* 0x000fe200078e00ff */
[----:B------:R-:W-:-:S03]  /*205b0*/  MOV R2, 0x205e0 ;  /* 0x000205e000027802 */ /* 0x000fc60000000f00 */
[----:B------:R-:W-:Y:S02]  /*205c0*/  IMAD.MOV.U32 R4, RZ, RZ, R5 ;  /* 0x000000ffff047224 */ /* 0x000fe400078e0005 */
[----:B------:R-:W-:Y:S05]  /*205d0*/  CALL.REL.NOINC `($__internal_24_$__cuda_sm70_shflsync_bfly_p) ;  /* 0x0000272000007944 */ /* 0x000fea0003c00000 */
[----:B------:R-:W-:Y:S01]  /*205e0*/  MOV R4, R171 ;  /* 0x000000ab00047202 */ /* 0x000fe20000000f00 */
[----:B------:R-:W-:Y:S05]  /*205f0*/  BRA `(.L_x_1736) ;  /* 0xffff191000007947 */ /* 0x000fea000383ffff */
.L_x_1631:
[----:B------:R-:W-:Y:S01]  /*20600*/  MOV R2, RZ ;  /* 0x000000ff00027202 */ /* 0x000fe20000000f00 */
[----:B------:R-:W-:Y:S01]  /*20610*/  IMAD.MOV.U32 R239, RZ, RZ, R6 ;  /* 0x000000ffffef7224 */ /* 0x000fe200078e0006 */
[----:B------:R-:W-:Y:S01]  /*20620*/  MOV R3, 0x20650 ;  /* 0x0002065000037802 */ /* 0x000fe20000000f00 */
[----:B------:R-:W-:Y:S02]  /*20630*/  IMAD.MOV.U32 R238, RZ, RZ, 0x181f ;  /* 0x0000181fffee7424 */ /* 0x000fe400078e00ff */
[----:B------:R-:W-:Y:S05]  /*20640*/  CALL.REL.NOINC `($__internal_25_$__cuda_sm70_shflsync_idx_p) ;  /* 0x0000271000007944 */ /* 0x000fea0003c00000 */
[----:B------:R-:W-:Y:S01]  /*20650*/  MOV R9, R238 ;  /* 0x000000ee00097202 */ /* 0x000fe20000000f00 */
[----:B------:R-:W-:-:S05]  /*20660*/  BRA `(.L_x_1737) ;  /* 0xffff340000007947 */ /* 0x000fca000383ffff */
.L_x_1632:
[----:B------:R-:W-:Y:S01]  /*20670*/  MOV R2, RZ ;  /* 0x000000ff00027202 */ /* 0x000fe20000000f00 */
[----:B------:R-:W-:Y:S01]  /*20680*/  IMAD.MOV.U32 R239, RZ, RZ, R8 ;  /* 0x000000ffffef7224 */ /* 0x000fe200078e0008 */
[----:B------:R-:W-:Y:S01]  /*20690*/  MOV R3, 0x206c0 ;  /* 0x000206c000037802 */ /* 0x000fe20000000f00 */
[----:B------:R-:W-:Y:S02]  /*206a0*/  IMAD.MOV.U32 R238, RZ, RZ, 0x181f ;  /* 0x0000181fffee7424 */ /* 0x000fe400078e00ff */
[----:B-12---:R-:W-:Y:S05]  /*206b0*/  CALL.REL.NOINC `($__internal_25_$__cuda_sm70_shflsync_idx_p) ;  /* 0x000026a000007944 */ /* 0x006fea0003c00000 */
[----:B------:R-:W-:Y:S01]  /*206c0*/  ISETP.GE.AND P1, PT, R76, c[0x0][0x1d4], PT ;  /* 0x000075004c007a0c */ /* 0x000fe20003f26270 */
[----:B------:R-:W-:Y:S01]  /*206d0*/  IMAD.MOV.U32 R239, RZ, RZ, R6 ;  /* 0x000000ffffef7224 */ /* 0x000fe200078e0006 */
[C---:B------:R-:W-:Y:S02]  /*206e0*/  IADD3 R4, P2, R238.reuse, R230, RZ ;  /* 0x000000e6ee047210 */ /* 0x040fe40007f5e0ff */
        /* <DEDUP_REMOVED lines=8> */
[----:B------:R-:W-:Y:S05]  /*20770*/  IMAD.X R3, R9, 0x1, R232, P2 ;  /* 0x0000000109037824 */ /* 0x000fea00010e06e8 */
[----:B------:R2:W-:Y:S01]  /*20780*/  LDGSTS.E.BYPASS.LTC128B.128 [R228+0x3900], [R2.64], !P0 ;  /* 0x0390000002e47fae */ /* 0x0005e2000c101d48 */
[----:B-1----:R-:W-:Y:S02]  /*20790*/  SEL R5, RZ, 0x10, P1 ;  /* 0x00000010ff057807 */ /* 0x002fe40000800000 */
[----:B------:R-:W-:Y:S02]  /*207a0*/  SEL R4, RZ, 0x10, P0 ;  /* 0x00000010ff047807 */ /* 0x000fe40000000000 */
[----:B--2---:R-:W-:Y:S01]  /*207b0*/  MOV R3, 0x207e0 ;  /* 0x000207e000037802 */ /* 0x004fe20000000f00 */
[----:B------:R-:W-:Y:S02]  /*207c0*/  IMAD.MOV.U32 R2, RZ, RZ, 0x1 ;  /* 0x00000001ff027424 */ /* 0x000fe400078e00ff */
[----:B------:R-:W-:Y:S05]  /*207d0*/  CALL.REL.NOINC `($__internal_25_$__cuda_sm70_shflsync_idx_p) ;  /* 0x0000258000007944 */ /* 0x000fea0003c00000 */
[----:B------:R-:W-:Y:S01]  /*207e0*/  MOV R2, 0x1 ;  /* 0x0000000100027802 */ /* 0x000fe20000000f00 */
[----:B------:R-:W-:Y:S01]  /*207f0*/  IMAD.MOV.U32 R9, RZ, RZ, R238 ;  /* 0x000000ffff097224 */ /* 0x000fe200078e00ee */
[----:B------:R-:W-:Y:S01]  /*20800*/  MOV R238, 0x181f ;  /* 0x0000181f00ee7802 */ /* 0x000fe20000000f00 */
[----:B------:R-:W-:Y:S01]  /*20810*/  IMAD.MOV.U32 R239, RZ, RZ, R8 ;  /* 0x000000ffffef7224 */ /* 0x000fe200078e0008 */
[----:B------:R-:W-:Y:S02]  /*20820*/  MOV R3, 0x20840 ;  /* 0x0002084000037802 */ /* 0x000fe40000000f00 */
[----:B------:R-:W-:Y:S05]  /*20830*/  CALL.REL.NOINC `($__internal_25_$__cuda_sm70_shflsync_idx_p) ;  /* 0x0000252000007944 */ /* 0x000fea0003c00000 */
        /* <DEDUP_REMOVED lines=19> */
[----:B------:R-:W-:Y:S05]  /*20970*/  CALL.REL.NOINC `($__internal_25_$__cuda_sm70_shflsync_idx_p) ;  /* 0x000023e000007944 */ /* 0x000fea0003c00000 */
[----:B------:R-:W-:Y:S01]  /*20980*/  MOV R2, 0x2 ;  /* 0x0000000200027802 */ /* 0x000fe20000000f00 */
[----:B------:R-:W-:Y:S01]  /*20990*/  IMAD.MOV.U32 R10, RZ, RZ, R238 ;  /* 0x000000ffff0a7224 */ /* 0x000fe200078e00ee */
[----:B------:R-:W-:Y:S01]  /*209a0*/  MOV R238, 0x181f ;  /* 0x0000181f00ee7802 */ /* 0x000fe20000000f00 */
[----:B------:R-:W-:Y:S01]  /*209b0*/  IMAD.MOV.U32 R239, RZ, RZ, R8 ;  /* 0x000000ffffef7224 */ /* 0x000fe200078e0008 */
[----:B------:R-:W-:Y:S02]  /*209c0*/  MOV R3, 0x209e0 ;  /* 0x000209e000037802 */ /* 0x000fe40000000f00 */
[----:B------:R-:W-:Y:S05]  /*209d0*/  CALL.REL.NOINC `($__internal_25_$__cuda_sm70_shflsync_idx_p) ;  /* 0x0000238000007944 */ /* 0x000fea0003c00000 */
[----:B------:R-:W-:Y:S01]  /*209e0*/  MOV R9, R238 ;  /* 0x000000ee00097202 */ /* 0x000fe20000000f00 */
[----:B------:R-:W-:-:S05]  /*209f0*/  BRA `(.L_x_1738) ;  /* 0xffff31e000007947 */ /* 0x000fca000383ffff */
.L_x_1633:
[----:B--2---:R-:W-:Y:S01]  /*20a00*/  MOV R2, 0x3 ;  /* 0x0000000300027802 */ /* 0x004fe20000000f00 */
[----:B------:R-:W-:Y:S01]  /*20a10*/  IMAD.MOV.U32 R239, RZ, RZ, R6 ;  /* 0x000000ffffef7224 */ /* 0x000fe200078e0006 */
[----:B------:R-:W-:Y:S01]  /*20a20*/  MOV R3, 0x20a50 ;  /* 0x00020a5000037802 */ /* 0x000fe20000000f00 */
[----:B------:R-:W-:Y:S02]  /*20a30*/  IMAD.MOV.U32 R238, RZ, RZ, 0x181f ;  /* 0x0000181fffee7424 */ /* 0x000fe400078e00ff */
[----:B-1----:R-:W-:Y:S05]  /*20a40*/  CALL.REL.NOINC `($__internal_25_$__cuda_sm70_shflsync_idx_p) ;  /* 0x0000231000007944 */ /* 0x002fea0003c00000 */
        /* <DEDUP_REMOVED lines=8> */
.L_x_1636:
[----:B------:R-:W-:Y:S01]  /*20ad0*/  MOV R2, RZ ;  /* 0x000000ff00027202 */ /* 0x000fe20000000f00 */
[----:B------:R-:W-:Y:S01]  /*20ae0*/  IMAD.MOV.U32 R239, RZ, RZ, R4 ;  /* 0x000000ffffef7224 */ /* 0x000fe200078e0004 */
[----:B------:R-:W-:Y:S01]  /*20af0*/  MOV R3, 0x20b20 ;  /* 0x00020b2000037802 */ /* 0x000fe20000000f00 */
[----:B------:R-:W-:Y:S02]  /*20b00*/  IMAD.MOV.U32 R238, RZ, RZ, 0x181f ;  /* 0x0000181fffee7424 */ /* 0x000fe400078e00ff */
[----:B------:R-:W-:Y:S05]  /*20b10*/  CALL.REL.NOINC `($__internal_25_$__cuda_sm70_shflsync_idx_p) ;  /* 0x0000224000007944 */ /* 0x000fea0003c00000 */
[----:B------:R-:W-:Y:S01]  /*20b20*/  MOV R6, R238 ;  /* 0x000000ee00067202 */ /* 0x000fe20000000f00 */
[----:B------:R-:W-:-:S05]  /*20b30*/  BRA `(.L_x_1740) ;  /* 0xffff3f5000007947 */ /* 0x000fca000383ffff */
.L_x_1637:
[----:B------:R-:W-:Y:S01]  /*20b40*/  MOV R2, RZ ;  /* 0x000000ff00027202 */ /* 0x000fe20000000f00 */
[----:B------:R-:W-:Y:S01]  /*20b50*/  IMAD.MOV.U32 R239, RZ, RZ, R5 ;  /* 0x000000ffffef7224 */ /* 0x000fe200078e0005 */
[----:B------:R-:W-:Y:S01]  /*20b60*/  MOV R3, 0x20b90 ;  /* 0x00020b9000037802 */ /* 0x000fe20000000f00 */
[----:B------:R-:W-:Y:S02]  /*20b70*/  IMAD.MOV.U32 R238, RZ, RZ, 0x181f ;  /* 0x0000181fffee7424 */ /* 0x000fe400078e00ff */
[----:B-12---:R-:W-:Y:S05]  /*20b80*/  CALL.REL.NOINC `($__internal_25_$__cuda_sm70_shflsync_idx_p) ;  /* 0x000021d000007944 */ /* 0x006fea0003c00000 */
[----:B------:R-:W-:Y:S01]  /*20b90*/  MOV R2, R238 ;  /* 0x000000ee00027202 */ /* 0x000fe20000000f00 */
[----:B------:R-:W-:-:S05]  /*20ba0*/  BRA `(.L_x_1741) ;  /* 0xffff3f0000007947 */ /* 0x000fca000383ffff */
.L_x_1638:
[----:B--2---:R-:W-:Y:S01]  /*20bb0*/  MOV R2, 0x1 ;  /* 0x0000000100027802 */ /* 0x004fe20000000f00 */
[----:B------:R-:W-:Y:S01]  /*20bc0*/  IMAD.MOV.U32 R239, RZ, RZ, R4 ;  /* 0x000000ffffef7224 */ /* 0x000fe200078e0004 */
[----:B------:R-:W-:Y:S01]  /*20bd0*/  MOV R3, 0x20c00 ;  /* 0x00020c0000037802 */ /* 0x000fe20000000f00 */
[----:B------:R-:W-:Y:S02]  /*20be0*/  IMAD.MOV.U32 R238, RZ, RZ, 0x181f ;  /* 0x0000181fffee7424 */ /* 0x000fe400078e00ff */
[----:B-1-3--:R-:W-:Y:S05]  /*20bf0*/  CALL.REL.NOINC `($__internal_25_$__cuda_sm70_shflsync_idx_p) ;  /* 0x0000216000007944 */ /* 0x00afea0003c00000 */
        /* <DEDUP_REMOVED lines=8> */
.L_x_1639:
[----:B-1----:R-:W-:Y:S01]  /*20c80*/  MOV R2, 0x2 ;  /* 0x0000000200027802 */ /* 0x002fe20000000f00 */
[----:B------:R-:W-:Y:S01]  /*20c90*/  IMAD.MOV.U32 R239, RZ, RZ, R4 ;  /* 0x000000ffffef7224 */ /* 0x000fe200078e0004 */
[----:B------:R-:W-:Y:S01]  /*20ca0*/  MOV R3, 0x20cd0 ;  /* 0x00020cd000037802 */ /* 0x000fe20000000f00 */
[----:B------:R-:W-:Y:S02]  /*20cb0*/  IMAD.MOV.U32 R238, RZ, RZ, 0x181f ;  /* 0x0000181fffee7424 */ /* 0x000fe400078e00ff */
[----:B---34-:R-:W-:Y:S05]  /*20cc0*/  CALL.REL.NOINC `($__internal_25_$__cuda_sm70_shflsync_idx_p) ;  /* 0x0000209000007944 */ /* 0x018fea0003c00000 */
[----:B------:R-:W-:Y:S01]  /*20cd0*/  MOV R6, R238 ;  /* 0x000000ee00067202 */ /* 0x000fe20000000f00 */
[----:B------:R-:W-:-:S05]  /*20ce0*/  BRA `(.L_x_1743) ;  /* 0xffff3fb000007947 */ /* 0x000fca000383ffff */
.L_x_1640:
[----:B-1----:R-:W-:Y:S01]  /*20cf0*/  MOV R2, 0x2 ;  /* 0x0000000200027802 */ /* 0x002fe20000000f00 */
[----:B------:R-:W-:Y:S01]  /*20d00*/  IMAD.MOV.U32 R239, RZ, RZ, R5 ;  /* 0x000000ffffef7224 */ /* 0x000fe200078e0005 */
[----:B------:R-:W-:Y:S01]  /*20d10*/  MOV R3, 0x20d40 ;  /* 0x00020d4000037802 */ /* 0x000fe20000000f00 */
[----:B------:R-:W-:Y:S02]  /*20d20*/  IMAD.MOV.U32 R238, RZ, RZ, 0x181f ;  /* 0x0000181fffee7424 */ /* 0x000fe400078e00ff */
[----:B--234-:R-:W-:Y:S05]  /*20d30*/  CALL.REL.NOINC `($__internal_25_$__cuda_sm70_shflsync_idx_p) ;  /* 0x0000202000007944 */ /* 0x01cfea0003c00000 */
[----:B------:R-:W-:Y:S01]  /*20d40*/  MOV R2, R238 ;  /* 0x000000ee00027202 */ /* 0x000fe20000000f00 */
[----:B------:R-:W-:-:S05]  /*20d50*/  BRA `(.L_x_1744) ;  /* 0xffff3f6000007947 */ /* 0x000fca000383ffff */
.L_x_1641:
[----:B--2---:R-:W-:Y:S01]  /*20d60*/  MOV R2, 0x3 ;  /* 0x0000000300027802 */ /* 0x004fe20000000f00 */
[----:B------:R-:W-:Y:S01]  /*20d70*/  IMAD.MOV.U32 R239, RZ, RZ, R4 ;  /* 0x000000ffffef7224 */ /* 0x000fe200078e0004 */
[----:B------:R-:W-:Y:S01]  /*20d80*/  MOV R3, 0x20db0 ;  /* 0x00020db000037802 */ /* 0x000fe20000000f00 */
[----:B------:R-:W-:Y:S02]  /*20d90*/  IMAD.MOV.U32 R238, RZ, RZ, 0x181f ;  /* 0x0000181fffee7424 */ /* 0x000fe400078e00ff */
[----:B-1-34-:R-:W-:Y:S05]  /*20da0*/  CALL.REL.NOINC `($__internal_25_$__cuda_sm70_shflsync_idx_p) ;  /* 0x00001fb000007944 */ /* 0x01afea0003c00000 */
        /* <DEDUP_REMOVED lines=8> */
.L_x_1642:
[----:B------:R-:W-:Y:S01]  /*20e30*/  MOV R2, RZ ;  /* 0x000000ff00027202 */ /* 0x000fe20000000f00 */
[----:B------:R-:W-:Y:S01]  /*20e40*/  IMAD.MOV.U32 R239, RZ, RZ, R4 ;  /* 0x000000ffffef7224 */ /* 0x000fe200078e0004 */
[----:B------:R-:W-:Y:S01]  /*20e50*/  MOV R3, 0x20e80 ;  /* 0x00020e8000037802 */ /* 0x000fe20000000f00 */
[----:B------:R-:W-:Y:S02]  /*20e60*/  IMAD.MOV.U32 R238, RZ, RZ, 0x1c1f ;  /* 0x00001c1fffee7424 */ /* 0x000fe400078e00ff */
[----:B------:R-:W-:Y:S05]  /*20e70*/  CALL.REL.NOINC `($__internal_25_$__cuda_sm70_shflsync_idx_p) ;  /* 0x00001ee000007944 */ /* 0x000fea0003c00000 */
[----:B------:R-:W-:Y:S01]  /*20e80*/  MOV R2, R238 ;  /* 0x000000ee00027202 */ /* 0x000fe20000000f00 */
[----:B------:R-:W-:-:S05]  /*20e90*/  BRA `(.L_x_1746) ;  /* 0xffff410000007947 */ /* 0x000fca000383ffff */
.L_x_1643:
[----:B------:R-:W-:Y:S01]  /*20ea0*/  MOV R2, 0x1 ;  /* 0x0000000100027802 */ /* 0x000fe20000000f00 */
[----:B------:R-:W-:Y:S01]  /*20eb0*/  IMAD.MOV.U32 R239, RZ, RZ, R4 ;  /* 0x000000ffffef7224 */ /* 0x000fe200078e0004 */
[----:B------:R-:W-:Y:S01]  /*20ec0*/  MOV R3, 0x20ef0 ;  /* 0x00020ef000037802 */ /* 0x000fe20000000f00 */
[----:B------:R-:W-:Y:S02]  /*20ed0*/  IMAD.MOV.U32 R238, RZ, RZ, 0x1c1f ;  /* 0x00001c1fffee7424 */ /* 0x000fe400078e00ff */
[----:B-1----:R-:W-:Y:S05]  /*20ee0*/  CALL.REL.NOINC `($__internal_25_$__cuda_sm70_shflsync_idx_p) ;  /* 0x00001e7000007944 */ /* 0x002fea0003c00000 */
        /* <DEDUP_REMOVED lines=48> */
[C---:B------:R-:W-:Y:S02]  /*211f0*/  ISETP.GT.AND P2, PT, R5.reuse, 0x31, PT ;  /* 0x000000310500780c */ /* 0x040fe40003f44270 */
        /* <DEDUP_REMOVED lines=48> */
[C---:B------:R-:W-:Y:S02]  /*21500*/  ISETP.GT.AND P1, PT, R5.reuse, 0x68, PT ;  /* 0x000000680500780c */ /* 0x040fe40003f24270 */
[----:B------:R-:W-:Y:S02]  /*21510*/  ISETP.GT.AND P0, PT, R5, 0x69, PT ;  /* 0x000000690500780c */ /* 0x000fe40003f04270 */
[----:B------:R-:W-:Y:S02]  /*21520*/  FMNMX.FTZ R2, R148, R2, !PT ;  /* 0x0000000294027209 */ /* 0x000fe40007810000 */
[----:B------:R-:W-:Y:S02]  /*21530*/  FSEL R11, R62, -INF , P3 ;  /* 0xff8000003e0b7808 */ /* 0x000fe40001800000 */
[----:B------:R-:W-:Y:S01]  /*21540*/  FMNMX.FTZ R5, R18, R3, !PT ;  /* 0x0000000312057209 */ /* 0x000fe20007810000 */
[----:B------:R-:W-:Y:S01]  /*21550*/  IMAD.MOV.U32 R3, RZ, RZ, 0x2 ;  /* 0x00000002ff037424 */ /* 0x000fe200078e00ff */
[----:B------:R-:W-:Y:S02]  /*21560*/  FMNMX.FTZ R4, R57, R2, !PT ;  /* 0x0000000239047209 */ /* 0x000fe40007810000 */
[----:B------:R-:W-:Y:S02]  /*21570*/  FSEL R10, R63, -INF , P2 ;  /* 0xff8000003f0a7808 */ /* 0x000fe40001000000 */
[----:B------:R-:W-:Y:S02]  /*21580*/  FMNMX.FTZ R5, R11, R5, !PT ;  /* 0x000000050b057209 */ /* 0x000fe40007810000 */
        /* <DEDUP_REMOVED lines=9> */
[----:B------:R-:W-:Y:S05]  /*21620*/  CALL.REL.NOINC `($__internal_24_$__cuda_sm70_shflsync_bfly_p) ;  /* 0x000016d000007944 */ /* 0x000fea0003c00000 */
[----:B------:R-:W-:Y:S01]  /*21630*/  FMNMX.FTZ R4, R4, R171, !PT ;  /* 0x000000ab04047209 */ /* 0x000fe20007810000 */
[----:B------:R-:W-:Y:S01]  /*21640*/  IMAD.MOV.U32 R3, RZ, RZ, 0x1 ;  /* 0x00000001ff037424 */ /* 0x000fe200078e00ff */
[----:B------:R-:W-:Y:S02]  /*21650*/  MOV R2, 0x21670 ;  /* 0x0002167000027802 */ /* 0x000fe40000000f00 */
[----:B------:R-:W-:Y:S05]  /*21660*/  CALL.REL.NOINC `($__internal_24_$__cuda_sm70_shflsync_bfly_p) ;  /* 0x0000169000007944 */ /* 0x000fea0003c00000 */
[----:B------:R-:W-:Y:S01]  /*21670*/  IMAD.MOV.U32 R3, RZ, RZ, 0x2 ;  /* 0x00000002ff037424 */ /* 0x000fe200078e00ff */
[----:B------:R-:W-:Y:S01]  /*21680*/  FMNMX.FTZ R6, R4, R171, !PT ;  /* 0x000000ab04067209 */ /* 0x000fe20007810000 */
[----:B------:R-:W-:Y:S01]  /*21690*/  IMAD.MOV.U32 R4, RZ, RZ, R5 ;  /* 0x000000ffff047224 */ /* 0x000fe200078e0005 */
[----:B------:R-:W-:Y:S02]  /*216a0*/  MOV R2, 0x216c0 ;  /* 0x000216c000027802 */ /* 0x000fe40000000f00 */
[----:B------:R-:W-:Y:S05]  /*216b0*/  CALL.REL.NOINC `($__internal_24_$__cuda_sm70_shflsync_bfly_p) ;  /* 0x0000164000007944 */ /* 0x000fea0003c00000 */
[----:B------:R-:W-:Y:S01]  /*216c0*/  FMNMX.FTZ R4, R5, R171, !PT ;  /* 0x000000ab05047209 */ /* 0x000fe20007810000 */
[----:B------:R-:W-:Y:S01]  /*216d0*/  IMAD.MOV.U32 R3, RZ, RZ, 0x1 ;  /* 0x00000001ff037424 */ /* 0x000fe200078e00ff */
[----:B------:R-:W-:Y:S02]  /*216e0*/  MOV R2, 0x21700 ;  /* 0x0002170000027802 */ /* 0x000fe40000000f00 */
[----:B------:R-:W-:Y:S05]  /*216f0*/  CALL.REL.NOINC `($__internal_24_$__cuda_sm70_shflsync_bfly_p) ;  /* 0x0000160000007944 */ /* 0x000fea0003c00000 */
[----:B------:R-:W-:Y:S01]  /*21700*/  MOV R2, R171 ;  /* 0x000000ab00027202 */ /* 0x000fe20000000f00 */
[----:B------:R-:W-:-:S05]  /*21710*/  BRA `(.L_x_1747) ;  /* 0xffff43b000007947 */ /* 0x000fca000383ffff */
.L_x_1646:
[----:B-1--4-:R-:W-:Y:S01]  /*21720*/  MOV R2, RZ ;  /* 0x000000ff00027202 */ /* 0x012fe20000000f00 */
[----:B------:R-:W-:Y:S01]  /*21730*/  IMAD.MOV.U32 R239, RZ, RZ, R4 ;  /* 0x000000ffffef7224 */ /* 0x000fe200078e0004 */
[----:B------:R-:W-:Y:S01]  /*21740*/  MOV R3, 0x21770 ;  /* 0x0002177000037802 */ /* 0x000fe20000000f00 */
[----:B------:R-:W-:Y:S02]  /*21750*/  IMAD.MOV.U32 R238, RZ, RZ, 0x181f ;  /* 0x0000181fffee7424 */ /* 0x000fe400078e00ff */
[----:B------:R-:W-:Y:S05]  /*21760*/  CALL.REL.NOINC `($__internal_25_$__cuda_sm70_shflsync_idx_p) ;  /* 0x000015f000007944 */ /* 0x000fea0003c00000 */
[----:B------:R-:W-:Y:S01]  /*21770*/  MOV R10, R238 ;  /* 0x000000ee000a7202 */ /* 0x000fe20000000f00 */
[----:B------:R-:W-:-:S05]  /*21780*/  BRA `(.L_x_1748) ;  /* 0xffff62b000007947 */ /* 0x000fca000383ffff */
.L_x_1649:
        /* <DEDUP_REMOVED lines=13> */
.L_x_1652:
[----:B------:R-:W-:Y:S01]  /*21860*/  MOV R2, RZ ;  /* 0x000000ff00027202 */ /* 0x000fe20000000f00 */
[----:B------:R-:W-:Y:S01]  /*21870*/  IMAD.MOV.U32 R239, RZ, RZ, R4 ;  /* 0x000000ffffef7224 */ /* 0x000fe200078e0004 */
[----:B------:R-:W-:Y:S01]  /*21880*/  MOV R3, 0x218b0 ;  /* 0x000218b000037802 */ /* 0x000fe20000000f00 */
[----:B------:R-:W-:Y:S02]  /*21890*/  IMAD.MOV.U32 R238, RZ, RZ, 0x181f ;  /* 0x0000181fffee7424 */ /* 0x000fe400078e00ff */
[----:B------:R-:W-:Y:S05]  /*218a0*/  CALL.REL.NOINC `($__internal_25_$__cuda_sm70_shflsync_idx_p) ;  /* 0x000014b000007944 */ /* 0x000fea0003c00000 */
[----:B------:R-:W-:Y:S01]  /*218b0*/  MOV R149, R238 ;  /* 0x000000ee00957202 */ /* 0x000fe20000000f00 */
[----:B------:R-:W-:-:S05]  /*218c0*/  BRA `(.L_x_1750) ;  /* 0xffff717000007947 */ /* 0x000fca000383ffff */
.L_x_1653:
[----:B------:R-:W-:Y:S01]  /*218d0*/  MOV R2, RZ ;  /* 0x000000ff00027202 */ /* 0x000fe20000000f00 */
[----:B------:R-:W-:Y:S01]  /*218e0*/  IMAD.MOV.U32 R239, RZ, RZ, R80 ;  /* 0x000000ffffef7224 */ /* 0x000fe200078e0050 */
[----:B------:R-:W-:Y:S01]  /*218f0*/  MOV R3, 0x21920 ;  /* 0x0002192000037802 */ /* 0x000fe20000000f00 */
[----:B------:R-:W-:Y:S02]  /*21900*/  IMAD.MOV.U32 R238, RZ, RZ, 0x181f ;  /* 0x0000181fffee7424 */ /* 0x000fe400078e00ff */
[----:B-12---:R-:W-:Y:S05]  /*21910*/  CALL.REL.NOINC `($__internal_25_$__cuda_sm70_shflsync_idx_p) ;  /* 0x0000144000007944 */ /* 0x006fea0003c00000 */
[----:B------:R-:W-:Y:S01]  /*21920*/  MOV R148, R238 ;  /* 0x000000ee00947202 */ /* 0x000fe20000000f00 */
[----:B------:R-:W-:-:S05]  /*21930*/  BRA `(.L_x_1751) ;  /* 0xffff712000007947 */ /* 0x000fca000383ffff */
.L_x_1654:
        /* <DEDUP_REMOVED lines=13> */
.L_x_1655:
[----:B-1----:R-:W-:Y:S01]  /*21a10*/  MOV R2, 0x2 ;  /* 0x0000000200027802 */ /* 0x002fe20000000f00 */
[----:B------:R-:W-:Y:S01]  /*21a20*/  IMAD.MOV.U32 R239, RZ, RZ, R4 ;  /* 0x000000ffffef7224 */ /* 0x000fe200078e0004 */
[----:B------:R-:W-:Y:S01]  /*21a30*/  MOV R3, 0x21a60 ;  /* 0x00021a6000037802 */ /* 0x000fe20000000f00 */
[----:B------:R-:W-:Y:S02]  /*21a40*/  IMAD.MOV.U32 R238, RZ, RZ, 0x181f ;  /* 0x0000181fffee7424 */ /* 0x000fe400078e00ff */
[----:B---34-:R-:W-:Y:S05]  /*21a50*/  CALL.REL.NOINC `($__internal_25_$__cuda_sm70_shflsync_idx_p) ;  /* 0x0000130000007944 */ /* 0x018fea0003c00000 */
[----:B------:R-:W-:Y:S01]  /*21a60*/  MOV R149, R238 ;  /* 0x000000ee00957202 */ /* 0x000fe20000000f00 */
[----:B------:R-:W-:-:S05]  /*21a70*/  BRA `(.L_x_1753) ;  /* 0xffff725000007947 */ /* 0x000fca000383ffff */
.L_x_1656:
[----:B-1----:R-:W-:Y:S01]  /*21a80*/  MOV R2, 0x2 ;  /* 0x0000000200027802 */ /* 0x002fe20000000f00 */
[----:B------:R-:W-:Y:S01]  /*21a90*/  IMAD.MOV.U32 R239, RZ, RZ, R80 ;  /* 0x000000ffffef7224 */ /* 0x000fe200078e0050 */
[----:B------:R-:W-:Y:S01]  /*21aa0*/  MOV R3, 0x21ad0 ;  /* 0x00021ad000037802 */ /* 0x000fe20000000f00 */
[----:B------:R-:W-:Y:S02]  /*21ab0*/  IMAD.MOV.U32 R238, RZ, RZ, 0x181f ;  /* 0x0000181fffee7424 */ /* 0x000fe400078e00ff */
[----:B--234-:R-:W-:Y:S05]  /*21ac0*/  CALL.REL.NOINC `($__internal_25_$__cuda_sm70_shflsync_idx_p) ;  /* 0x0000129000007944 */ /* 0x01cfea0003c00000 */
[----:B------:R-:W-:Y:S01]  /*21ad0*/  MOV R148, R238 ;  /* 0x000000ee00947202 */ /* 0x000fe20000000f00 */
[----:B------:R-:W-:-:S05]  /*21ae0*/  BRA `(.L_x_1754) ;  /* 0xffff720000007947 */ /* 0x000fca000383ffff */
.L_x_1657:
[----:B-1----:R-:W-:Y:S01]  /*21af0*/  MOV R2, 0x3 ;  /* 0x0000000300027802 */ /* 0x002fe20000000f00 */
[----:B------:R-:W-:Y:S01]  /*21b00*/  IMAD.MOV.U32 R239, RZ, RZ, R4 ;  /* 0x000000ffffef7224 */ /* 0x000fe200078e0004 */
[----:B------:R-:W-:Y:S01]  /*21b10*/  MOV R3, 0x21b40 ;  /* 0x00021b4000037802 */ /* 0x000fe20000000f00 */
[----:B------:R-:W-:Y:S02]  /*21b20*/  IMAD.MOV.U32 R238, RZ, RZ, 0x181f ;  /* 0x0000181fffee7424 */ /* 0x000fe400078e00ff */
[----:B--2-4-:R-:W-:Y:S05]  /*21b30*/  CALL.REL.NOINC `($__internal_25_$__cuda_sm70_shflsync_idx_p) ;  /* 0x0000122000007944 */ /* 0x014fea0003c00000 */
        /* <DEDUP_REMOVED lines=8> */
.L_x_1658:
[----:B------:R-:W-:Y:S02]  /*21bc0*/  MOV R3, 0x2 ;  /* 0x0000000200037802 */ /* 0x000fe40000000f00 */
[----:B------:R-:W-:Y:S02]  /*21bd0*/  MOV R2, 0x21bf0 ;  /* 0x00021bf000027802 */ /* 0x000fe40000000f00 */
[----:B------:R-:W-:Y:S05]  /*21be0*/  CALL.REL.NOINC `($__internal_24_$__cuda_sm70_shflsync_bfly_p) ;  /* 0x0000111000007944 */ /* 0x000fea0003c00000 */
[----:B------:R-:W-:Y:S01]  /*21bf0*/  MOV R2, R171 ;  /* 0x000000ab00027202 */ /* 0x000fe20000000f00 */
[----:B------:R-:W-:-:S05]  /*21c00*/  BRA `(.L_x_1756) ;  /* 0xffff76f000007947 */ /* 0x000fca000383ffff */
.L_x_1659:
[----:B------:R-:W-:Y:S02]  /*21c10*/  MOV R3, 0x1 ;  /* 0x0000000100037802 */ /* 0x000fe40000000f00 */
        /* <DEDUP_REMOVED lines=13> */
.L_x_1661:
[----:B------:R-:W-:Y:S01]  /*21cf0*/  IMAD.MOV.U32 R4, RZ, RZ, R240 ;  /* 0x000000ffff047224 */ /* 0x000fe200078e00f0 */
[----:B------:R-:W-:-:S02]  /*21d00*/  MOV R3, 0x2 ;  /* 0x0000000200037802 */ /* 0x000fc40000000f00 */
[----:B------:R-:W-:Y:S02]  /*21d10*/  MOV R2, 0x21d30 ;  /* 0x00021d3000027802 */ /* 0x000fe40000000f00 */
[----:B------:R-:W-:Y:S05]  /*21d20*/  CALL.REL.NOINC `($__internal_24_$__cuda_sm70_shflsync_bfly_p) ;  /* 0x00000fd000007944 */ /* 0x000fea0003c00000 */
[----:B------:R-:W-:Y:S01]  /*21d30*/  MOV R2, R171 ;  /* 0x000000ab00027202 */ /* 0x000fe20000000f00 */
[----:B------:R-:W-:Y:S05]  /*21d40*/  BRA `(.L_x_1758) ;  /* 0xffff92f000007947 */ /* 0x000fea000383ffff */
.L_x_1662:
[----:B------:R-:W-:Y:S02]  /*21d50*/  MOV R3, 0x1 ;  /* 0x0000000100037802 */ /* 0x000fe40000000f00 */
[----:B------:R-:W-:Y:S02]  /*21d60*/  MOV R2, 0x21d80 ;  /* 0x00021d8000027802 */ /* 0x000fe40000000f00 */
[----:B-1----:R-:W-:Y:S05]  /*21d70*/  CALL.REL.NOINC `($__internal_24_$__cuda_sm70_shflsync_bfly_p) ;  /* 0x00000f8000007944 */ /* 0x002fea0003c00000 */
[----:B------:R-:W-:Y:S02]  /*21d80*/  FADD.FTZ R8, R4, R171 ;  /* 0x000000ab04087221 */ /* 0x000fe40000010000 */
[----:B------:R1:W5:Y:S01]  /*21d90*/  LDL R4, [R1] ;  /* 0x0000000001047983 */ /* 0x0003620000100800 */
[----:B------:R-:W-:Y:S02]  /*21da0*/  MOV R3, 0x2 ;  /* 0x0000000200037802 */ /* 0x000fe40000000f00 */
[----:B------:R-:W-:Y:S02]  /*21db0*/  MOV R2, 0x21dd0 ;  /* 0x00021dd000027802 */ /* 0x000fe40000000f00 */
[----:B-1---5:R-:W-:Y:S05]  /*21dc0*/  CALL.REL.NOINC `($__internal_24_$__cuda_sm70_shflsync_bfly_p) ;  /* 0x00000f3000007944 */ /* 0x022fea0003c00000 */
[----:B------:R-:W2:Y:S01]  /*21dd0*/  LDL.LU R2, [R1] ;  /* 0x0000000001027983 */ /* 0x000ea20000300800 */
[----:B------:R-:W-:Y:S01]  /*21de0*/  MOV R3, 0x1 ;  /* 0x0000000100037802 */ /* 0x000fe20000000f00 */
[----:B--2---:R-:W-:Y:S01]  /*21df0*/  FADD.FTZ R9, R2, R171 ;  /* 0x000000ab02097221 */ /* 0x004fe20000010000 */
[----:B------:R-:W-:-:S04]  /*21e00*/  MOV R2, 0x21e30 ;  /* 0x00021e3000027802 */ /* 0x000fc80000000f00 */
[----:B------:R-:W-:Y:S02]  /*21e10*/  MOV R4, R9 ;  /* 0x0000000900047202 */ /* 0x000fe40000000f00 */
[----:B------:R-:W-:Y:S05]  /*21e20*/  CALL.REL.NOINC `($__internal_24_$__cuda_sm70_shflsync_bfly_p) ;  /* 0x00000ed000007944 */ /* 0x000fea0003c00000 */
[----:B------:R-:W-:Y:S01]  /*21e30*/  MOV R2, R171 ;  /* 0x000000ab00027202 */ /* 0x000fe20000000f00 */
[----:B------:R-:W-:Y:S05]  /*21e40*/  BRA `(.L_x_1759) ;  /* 0xffff927000007947 */ /* 0x000fea000383ffff */
.L_x_1669:
[----:B--234-:R-:W-:Y:S01]  /*21e50*/  IMAD.MOV.U32 R239, RZ, RZ, R6 ;  /* 0x000000ffffef7224 */ /* 0x01cfe200078e0006 */
[----:B------:R-:W-:Y:S01]  /*21e60*/  MOV R2, RZ ;  /* 0x000000ff00027202 */ /* 0x000fe20000000f00 */
[----:B------:R-:W-:Y:S01]  /*21e70*/  IMAD.MOV.U32 R238, RZ, RZ, 0x181f ;  /* 0x0000181fffee7424 */ /* 0x000fe200078e00ff */
[----:B------:R-:W-:Y:S02]  /*21e80*/  MOV R3, 0x21ea0 ;  /* 0x00021ea000037802 */ /* 0x000fe40000000f00 */
[----:B-1----:R-:W-:Y:S05]  /*21e90*/  CALL.REL.NOINC `($__internal_25_$__cuda_sm70_shflsync_idx_p) ;  /* 0x00000ec000007944 */ /* 0x002fea0003c00000 */
[----:B------:R-:W-:Y:S01]  /*21ea0*/  MOV R9, R238 ;  /* 0x000000ee00097202 */ /* 0x000fe20000000f00 */
[----:B------:R-:W-:Y:S05]  /*21eb0*/  BRA `(.L_x_1760) ;  /* 0xffffa63000007947 */ /* 0x000fea000383ffff */
.L_x_1670:
[----:B------:R-:W-:Y:S01]  /*21ec0*/  IMAD.MOV.U32 R239, RZ, RZ, R8 ;  /* 0x000000ffffef7224 */ /* 0x000fe200078e0008 */
[----:B------:R-:W-:Y:S01]  /*21ed0*/  MOV R2, RZ ;  /* 0x000000ff00027202 */ /* 0x000fe20000000f00 */
[----:B------:R-:W-:Y:S01]  /*21ee0*/  IMAD.MOV.U32 R238, RZ, RZ, 0x181f ;  /* 0x0000181fffee7424 */ /* 0x000fe200078e00ff */
[----:B------:R-:W-:Y:S02]  /*21ef0*/  MOV R3, 0x21f10 ;  /* 0x00021f1000037802 */ /* 0x000fe40000000f00 */
[----:B-123--:R-:W-:Y:S05]  /*21f00*/  CALL.REL.NOINC `($__internal_25_$__cuda_sm70_shflsync_idx_p) ;  /* 0x00000e5000007944 */ /* 0x00efea0003c00000 */
[----:B------:R-:W-:Y:S01]  /*21f10*/  MOV R2, R238 ;  /* 0x000000ee00027202 */ /* 0x000fe20000000f00 */
[----:B------:R-:W-:Y:S05]  /*21f20*/  BRA `(.L_x_1761) ;  /* 0xffffa5e000007947 */ /* 0x000fea000383ffff */
.L_x_1673:
[----:B------:R-:W-:Y:S01]  /*21f30*/  IMAD.MOV.U32 R239, RZ, RZ, R6 ;  /* 0x000000ffffef7224 */ /* 0x000fe200078e0006 */
[----:B--2---:R-:W-:Y:S01]  /*21f40*/  MOV R2, 0x1 ;  /* 0x0000000100027802 */ /* 0x004fe20000000f00 */
[----:B------:R-:W-:Y:S01]  /*21f50*/  IMAD.MOV.U32 R238, RZ, RZ, 0x181f ;  /* 0x0000181fffee7424 */ /* 0x000fe200078e00ff */
[----:B------:R-:W-:-:S02]  /*21f60*/  MOV R3, 0x21f80 ;  /* 0x00021f8000037802 */ /* 0x000fc40000000f00 */
[----:B-1-34-:R-:W-:Y:S05]  /*21f70*/  CALL.REL.NOINC `($__internal_25_$__cuda_sm70_shflsync_idx_p) ;  /* 0x00000de000007944 */ /* 0x01afea0003c00000 */
        /* <DEDUP_REMOVED lines=8> */
.L_x_1676:
[----:B------:R-:W-:Y:S01]  /*22000*/  IMAD.MOV.U32 R239, RZ, RZ, R6 ;  /* 0x000000ffffef7224 */ /* 0x000fe200078e0006 */
[----:B--2---:R-:W-:Y:S01]  /*22010*/  MOV R2, 0x2 ;  /* 0x0000000200027802 */ /* 0x004fe20000000f00 */
[----:B------:R-:W-:Y:S01]  /*22020*/  IMAD.MOV.U32 R238, RZ, RZ, 0x181f ;  /* 0x0000181fffee7424 */ /* 0x000fe200078e00ff */
[----:B------:R-:W-:Y:S02]  /*22030*/  MOV R3, 0x22050 ;  /* 0x0002205000037802 */ /* 0x000fe40000000f00 */
[----:B-1-34-:R-:W-:Y:S05]  /*22040*/  CALL.REL.NOINC `($__internal_25_$__cuda_sm70_shflsync_idx_p) ;  /* 0x00000d1000007944 */ /* 0x01afea0003c00000 */
[----:B------:R-:W-:Y:S01]  /*22050*/  MOV R9, R238 ;  /* 0x000000ee00097202 */ /* 0x000fe20000000f00 */
[----:B------:R-:W-:Y:S05]  /*22060*/  BRA `(.L_x_1763) ;  /* 0xffffa6a000007947 */ /* 0x000fea000383ffff */
.L_x_1677:
[----:B------:R-:W-:Y:S01]  /*22070*/  IMAD.MOV.U32 R239, RZ, RZ, R8 ;  /* 0x000000ffffef7224 */ /* 0x000fe200078e0008 */
[----:B--2---:R-:W-:Y:S01]  /*22080*/  MOV R2, 0x2 ;  /* 0x0000000200027802 */ /* 0x004fe20000000f00 */
[----:B------:R-:W-:Y:S01]  /*22090*/  IMAD.MOV.U32 R238, RZ, RZ, 0x181f ;  /* 0x0000181fffee7424 */ /* 0x000fe200078e00ff */
[----:B------:R-:W-:Y:S02]  /*220a0*/  MOV R3, 0x220c0 ;  /* 0x000220c000037802 */ /* 0x000fe40000000f00 */
[----:B-1-34-:R-:W-:Y:S05]  /*220b0*/  CALL.REL.NOINC `($__internal_25_$__cuda_sm70_shflsync_idx_p) ;  /* 0x00000ca000007944 */ /* 0x01afea0003c00000 */
[----:B------:R-:W-:Y:S01]  /*220c0*/  MOV R2, R238 ;  /* 0x000000ee00027202 */ /* 0x000fe20000000f00 */
[----:B------:R-:W-:Y:S05]  /*220d0*/  BRA `(.L_x_1764) ;  /* 0xffffa65000007947 */ /* 0x000fea000383ffff */
.L_x_1680:
[----:B------:R-:W-:Y:S01]  /*220e0*/  IMAD.MOV.U32 R239, RZ, RZ, R6 ;  /* 0x000000ffffef7224 */ /* 0x000fe200078e0006 */
[----:B---34-:R-:W-:Y:S01]  /*220f0*/  MOV R2, 0x3 ;  /* 0x0000000300027802 */ /* 0x018fe20000000f00 */
[----:B------:R-:W-:Y:S01]  /*22100*/  IMAD.MOV.U32 R238, RZ, RZ, 0x181f ;  /* 0x0000181fffee7424 */ /* 0x000fe200078e00ff */
[----:B------:R-:W-:-:S02]  /*22110*/  MOV R3, 0x22130 ;  /* 0x0002213000037802 */ /* 0x000fc40000000f00 */
[----:B-12---:R-:W-:Y:S05]  /*22120*/  CALL.REL.NOINC `($__internal_25_$__cuda_sm70_shflsync_idx_p) ;  /* 0x00000c3000007944 */ /* 0x006fea0003c00000 */
        /* <DEDUP_REMOVED lines=8> */
.L_x_1682:
[----:B------:R-:W-:Y:S01]  /*221b0*/  IMAD.MOV.U32 R239, RZ, RZ, R6 ;  /* 0x000000ffffef7224 */ /* 0x000fe200078e0006 */
[----:B------:R-:W-:Y:S01]  /*221c0*/  MOV R2, RZ ;  /* 0x000000ff00027202 */ /* 0x000fe20000000f00 */
[----:B------:R-:W-:Y:S01]  /*221d0*/  IMAD.MOV.U32 R238, RZ, RZ, 0x1c1f ;  /* 0x00001c1fffee7424 */ /* 0x000fe200078e00ff */
[----:B------:R-:W-:Y:S02]  /*221e0*/  MOV R3, 0x22200 ;  /* 0x0002220000037802 */ /* 0x000fe40000000f00 */
[----:B------:R-:W-:Y:S05]  /*221f0*/  CALL.REL.NOINC `($__internal_25_$__cuda_sm70_shflsync_idx_p) ;  /* 0x00000b6000007944 */ /* 0x000fea0003c00000 */
[----:B------:R-:W-:Y:S01]  /*22200*/  MOV R4, R238 ;  /* 0x000000ee00047202 */ /* 0x000fe20000000f00 */
[----:B------:R-:W-:Y:S05]  /*22210*/  BRA `(.L_x_1766) ;  /* 0xffffa92000007947 */ /* 0x000fea000383ffff */
.L_x_1683:
[----:B------:R-:W-:Y:S01]  /*22220*/  IMAD.MOV.U32 R239, RZ, RZ, R5 ;  /* 0x000000ffffef7224 */ /* 0x000fe200078e0005 */
[----:B------:R-:W-:Y:S01]  /*22230*/  MOV R2, RZ ;  /* 0x000000ff00027202 */ /* 0x000fe20000000f00 */
[----:B------:R-:W-:Y:S01]  /*22240*/  IMAD.MOV.U32 R238, RZ, RZ, 0x1c1f ;  /* 0x00001c1fffee7424 */ /* 0x000fe200078e00ff */
[----:B------:R-:W-:Y:S02]  /*22250*/  MOV R3, 0x22270 ;  /* 0x0002227000037802 */ /* 0x000fe40000000f00 */
[----:B-12---:R-:W-:Y:S05]  /*22260*/  CALL.REL.NOINC `($__internal_25_$__cuda_sm70_shflsync_idx_p) ;  /* 0x00000af000007944 */ /* 0x006fea0003c00000 */
[----:B------:R-:W-:Y:S01]  /*22270*/  MOV R2, R238 ;  /* 0x000000ee00027202 */ /* 0x000fe20000000f00 */
[----:B------:R-:W-:Y:S05]  /*22280*/  BRA `(.L_x_1767) ;  /* 0xffffa8d000007947 */ /* 0x000fea000383ffff */
.L_x_1686:
        /* <DEDUP_REMOVED lines=13> */
.L_x_1690:
[----:B------:R-:W-:Y:S01]  /*22360*/  IMAD.MOV.U32 R239, RZ, RZ, R5 ;  /* 0x000000ffffef7224 */ /* 0x000fe200078e0005 */
[----:B------:R-:W-:Y:S01]  /*22370*/  MOV R2, RZ ;  /* 0x000000ff00027202 */ /* 0x000fe20000000f00 */
[----:B------:R-:W-:Y:S01]  /*22380*/  IMAD.MOV.U32 R238, RZ, RZ, 0x181f ;  /* 0x0000181fffee7424 */ /* 0x000fe200078e00ff */
[----:B------:R-:W-:Y:S02]  /*22390*/  MOV R3, 0x223b0 ;  /* 0x000223b000037802 */ /* 0x000fe40000000f00 */
[----:B------:R-:W-:Y:S05]  /*223a0*/  CALL.REL.NOINC `($__internal_25_$__cuda_sm70_shflsync_idx_p) ;  /* 0x000009b000007944 */ /* 0x000fea0003c00000 */
[----:B------:R-:W-:Y:S01]  /*223b0*/  MOV R9, R238 ;  /* 0x000000ee00097202 */ /* 0x000fe20000000f00 */
[----:B------:R-:W-:Y:S05]  /*223c0*/  BRA `(.L_x_1769) ;  /* 0xffffbbe000007947 */ /* 0x000fea000383ffff */
.L_x_1691:
[----:B------:R-:W-:Y:S01]  /*223d0*/  IMAD.MOV.U32 R239, RZ, RZ, R8 ;  /* 0x000000ffffef7224 */ /* 0x000fe200078e0008 */
[----:B------:R-:W-:Y:S01]  /*223e0*/  MOV R2, RZ ;  /* 0x000000ff00027202 */ /* 0x000fe20000000f00 */
[----:B------:R-:W-:Y:S01]  /*223f0*/  IMAD.MOV.U32 R238, RZ, RZ, 0x181f ;  /* 0x0000181fffee7424 */ /* 0x000fe200078e00ff */
[----:B------:R-:W-:Y:S02]  /*22400*/  MOV R3, 0x22420 ;  /* 0x0002242000037802 */ /* 0x000fe40000000f00 */
[----:B-12---:R-:W-:Y:S05]  /*22410*/  CALL.REL.NOINC `($__internal_25_$__cuda_sm70_shflsync_idx_p) ;  /* 0x0000094000007944 */ /* 0x006fea0003c00000 */
[----:B------:R-:W-:Y:S01]  /*22420*/  MOV R2, R238 ;  /* 0x000000ee00027202 */ /* 0x000fe20000000f00 */
[----:B------:R-:W-:Y:S05]  /*22430*/  BRA `(.L_x_1770) ;  /* 0xffffbb9000007947 */ /* 0x000fea000383ffff */
.L_x_1694:
        /* <DEDUP_REMOVED lines=13> */
.L_x_1697:
[----:B------:R-:W-:Y:S01]  /*22510*/  IMAD.MOV.U32 R239, RZ, RZ, R5 ;  /* 0x000000ffffef7224 */ /* 0x000fe200078e0005 */
[----:B-1--4-:R-:W-:Y:S01]  /*22520*/  MOV R2, 0x2 ;  /* 0x0000000200027802 */ /* 0x012fe20000000f00 */
[----:B------:R-:W-:Y:S01]  /*22530*/  IMAD.MOV.U32 R238, RZ, RZ, 0x181f ;  /* 0x0000181fffee7424 */ /* 0x000fe200078e00ff */
[----:B------:R-:W-:Y:S02]  /*22540*/  MOV R3, 0x22560 ;  /* 0x0002256000037802 */ /* 0x000fe40000000f00 */
[----:B--23--:R-:W-:Y:S05]  /*22550*/  CALL.REL.NOINC `($__internal_25_$__cuda_sm70_shflsync_idx_p) ;  /* 0x0000080000007944 */ /* 0x00cfea0003c00000 */
[----:B------:R-:W-:Y:S01]  /*22560*/  MOV R9, R238 ;  /* 0x000000ee00097202 */ /* 0x000fe20000000f00 */
[----:B------:R-:W-:Y:S05]  /*22570*/  BRA `(.L_x_1772) ;  /* 0xffffbc6000007947 */ /* 0x000fea000383ffff */
.L_x_1698:
[----:B------:R-:W-:Y:S01]  /*22580*/  IMAD.MOV.U32 R239, RZ, RZ, R8 ;  /* 0x000000ffffef7224 */ /* 0x000fe200078e0008 */
[----:B----4-:R-:W-:Y:S01]  /*22590*/  MOV R2, 0x2 ;  /* 0x0000000200027802 */ /* 0x010fe20000000f00 */
[----:B------:R-:W-:Y:S01]  /*225a0*/  IMAD.MOV.U32 R238, RZ, RZ, 0x181f ;  /* 0x0000181fffee7424 */ /* 0x000fe200078e00ff */
[----:B------:R-:W-:Y:S02]  /*225b0*/  MOV R3, 0x225d0 ;  /* 0x000225d000037802 */ /* 0x000fe40000000f00 */
[----:B-123--:R-:W-:Y:S05]  /*225c0*/  CALL.REL.NOINC `($__internal_25_$__cuda_sm70_shflsync_idx_p) ;  /* 0x0000079000007944 */ /* 0x00efea0003c00000 */
[----:B------:R-:W-:Y:S01]  /*225d0*/  MOV R2, R238 ;  /* 0x000000ee00027202 */ /* 0x000fe20000000f00 */
[----:B------:R-:W-:Y:S05]  /*225e0*/  BRA `(.L_x_1773) ;  /* 0xffffbc1000007947 */ /* 0x000fea000383ffff */
.L_x_1701:
        /* <DEDUP_REMOVED lines=13> */
.L_x_1703:
[----:B------:R-:W-:Y:S01]  /*226c0*/  IMAD.MOV.U32 R239, RZ, RZ, R74 ;  /* 0x000000ffffef7224 */ /* 0x000fe200078e004a */
[----:B------:R-:W-:Y:S01]  /*226d0*/  MOV R2, RZ ;  /* 0x000000ff00027202 */ /* 0x000fe20000000f00 */
[----:B------:R-:W-:Y:S01]  /*226e0*/  IMAD.MOV.U32 R238, RZ, RZ, 0x1f ;  /* 0x0000001fffee7424 */ /* 0x000fe200078e00ff */
[----:B------:R-:W-:Y:S02]  /*226f0*/  MOV R3, 0x22710 ;  /* 0x0002271000037802 */ /* 0x000fe40000000f00 */
[----:B------:R-:W-:Y:S05]  /*22700*/  CALL.REL.NOINC `($__internal_25_$__cuda_sm70_shflsync_idx_p) ;  /* 0x0000065000007944 */ /* 0x000fea0003c00000 */
[----:B------:R-:W-:Y:S01]  /*22710*/  MOV R10, R238 ;  /* 0x000000ee000a7202 */ /* 0x000fe20000000f00 */
[----:B------:R-:W-:Y:S05]  /*22720*/  BRA `(.L_x_1775) ;  /* 0xffffbd9000007947 */ /* 0x000fea000383ffff */
.L_x_1704:
[----:B------:R-:W-:Y:S01]  /*22730*/  IMAD.MOV.U32 R239, RZ, RZ, R74 ;  /* 0x000000ffffef7224 */ /* 0x000fe200078e004a */
[----:B------:R-:W-:Y:S01]  /*22740*/  MOV R2, 0x1 ;  /* 0x0000000100027802 */ /* 0x000fe20000000f00 */
[----:B------:R-:W-:Y:S01]  /*22750*/  IMAD.MOV.U32 R238, RZ, RZ, 0x1f ;  /* 0x0000001fffee7424 */ /* 0x000fe200078e00ff */
[----:B------:R-:W-:Y:S02]  /*22760*/  MOV R3, 0x22780 ;  /* 0x0002278000037802 */ /* 0x000fe40000000f00 */
[----:B-12---:R-:W-:Y:S05]  /*22770*/  CALL.REL.NOINC `($__internal_25_$__cuda_sm70_shflsync_idx_p) ;  /* 0x000005e000007944 */ /* 0x006fea0003c00000 */
[----:B------:R-:W-:Y:S01]  /*22780*/  MOV R9, R238 ;  /* 0x000000ee00097202 */ /* 0x000fe20000000f00 */
[----:B------:R-:W-:Y:S05]  /*22790*/  BRA `(.L_x_1776) ;  /* 0xffffbd4000007947 */ /* 0x000fea000383ffff */
.L_x_1705:
[----:B------:R-:W-:Y:S02]  /*227a0*/  MOV R3, 0x1 ;  /* 0x0000000100037802 */ /* 0x000fe40000000f00 */
[----:B------:R-:W-:-:S02]  /*227b0*/  MOV R4, 0x227d0 ;  /* 0x000227d000047802 */ /* 0x000fc40000000f00 */
[----:B-1234-:R-:W-:Y:S05]  /*227c0*/  CALL.REL.NOINC `($__internal_26_$__cuda_sm70_shflsync_up_p) ;  /* 0x000005f000007944 */ /* 0x01efea0003c00000 */
[----:B------:R-:W-:Y:S05]  /*227d0*/  BRA `(.L_x_1777) ;  /* 0xffffbe3000007947 */ /* 0x000fea000383ffff */
.L_x_1706:
[----:B------:R-:W-:Y:S02]  /*227e0*/  MOV R3, 0x2 ;  /* 0x0000000200037802 */ /* 0x000fe40000000f00 */
[----:B------:R-:W-:-:S02]  /*227f0*/  MOV R4, 0x22810 ;  /* 0x0002281000047802 */ /* 0x000fc40000000f00 */
[----:B--2-4-:R-:W-:Y:S05]  /*22800*/  CALL.REL.NOINC `($__internal_26_$__cuda_sm70_shflsync_up_p) ;  /* 0x000005b000007944 */ /* 0x014fea0003c00000 */
[----:B------:R-:W-:Y:S02]  /*22810*/  SEL R3, R3, RZ, P1 ;  /* 0x000000ff03037207 */ /* 0x000fe40000800000 */
[----:B------:R-:W-:-:S03]  /*22820*/  MOV R4, 0x22860 ;  /* 0x0002286000047802 */ /* 0x000fc60000000f00 */
[----:B------:R-:W-:Y:S02]  /*22830*/  IMAD.IADD R2, R2, 0x1, R3 ;  /* 0x0000000102027824 */ /* 0x000fe400078e0203 */
[----:B------:R-:W-:Y:S02]  /*22840*/  IMAD.MOV.U32 R3, RZ, RZ, 0x4 ;  /* 0x00000004ff037424 */ /* 0x000fe400078e00ff */
[----:B------:R-:W-:Y:S05]  /*22850*/  CALL.REL.NOINC `($__internal_26_$__cuda_sm70_shflsync_up_p) ;  /* 0x0000056000007944 */ /* 0x000fea0003c00000 */
        /* <DEDUP_REMOVED lines=12> */
[----:B------:R-:W-:Y:S01]  /*22920*/  IMAD.IADD R4, R3, 0x1, R2 ;  /* 0x0000000103047824 */ /* 0x000fe200078e0202 */
[----:B------:R-:W-:Y:S01]  /*22930*/  MOV R3, 0x22970 ;  /* 0x0002297000037802 */ /* 0x000fe20000000f00 */
[----:B------:R-:W-:Y:S02]  /*22940*/  IMAD.MOV.U32 R2, RZ, RZ, 0x1f ;  /* 0x0000001fff027424 */ /* 0x000fe400078e00ff */
[----:B------:R-:W-:Y:S02]  /*22950*/  IMAD.MOV.U32 R239, RZ, RZ, R4 ;  /* 0x000000ffffef7224 */ /* 0x000fe400078e0004 */
[----:B------:R-:W-:Y:S05]  /*22960*/  CALL.REL.NOINC `($__internal_25_$__cuda_sm70_shflsync_idx_p) ;  /* 0x000003f000007944 */ /* 0x000fea0003c00000 */
[----:B------:R-:W-:Y:S01]  /*22970*/  MOV R2, R238 ;  /* 0x000000ee00027202 */ /* 0x000fe20000000f00 */
[----:B------:R-:W-:Y:S05]  /*22980*/  BRA `(.L_x_1778) ;  /* 0xffffbd8000007947 */ /* 0x000fea000383ffff */
.L_x_1710:
[----:B------:R-:W-:Y:S02]  /*22990*/  MOV R3, 0x1 ;  /* 0x0000000100037802 */ /* 0x000fe40000000f00 */
[----:B------:R-:W-:Y:S02]  /*229a0*/  MOV R4, 0x229c0 ;  /* 0x000229c000047802 */ /* 0x000fe40000000f00 */
[----:B------:R-:W-:Y:S05]  /*229b0*/  CALL.REL.NOINC `($__internal_26_$__cuda_sm70_shflsync_up_p) ;  /* 0x0000040000007944 */ /* 0x000fea0003c00000 */
[----:B------:R-:W-:Y:S05]  /*229c0*/  BRA `(.L_x_1779) ;  /* 0xffffbeb000007947 */ /* 0x000fea000383ffff */
.L_x_1711:
[----:B------:R-:W-:Y:S02]  /*229d0*/  MOV R3, 0x2 ;  /* 0x0000000200037802 */ /* 0x000fe40000000f00 */
[----:B------:R-:W-:Y:S02]  /*229e0*/  MOV R4, 0x22a00 ;  /* 0x00022a0000047802 */ /* 0x000fe40000000f00 */
        /* <DEDUP_REMOVED lines=25> */
.L_x_1713:
[----:B------:R-:W-:Y:S02]  /*22b80*/  SEL R2, RZ, 0x1, P0 ;  /* 0x00000001ff027807 */ /* 0x000fe40000000000 */
[----:B------:R-:W-:Y:S02]  /*22b90*/  MOV R3, 0x22bb0 ;  /* 0x00022bb000037802 */ /* 0x000fe40000000f00 */
[----:B-1----:R-:W-:Y:S05]  /*22ba0*/  CALL.REL.NOINC `($__internal_27_$__cuda_sm70_votesync_ballot) ;  /* 0x0000027000007944 */ /* 0x002fea0003c00000 */
[----:B------:R-:W-:Y:S05]  /*22bb0*/  BRA `(.L_x_1781) ;  /* 0xffffbe5000007947 */ /* 0x000fea000383ffff */
.L_x_1714:
[----:B------:R-:W-:Y:S01]  /*22bc0*/  IMAD.MOV.U32 R239, RZ, RZ, R6 ;  /* 0x000000ffffef7224 */ /* 0x000fe200078e0006 */
[----:B--2---:R-:W-:Y:S01]  /*22bd0*/  MOV R2, R9 ;  /* 0x0000000900027202 */ /* 0x004fe20000000f00 */
[----:B------:R-:W-:Y:S01]  /*22be0*/  IMAD.MOV.U32 R238, RZ, RZ, 0x1f ;  /* 0x0000001fffee7424 */ /* 0x000fe200078e00ff */
[----:B------:R-:W-:-:S02]  /*22bf0*/  MOV R3, 0x22c10 ;  /* 0x00022c1000037802 */ /* 0x000fc40000000f00 */
[----:B-1----:R-:W-:Y:S05]  /*22c00*/  CALL.REL.NOINC `($__internal_25_$__cuda_sm70_shflsync_idx_p) ;  /* 0x0000015000007944 */ /* 0x002fea0003c00000 */
[----:B------:R-:W-:Y:S01]  /*22c10*/  IMAD.MOV.U32 R6, RZ, RZ, R238 ;  /* 0x000000ffff067224 */ /* 0x000fe200078e00ee */
[----:B------:R-:W-:Y:S01]  /*22c20*/  MOV R2, R9 ;  /* 0x0000000900027202 */ /* 0x000fe20000000f00 */
[----:B------:R-:W-:Y:S01]  /*22c30*/  IMAD.MOV.U32 R239, RZ, RZ, R8 ;  /* 0x000000ffffef7224 */ /* 0x000fe200078e0008 */
[----:B------:R-:W-:-:S02]  /*22c40*/  MOV R238, 0x1f ;  /* 0x0000001f00ee7802 */ /* 0x000fc40000000f00 */
[----:B------:R-:W-:Y:S02]  /*22c50*/  MOV R3, 0x22c70 ;  /* 0x00022c7000037802 */ /* 0x000fe40000000f00 */
[----:B------:R-:W-:Y:S05]  /*22c60*/  CALL.REL.NOINC `($__internal_25_$__cuda_sm70_shflsync_idx_p) ;  /* 0x000000f000007944 */ /* 0x000fea0003c00000 */
[----:B------:R-:W-:Y:S01]  /*22c70*/  MOV R5, R238 ;  /* 0x000000ee00057202 */ /* 0x000fe20000000f00 */
[----:B------:R-:W-:Y:S05]  /*22c80*/  BRA `(.L_x_1782) ;  /* 0xffffbdf000007947 */ /* 0x000fea000383ffff */
.L_x_1717:
[----:B------:R-:W-:Y:S01]  /*22c90*/  IMAD.MOV.U32 R239, RZ, RZ, R4 ;  /* 0x000000ffffef7224 */ /* 0x000fe200078e0004 */
[----:B--2---:R-:W-:Y:S01]  /*22ca0*/  MOV R2, R9 ;  /* 0x0000000900027202 */ /* 0x004fe20000000f00 */
[----:B------:R-:W-:Y:S01]  /*22cb0*/  IMAD.MOV.U32 R238, RZ, RZ, 0x1f ;  /* 0x0000001fffee7424 */ /* 0x000fe200078e00ff */
[----:B------:R-:W-:Y:S02]  /*22cc0*/  MOV R3, 0x22ce0 ;  /* 0x00022ce000037802 */ /* 0x000fe40000000f00 */
[----:B-1--4-:R-:W-:Y:S05]  /*22cd0*/  CALL.REL.NOINC `($__internal_25_$__cuda_sm70_shflsync_idx_p) ;  /* 0x0000008000007944 */ /* 0x012fea0003c00000 */
[----:B------:R-:W-:Y:S01]  /*22ce0*/  MOV R16, R238 ;  /* 0x000000ee00107202 */ /* 0x000fe20000000f00 */
[----:B------:R-:W-:Y:S05]  /*22cf0*/  BRA `(.L_x_1716) ;  /* 0xffffbde000007947 */ /* 0x000fea000383ffff */
        .weak           $__internal_24_$__cuda_sm70_shflsync_bfly_p
        .type           $__internal_24_$__cuda_sm70_shflsync_bfly_p,@function
        .size           $__internal_24_$__cuda_sm70_shflsync_bfly_p,($__internal_25_$__cuda_sm70_shflsync_idx_p - $__internal_24_$__cuda_sm70_shflsync_bfly_p)
$__internal_24_$__cuda_sm70_shflsync_bfly_p:
[----:B------:R-:W-:Y:S02]  /*22d00*/  MOV R171, 0x1f ;  /* 0x0000001f00ab7802 */ /* 0x000fe40000000f00 */
[----:B------:R-:W-:-:S04]  /*22d10*/  MOV R172, 0xffffffff ;  /* 0xffffffff00ac7802 */ /* 0x000fc80000000f00 */
[----:B------:R-:W-:Y:S04]  /*22d20*/  WARPSYNC R172 ;  /* 0x000000ac00007348 */ /* 0x000fe80003800000 */
[----:B------:R1:W2:Y:S02]  /*22d30*/  SHFL.BFLY PT, R171, R4, R3, R171 ;  /* 0x0c00000304ab7389 */ /* 0x0002a400000e00ab */
[----:B-1----:R-:W-:-:S04]  /*22d40*/  MOV R3, 0x0 ;  /* 0x0000000000037802 */ /* 0x002fc80000000f00 */
[----:B--2---:R-:W-:Y:S05]  /*22d50*/  RET.REL.NODEC R2 `(_ZN7cutlass13device_kernelIN5flash19enable_sm80_to_sm89INS1_16FlashAttnFwdSm80INS1_25CollectiveMainloopFwdSm80ILi8ELi1ELb1EN4cute5tupleIJNS5_1CILi128EEENS7_ILi112EEES8_EEELi128ENS_10bfloat16_tEfNS_4arch4Sm80ELb1ELb0ELb0ELb1ELb1ELb1ELb1ELb1EEENS1_21CollectiveEpilogueFwdINS6_IJS8_S8_S9_EEENS6_IJNS7_ILi1EEESH_SH_EEESB_SD_Li256ELb1ELb1ELb1ELb0EEENS1_36VarlenDynamicPersistentTileSchedulerILi128ELi112ELi256ELi256ELb1ELb1ELb0ELb1ELb1ELb1EEEEEEEEEvNT_6ParamsE) ;  /* 0xfffdd2a002007950 */ /* 0x004fea0003c3ffff */
        .weak           $__internal_25_$__cuda_sm70_shflsync_idx_p
        .type           $__internal_25_$__cuda_sm70_shflsync_idx_p,@function
        .size           $__internal_25_$__cuda_sm70_shflsync_idx_p,($__internal_26_$__cuda_sm70_shflsync_up_p - $__internal_25_$__cuda_sm70_shflsync_idx_p)
$__internal_25_$__cuda_sm70_shflsync_idx_p:
[----:B------:R-:W-:-:S04]  /*22d60*/  MOV R241, 0xffffffff ;  /* 0xffffffff00f17802 */ /* 0x000fc80000000f00 */
[----:B------:R-:W-:Y:S04]  /*22d70*/  WARPSYNC R241 ;  /* 0x000000f100007348 */ /* 0x000fe80003800000 */
[----:B------:R1:W2:Y:S02]  /*22d80*/  SHFL.IDX PT, R238, R239, R2, R238 ;  /* 0x00000002efee7389 */ /* 0x0002a400000e00ee */
[----:B-1----:R-:W-:Y:S02]  /*22d90*/  MOV R2, R3 ;  /* 0x0000000300027202 */ /* 0x002fe40000000f00 */
[----:B------:R-:W-:-:S04]  /*22da0*/  MOV R3, 0x0 ;  /* 0x0000000000037802 */ /* 0x000fc80000000f00 */
[----:B--2---:R-:W-:Y:S05]  /*22db0*/  RET.REL.NODEC R2 `(_ZN7cutlass13device_kernelIN5flash19enable_sm80_to_sm89INS1_16FlashAttnFwdSm80INS1_25CollectiveMainloopFwdSm80ILi8ELi1ELb1EN4cute5tupleIJNS5_1CILi128EEENS7_ILi112EEES8_EEELi128ENS_10bfloat16_tEfNS_4arch4Sm80ELb1ELb0ELb0ELb1ELb1ELb1ELb1ELb1EEENS1_21CollectiveEpilogueFwdINS6_IJS8_S8_S9_EEENS6_IJNS7_ILi1EEESH_SH_EEESB_SD_Li256ELb1ELb1ELb1ELb0EEENS1_36VarlenDynamicPersistentTileSchedulerILi128ELi112ELi256ELi256ELb1ELb1ELb0ELb1ELb1ELb1EEEEEEEEEvNT_6ParamsE) ;  /* 0xfffdd24002007950 */ /* 0x004fea0003c3ffff */
        .weak           $__internal_26_$__cuda_sm70_shflsync_up_p
        .type           $__internal_26_$__cuda_sm70_shflsync_up_p,@function
        .size           $__internal_26_$__cuda_sm70_shflsync_up_p,($__internal_27_$__cuda_sm70_votesync_ballot - $__internal_26_$__cuda_sm70_shflsync_up_p)
$__internal_26_$__cuda_sm70_shflsync_up_p:
[----:B------:R-:W-:Y:S02]  /*22dc0*/  MOV R11, 0xffffffff ;  /* 0xffffffff000b7802 */ /* 0x000fe40000000f00 */
[----:B------:R-:W-:Y:S02]  /*22dd0*/  MOV R5, RZ ;  /* 0x000000ff00057202 */ /* 0x000fe40000000f00 */
[----:B------:R-:W-:Y:S04]  /*22de0*/  WARPSYNC R11 ;  /* 0x0000000b00007348 */ /* 0x000fe80003800000 */
[----:B------:R1:W2:Y:S02]  /*22df0*/  SHFL.UP PT, R3, R2, R3, R5 ;  /* 0x0400000302037389 */ /* 0x0002a400000e0005 */
[----:B-1----:R-:W-:-:S04]  /*22e00*/  MOV R5, 0x0 ;  /* 0x0000000000057802 */ /* 0x002fc80000000f00 */
[----:B--2---:R-:W-:Y:S05]  /*22e10*/  RET.REL.NODEC R4 `(_ZN7cutlass13device_kernelIN5flash19enable_sm80_to_sm89INS1_16FlashAttnFwdSm80INS1_25CollectiveMainloopFwdSm80ILi8ELi1ELb1EN4cute5tupleIJNS5_1CILi128EEENS7_ILi112EEES8_EEELi128ENS_10bfloat16_tEfNS_4arch4Sm80ELb1ELb0ELb0ELb1ELb1ELb1ELb1ELb1EEENS1_21CollectiveEpilogueFwdINS6_IJS8_S8_S9_EEENS6_IJNS7_ILi1EEESH_SH_EEESB_SD_Li256ELb1ELb1ELb1ELb0EEENS1_36VarlenDynamicPersistentTileSchedulerILi128ELi112ELi256ELi256ELb1ELb1ELb0ELb1ELb1ELb1EEEEEEEEEvNT_6ParamsE) ;  /* 0xfffdd1e004007950 */ /* 0x004fea0003c3ffff */
        .weak           $__internal_27_$__cuda_sm70_votesync_ballot
        .type           $__internal_27_$__cuda_sm70_votesync_ballot,@function
        .size           $__internal_27_$__cuda_sm70_votesync_ballot,(.L_x_1819 - $__internal_27_$__cuda_sm70_votesync_ballot)
$__internal_27_$__cuda_sm70_votesync_ballot:
[----:B------:R-:W-:Y:S01]  /*22e20*/  ISETP.NE.U32.AND P0, PT, R2, 0x1, PT ;  /* 0x000000010200780c */ /* 0x000fe20003f05070 */
[----:B------:R-:W-:-:S04]  /*22e30*/  IMAD.MOV.U32 R5, RZ, RZ, -0x1 ;  /* 0xffffffffff057424 */ /* 0x000fc800078e00ff */
[----:B------:R-:W-:Y:S08]  /*22e40*/  WARPSYNC R5 ;  /* 0x0000000500007348 */ /* 0x000ff00003800000 */
[----:B------:R-:W-:-:S04]  /*22e50*/  VOTE.ANY R2, PT, !P0 ;  /* 0x0000000000027806 */ /* 0x000fc800040e0100 */
[----:B------:R-:W-:Y:S01]  /*22e60*/  LOP3.LUT R15, R2, R5, RZ, 0xc0, !PT ;  /* 0x00000005020f7212 */ /* 0x000fe200078ec0ff */
[----:B------:R-:W-:Y:S02]  /*22e70*/  IMAD.MOV.U32 R2, RZ, RZ, R3 ;  /* 0x000000ffff027224 */ /* 0x000fe400078e0003 */
[----:B------:R-:W-:-:S04]  /*22e80*/  IMAD.MOV.U32 R3, RZ, RZ, 0x0 ;  /* 0x00000000ff037424 */ /* 0x000fc800078e00ff */
[----:B------:R-:W-:Y:S05]  /*22e90*/  RET.REL.NODEC R2 `(_ZN7cutlass13device_kernelIN5flash19enable_sm80_to_sm89INS1_16FlashAttnFwdSm80INS1_25CollectiveMainloopFwdSm80ILi8ELi1ELb1EN4cute5tupleIJNS5_1CILi128EEENS7_ILi112EEES8_EEELi128ENS_10bfloat16_tEfNS_4arch4Sm80ELb1ELb0ELb0ELb1ELb1ELb1ELb1ELb1EEENS1_21CollectiveEpilogueFwdINS6_IJS8_S8_S9_EEENS6_IJNS7_ILi1EEESH_SH_EEESB_SD_Li256ELb1ELb1ELb1ELb0EEENS1_36VarlenDynamicPersistentTileSchedulerILi128ELi112ELi256ELi256ELb1ELb1ELb0ELb1ELb1ELb1EEEEEEEEEvNT_6ParamsE) ;  /* 0xfffdd16002007950 */ /* 0x000fea0003c3ffff */
.L_x_1783:
        /* <DEDUP_REMOVED lines=14> */
.L_x_1819:


//--------------------- .nv.shared._ZN7cutlass13device_kernelIN5flash19enable_sm80_to_sm89INS1_16FlashAttnFwdSm80INS1_25CollectiveMainloopFwdSm80ILi8ELi1ELb1EN4cute5tupleIJNS5_1CILi128EEES8_S8_EEELi128ENS_10bfloat16_tEfNS_4arch4Sm80ELb0ELb0ELb0ELb0ELb1ELb0ELb1ELb1EEENS1_21CollectiveEpilogueFwdIS9_NS6_IJNS7_ILi1EEESF_SF_EEESA_SC_Li256ELb0ELb1ELb1ELb0EEENS1_19SingleTileSchedulerILb0ELb1ELb1ELi128EEEEEEEEEvNT_6ParamsE --------------------------
	.section	.nv.shared._ZN7cutlass13device_kernelIN5flash19enable_sm80_to_sm89INS1_16FlashAttnFwdSm80INS1_25CollectiveMainloopFwdSm80ILi8ELi1ELb1EN4cute5tupleIJNS5_1CILi128EEES8_S8_EEELi128ENS_10bfloat16_tEfNS_4arch4Sm80ELb0ELb0ELb0ELb0ELb1ELb0ELb1ELb1EEENS1_21CollectiveEpilogueFwdIS9_NS6_IJNS7_ILi1EEESF_SF_EEESA_SC_Li256ELb0ELb1ELb1ELb0EEENS1_19SingleTileSchedulerILb0ELb1ELb1ELi128EEEEEEEEEvNT_6ParamsE,"aw",@nobits
	.sectionflags	@""
	.align	16


//--------------------- .nv.global                --------------------------
	.section	.nv.global,"aw",@nobits
.nv.global:
	.type		_ZN78_INTERNAL_417c4976_42_flash_fwd_hdim128_bf16_paged_split_sm80_cu_f3e6f9ee_28444cute1_E,@object
	.size		_ZN78_INTERNAL_417c4976_42_flash_fwd_hdim128_bf16_paged_split_sm80_cu_f3e6f9ee_28444cute1_E,(_ZN78_INTERNAL_417c4976_42_flash_fwd_hdim128_bf16_paged_split_sm80_cu_f3e6f9ee_28444cuda3std3__45__cpo6cbeginE - _ZN78_INTERNAL_417c4976_42_flash_fwd_hdim128_bf16_paged_split_sm80_cu_f3e6f9ee_28444cute1_E)
_ZN78_INTERNAL_417c4976_42_flash_fwd_hdim128_bf16_paged_split_sm80_cu_f3e6f9ee_28444cute1_E:
	.zero		1
	.type		_ZN78_INTERNAL_417c4976_42_flash_fwd_hdim128_bf16_paged_split_sm80_cu_f3e6f9ee_28444cuda3std3__45__cpo6cbeginE,@object
	.size		_ZN78_INTERNAL_417c4976_42_flash_fwd_hdim128_bf16_paged_split_sm80_cu_f3e6f9ee_28444cuda3std3__45__cpo6cbeginE,(_ZN78_INTERNAL_417c4976_42_flash_fwd_hdim128_bf16_paged_split_sm80_cu_f3e6f9ee_28444cuda3std3__48in_placeE - _ZN78_INTERNAL_417c4976_42_flash_fwd_hdim128_bf16_paged_split_sm80_cu_f3e6f9ee_28444cuda3std3__45__cpo6cbeginE)
_ZN78_INTERNAL_417c4976_42_flash_fwd_hdim128_bf16_paged_split_sm80_cu_f3e6f9ee_28444cuda3std3__45__cpo6cbeginE:
	.zero		1
	.type		_ZN78_INTERNAL_417c4976_42_flash_fwd_hdim128_bf16_paged_split_sm80_cu_f3e6f9ee_28444cuda3std3__48in_placeE,@object
	.size		_ZN78_INTERNAL_417c4976_42_flash_fwd_hdim128_bf16_paged_split_sm80_cu_f3e6f9ee_28444cuda3std3__48in_placeE,(_ZN78_INTERNAL_417c4976_42_flash_fwd_hdim128_bf16_paged_split_sm80_cu_f3e6f9ee_28444cuda3std6ranges3__45__cpo9iter_moveE - _ZN78_INTERNAL_417c4976_42_flash_fwd_hdim128_bf16_paged_split_sm80_cu_f3e6f9ee_28444cuda3std3__48in_placeE)
_ZN78_INTERNAL_417c4976_42_flash_fwd_hdim128_bf16_paged_split_sm80_cu_f3e6f9ee_28444cuda3std3__48in_placeE:
	.zero		1
	.type		_ZN78_INTERNAL_417c4976_42_flash_fwd_hdim128_bf16_paged_split_sm80_cu_f3e6f9ee_28444cuda3std6ranges3__45__cpo9iter_moveE,@object
	.size		_ZN78_INTERNAL_417c4976_42_flash_fwd_hdim128_bf16_paged_split_sm80_cu_f3e6f9ee_28444cuda3std6ranges3__45__cpo9iter_moveE,(_ZN78_INTERNAL_417c4976_42_flash_fwd_hdim128_bf16_paged_split_sm80_cu_f3e6f9ee_28444cuda3std3__45__cpo5beginE - _ZN78_INTERNAL_417c4976_42_flash_fwd_hdim128_bf16_paged_split_sm80_cu_f3e6f9ee_28444cuda3std6ranges3__45__cpo9iter_moveE)
_ZN78_INTERNAL_417c4976_42_flash_fwd_hdim128_bf16_paged_split_sm80_cu_f3e6f9ee_28444cuda3std6ranges3__45__cpo9iter_moveE:
	.zero		1
	.type		_ZN78_INTERNAL_417c4976_42_flash_fwd_hdim128_bf16_paged_split_sm80_cu_f3e6f9ee_28444cuda3std3__45__cpo5beginE,@object
	.size		_ZN78_INTERNAL_417c4976_42_flash_fwd_hdim128_bf16_paged_split_sm80_cu_f3e6f9ee_28444cuda3std3__45__cpo5beginE,(_ZN78_INTERNAL_417c4976_42_flash_fwd_hdim128_bf16_paged_split_sm80_cu_f3e6f9ee_28444cuda3std3__480_GLOBAL__N__417c4976_42_flash_fwd_hdim128_bf16_paged_split_sm80_cu_f3e6f9ee_28446ignoreE - _ZN78_INTERNAL_417c4976_42_flash_fwd_hdim128_bf16_paged_split_sm80_cu_f3e6f9ee_28444cuda3std3__45__cpo5beginE)
_ZN78_INTERNAL_417c4976_42_flash_fwd_hdim128_bf16_paged_split_sm80_cu_f3e6f9ee_28444cuda3std3__45__cpo5beginE:
	.zero		1
	.type		_ZN78_INTERNAL_417c4976_42_flash_fwd_hdim128_bf16_paged_split_sm80_cu_f3e6f9ee_28444cuda3std3__480_GLOBAL__N__417c4976_42_flash_fwd_hdim128_bf16_paged_split_sm80_cu_f3e6f9ee_28446ignoreE,@object
	.size		_ZN78_INTERNAL_417c4976_42_flash_fwd_hdim128_bf16_paged_split_sm80_cu_f3e6f9ee_28444cuda3std3__480_GLOBAL__N__417c4976_42_flash_fwd_hdim128_bf16_paged_split_sm80_cu_f3e6f9ee_28446ignoreE,(_ZN78_INTERNAL_417c4976_42_flash_fwd_hdim128_bf16_paged_split_sm80_cu_f3e6f9ee_28444cute7productE - _ZN78_INTERNAL_417c4976_42_flash_fwd_hdim128_bf16_paged_split_sm80_cu_f3e6f9ee_28444cuda3std3__480_GLOBAL__N__417c4976_42_flash_fwd_hdim128_bf16_paged_split_sm80_cu_f3e6f9ee_28446ignoreE)
_ZN78_INTERNAL_417c4976_42_flash_fwd_hdim128_bf16_paged_split_sm80_cu_f3e6f9ee_28444cuda3std3__480_GLOBAL__N__417c4976_42_flash_fwd_hdim128_bf16_paged_split_sm80_cu_f3e6f9ee_28446ignoreE:
	.zero		1
	.type		_ZN78_INTERNAL_417c4976_42_flash_fwd_hdim128_bf16_paged_split_sm80_cu_f3e6f9ee_28444cute7productE,@object
	.size		_ZN78_INTERNAL_417c4976_42_flash_fwd_hdim128_bf16_paged_split_sm80_cu_f3e6f9ee_28444cute7productE,(_ZN78_INTERNAL_417c4976_42_flash_fwd_hdim128_bf16_paged_split_sm80_cu_f3e6f9ee_28444cuda3std3__45__cpo3endE - _ZN78_INTERNAL_417c4976_42_flash_fwd_hdim128_bf16_paged_split_sm80_cu_f3e6f9ee_28444cute7productE)
_ZN78_INTERNAL_417c4976_42_flash_fwd_hdim128_bf16_paged_split_sm80_cu_f3e6f9ee_28444cute7productE:
	.zero		1
	.type		_ZN78_INTERNAL_417c4976_42_flash_fwd_hdim128_bf16_paged_split_sm80_cu_f3e6f9ee_28444cuda3std3__45__cpo3endE,@object
	.size		_ZN78_INTERNAL_417c4976_42_flash_fwd_hdim128_bf16_paged_split_sm80_cu_f3e6f9ee_28444cuda3std3__45__cpo3endE,(_ZN78_INTERNAL_417c4976_42_flash_fwd_hdim128_bf16_paged_split_sm80_cu_f3e6f9ee_28444cuda3std3__419piecewise_constructE - _ZN78_INTERNAL_417c4976_42_flash_fwd_hdim128_bf16_paged_split_sm80_cu_f3e6f9ee_28444cuda3std3__45__cpo3endE)
_ZN78_INTERNAL_417c4976_42_flash_fwd_hdim128_bf16_paged_split_sm80_cu_f3e6f9ee_28444cuda3std3__45__cpo3endE:
	.zero		1
	.type		_ZN78_INTERNAL_417c4976_42_flash_fwd_hdim128_bf16_paged_split_sm80_cu_f3e6f9ee_28444cuda3std3__419piecewise_constructE,@object
	.size		_ZN78_INTERNAL_417c4976_42_flash_fwd_hdim128_bf16_paged_split_sm80_cu_f3e6f9ee_28444cuda3std3__419piecewise_constructE,(_ZN78_INTERNAL_417c4976_42_flash_fwd_hdim128_bf16_paged_split_sm80_cu_f3e6f9ee_28444cuda3std3__45__cpo4cendE - _ZN78_INTERNAL_417c4976_42_flash_fwd_hdim128_bf16_paged_split_sm80_cu_f3e6f9ee_28444cuda3std3__419piecewise_constructE)
_ZN78_INTERNAL_417c4976_42_flash_fwd_hdim128_bf16_paged_split_sm80_cu_f3e6f9ee_28444cuda3std3__419piecewise_constructE:
	.zero		1
	.type		_ZN78_INTERNAL_417c4976_42_flash_fwd_hdim128_bf16_paged_split_sm80_cu_f3e6f9ee_28444cuda3std3__45__cpo4cendE,@object
	.size		_ZN78_INTERNAL_417c4976_42_flash_fwd_hdim128_bf16_paged_split_sm80_cu_f3e6f9ee_28444cuda3std3__45__cpo4cendE,(_ZN78_INTERNAL_417c4976_42_flash_fwd_hdim128_bf16_paged_split_sm80_cu_f3e6f9ee_28444cuda3std6ranges3__45__cpo4swapE - _ZN78_INTERNAL_417c4976_42_flash_fwd_hdim128_bf16_paged_split_sm80_cu_f3e6f9ee_28444cuda3std3__45__cpo4cendE)
_ZN78_INTERNAL_417c4976_42_flash_fwd_hdim128_bf16_paged_split_sm80_cu_f3e6f9ee_28444cuda3std3__45__cpo4cendE:
	.zero		1
	.type		_ZN78_INTERNAL_417c4976_42_flash_fwd_hdim128_bf16_paged_split_sm80_cu_f3e6f9ee_28444cuda3std6ranges3__45__cpo4swapE,@object
	.size		_ZN78_INTERNAL_417c4976_42_flash_fwd_hdim128_bf16_paged_split_sm80_cu_f3e6f9ee_28444cuda3std6ranges3__45__cpo4swapE,(.L_7 - _ZN78_INTERNAL_417c4976_42_flash_fwd_hdim128_bf16_paged_split_sm80_cu_f3e6f9ee_28444cuda3std6ranges3__45__cpo4swapE)
_ZN78_INTERNAL_417c4976_42_flash_fwd_hdim128_bf16_paged_split_sm80_cu_f3e6f9ee_28444cuda3std6ranges3__45__cpo4swapE:
	.zero		1
.L_7:


//--------------------- .nv.shared._ZN7cutlass13device_kernelIN5flash19enable_sm80_to_sm89INS1_16FlashAttnFwdSm80INS1_25CollectiveMainloopFwdSm80ILi8ELi1ELb1EN4cute5tupleIJNS5_1CILi128EEENS7_ILi96EEES8_EEELi128ENS_10bfloat16_tEfNS_4arch4Sm80ELb0ELb1ELb0ELb0ELb1ELb0ELb1ELb1EEENS1_21CollectiveEpilogueFwdINS6_IJS8_S8_S9_EEENS6_IJNS7_ILi1EEESH_SH_EEESB_SD_Li256ELb0ELb1ELb1ELb0EEENS1_19SingleTileSchedulerILb0ELb1ELb1ELi128EEEEEEEEEvNT_6ParamsE --------------------------
	.section	.nv.shared._ZN7cutlass13device_kernelIN5flash19enable_sm80_to_sm89INS1_16FlashAttnFwdSm80INS1_25CollectiveMainloopFwdSm80ILi8ELi1ELb1EN4cute5tupleIJNS5_1CILi128EEENS7_ILi96EEES8_EEELi128ENS_10bfloat16_tEfNS_4arch4Sm80ELb0ELb1ELb0ELb0ELb1ELb0ELb1ELb1EEENS1_21CollectiveEpilogueFwdINS6_IJS8_S8_S9_EEENS6_IJNS7_ILi1EEESH_SH_EEESB_SD_Li256ELb0ELb1ELb1ELb0EEENS1_19SingleTileSchedulerILb0ELb1ELb1ELi128EEEEEEEEEvNT_6ParamsE,"aw",@nobits
	.sectionflags	@""
	.align	16


//--------------------- .nv.shared._ZN7cutlass13device_kernelIN5flash19enable_sm80_to_sm89INS1_16FlashAttnFwdSm80INS1_25CollectiveMainloopFwdSm80ILi8ELi1ELb1EN4cute5tupleIJNS5_1CILi128EEES8_S8_EEELi128ENS_10bfloat16_tEfNS_4arch4Sm80ELb1ELb0ELb0ELb0ELb1ELb0ELb1ELb1EEENS1_21CollectiveEpilogueFwdIS9_NS6_IJNS7_ILi1EEESF_SF_EEESA_SC_Li256ELb0ELb1ELb1ELb0EEENS1_30DynamicPersistentTileSchedulerILi256ELi256ELb1ELb1ELb0EEEEEEEEEvNT_6ParamsE --------------------------
	.section	.nv.shared._ZN7cutlass13device_kernelIN5flash19enable_sm80_to_sm89INS1_16FlashAttnFwdSm80INS1_25CollectiveMainloopFwdSm80ILi8ELi1ELb1EN4cute5tupleIJNS5_1CILi128EEES8_S8_EEELi128ENS_10bfloat16_tEfNS_4arch4Sm80ELb1ELb0ELb0ELb0ELb1ELb0ELb1ELb1EEENS1_21CollectiveEpilogueFwdIS9_NS6_IJNS7_ILi1EEESF_SF_EEESA_SC_Li256ELb0ELb1ELb1ELb0EEENS1_30DynamicPersistentTileSchedulerILi256ELi256ELb1ELb1ELb0EEEEEEEEEvNT_6ParamsE,"aw",@nobits
	.sectionflags	@""
	.align	16


//--------------------- .nv.shared._ZN7cutlass13device_kernelIN5flash19enable_sm80_to_sm89INS1_16FlashAttnFwdSm80INS1_25CollectiveMainloopFwdSm80ILi4ELi1ELb0EN4cute5tupleIJNS5_1CILi128EEENS7_ILi64EEES8_EEELi128ENS_10bfloat16_tEfNS_4arch4Sm80ELb0ELb0ELb0ELb0ELb1ELb0ELb1ELb1EEENS1_21CollectiveEpilogueFwdINS6_IJS8_S8_S9_EEENS6_IJNS7_ILi1EEESH_SH_EEESB_SD_Li128ELb0ELb1ELb1ELb0EEENS1_19SingleTileSchedulerILb0ELb1ELb1ELi128EEEEEEEEEvNT_6ParamsE --------------------------
	.section	.nv.shared._ZN7cutlass13device_kernelIN5flash19enable_sm80_to_sm89INS1_16FlashAttnFwdSm80INS1_25CollectiveMainloopFwdSm80ILi4ELi1ELb0EN4cute5tupleIJNS5_1CILi128EEENS7_ILi64EEES8_EEELi128ENS_10bfloat16_tEfNS_4arch4Sm80ELb0ELb0ELb0ELb0ELb1ELb0ELb1ELb1EEENS1_21CollectiveEpilogueFwdINS6_IJS8_S8_S9_EEENS6_IJNS7_ILi1EEESH_SH_EEESB_SD_Li128ELb0ELb1ELb1ELb0EEENS1_19SingleTileSchedulerILb0ELb1ELb1ELi128EEEEEEEEEvNT_6ParamsE,"aw",@nobits
	.sectionflags	@""
	.align	16


//--------------------- .nv.shared._ZN7cutlass13device_kernelIN5flash19enable_sm80_to_sm89INS1_16FlashAttnFwdSm80INS1_25CollectiveMainloopFwdSm80ILi8ELi1ELb1EN4cute5tupleIJNS5_1CILi128EEENS7_ILi112EEES8_EEELi128ENS_10bfloat16_tEfNS_4arch4Sm80ELb0ELb0ELb0ELb1ELb1ELb0ELb1ELb1EEENS1_21CollectiveEpilogueFwdINS6_IJS8_S8_S9_EEENS6_IJNS7_ILi1EEESH_SH_EEESB_SD_Li256ELb1ELb1ELb1ELb0EEENS1_36VarlenDynamicPersistentTileSchedulerILi128ELi112ELi256ELi256ELb1ELb1ELb0ELb0ELb1ELb1EEEEEEEEEvNT_6ParamsE --------------------------
	.section	.nv.shared._ZN7cutlass13device_kernelIN5flash19enable_sm80_to_sm89INS1_16FlashAttnFwdSm80INS1_25CollectiveMainloopFwdSm80ILi8ELi1ELb1EN4cute5tupleIJNS5_1CILi128EEENS7_ILi112EEES8_EEELi128ENS_10bfloat16_tEfNS_4arch4Sm80ELb0ELb0ELb0ELb1ELb1ELb0ELb1ELb1EEENS1_21CollectiveEpilogueFwdINS6_IJS8_S8_S9_EEENS6_IJNS7_ILi1EEESH_SH_EEESB_SD_Li256ELb1ELb1ELb1ELb0EEENS1_36VarlenDynamicPersistentTileSchedulerILi128ELi112ELi256ELi256ELb1ELb1ELb0ELb0ELb1ELb1EEEEEEEEEvNT_6ParamsE,"aw",@nobits
	.sectionflags	@""
	.align	16


//--------------------- .nv.shared._ZN7cutlass13device_kernelIN5flash19enable_sm80_to_sm89INS1_16FlashAttnFwdSm80INS1_25CollectiveMainloopFwdSm80ILi8ELi1ELb1EN4cute5tupleIJNS5_1CILi128EEENS7_ILi112EEES8_EEELi128ENS_10bfloat16_tEfNS_4arch4Sm80ELb0ELb0ELb0ELb1ELb1ELb1ELb1ELb1EEENS1_21CollectiveEpilogueFwdINS6_IJS8_S8_S9_EEENS6_IJNS7_ILi1EEESH_SH_EEESB_SD_Li256ELb1ELb1ELb1ELb0EEENS1_36VarlenDynamicPersistentTileSchedulerILi128ELi112ELi256ELi256ELb1ELb1ELb0ELb0ELb1ELb1EEEEEEEEEvNT_6ParamsE --------------------------
	.section	.nv.shared._ZN7cutlass13device_kernelIN5flash19enable_sm80_to_sm89INS1_16FlashAttnFwdSm80INS1_25CollectiveMainloopFwdSm80ILi8ELi1ELb1EN4cute5tupleIJNS5_1CILi128EEENS7_ILi112EEES8_EEELi128ENS_10bfloat16_tEfNS_4arch4Sm80ELb0ELb0ELb0ELb1ELb1ELb1ELb1ELb1EEENS1_21CollectiveEpilogueFwdINS6_IJS8_S8_S9_EEENS6_IJNS7_ILi1EEESH_SH_EEESB_SD_Li256ELb1ELb1ELb1ELb0EEENS1_36VarlenDynamicPersistentTileSchedulerILi128ELi112ELi256ELi256ELb1ELb1ELb0ELb0ELb1ELb1EEEEEEEEEvNT_6ParamsE,"aw",@nobits
	.sectionflags	@""
	.align	16


//--------------------- .nv.shared._ZN7cutlass13device_kernelIN5flash19enable_sm80_to_sm89INS1_16FlashAttnFwdSm80INS1_25CollectiveMainloopFwdSm80ILi4ELi1ELb0EN4cute5tupleIJNS5_1CILi128EEENS7_ILi48EEES8_EEELi128ENS_10bfloat16_tEfNS_4arch4Sm80ELb0ELb1ELb0ELb0ELb1ELb0ELb1ELb1EEENS1_21CollectiveEpilogueFwdINS6_IJS8_S8_S9_EEENS6_IJNS7_ILi1EEESH_SH_EEESB_SD_Li128ELb0ELb1ELb1ELb0EEENS1_19SingleTileSchedulerILb0ELb1ELb1ELi128EEEEEEEEEvNT_6ParamsE --------------------------
	.section	.nv.shared._ZN7cutlass13device_kernelIN5flash19enable_sm80_to_sm89INS1_16FlashAttnFwdSm80INS1_25CollectiveMainloopFwdSm80ILi4ELi1ELb0EN4cute5tupleIJNS5_1CILi128EEENS7_ILi48EEES8_EEELi128ENS_10bfloat16_tEfNS_4arch4Sm80ELb0ELb1ELb0ELb0ELb1ELb0ELb1ELb1EEENS1_21CollectiveEpilogueFwdINS6_IJS8_S8_S9_EEENS6_IJNS7_ILi1EEESH_SH_EEESB_SD_Li128ELb0ELb1ELb1ELb0EEENS1_19SingleTileSchedulerILb0ELb1ELb1ELi128EEEEEEEEEvNT_6ParamsE,"aw",@nobits
	.sectionflags	@""
	.align	16


//--------------------- .nv.shared._ZN7cutlass13device_kernelIN5flash19enable_sm80_to_sm89INS1_16FlashAttnFwdSm80INS1_25CollectiveMainloopFwdSm80ILi8ELi1ELb1EN4cute5tupleIJNS5_1CILi128EEENS7_ILi96EEES8_EEELi128ENS_10bfloat16_tEfNS_4arch4Sm80ELb0ELb1ELb0ELb1ELb1ELb0ELb1ELb1EEENS1_21CollectiveEpilogueFwdINS6_IJS8_S8_S9_EEENS6_IJNS7_ILi1EEESH_SH_EEESB_SD_Li256ELb1ELb1ELb1ELb0EEENS1_36VarlenDynamicPersistentTileSchedulerILi128ELi96ELi256ELi256ELb1ELb1ELb0ELb1ELb0ELb1EEEEEEEEEvNT_6ParamsE --------------------------
	.section	.nv.shared._ZN7cutlass13device_kernelIN5flash19enable_sm80_to_sm89INS1_16FlashAttnFwdSm80INS1_25CollectiveMainloopFwdSm80ILi8ELi1ELb1EN4cute5tupleIJNS5_1CILi128EEENS7_ILi96EEES8_EEELi128ENS_10bfloat16_tEfNS_4arch4Sm80ELb0ELb1ELb0ELb1ELb1ELb0ELb1ELb1EEENS1_21CollectiveEpilogueFwdINS6_IJS8_S8_S9_EEENS6_IJNS7_ILi1EEESH_SH_EEESB_SD_Li256ELb1ELb1ELb1ELb0EEENS1_36VarlenDynamicPersistentTileSchedulerILi128ELi96ELi256ELi256ELb1ELb1ELb0ELb1ELb0ELb1EEEEEEEEEvNT_6ParamsE,"aw",@nobits
	.sectionflags	@""
	.align	16


//--------------------- .nv.shared._ZN7cutlass13device_kernelIN5flash19enable_sm80_to_sm89INS1_16FlashAttnFwdSm80INS1_25CollectiveMainloopFwdSm80ILi8ELi1ELb1EN4cute5tupleIJNS5_1CILi128EEENS7_ILi96EEES8_EEELi128ENS_10bfloat16_tEfNS_4arch4Sm80ELb0ELb1ELb0ELb1ELb1ELb1ELb1ELb1EEENS1_21CollectiveEpilogueFwdINS6_IJS8_S8_S9_EEENS6_IJNS7_ILi1EEESH_SH_EEESB_SD_Li256ELb1ELb1ELb1ELb0EEENS1_36VarlenDynamicPersistentTileSchedulerILi128ELi96ELi256ELi256ELb1ELb1ELb0ELb1ELb0ELb1EEEEEEEEEvNT_6ParamsE --------------------------
	.section	.nv.shared._ZN7cutlass13device_kernelIN5flash19enable_sm80_to_sm89INS1_16FlashAttnFwdSm80INS1_25CollectiveMainloopFwdSm80ILi8ELi1ELb1EN4cute5tupleIJNS5_1CILi128EEENS7_ILi96EEES8_EEELi128ENS_10bfloat16_tEfNS_4arch4Sm80ELb0ELb1ELb0ELb1ELb1ELb1ELb1ELb1EEENS1_21CollectiveEpilogueFwdINS6_IJS8_S8_S9_EEENS6_IJNS7_ILi1EEESH_SH_EEESB_SD_Li256ELb1ELb1ELb1ELb0EEENS1_36VarlenDynamicPersistentTileSchedulerILi128ELi96ELi256ELi256ELb1ELb1ELb0ELb1ELb0ELb1EEEEEEEEEvNT_6ParamsE,"aw",@nobits
	.sectionflags	@""
	.align	16


//--------------------- .nv.shared._ZN7cutlass13device_kernelIN5flash19enable_sm80_to_sm89INS1_16FlashAttnFwdSm80INS1_25CollectiveMainloopFwdSm80ILi4ELi1ELb0EN4cute5tupleIJNS5_1CILi128EEENS7_ILi64EEES8_EEELi128ENS_10bfloat16_tEfNS_4arch4Sm80ELb1ELb0ELb0ELb0ELb1ELb0ELb1ELb1EEENS1_21CollectiveEpilogueFwdINS6_IJS8_S8_S9_EEENS6_IJNS7_ILi1EEESH_SH_EEESB_SD_Li128ELb0ELb1ELb1ELb0EEENS1_30DynamicPersistentTileSchedulerILi128ELi128ELb1ELb1ELb0EEEEEEEEEvNT_6ParamsE --------------------------
	.section	.nv.shared._ZN7cutlass13device_kernelIN5flash19enable_sm80_to_sm89INS1_16FlashAttnFwdSm80INS1_25CollectiveMainloopFwdSm80ILi4ELi1ELb0EN4cute5tupleIJNS5_1CILi128EEENS7_ILi64EEES8_EEELi128ENS_10bfloat16_tEfNS_4arch4Sm80ELb1ELb0ELb0ELb0ELb1ELb0ELb1ELb1EEENS1_21CollectiveEpilogueFwdINS6_IJS8_S8_S9_EEENS6_IJNS7_ILi1EEESH_SH_EEESB_SD_Li128ELb0ELb1ELb1ELb0EEENS1_30DynamicPersistentTileSchedulerILi128ELi128ELb1ELb1ELb0EEEEEEEEEvNT_6ParamsE,"aw",@nobits
	.sectionflags	@""
	.align	16


//--------------------- .nv.shared._ZN7cutlass13device_kernelIN5flash19enable_sm80_to_sm89INS1_16FlashAttnFwdSm80INS1_25CollectiveMainloopFwdSm80ILi8ELi1ELb1EN4cute5tupleIJNS5_1CILi128EEENS7_ILi112EEES8_EEELi128ENS_10bfloat16_tEfNS_4arch4Sm80ELb1ELb0ELb0ELb1ELb1ELb0ELb1ELb1EEENS1_21CollectiveEpilogueFwdINS6_IJS8_S8_S9_EEENS6_IJNS7_ILi1EEESH_SH_EEESB_SD_Li256ELb1ELb1ELb1ELb0EEENS1_36VarlenDynamicPersistentTileSchedulerILi128ELi112ELi256ELi256ELb1ELb1ELb0ELb1ELb1ELb1EEEEEEEEEvNT_6ParamsE --------------------------
	.section	.nv.shared._ZN7cutlass13device_kernelIN5flash19enable_sm80_to_sm89INS1_16FlashAttnFwdSm80INS1_25CollectiveMainloopFwdSm80ILi8ELi1ELb1EN4cute5tupleIJNS5_1CILi128EEENS7_ILi112EEES8_EEELi128ENS_10bfloat16_tEfNS_4arch4Sm80ELb1ELb0ELb0ELb1ELb1ELb0ELb1ELb1EEENS1_21CollectiveEpilogueFwdINS6_IJS8_S8_S9_EEENS6_IJNS7_ILi1EEESH_SH_EEESB_SD_Li256ELb1ELb1ELb1ELb0EEENS1_36VarlenDynamicPersistentTileSchedulerILi128ELi112ELi256ELi256ELb1ELb1ELb0ELb1ELb1ELb1EEEEEEEEEvNT_6ParamsE,"aw",@nobits
	.sectionflags	@""
	.align	16


//--------------------- .nv.shared._ZN7cutlass13device_kernelIN5flash19enable_sm80_to_sm89INS1_16FlashAttnFwdSm80INS1_25CollectiveMainloopFwdSm80ILi8ELi1ELb1EN4cute5tupleIJNS5_1CILi128EEENS7_ILi112EEES8_EEELi128ENS_10bfloat16_tEfNS_4arch4Sm80ELb1ELb0ELb0ELb1ELb1ELb1ELb1ELb1EEENS1_21CollectiveEpilogueFwdINS6_IJS8_S8_S9_EEENS6_IJNS7_ILi1EEESH_SH_EEESB_SD_Li256ELb1ELb1ELb1ELb0EEENS1_36VarlenDynamicPersistentTileSchedulerILi128ELi112ELi256ELi256ELb1ELb1ELb0ELb1ELb1ELb1EEEEEEEEEvNT_6ParamsE --------------------------
	.section	.nv.shared._ZN7cutlass13device_kernelIN5flash19enable_sm80_to_sm89INS1_16FlashAttnFwdSm80INS1_25CollectiveMainloopFwdSm80ILi8ELi1ELb1EN4cute5tupleIJNS5_1CILi128EEENS7_ILi112EEES8_EEELi128ENS_10bfloat16_tEfNS_4arch4Sm80ELb1ELb0ELb0ELb1ELb1ELb1ELb1ELb1EEENS1_21CollectiveEpilogueFwdINS6_IJS8_S8_S9_EEENS6_IJNS7_ILi1EEESH_SH_EEESB_SD_Li256ELb1ELb1ELb1ELb0EEENS1_36VarlenDynamicPersistentTileSchedulerILi128ELi112ELi256ELi256ELb1ELb1ELb0ELb1ELb1ELb1EEEEEEEEEvNT_6ParamsE,"aw",@nobits
	.sectionflags	@""
	.align	16
